// Copyright (c) 2024, Jay Shah, Ganesh Bikshandi, Ying Zhang, Vijay Thakkar, Pradeep Ramani, Tri Dao.
// Splitting the different template instantiations to different files to speed up compilation.
// This file is auto-generated. See "generate_kernels.py"

#include "flash_fwd_launch_template.h"

#ifndef FLASHATTENTION_DISABLE_HDIM192
template void run_mha_fwd_<90, cutlass::bfloat16_t, 192, 192, true, true, false, true>(Flash_fwd_params &params, cudaStream_t stream);
#endif


// ===== COMPILED SASS (sm_90a) =====

	.target	sm_90a

	.elftype	@"ET_EXEC"


//--------------------- .note.nv.tkinfo           --------------------------
	.section	.note.nv.tkinfo,"",@"SHT_NOTE"
	.sectionflags	@"SHF_NOTE_NV_TKINFO"
	.tkinfo
        /*0018*/ 	.word	0x00000002
        /*0030*/ 	.string	""
        /*0030*/ 	.string	"ptxas"
        /*0030*/ 	.string	"Cuda compilation tools, release 13.0, V13.0.88"
        /*0030*/ 	.string	"Build cuda_13.0.r13.0/compiler.36424714_0"
        /*0030*/ 	.string	"-arch sm_90a -m 64 "



//--------------------- .note.nv.cuinfo           --------------------------
	.section	.note.nv.cuinfo,"",@"SHT_NOTE"
	.sectionflags	@"SHF_NOTE_NV_CUINFO"
        /*0018*/ 	.short	0x0002
        /*001a*/ 	.short	0x005a
        /*001c*/ 	.short	0x0082
	.zero		2


//--------------------- .nv.info                  --------------------------
	.section	.nv.info,"",@"SHT_CUDA_INFO"
	.align	4


	//----- nvinfo : EIATTR_REGCOUNT
	.align		4
        /*0000*/ 	.byte	0x04, 0x2f
        /*0002*/ 	.short	(.L_19 - .L_18)
	.align		4
.L_18:
        /*0004*/ 	.word	index@(_ZN7cutlass13device_kernelIN5flash11enable_sm90INS1_16FlashAttnFwdSm90INS1_25CollectiveMainloopFwdSm90ILi2EN4cute5tupleIJNS5_1CILi1EEES8_S8_EEENS6_IJNS7_ILi128EEENS7_ILi96EEENS7_ILi192EEEEEELi192ENS_10bfloat16_tEfNS_4arch4Sm90ELb1ELb0ELb0ELb1ELb1ELb1ELb0ELb1ELb1ELb1ELb1ELb0EEENS1_21CollectiveEpilogueFwdINS6_IJSA_SC_SB_EEES9_SE_SG_Li256ELb1ELb1ELb1ELb0EEENS1_36VarlenDynamicPersistentTileSchedulerILi128ELi96ELi256ELi128ELb1ELb1ELb1ELb1ELb1ELb1EEEEEEEEEvNT_6ParamsE)
        /*0008*/ 	.word	0x000000a8


	//----- nvinfo : EIATTR_FRAME_SIZE
	.align		4
.L_19:
        /*000c*/ 	.byte	0x04, 0x11
        /*000e*/ 	.short	(.L_21 - .L_20)
	.align		4
.L_20:
        /*0010*/ 	.word	index@(_ZN7cutlass13device_kernelIN5flash11enable_sm90INS1_16FlashAttnFwdSm90INS1_25CollectiveMainloopFwdSm90ILi2EN4cute5tupleIJNS5_1CILi1EEES8_S8_EEENS6_IJNS7_ILi128EEENS7_ILi96EEENS7_ILi192EEEEEELi192ENS_10bfloat16_tEfNS_4arch4Sm90ELb1ELb0ELb0ELb1ELb1ELb1ELb0ELb1ELb1ELb1ELb1ELb0EEENS1_21CollectiveEpilogueFwdINS6_IJSA_SC_SB_EEES9_SE_SG_Li256ELb1ELb1ELb1ELb0EEENS1_36VarlenDynamicPersistentTileSchedulerILi128ELi96ELi256ELi128ELb1ELb1ELb1ELb1ELb1ELb1EEEEEEEEEvNT_6ParamsE)
        /*0014*/ 	.word	0x00000060


	//----- nvinfo : EIATTR_REGCOUNT
	.align		4
.L_21:
        /*0018*/ 	.byte	0x04, 0x2f
        /*001a*/ 	.short	(.L_23 - .L_22)
	.align		4
.L_22:
        /*001c*/ 	.word	index@(_ZN7cutlass13device_kernelIN5flash11enable_sm90INS1_16FlashAttnFwdSm90INS1_25CollectiveMainloopFwdSm90ILi2EN4cute5tupleIJNS5_1CILi1EEES8_S8_EEENS6_IJNS7_ILi128EEENS7_ILi96EEENS7_ILi192EEEEEELi192ENS_10bfloat16_tEfNS_4arch4Sm90ELb1ELb0ELb0ELb1ELb1ELb0ELb0ELb1ELb1ELb1ELb1ELb0EEENS1_21CollectiveEpilogueFwdINS6_IJSA_SC_SB_EEES9_SE_SG_Li256ELb1ELb1ELb1ELb0EEENS1_36VarlenDynamicPersistentTileSchedulerILi128ELi96ELi256ELi128ELb1ELb1ELb1ELb1ELb1ELb1EEEEEEEEEvNT_6ParamsE)
        /*0020*/ 	.word	0x000000a8


	//----- nvinfo : EIATTR_FRAME_SIZE
	.align		4
.L_23:
        /*0024*/ 	.byte	0x04, 0x11
        /*0026*/ 	.short	(.L_25 - .L_24)
	.align		4
.L_24:
        /*0028*/ 	.word	index@(_ZN7cutlass13device_kernelIN5flash11enable_sm90INS1_16FlashAttnFwdSm90INS1_25CollectiveMainloopFwdSm90ILi2EN4cute5tupleIJNS5_1CILi1EEES8_S8_EEENS6_IJNS7_ILi128EEENS7_ILi96EEENS7_ILi192EEEEEELi192ENS_10bfloat16_tEfNS_4arch4Sm90ELb1ELb0ELb0ELb1ELb1ELb0ELb0ELb1ELb1ELb1ELb1ELb0EEENS1_21CollectiveEpilogueFwdINS6_IJSA_SC_SB_EEES9_SE_SG_Li256ELb1ELb1ELb1ELb0EEENS1_36VarlenDynamicPersistentTileSchedulerILi128ELi96ELi256ELi128ELb1ELb1ELb1ELb1ELb1ELb1EEEEEEEEEvNT_6ParamsE)
        /*002c*/ 	.word	0x00000030


	//----- nvinfo : EIATTR_REGCOUNT
	.align		4
.L_25:
        /*0030*/ 	.byte	0x04, 0x2f
        /*0032*/ 	.short	(.L_27 - .L_26)
	.align		4
.L_26:
        /*0034*/ 	.word	index@(_ZN7cutlass13device_kernelIN5flash11enable_sm90INS1_16FlashAttnFwdSm90INS1_25CollectiveMainloopFwdSm90ILi2EN4cute5tupleIJNS5_1CILi1EEES8_S8_EEENS6_IJNS7_ILi128EEENS7_ILi96EEENS7_ILi192EEEEEELi192ENS_10bfloat16_tEfNS_4arch4Sm90ELb1ELb0ELb0ELb0ELb1ELb0ELb0ELb1ELb1ELb1ELb1ELb0EEENS1_21CollectiveEpilogueFwdINS6_IJSA_SC_SB_EEES9_SE_SG_Li256ELb0ELb1ELb1ELb0EEENS1_19SingleTileSchedulerILb0ELb1ELb1ELi128EEEEEEEEEvNT_6ParamsE)
        /*0038*/ 	.word	0x000000a8


	//----- nvinfo : EIATTR_FRAME_SIZE
	.align		4
.L_27:
        /*003c*/ 	.byte	0x04, 0x11
        /*003e*/ 	.short	(.L_29 - .L_28)
	.align		4
.L_28:
        /*0040*/ 	.word	index@(_ZN7cutlass13device_kernelIN5flash11enable_sm90INS1_16FlashAttnFwdSm90INS1_25CollectiveMainloopFwdSm90ILi2EN4cute5tupleIJNS5_1CILi1EEES8_S8_EEENS6_IJNS7_ILi128EEENS7_ILi96EEENS7_ILi192EEEEEELi192ENS_10bfloat16_tEfNS_4arch4Sm90ELb1ELb0ELb0ELb0ELb1ELb0ELb0ELb1ELb1ELb1ELb1ELb0EEENS1_21CollectiveEpilogueFwdINS6_IJSA_SC_SB_EEES9_SE_SG_Li256ELb0ELb1ELb1ELb0EEENS1_19SingleTileSchedulerILb0ELb1ELb1ELi128EEEEEEEEEvNT_6ParamsE)
        /*0044*/ 	.word	0x00000008


	//----- nvinfo : EIATTR_REGCOUNT
	.align		4
.L_29:
        /*0048*/ 	.byte	0x04, 0x2f
        /*004a*/ 	.short	(.L_31 - .L_30)
	.align		4
.L_30:
        /*004c*/ 	.word	index@(_ZN7cutlass13device_kernelIN5flash11enable_sm90INS1_16FlashAttnFwdSm90INS1_25CollectiveMainloopFwdSm90ILi2EN4cute5tupleIJNS5_1CILi1EEES8_S8_EEENS6_IJNS7_ILi128EEENS7_ILi96EEENS7_ILi192EEEEEELi192ENS_10bfloat16_tEfNS_4arch4Sm90ELb0ELb1ELb0ELb1ELb1ELb1ELb0ELb1ELb1ELb1ELb1ELb0EEENS1_21CollectiveEpilogueFwdINS6_IJSA_SC_SB_EEES9_SE_SG_Li256ELb1ELb1ELb1ELb0EEENS1_36VarlenDynamicPersistentTileSchedulerILi128ELi96ELi256ELi128ELb1ELb1ELb1ELb1ELb0ELb1EEEEEEEEEvNT_6ParamsE)
        /*0050*/ 	.word	0x000000a8


	//----- nvinfo : EIATTR_FRAME_SIZE
	.align		4
.L_31:
        /*0054*/ 	.byte	0x04, 0x11
        /*0056*/ 	.short	(.L_33 - .L_32)
	.align		4
.L_32:
        /*0058*/ 	.word	index@(_ZN7cutlass13device_kernelIN5flash11enable_sm90INS1_16FlashAttnFwdSm90INS1_25CollectiveMainloopFwdSm90ILi2EN4cute5tupleIJNS5_1CILi1EEES8_S8_EEENS6_IJNS7_ILi128EEENS7_ILi96EEENS7_ILi192EEEEEELi192ENS_10bfloat16_tEfNS_4arch4Sm90ELb0ELb1ELb0ELb1ELb1ELb1ELb0ELb1ELb1ELb1ELb1ELb0EEENS1_21CollectiveEpilogueFwdINS6_IJSA_SC_SB_EEES9_SE_SG_Li256ELb1ELb1ELb1ELb0EEENS1_36VarlenDynamicPersistentTileSchedulerILi128ELi96ELi256ELi128ELb1ELb1ELb1ELb1ELb0ELb1EEEEEEEEEvNT_6ParamsE)
        /*005c*/ 	.word	0x00000070


	//----- nvinfo : EIATTR_REGCOUNT
	.align		4
.L_33:
        /*0060*/ 	.byte	0x04, 0x2f
        /*0062*/ 	.short	(.L_35 - .L_34)
	.align		4
.L_34:
        /*0064*/ 	.word	index@(_ZN7cutlass13device_kernelIN5flash11enable_sm90INS1_16FlashAttnFwdSm90INS1_25CollectiveMainloopFwdSm90ILi2EN4cute5tupleIJNS5_1CILi1EEES8_S8_EEENS6_IJNS7_ILi128EEENS7_ILi96EEENS7_ILi192EEEEEELi192ENS_10bfloat16_tEfNS_4arch4Sm90ELb0ELb1ELb0ELb1ELb1ELb0ELb0ELb1ELb1ELb1ELb1ELb0EEENS1_21CollectiveEpilogueFwdINS6_IJSA_SC_SB_EEES9_SE_SG_Li256ELb1ELb1ELb1ELb0EEENS1_36VarlenDynamicPersistentTileSchedulerILi128ELi96ELi256ELi128ELb1ELb1ELb1ELb1ELb0ELb1EEEEEEEEEvNT_6ParamsE)
        /*0068*/ 	.word	0x000000a8


	//----- nvinfo : EIATTR_FRAME_SIZE
	.align		4
.L_35:
        /*006c*/ 	.byte	0x04, 0x11
        /*006e*/ 	.short	(.L_37 - .L_36)
	.align		4
.L_36:
        /*0070*/ 	.word	index@(_ZN7cutlass13device_kernelIN5flash11enable_sm90INS1_16FlashAttnFwdSm90INS1_25CollectiveMainloopFwdSm90ILi2EN4cute5tupleIJNS5_1CILi1EEES8_S8_EEENS6_IJNS7_ILi128EEENS7_ILi96EEENS7_ILi192EEEEEELi192ENS_10bfloat16_tEfNS_4arch4Sm90ELb0ELb1ELb0ELb1ELb1ELb0ELb0ELb1ELb1ELb1ELb1ELb0EEENS1_21CollectiveEpilogueFwdINS6_IJSA_SC_SB_EEES9_SE_SG_Li256ELb1ELb1ELb1ELb0EEENS1_36VarlenDynamicPersistentTileSchedulerILi128ELi96ELi256ELi128ELb1ELb1ELb1ELb1ELb0ELb1EEEEEEEEEvNT_6ParamsE)
        /*0074*/ 	.word	0x00000028


	//----- nvinfo : EIATTR_REGCOUNT
	.align		4
.L_37:
        /*0078*/ 	.byte	0x04, 0x2f
        /*007a*/ 	.short	(.L_39 - .L_38)
	.align		4
.L_38:
        /*007c*/ 	.word	index@(_ZN7cutlass13device_kernelIN5flash11enable_sm90INS1_16FlashAttnFwdSm90INS1_25CollectiveMainloopFwdSm90ILi2EN4cute5tupleIJNS5_1CILi1EEES8_S8_EEENS6_IJNS7_ILi128EEENS7_ILi96EEENS7_ILi192EEEEEELi192ENS_10bfloat16_tEfNS_4arch4Sm90ELb0ELb1ELb0ELb0ELb1ELb0ELb0ELb1ELb1ELb1ELb1ELb0EEENS1_21CollectiveEpilogueFwdINS6_IJSA_SC_SB_EEES9_SE_SG_Li256ELb0ELb1ELb1ELb0EEENS1_19SingleTileSchedulerILb0ELb1ELb1ELi128EEEEEEEEEvNT_6ParamsE)
        /*0080*/ 	.word	0x000000a8


	//----- nvinfo : EIATTR_FRAME_SIZE
	.align		4
.L_39:
        /*0084*/ 	.byte	0x04, 0x11
        /*0086*/ 	.short	(.L_41 - .L_40)
	.align		4
.L_40:
        /*0088*/ 	.word	index@(_ZN7cutlass13device_kernelIN5flash11enable_sm90INS1_16FlashAttnFwdSm90INS1_25CollectiveMainloopFwdSm90ILi2EN4cute5tupleIJNS5_1CILi1EEES8_S8_EEENS6_IJNS7_ILi128EEENS7_ILi96EEENS7_ILi192EEEEEELi192ENS_10bfloat16_tEfNS_4arch4Sm90ELb0ELb1ELb0ELb0ELb1ELb0ELb0ELb1ELb1ELb1ELb1ELb0EEENS1_21CollectiveEpilogueFwdINS6_IJSA_SC_SB_EEES9_SE_SG_Li256ELb0ELb1ELb1ELb0EEENS1_19SingleTileSchedulerILb0ELb1ELb1ELi128EEEEEEEEEvNT_6ParamsE)
        /*008c*/ 	.word	0x00000008


	//----- nvinfo : EIATTR_REGCOUNT
	.align		4
.L_41:
        /*0090*/ 	.byte	0x04, 0x2f
        /*0092*/ 	.short	(.L_43 - .L_42)
	.align		4
.L_42:
        /*0094*/ 	.word	index@(_ZN7cutlass13device_kernelIN5flash11enable_sm90INS1_16FlashAttnFwdSm90INS1_25CollectiveMainloopFwdSm90ILi2EN4cute5tupleIJNS5_1CILi1EEES8_S8_EEENS6_IJNS7_ILi128EEENS7_ILi96EEENS7_ILi192EEEEEELi192ENS_10bfloat16_tEfNS_4arch4Sm90ELb0ELb0ELb0ELb1ELb1ELb1ELb0ELb1ELb1ELb1ELb1ELb0EEENS1_21CollectiveEpilogueFwdINS6_IJSA_SC_SB_EEES9_SE_SG_Li256ELb1ELb1ELb1ELb0EEENS1_36VarlenDynamicPersistentTileSchedulerILi128ELi96ELi256ELi128ELb1ELb1ELb1ELb0ELb1ELb1EEEEEEEEEvNT_6ParamsE)
        /*0098*/ 	.word	0x000000a8


	//----- nvinfo : EIATTR_FRAME_SIZE
	.align		4
.L_43:
        /*009c*/ 	.byte	0x04, 0x11
        /*009e*/ 	.short	(.L_45 - .L_44)
	.align		4
.L_44:
        /*00a0*/ 	.word	index@(_ZN7cutlass13device_kernelIN5flash11enable_sm90INS1_16FlashAttnFwdSm90INS1_25CollectiveMainloopFwdSm90ILi2EN4cute5tupleIJNS5_1CILi1EEES8_S8_EEENS6_IJNS7_ILi128EEENS7_ILi96EEENS7_ILi192EEEEEELi192ENS_10bfloat16_tEfNS_4arch4Sm90ELb0ELb0ELb0ELb1ELb1ELb1ELb0ELb1ELb1ELb1ELb1ELb0EEENS1_21CollectiveEpilogueFwdINS6_IJSA_SC_SB_EEES9_SE_SG_Li256ELb1ELb1ELb1ELb0EEENS1_36VarlenDynamicPersistentTileSchedulerILi128ELi96ELi256ELi128ELb1ELb1ELb1ELb0ELb1ELb1EEEEEEEEEvNT_6ParamsE)
        /*00a4*/ 	.word	0x00000120


	//----- nvinfo : EIATTR_REGCOUNT
	.align		4
.L_45:
        /*00a8*/ 	.byte	0x04, 0x2f
        /*00aa*/ 	.short	(.L_47 - .L_46)
	.align		4
.L_46:
        /*00ac*/ 	.word	index@(_ZN7cutlass13device_kernelIN5flash11enable_sm90INS1_16FlashAttnFwdSm90INS1_25CollectiveMainloopFwdSm90ILi2EN4cute5tupleIJNS5_1CILi1EEES8_S8_EEENS6_IJNS7_ILi128EEENS7_ILi96EEENS7_ILi192EEEEEELi192ENS_10bfloat16_tEfNS_4arch4Sm90ELb0ELb0ELb0ELb1ELb1ELb0ELb0ELb1ELb1ELb1ELb1ELb0EEENS1_21CollectiveEpilogueFwdINS6_IJSA_SC_SB_EEES9_SE_SG_Li256ELb1ELb1ELb1ELb0EEENS1_36VarlenDynamicPersistentTileSchedulerILi128ELi96ELi256ELi128ELb1ELb1ELb1ELb0ELb1ELb1EEEEEEEEEvNT_6ParamsE)
        /*00b0*/ 	.word	0x000000a8


	//----- nvinfo : EIATTR_FRAME_SIZE
	.align		4
.L_47:
        /*00b4*/ 	.byte	0x04, 0x11
        /*00b6*/ 	.short	(.L_49 - .L_48)
	.align		4
.L_48:
        /*00b8*/ 	.word	index@(_ZN7cutlass13device_kernelIN5flash11enable_sm90INS1_16FlashAttnFwdSm90INS1_25CollectiveMainloopFwdSm90ILi2EN4cute5tupleIJNS5_1CILi1EEES8_S8_EEENS6_IJNS7_ILi128EEENS7_ILi96EEENS7_ILi192EEEEEELi192ENS_10bfloat16_tEfNS_4arch4Sm90ELb0ELb0ELb0ELb1ELb1ELb0ELb0ELb1ELb1ELb1ELb1ELb0EEENS1_21CollectiveEpilogueFwdINS6_IJSA_SC_SB_EEES9_SE_SG_Li256ELb1ELb1ELb1ELb0EEENS1_36VarlenDynamicPersistentTileSchedulerILi128ELi96ELi256ELi128ELb1ELb1ELb1ELb0ELb1ELb1EEEEEEEEEvNT_6ParamsE)
        /*00bc*/ 	.word	0x00000030


	//----- nvinfo : EIATTR_REGCOUNT
	.align		4
.L_49:
        /*00c0*/ 	.byte	0x04, 0x2f
        /*00c2*/ 	.short	(.L_51 - .L_50)
	.align		4
.L_50:
        /*00c4*/ 	.word	index@(_ZN7cutlass13device_kernelIN5flash11enable_sm90INS1_16FlashAttnFwdSm90INS1_25CollectiveMainloopFwdSm90ILi2EN4cute5tupleIJNS5_1CILi1EEES8_S8_EEENS6_IJNS7_ILi128EEENS7_ILi96EEENS7_ILi192EEEEEELi192ENS_10bfloat16_tEfNS_4arch4Sm90ELb0ELb0ELb0ELb0ELb1ELb0ELb0ELb1ELb1ELb1ELb1ELb0EEENS1_21CollectiveEpilogueFwdINS6_IJSA_SC_SB_EEES9_SE_SG_Li256ELb0ELb1ELb1ELb0EEENS1_19SingleTileSchedulerILb0ELb1ELb1ELi128EEEEEEEEEvNT_6ParamsE)
        /*00c8*/ 	.word	0x000000a8


	//----- nvinfo : EIATTR_FRAME_SIZE
	.align		4
.L_51:
        /*00cc*/ 	.byte	0x04, 0x11
        /*00ce*/ 	.short	(.L_53 - .L_52)
	.align		4
.L_52:
        /*00d0*/ 	.word	index@(_ZN7cutlass13device_kernelIN5flash11enable_sm90INS1_16FlashAttnFwdSm90INS1_25CollectiveMainloopFwdSm90ILi2EN4cute5tupleIJNS5_1CILi1EEES8_S8_EEENS6_IJNS7_ILi128EEENS7_ILi96EEENS7_ILi192EEEEEELi192ENS_10bfloat16_tEfNS_4arch4Sm90ELb0ELb0ELb0ELb0ELb1ELb0ELb0ELb1ELb1ELb1ELb1ELb0EEENS1_21CollectiveEpilogueFwdINS6_IJSA_SC_SB_EEES9_SE_SG_Li256ELb0ELb1ELb1ELb0EEENS1_19SingleTileSchedulerILb0ELb1ELb1ELi128EEEEEEEEEvNT_6ParamsE)
        /*00d4*/ 	.word	0x00000008


	//----- nvinfo : EIATTR_MIN_STACK_SIZE
	.align		4
.L_53:
        /*00d8*/ 	.byte	0x04, 0x12
        /*00da*/ 	.short	(.L_55 - .L_54)
	.align		4
.L_54:
        /*00dc*/ 	.word	index@(_ZN7cutlass13device_kernelIN5flash11enable_sm90INS1_16FlashAttnFwdSm90INS1_25CollectiveMainloopFwdSm90ILi2EN4cute5tupleIJNS5_1CILi1EEES8_S8_EEENS6_IJNS7_ILi128EEENS7_ILi96EEENS7_ILi192EEEEEELi192ENS_10bfloat16_tEfNS_4arch4Sm90ELb0ELb0ELb0ELb0ELb1ELb0ELb0ELb1ELb1ELb1ELb1ELb0EEENS1_21CollectiveEpilogueFwdINS6_IJSA_SC_SB_EEES9_SE_SG_Li256ELb0ELb1ELb1ELb0EEENS1_19SingleTileSchedulerILb0ELb1ELb1ELi128EEEEEEEEEvNT_6ParamsE)
        /*00e0*/ 	.word	0x00000008


	//----- nvinfo : EIATTR_MIN_STACK_SIZE
	.align		4
.L_55:
        /*00e4*/ 	.byte	0x04, 0x12
        /*00e6*/ 	.short	(.L_57 - .L_56)
	.align		4
.L_56:
        /*00e8*/ 	.word	index@(_ZN7cutlass13device_kernelIN5flash11enable_sm90INS1_16FlashAttnFwdSm90INS1_25CollectiveMainloopFwdSm90ILi2EN4cute5tupleIJNS5_1CILi1EEES8_S8_EEENS6_IJNS7_ILi128EEENS7_ILi96EEENS7_ILi192EEEEEELi192ENS_10bfloat16_tEfNS_4arch4Sm90ELb0ELb0ELb0ELb1ELb1ELb0ELb0ELb1ELb1ELb1ELb1ELb0EEENS1_21CollectiveEpilogueFwdINS6_IJSA_SC_SB_EEES9_SE_SG_Li256ELb1ELb1ELb1ELb0EEENS1_36VarlenDynamicPersistentTileSchedulerILi128ELi96ELi256ELi128ELb1ELb1ELb1ELb0ELb1ELb1EEEEEEEEEvNT_6ParamsE)
        /*00ec*/ 	.word	0x00000030


	//----- nvinfo : EIATTR_MIN_STACK_SIZE
	.align		4
.L_57:
        /*00f0*/ 	.byte	0x04, 0x12
        /*00f2*/ 	.short	(.L_59 - .L_58)
	.align		4
.L_58:
        /*00f4*/ 	.word	index@(_ZN7cutlass13device_kernelIN5flash11enable_sm90INS1_16FlashAttnFwdSm90INS1_25CollectiveMainloopFwdSm90ILi2EN4cute5tupleIJNS5_1CILi1EEES8_S8_EEENS6_IJNS7_ILi128EEENS7_ILi96EEENS7_ILi192EEEEEELi192ENS_10bfloat16_tEfNS_4arch4Sm90ELb0ELb0ELb0ELb1ELb1ELb1ELb0ELb1ELb1ELb1ELb1ELb0EEENS1_21CollectiveEpilogueFwdINS6_IJSA_SC_SB_EEES9_SE_SG_Li256ELb1ELb1ELb1ELb0EEENS1_36VarlenDynamicPersistentTileSchedulerILi128ELi96ELi256ELi128ELb1ELb1ELb1ELb0ELb1ELb1EEEEEEEEEvNT_6ParamsE)
        /*00f8*/ 	.word	0x00000120


	//----- nvinfo : EIATTR_MIN_STACK_SIZE
	.align		4
.L_59:
        /*00fc*/ 	.byte	0x04, 0x12
        /*00fe*/ 	.short	(.L_61 - .L_60)
	.align		4
.L_60:
        /*0100*/ 	.word	index@(_ZN7cutlass13device_kernelIN5flash11enable_sm90INS1_16FlashAttnFwdSm90INS1_25CollectiveMainloopFwdSm90ILi2EN4cute5tupleIJNS5_1CILi1EEES8_S8_EEENS6_IJNS7_ILi128EEENS7_ILi96EEENS7_ILi192EEEEEELi192ENS_10bfloat16_tEfNS_4arch4Sm90ELb0ELb1ELb0ELb0ELb1ELb0ELb0ELb1ELb1ELb1ELb1ELb0EEENS1_21CollectiveEpilogueFwdINS6_IJSA_SC_SB_EEES9_SE_SG_Li256ELb0ELb1ELb1ELb0EEENS1_19SingleTileSchedulerILb0ELb1ELb1ELi128EEEEEEEEEvNT_6ParamsE)
        /*0104*/ 	.word	0x00000008


	//----- nvinfo : EIATTR_MIN_STACK_SIZE
	.align		4
.L_61:
        /*0108*/ 	.byte	0x04, 0x12
        /*010a*/ 	.short	(.L_63 - .L_62)
	.align		4
.L_62:
        /*010c*/ 	.word	index@(_ZN7cutlass13device_kernelIN5flash11enable_sm90INS1_16FlashAttnFwdSm90INS1_25CollectiveMainloopFwdSm90ILi2EN4cute5tupleIJNS5_1CILi1EEES8_S8_EEENS6_IJNS7_ILi128EEENS7_ILi96EEENS7_ILi192EEEEEELi192ENS_10bfloat16_tEfNS_4arch4Sm90ELb0ELb1ELb0ELb1ELb1ELb0ELb0ELb1ELb1ELb1ELb1ELb0EEENS1_21CollectiveEpilogueFwdINS6_IJSA_SC_SB_EEES9_SE_SG_Li256ELb1ELb1ELb1ELb0EEENS1_36VarlenDynamicPersistentTileSchedulerILi128ELi96ELi256ELi128ELb1ELb1ELb1ELb1ELb0ELb1EEEEEEEEEvNT_6ParamsE)
        /*0110*/ 	.word	0x00000028


	//----- nvinfo : EIATTR_MIN_STACK_SIZE
	.align		4
.L_63:
        /*0114*/ 	.byte	0x04, 0x12
        /*0116*/ 	.short	(.L_65 - .L_64)
	.align		4
.L_64:
        /*0118*/ 	.word	index@(_ZN7cutlass13device_kernelIN5flash11enable_sm90INS1_16FlashAttnFwdSm90INS1_25CollectiveMainloopFwdSm90ILi2EN4cute5tupleIJNS5_1CILi1EEES8_S8_EEENS6_IJNS7_ILi128EEENS7_ILi96EEENS7_ILi192EEEEEELi192ENS_10bfloat16_tEfNS_4arch4Sm90ELb0ELb1ELb0ELb1ELb1ELb1ELb0ELb1ELb1ELb1ELb1ELb0EEENS1_21CollectiveEpilogueFwdINS6_IJSA_SC_SB_EEES9_SE_SG_Li256ELb1ELb1ELb1ELb0EEENS1_36VarlenDynamicPersistentTileSchedulerILi128ELi96ELi256ELi128ELb1ELb1ELb1ELb1ELb0ELb1EEEEEEEEEvNT_6ParamsE)
        /*011c*/ 	.word	0x00000070


	//----- nvinfo : EIATTR_MIN_STACK_SIZE
	.align		4
.L_65:
        /*0120*/ 	.byte	0x04, 0x12
        /*0122*/ 	.short	(.L_67 - .L_66)
	.align		4
.L_66:
        /*0124*/ 	.word	index@(_ZN7cutlass13device_kernelIN5flash11enable_sm90INS1_16FlashAttnFwdSm90INS1_25CollectiveMainloopFwdSm90ILi2EN4cute5tupleIJNS5_1CILi1EEES8_S8_EEENS6_IJNS7_ILi128EEENS7_ILi96EEENS7_ILi192EEEEEELi192ENS_10bfloat16_tEfNS_4arch4Sm90ELb1ELb0ELb0ELb0ELb1ELb0ELb0ELb1ELb1ELb1ELb1ELb0EEENS1_21CollectiveEpilogueFwdINS6_IJSA_SC_SB_EEES9_SE_SG_Li256ELb0ELb1ELb1ELb0EEENS1_19SingleTileSchedulerILb0ELb1ELb1ELi128EEEEEEEEEvNT_6ParamsE)
        /*0128*/ 	.word	0x00000008


	//----- nvinfo : EIATTR_MIN_STACK_SIZE
	.align		4
.L_67:
        /*012c*/ 	.byte	0x04, 0x12
        /*012e*/ 	.short	(.L_69 - .L_68)
	.align		4
.L_68:
        /*0130*/ 	.word	index@(_ZN7cutlass13device_kernelIN5flash11enable_sm90INS1_16FlashAttnFwdSm90INS1_25CollectiveMainloopFwdSm90ILi2EN4cute5tupleIJNS5_1CILi1EEES8_S8_EEENS6_IJNS7_ILi128EEENS7_ILi96EEENS7_ILi192EEEEEELi192ENS_10bfloat16_tEfNS_4arch4Sm90ELb1ELb0ELb0ELb1ELb1ELb0ELb0ELb1ELb1ELb1ELb1ELb0EEENS1_21CollectiveEpilogueFwdINS6_IJSA_SC_SB_EEES9_SE_SG_Li256ELb1ELb1ELb1ELb0EEENS1_36VarlenDynamicPersistentTileSchedulerILi128ELi96ELi256ELi128ELb1ELb1ELb1ELb1ELb1ELb1EEEEEEEEEvNT_6ParamsE)
        /*0134*/ 	.word	0x00000030


	//----- nvinfo : EIATTR_MIN_STACK_SIZE
	.align		4
.L_69:
        /*0138*/ 	.byte	0x04, 0x12
        /*013a*/ 	.short	(.L_71 - .L_70)
	.align		4
.L_70:
        /*013c*/ 	.word	index@(_ZN7cutlass13device_kernelIN5flash11enable_sm90INS1_16FlashAttnFwdSm90INS1_25CollectiveMainloopFwdSm90ILi2EN4cute5tupleIJNS5_1CILi1EEES8_S8_EEENS6_IJNS7_ILi128EEENS7_ILi96EEENS7_ILi192EEEEEELi192ENS_10bfloat16_tEfNS_4arch4Sm90ELb1ELb0ELb0ELb1ELb1ELb1ELb0ELb1ELb1ELb1ELb1ELb0EEENS1_21CollectiveEpilogueFwdINS6_IJSA_SC_SB_EEES9_SE_SG_Li256ELb1ELb1ELb1ELb0EEENS1_36VarlenDynamicPersistentTileSchedulerILi128ELi96ELi256ELi128ELb1ELb1ELb1ELb1ELb1ELb1EEEEEEEEEvNT_6ParamsE)
        /*0140*/ 	.word	0x00000060
.L_71:


//--------------------- .nv.compat                --------------------------
	.section	.nv.compat,"",@"SHT_CUDA_COMPAT_INFO"
	.align	4
        /*0000*/ 	.byte	0x02, 0x09, 0x01, 0x00, 0x02, 0x02, 0x04, 0x00, 0x02, 0x05, 0x05, 0x00, 0x03, 0x07, 0x01, 0x01
        /*0010*/ 	.byte	0x02, 0x03, 0x01, 0x00, 0x02, 0x06, 0x01, 0x00, 0x04, 0x0b, 0x08, 0x00, 0x00, 0x00, 0x00, 0x00
        /*0020*/ 	.byte	0x00, 0x00, 0x00, 0x00


//--------------------- .nv.info._ZN7cutlass13device_kernelIN5flash11enable_sm90INS1_16FlashAttnFwdSm90INS1_25CollectiveMainloopFwdSm90ILi2EN4cute5tupleIJNS5_1CILi1EEES8_S8_EEENS6_IJNS7_ILi128EEENS7_ILi96EEENS7_ILi192EEEEEELi192ENS_10bfloat16_tEfNS_4arch4Sm90ELb0ELb0ELb0ELb0ELb1ELb0ELb0ELb1ELb1ELb1ELb1ELb0EEENS1_21CollectiveEpilogueFwdINS6_IJSA_SC_SB_EEES9_SE_SG_Li256ELb0ELb1ELb1ELb0EEENS1_19SingleTileSchedulerILb0ELb1ELb1ELi128EEEEEEEEEvNT_6ParamsE --------------------------
	.section	.nv.info._ZN7cutlass13device_kernelIN5flash11enable_sm90INS1_16FlashAttnFwdSm90INS1_25CollectiveMainloopFwdSm90ILi2EN4cute5tupleIJNS5_1CILi1EEES8_S8_EEENS6_IJNS7_ILi128EEENS7_ILi96EEENS7_ILi192EEEEEELi192ENS_10bfloat16_tEfNS_4arch4Sm90ELb0ELb0ELb0ELb0ELb1ELb0ELb0ELb1ELb1ELb1ELb1ELb0EEENS1_21CollectiveEpilogueFwdINS6_IJSA_SC_SB_EEES9_SE_SG_Li256ELb0ELb1ELb1ELb0EEENS1_19SingleTileSchedulerILb0ELb1ELb1ELi128EEEEEEEEEvNT_6ParamsE,"",@"SHT_CUDA_INFO"
	.sectionflags	@""
	.align	4


	//----- nvinfo : EIATTR_CUDA_API_VERSION
	.align		4
        /*0000*/ 	.byte	0x04, 0x37
        /*0002*/ 	.short	(.L_73 - .L_72)
.L_72:
        /*0004*/ 	.word	0x00000082


	//----- nvinfo : EIATTR_KPARAM_INFO
	.align		4
.L_73:
        /*0008*/ 	.byte	0x04, 0x17
        /*000a*/ 	.short	(.L_75 - .L_74)
.L_74:
        /*000c*/ 	.word	0x00000000
        /*0010*/ 	.short	0x0000
        /*0012*/ 	.short	0x0070
        /*0014*/ 	.byte	0x00, 0xf0, 0x01, 0x28


	//----- nvinfo : EIATTR_SPARSE_MMA_MASK
	.align		4
.L_75:
        /*0018*/ 	.byte	0x03, 0x50
        /*001a*/ 	.short	0x0000


	//----- nvinfo : EIATTR_MAXREG_COUNT
	.align		4
        /*001c*/ 	.byte	0x03, 0x1b
        /*001e*/ 	.short	0x00a8


	//----- nvinfo : EIATTR_NUM_BARRIERS
	.align		4
        /*0020*/ 	.byte	0x02, 0x4c
        /*0022*/ 	.byte	0x09
	.zero		1


	//----- nvinfo : EIATTR_EXTERNS
	.align		4
        /*0024*/ 	.byte	0x04, 0x0f
        /*0026*/ 	.short	(.L_77 - .L_76)


	//   ....[0]....
	.align		4
.L_76:
        /*0028*/ 	.word	index@(__assertfail)


	//----- nvinfo : EIATTR_ANNOTATIONS
	.align		4
.L_77:
        /*002c*/ 	.byte	0x04, 0x55
        /*002e*/ 	.short	(.L_79 - .L_78)


	//   ....[0]....
.L_78:
        /*0030*/ 	.word	0x00000001
        /*0034*/ 	.byte	0xb0, 0x08, 0x00, 0x00, 0x01, 0x00, 0x00, 0x00, 0x50, 0x13, 0x00, 0x00, 0x01, 0x00, 0x00, 0x00
        /*0044*/ 	.byte	0xd0, 0x91, 0x00, 0x00, 0x01, 0x00, 0x00, 0x00, 0x30, 0x92, 0x00, 0x00, 0x01, 0x00, 0x00, 0x00
        /*0054*/ 	.byte	0x80, 0xa8, 0x00, 0x00, 0x01, 0x00, 0x00, 0x00, 0xd0, 0xbf, 0x00, 0x00


	//----- nvinfo : EIATTR_MERCURY_ISA_VERSION
	.align		4
.L_79:
        /*0060*/ 	.byte	0x03, 0x5f
        /*0062*/ 	.short	0x0101


	//----- nvinfo : EIATTR_INT_WARP_WIDE_INSTR_OFFSETS
	.align		4
        /*0064*/ 	.byte	0x04, 0x31
        /*0066*/ 	.short	(.L_81 - .L_80)


	//   ....[0]....
.L_80:
        /*0068*/ 	.word	0x000000c0


	//   ....[1]....
        /*006c*/ 	.word	0x000000d0


	//   ....[2]....
        /*0070*/ 	.word	0x00000170


	//----- nvinfo : EIATTR_COOP_GROUP_MASK_REGIDS
	.align		4
.L_81:
        /*0074*/ 	.byte	0x04, 0x29
        /*0076*/ 	.short	(.L_83 - .L_82)


	//   ....[0]....
.L_82:
        /*0078*/ 	.word	0xffffffff


	//   ....[1]....
        /*007c*/ 	.word	0xffffffff


	//   ....[2]....
        /*0080*/ 	.word	0xffffffff


	//   ....[3]....
        /*0084*/ 	.word	0xffffffff


	//   ....[4]....
        /*0088*/ 	.word	0xffffffff


	//   ....[5]....
        /*008c*/ 	.word	0xffffffff


	//   ....[6]....
        /*0090*/ 	.word	0xffffffff


	//   ....[7]....
        /*0094*/ 	.word	0xffffffff


	//   ....[8]....
        /*0098*/ 	.word	0xffffffff


	//   ....[9]....
        /*009c*/ 	.word	0xffffffff


	//   ....[10]....
        /*00a0*/ 	.word	0xffffffff


	//   ....[11]....
        /*00a4*/ 	.word	0xffffffff


	//   ....[12]....
        /*00a8*/ 	.word	0xffffffff


	//   ....[13]....
        /*00ac*/ 	.word	0xffffffff


	//   ....[14]....
        /*00b0*/ 	.word	0xffffffff


	//   ....[15]....
        /*00b4*/ 	.word	0xffffffff


	//   ....[16]....
        /*00b8*/ 	.word	0xffffffff


	//   ....[17]....
        /*00bc*/ 	.word	0xffffffff


	//   ....[18]....
        /*00c0*/ 	.word	0xffffffff


	//   ....[19]....
        /*00c4*/ 	.word	0xffffffff


	//   ....[20]....
        /*00c8*/ 	.word	0xffffffff


	//   ....[21]....
        /*00cc*/ 	.word	0xffffffff


	//   ....[22]....
        /*00d0*/ 	.word	0xffffffff


	//   ....[23]....
        /*00d4*/ 	.word	0xffffffff


	//   ....[24]....
        /*00d8*/ 	.word	0xffffffff


	//   ....[25]....
        /*00dc*/ 	.word	0xffffffff


	//   ....[26]....
        /*00e0*/ 	.word	0xffffffff


	//   ....[27]....
        /*00e4*/ 	.word	0xffffffff


	//   ....[28]....
        /*00e8*/ 	.word	0xffffffff


	//   ....[29]....
        /*00ec*/ 	.word	0xffffffff


	//   ....[30]....
        /*00f0*/ 	.word	0xffffffff


	//   ....[31]....
        /*00f4*/ 	.word	0xffffffff


	//   ....[32]....
        /*00f8*/ 	.word	0xffffffff


	//   ....[33]....
        /*00fc*/ 	.word	0xffffffff


	//   ....[34]....
        /*0100*/ 	.word	0xffffffff


	//   ....[35]....
        /*0104*/ 	.word	0xffffffff


	//   ....[36]....
        /*0108*/ 	.word	0xffffffff


	//   ....[37]....
        /*010c*/ 	.word	0xffffffff


	//   ....[38]....
        /*0110*/ 	.word	0xffffffff


	//   ....[39]....
        /*0114*/ 	.word	0xffffffff


	//   ....[40]....
        /*0118*/ 	.word	0xffffffff


	//   ....[41]....
        /*011c*/ 	.word	0xffffffff


	//   ....[42]....
        /*0120*/ 	.word	0xffffffff


	//   ....[43]....
        /*0124*/ 	.word	0xffffffff


	//   ....[44]....
        /*0128*/ 	.word	0xffffffff


	//   ....[45]....
        /*012c*/ 	.word	0xffffffff


	//   ....[46]....
        /*0130*/ 	.word	0xffffffff


	//   ....[47]....
        /*0134*/ 	.word	0xffffffff


	//   ....[48]....
        /*0138*/ 	.word	0xffffffff


	//   ....[49]....
        /*013c*/ 	.word	0xffffffff


	//   ....[50]....
        /*0140*/ 	.word	0xffffffff


	//   ....[51]....
        /*0144*/ 	.word	0xffffffff


	//   ....[52]....
        /*0148*/ 	.word	0xffffffff


	//   ....[53]....
        /*014c*/ 	.word	0xffffffff


	//   ....[54]....
        /*0150*/ 	.word	0xffffffff


	//   ....[55]....
        /*0154*/ 	.word	0xffffffff


	//   ....[56]....
        /*0158*/ 	.word	0xffffffff


	//   ....[57]....
        /*015c*/ 	.word	0xffffffff


	//   ....[58]....
        /*0160*/ 	.word	0xffffffff


	//   ....[59]....
        /*0164*/ 	.word	0xffffffff


	//   ....[60]....
        /*0168*/ 	.word	0xffffffff


	//   ....[61]....
        /*016c*/ 	.word	0xffffffff


	//   ....[62]....
        /*0170*/ 	.word	0xffffffff


	//   ....[63]....
        /*0174*/ 	.word	0xffffffff


	//   ....[64]....
        /*0178*/ 	.word	0xffffffff


	//   ....[65]....
        /*017c*/ 	.word	0xffffffff


	//   ....[66]....
        /*0180*/ 	.word	0xffffffff


	//   ....[67]....
        /*0184*/ 	.word	0xffffffff


	//   ....[68]....
        /*0188*/ 	.word	0xffffffff


	//   ....[69]....
        /*018c*/ 	.word	0xffffffff


	//   ....[70]....
        /*0190*/ 	.word	0xffffffff


	//   ....[71]....
        /*0194*/ 	.word	0xffffffff


	//   ....[72]....
        /*0198*/ 	.word	0xffffffff


	//   ....[73]....
        /*019c*/ 	.word	0xffffffff


	//   ....[74]....
        /*01a0*/ 	.word	0xffffffff


	//   ....[75]....
        /*01a4*/ 	.word	0xffffffff


	//   ....[76]....
        /*01a8*/ 	.word	0xffffffff


	//   ....[77]....
        /*01ac*/ 	.word	0xffffffff


	//   ....[78]....
        /*01b0*/ 	.word	0xffffffff


	//   ....[79]....
        /*01b4*/ 	.word	0xffffffff


	//   ....[80]....
        /*01b8*/ 	.word	0xffffffff


	//   ....[81]....
        /*01bc*/ 	.word	0xffffffff


	//   ....[82]....
        /*01c0*/ 	.word	0xffffffff


	//   ....[83]....
        /*01c4*/ 	.word	0xffffffff


	//   ....[84]....
        /*01c8*/ 	.word	0xffffffff


	//   ....[85]....
        /*01cc*/ 	.word	0xffffffff


	//   ....[86]....
        /*01d0*/ 	.word	0xffffffff


	//   ....[87]....
        /*01d4*/ 	.word	0xffffffff


	//   ....[88]....
        /*01d8*/ 	.word	0xffffffff


	//   ....[89]....
        /*01dc*/ 	.word	0xffffffff


	//   ....[90]....
        /*01e0*/ 	.word	0xffffffff


	//   ....[91]....
        /*01e4*/ 	.word	0xffffffff


	//   ....[92]....
        /*01e8*/ 	.word	0xffffffff


	//   ....[93]....
        /*01ec*/ 	.word	0x0500000f


	//   ....[94]....
        /*01f0*/ 	.word	0x0500000f


	//   ....[95]....
        /*01f4*/ 	.word	0x0500000f


	//   ....[96]....
        /*01f8*/ 	.word	0x0500000f


	//   ....[97]....
        /*01fc*/ 	.word	0x0500000f


	//   ....[98]....
        /*0200*/ 	.word	0x0500000f


	//   ....[99]....
        /*0204*/ 	.word	0x0500000f


	//   ....[100]....
        /*0208*/ 	.word	0x0500000f


	//   ....[101]....
        /*020c*/ 	.word	0x0500000f


	//   ....[102]....
        /*0210*/ 	.word	0x0500000f


	//   ....[103]....
        /*0214*/ 	.word	0x0500000f


	//   ....[104]....
        /*0218*/ 	.word	0x0500000f


	//   ....[105]....
        /*021c*/ 	.word	0x0500000f


	//   ....[106]....
        /*0220*/ 	.word	0x0500000f


	//   ....[107]....
        /*0224*/ 	.word	0x0500000f


	//   ....[108]....
        /*0228*/ 	.word	0x0500000f


	//   ....[109]....
        /*022c*/ 	.word	0x0500000f


	//   ....[110]....
        /*0230*/ 	.word	0x0500000f


	//   ....[111]....
        /*0234*/ 	.word	0x0500000f


	//   ....[112]....
        /*0238*/ 	.word	0x0500000f


	//   ....[113]....
        /*023c*/ 	.word	0x0500000f


	//   ....[114]....
        /*0240*/ 	.word	0x0500000f


	//   ....[115]....
        /*0244*/ 	.word	0x0500000f


	//   ....[116]....
        /*0248*/ 	.word	0x0500000f


	//   ....[117]....
        /*024c*/ 	.word	0x0500000f


	//   ....[118]....
        /*0250*/ 	.word	0x0500000f


	//   ....[119]....
        /*0254*/ 	.word	0x0500000f


	//   ....[120]....
        /*0258*/ 	.word	0x0500000f


	//   ....[121]....
        /*025c*/ 	.word	0x0500000f


	//   ....[122]....
        /*0260*/ 	.word	0x0500000f


	//   ....[123]....
        /*0264*/ 	.word	0x0500000f


	//   ....[124]....
        /*0268*/ 	.word	0x0500000f


	//   ....[125]....
        /*026c*/ 	.word	0x0500000f


	//   ....[126]....
        /*0270*/ 	.word	0x0500000f


	//   ....[127]....
        /*0274*/ 	.word	0x0500000f


	//   ....[128]....
        /*0278*/ 	.word	0x0500000f


	//   ....[129]....
        /*027c*/ 	.word	0x0500000f


	//   ....[130]....
        /*0280*/ 	.word	0x0500000f


	//   ....[131]....
        /*0284*/ 	.word	0x0500000f


	//   ....[132]....
        /*0288*/ 	.word	0x0500000f


	//   ....[133]....
        /*028c*/ 	.word	0x0500000f


	//   ....[134]....
        /*0290*/ 	.word	0x0500000f


	//   ....[135]....
        /*0294*/ 	.word	0x0500000f


	//   ....[136]....
        /*0298*/ 	.word	0x0500000f


	//   ....[137]....
        /*029c*/ 	.word	0x0500000f


	//   ....[138]....
        /*02a0*/ 	.word	0x0500000f


	//   ....[139]....
        /*02a4*/ 	.word	0x0500000f


	//   ....[140]....
        /*02a8*/ 	.word	0x0500000f


	//   ....[141]....
        /*02ac*/ 	.word	0x0500000f


	//   ....[142]....
        /*02b0*/ 	.word	0x0500000f


	//   ....[143]....
        /*02b4*/ 	.word	0x0500000f


	//   ....[144]....
        /*02b8*/ 	.word	0x0500000f


	//   ....[145]....
        /*02bc*/ 	.word	0x0500000f


	//   ....[146]....
        /*02c0*/ 	.word	0x0500000f


	//   ....[147]....
        /*02c4*/ 	.word	0x0500000f


	//   ....[148]....
        /*02c8*/ 	.word	0x0500000f


	//   ....[149]....
        /*02cc*/ 	.word	0x0500000f


	//   ....[150]....
        /*02d0*/ 	.word	0x0500000f


	//   ....[151]....
        /*02d4*/ 	.word	0x0500000f


	//   ....[152]....
        /*02d8*/ 	.word	0x0500000f


	//   ....[153]....
        /*02dc*/ 	.word	0x0500000f


	//   ....[154]....
        /*02e0*/ 	.word	0x0500000f


	//   ....[155]....
        /*02e4*/ 	.word	0x0500000f


	//   ....[156]....
        /*02e8*/ 	.word	0x0500000f


	//   ....[157]....
        /*02ec*/ 	.word	0x0500000f


	//   ....[158]....
        /*02f0*/ 	.word	0x0500000f


	//----- nvinfo : EIATTR_COOP_GROUP_INSTR_OFFSETS
	.align		4
.L_83:
        /*02f4*/ 	.byte	0x04, 0x28
        /*02f6*/ 	.short	(.L_85 - .L_84)


	//   ....[0]....
.L_84:
        /*02f8*/ 	.word	0x00000070


	//   ....[1]....
        /*02fc*/ 	.word	0x000000b0


	//   ....[2]....
        /*0300*/ 	.word	0x000002d0


	//   ....[3]....
        /*0304*/ 	.word	0x00000430


	//   ....[4]....
        /*0308*/ 	.word	0x00000550


	//   ....[5]....
        /*030c*/ 	.word	0x000006b0


	//   ....[6]....
        /*0310*/ 	.word	0x00001150


	//   ....[7]....
        /*0314*/ 	.word	0x00002460


	//   ....[8]....
        /*0318*/ 	.word	0x000024f0


	//   ....[9]....
        /*031c*/ 	.word	0x00002a00


	//   ....[10]....
        /*0320*/ 	.word	0x00002aa0


	//   ....[11]....
        /*0324*/ 	.word	0x000049c0


	//   ....[12]....
        /*0328*/ 	.word	0x000049d0


	//   ....[13]....
        /*032c*/ 	.word	0x00004a00


	//   ....[14]....
        /*0330*/ 	.word	0x00004a10


	//   ....[15]....
        /*0334*/ 	.word	0x00005d40


	//   ....[16]....
        /*0338*/ 	.word	0x00005d60


	//   ....[17]....
        /*033c*/ 	.word	0x00005e00


	//   ....[18]....
        /*0340*/ 	.word	0x00005e10


	//   ....[19]....
        /*0344*/ 	.word	0x00006eb0


	//   ....[20]....
        /*0348*/ 	.word	0x00006f00


	//   ....[21]....
        /*034c*/ 	.word	0x00006f40


	//   ....[22]....
        /*0350*/ 	.word	0x00006f80


	//   ....[23]....
        /*0354*/ 	.word	0x00006fc0


	//   ....[24]....
        /*0358*/ 	.word	0x00006fe0


	//   ....[25]....
        /*035c*/ 	.word	0x00007950


	//   ....[26]....
        /*0360*/ 	.word	0x00007960


	//   ....[27]....
        /*0364*/ 	.word	0x000086a0


	//   ....[28]....
        /*0368*/ 	.word	0x00009890


	//   ....[29]....
        /*036c*/ 	.word	0x000098b0


	//   ....[30]....
        /*0370*/ 	.word	0x000098c0


	//   ....[31]....
        /*0374*/ 	.word	0x000098d0


	//   ....[32]....
        /*0378*/ 	.word	0x000098e0


	//   ....[33]....
        /*037c*/ 	.word	0x000098f0


	//   ....[34]....
        /*0380*/ 	.word	0x00009900


	//   ....[35]....
        /*0384*/ 	.word	0x00009960


	//   ....[36]....
        /*0388*/ 	.word	0x000099a0


	//   ....[37]....
        /*038c*/ 	.word	0x00009a00


	//   ....[38]....
        /*0390*/ 	.word	0x00009a10


	//   ....[39]....
        /*0394*/ 	.word	0x00009ae0


	//   ....[40]....
        /*0398*/ 	.word	0x0000a100


	//   ....[41]....
        /*039c*/ 	.word	0x0000a130


	//   ....[42]....
        /*03a0*/ 	.word	0x0000a160


	//   ....[43]....
        /*03a4*/ 	.word	0x0000a180


	//   ....[44]....
        /*03a8*/ 	.word	0x0000a190


	//   ....[45]....
        /*03ac*/ 	.word	0x0000a210


	//   ....[46]....
        /*03b0*/ 	.word	0x0000a250


	//   ....[47]....
        /*03b4*/ 	.word	0x0000a2a0


	//   ....[48]....
        /*03b8*/ 	.word	0x0000a2d0


	//   ....[49]....
        /*03bc*/ 	.word	0x0000a330


	//   ....[50]....
        /*03c0*/ 	.word	0x0000a370


	//   ....[51]....
        /*03c4*/ 	.word	0x0000a3c0


	//   ....[52]....
        /*03c8*/ 	.word	0x0000a3f0


	//   ....[53]....
        /*03cc*/ 	.word	0x0000a440


	//   ....[54]....
        /*03d0*/ 	.word	0x0000a480


	//   ....[55]....
        /*03d4*/ 	.word	0x0000a4d0


	//   ....[56]....
        /*03d8*/ 	.word	0x0000ac90


	//   ....[57]....
        /*03dc*/ 	.word	0x0000acc0


	//   ....[58]....
        /*03e0*/ 	.word	0x0000ace0


	//   ....[59]....
        /*03e4*/ 	.word	0x0000acf0


	//   ....[60]....
        /*03e8*/ 	.word	0x0000ad10


	//   ....[61]....
        /*03ec*/ 	.word	0x0000ad70


	//   ....[62]....
        /*03f0*/ 	.word	0x0000ad90


	//   ....[63]....
        /*03f4*/ 	.word	0x0000adb0


	//   ....[64]....
        /*03f8*/ 	.word	0x0000adc0


	//   ....[65]....
        /*03fc*/ 	.word	0x0000ae20


	//   ....[66]....
        /*0400*/ 	.word	0x0000ae40


	//   ....[67]....
        /*0404*/ 	.word	0x0000af00


	//   ....[68]....
        /*0408*/ 	.word	0x0000b140


	//   ....[69]....
        /*040c*/ 	.word	0x0000b160


	//   ....[70]....
        /*0410*/ 	.word	0x0000b170


	//   ....[71]....
        /*0414*/ 	.word	0x0000b190


	//   ....[72]....
        /*0418*/ 	.word	0x0000b220


	//   ....[73]....
        /*041c*/ 	.word	0x0000b250


	//   ....[74]....
        /*0420*/ 	.word	0x0000b2c0


	//   ....[75]....
        /*0424*/ 	.word	0x0000b2f0


	//   ....[76]....
        /*0428*/ 	.word	0x0000b360


	//   ....[77]....
        /*042c*/ 	.word	0x0000b390


	//   ....[78]....
        /*0430*/ 	.word	0x0000b400


	//   ....[79]....
        /*0434*/ 	.word	0x0000b430


	//   ....[80]....
        /*0438*/ 	.word	0x0000b900


	//   ....[81]....
        /*043c*/ 	.word	0x0000b930


	//   ....[82]....
        /*0440*/ 	.word	0x0000b960


	//   ....[83]....
        /*0444*/ 	.word	0x0000b990


	//   ....[84]....
        /*0448*/ 	.word	0x0000b9c0


	//   ....[85]....
        /*044c*/ 	.word	0x0000b9d0


	//   ....[86]....
        /*0450*/ 	.word	0x0000ba70


	//   ....[87]....
        /*0454*/ 	.word	0x0000ba90


	//   ....[88]....
        /*0458*/ 	.word	0x0000bb20


	//   ....[89]....
        /*045c*/ 	.word	0x0000bb40


	//   ....[90]....
        /*0460*/ 	.word	0x0000bbb0


	//   ....[91]....
        /*0464*/ 	.word	0x0000bbe0


	//   ....[92]....
        /*0468*/ 	.word	0x0000bf60


	//   ....[93]....
        /*046c*/ 	.word	0x0000c420


	//   ....[94]....
        /*0470*/ 	.word	0x0000c510


	//   ....[95]....
        /*0474*/ 	.word	0x0000c5b0


	//   ....[96]....
        /*0478*/ 	.word	0x0000c610


	//   ....[97]....
        /*047c*/ 	.word	0x0000c6e0


	//   ....[98]....
        /*0480*/ 	.word	0x0000c750


	//   ....[99]....
        /*0484*/ 	.word	0x0000c820


	//   ....[100]....
        /*0488*/ 	.word	0x0000c8a0


	//   ....[101]....
        /*048c*/ 	.word	0x0000c970


	//   ....[102]....
        /*0490*/ 	.word	0x0000c9f0


	//   ....[103]....
        /*0494*/ 	.word	0x0000cad0


	//   ....[104]....
        /*0498*/ 	.word	0x0000cb50


	//   ....[105]....
        /*049c*/ 	.word	0x0000cc10


	//   ....[106]....
        /*04a0*/ 	.word	0x0000cca0


	//   ....[107]....
        /*04a4*/ 	.word	0x0000cd00


	//   ....[108]....
        /*04a8*/ 	.word	0x0000cda0


	//   ....[109]....
        /*04ac*/ 	.word	0x0000ce70


	//   ....[110]....
        /*04b0*/ 	.word	0x0000cef0


	//   ....[111]....
        /*04b4*/ 	.word	0x0000cfc0


	//   ....[112]....
        /*04b8*/ 	.word	0x0000d040


	//   ....[113]....
        /*04bc*/ 	.word	0x0000d110


	//   ....[114]....
        /*04c0*/ 	.word	0x0000d190


	//   ....[115]....
        /*04c4*/ 	.word	0x0000d260


	//   ....[116]....
        /*04c8*/ 	.word	0x0000d2e0


	//   ....[117]....
        /*04cc*/ 	.word	0x0000d3b0


	//   ....[118]....
        /*04d0*/ 	.word	0x0000d430


	//   ....[119]....
        /*04d4*/ 	.word	0x0000d500


	//   ....[120]....
        /*04d8*/ 	.word	0x0000d570


	//   ....[121]....
        /*04dc*/ 	.word	0x0000d630


	//   ....[122]....
        /*04e0*/ 	.word	0x0000d770


	//   ....[123]....
        /*04e4*/ 	.word	0x0000d840


	//   ....[124]....
        /*04e8*/ 	.word	0x0000d8a0


	//   ....[125]....
        /*04ec*/ 	.word	0x0000d960


	//   ....[126]....
        /*04f0*/ 	.word	0x0000d9c0


	//   ....[127]....
        /*04f4*/ 	.word	0x0000da80


	//   ....[128]....
        /*04f8*/ 	.word	0x0000dae0


	//   ....[129]....
        /*04fc*/ 	.word	0x0000dbb0


	//   ....[130]....
        /*0500*/ 	.word	0x0000dc10


	//   ....[131]....
        /*0504*/ 	.word	0x0000dce0


	//   ....[132]....
        /*0508*/ 	.word	0x0000dd40


	//   ....[133]....
        /*050c*/ 	.word	0x0000de20


	//   ....[134]....
        /*0510*/ 	.word	0x0000df00


	//   ....[135]....
        /*0514*/ 	.word	0x0000dfa0


	//   ....[136]....
        /*0518*/ 	.word	0x0000e000


	//   ....[137]....
        /*051c*/ 	.word	0x0000e0c0


	//   ....[138]....
        /*0520*/ 	.word	0x0000e180


	//   ....[139]....
        /*0524*/ 	.word	0x0000e240


	//   ....[140]....
        /*0528*/ 	.word	0x0000e300


	//   ....[141]....
        /*052c*/ 	.word	0x0000e3c0


	//   ....[142]....
        /*0530*/ 	.word	0x0000e480


	//   ....[143]....
        /*0534*/ 	.word	0x0000e540


	//   ....[144]....
        /*0538*/ 	.word	0x0000e600


	//   ....[145]....
        /*053c*/ 	.word	0x0000e6c0


	//   ....[146]....
        /*0540*/ 	.word	0x0000e800


	//   ....[147]....
        /*0544*/ 	.word	0x0000e8a0


	//   ....[148]....
        /*0548*/ 	.word	0x0000e970


	//   ....[149]....
        /*054c*/ 	.word	0x0000ea60


	//   ....[150]....
        /*0550*/ 	.word	0x0000ead0


	//   ....[151]....
        /*0554*/ 	.word	0x0000ebc0


	//   ....[152]....
        /*0558*/ 	.word	0x0000ec30


	//   ....[153]....
        /*055c*/ 	.word	0x0000ed30


	//   ....[154]....
        /*0560*/ 	.word	0x0000edb0


	//   ....[155]....
        /*0564*/ 	.word	0x0000eea0


	//   ....[156]....
        /*0568*/ 	.word	0x0000ef10


	//   ....[157]....
        /*056c*/ 	.word	0x0000efe0


	//   ....[158]....
        /*0570*/ 	.word	0x0000f0f0


	//----- nvinfo : EIATTR_REG_RECONFIG
	.align		4
.L_85:
        /*0574*/ 	.byte	0x01, 0x54
	.zero		2


	//----- nvinfo : EIATTR_SYSCALL_OFFSETS
	.align		4
        /*0578*/ 	.byte	0x04, 0x46
        /*057a*/ 	.short	(.L_87 - .L_86)


	//   ....[0]....
.L_86:
        /*057c*/ 	.word	0x00001310


	//   ....[1]....
        /*0580*/ 	.word	0x00008de0


	//   ....[2]....
        /*0584*/ 	.word	0x00008f20


	//   ....[3]....
        /*0588*/ 	.word	0x00009010


	//   ....[4]....
        /*058c*/ 	.word	0x00009e70


	//----- nvinfo : EIATTR_MBARRIER_INSTR_OFFSETS
	.align		4
.L_87:
        /*0590*/ 	.byte	0x04, 0x39
        /*0592*/ 	.short	(.L_89 - .L_88)


	//   ....[0]....
.L_88:
        /*0594*/ 	.word	0x00000180
        /*0598*/ 	.word	0x000000ff
        /*059c*/ 	.word	0x00030800
        /*05a0*/ 	.short	0x0100
        /*05a2*/ 	.byte	0x08
	.zero		1


	//   ....[1]....
        /*05a4*/ 	.word	0x00000190
        /*05a8*/ 	.word	0x000000ff
        /*05ac*/ 	.word	0x00030820
        /*05b0*/ 	.short	0x0100
        /*05b2*/ 	.byte	0x08
	.zero		1


	//   ....[2]....
        /*05b4*/ 	.word	0x00000280
        /*05b8*/ 	.word	0x000000ff
        /*05bc*/ 	.word	0x00030830
        /*05c0*/ 	.short	0x0100
        /*05c2*/ 	.byte	0x08
	.zero		1


	//   ....[3]....
        /*05c4*/ 	.word	0x00000290
        /*05c8*/ 	.word	0x000000ff
        /*05cc*/ 	.word	0x00030840
        /*05d0*/ 	.short	0x0100
        /*05d2*/ 	.byte	0x08
	.zero		1


	//   ....[4]....
        /*05d4*/ 	.word	0x000002a0
        /*05d8*/ 	.word	0x000000ff
        /*05dc*/ 	.word	0x00030838
        /*05e0*/ 	.short	0x0100
        /*05e2*/ 	.byte	0x08
	.zero		1


	//   ....[5]....
        /*05e4*/ 	.word	0x000002b0
        /*05e8*/ 	.word	0x000000ff
        /*05ec*/ 	.word	0x00030848
        /*05f0*/ 	.short	0x0100
        /*05f2*/ 	.byte	0x08
	.zero		1


	//   ....[6]....
        /*05f4*/ 	.word	0x000003e0
        /*05f8*/ 	.word	0x000000ff
        /*05fc*/ 	.word	0x00030850
        /*0600*/ 	.short	0x0100
        /*0602*/ 	.byte	0x08
	.zero		1


	//   ....[7]....
        /*0604*/ 	.word	0x000003f0
        /*0608*/ 	.word	0x000000ff
        /*060c*/ 	.word	0x00030860
        /*0610*/ 	.short	0x0100
        /*0612*/ 	.byte	0x08
	.zero		1


	//   ....[8]....
        /*0614*/ 	.word	0x00000400
        /*0618*/ 	.word	0x000000ff
        /*061c*/ 	.word	0x00030858
        /*0620*/ 	.short	0x0100
        /*0622*/ 	.byte	0x08
	.zero		1


	//   ....[9]....
        /*0624*/ 	.word	0x00000410
        /*0628*/ 	.word	0x000000ff
        /*062c*/ 	.word	0x00030868
        /*0630*/ 	.short	0x0100
        /*0632*/ 	.byte	0x08
	.zero		1


	//   ....[10]....
        /*0634*/ 	.word	0x00000500
        /*0638*/ 	.word	0x000000ff
        /*063c*/ 	.word	0x00030870
        /*0640*/ 	.short	0x0100
        /*0642*/ 	.byte	0x06
	.zero		1


	//   ....[11]....
        /*0644*/ 	.word	0x00000510
        /*0648*/ 	.word	0x000000ff
        /*064c*/ 	.word	0x00030880
        /*0650*/ 	.short	0x0100
        /*0652*/ 	.byte	0x06
	.zero		1


	//   ....[12]....
        /*0654*/ 	.word	0x00000520
        /*0658*/ 	.word	0x000000ff
        /*065c*/ 	.word	0x00030878
        /*0660*/ 	.short	0x0100
        /*0662*/ 	.byte	0x06
	.zero		1


	//   ....[13]....
        /*0664*/ 	.word	0x00000530
        /*0668*/ 	.word	0x000000ff
        /*066c*/ 	.word	0x00030888
        /*0670*/ 	.short	0x0100
        /*0672*/ 	.byte	0x06
	.zero		1


	//   ....[14]....
        /*0674*/ 	.word	0x00000660
        /*0678*/ 	.word	0x000000ff
        /*067c*/ 	.word	0x00030890
        /*0680*/ 	.short	0x0100
        /*0682*/ 	.byte	0x08
	.zero		1


	//   ....[15]....
        /*0684*/ 	.word	0x00000670
        /*0688*/ 	.word	0x000000ff
        /*068c*/ 	.word	0x000308a0
        /*0690*/ 	.short	0x0100
        /*0692*/ 	.byte	0x08
	.zero		1


	//   ....[16]....
        /*0694*/ 	.word	0x00000680
        /*0698*/ 	.word	0x000000ff
        /*069c*/ 	.word	0x00030898
        /*06a0*/ 	.short	0x0100
        /*06a2*/ 	.byte	0x08
	.zero		1


	//   ....[17]....
        /*06a4*/ 	.word	0x00000690
        /*06a8*/ 	.word	0x000000ff
        /*06ac*/ 	.word	0x000308a8
        /*06b0*/ 	.short	0x0100
        /*06b2*/ 	.byte	0x08
	.zero		1


	//   ....[18]....
        /*06b4*/ 	.word	0x000007d0
        /*06b8*/ 	.word	0x000000ff
        /*06bc*/ 	.word	0x000308b0
        /*06c0*/ 	.short	0x0100
        /*06c2*/ 	.byte	0x08
	.zero		1


	//   ....[19]....
        /*06c4*/ 	.word	0x000007e0
        /*06c8*/ 	.word	0x000000ff
        /*06cc*/ 	.word	0x000308c0
        /*06d0*/ 	.short	0x0100
        /*06d2*/ 	.byte	0x08
	.zero		1


	//   ....[20]....
        /*06d4*/ 	.word	0x000007f0
        /*06d8*/ 	.word	0x000000ff
        /*06dc*/ 	.word	0x000308b8
        /*06e0*/ 	.short	0x0100
        /*06e2*/ 	.byte	0x08
	.zero		1


	//   ....[21]....
        /*06e4*/ 	.word	0x00000800
        /*06e8*/ 	.word	0x000000ff
        /*06ec*/ 	.word	0x000308c8
        /*06f0*/ 	.short	0x0100
        /*06f2*/ 	.byte	0x08
	.zero		1


	//   ....[22]....
        /*06f4*/ 	.word	0x00001330
        /*06f8*/ 	.word	0x000000ff
        /*06fc*/ 	.word	0x00030800
        /*0700*/ 	.short	0x010a
        /*0702*/ 	.byte	0x26
	.zero		1


	//   ....[23]....
        /*0704*/ 	.word	0x000013c0
        /*0708*/ 	.word	0x000000ff
        /*070c*/ 	.word	0x00030830
        /*0710*/ 	.short	0x010a
        /*0712*/ 	.byte	0x26
	.zero		1


	//   ....[24]....
        /*0714*/ 	.word	0x00001420
        /*0718*/ 	.word	0x000000ff
        /*071c*/ 	.word	0x00030830
        /*0720*/ 	.short	0x010a
        /*0722*/ 	.byte	0x26
	.zero		1


	//   ....[25]....
        /*0724*/ 	.word	0x00002510
        /*0728*/ 	.word	0x000000ff
        /*072c*/ 	.word	0x00000000
        /*0730*/ 	.short	0x0101
        /*0732*/ 	.byte	0x04
	.zero		1


	//   ....[26]....
        /*0734*/ 	.word	0x00003930
        /*0738*/ 	.word	0x000000ff
        /*073c*/ 	.word	0x00030830
        /*0740*/ 	.short	0x010a
        /*0742*/ 	.byte	0x3d
	.zero		1


	//   ....[27]....
        /*0744*/ 	.word	0x00003970
        /*0748*/ 	.word	0x000000ff
        /*074c*/ 	.word	0x00030830
        /*0750*/ 	.short	0x010a
        /*0752*/ 	.byte	0x3d
	.zero		1


	//   ....[28]....
        /*0754*/ 	.word	0x000043d0
        /*0758*/ 	.word	0x000000ff
        /*075c*/ 	.word	0x00030850
        /*0760*/ 	.short	0x010a
        /*0762*/ 	.byte	0x04
	.zero		1


	//   ....[29]....
        /*0764*/ 	.word	0x00004410
        /*0768*/ 	.word	0x000000ff
        /*076c*/ 	.word	0x00030850
        /*0770*/ 	.short	0x010a
        /*0772*/ 	.byte	0x04
	.zero		1


	//   ....[30]....
        /*0774*/ 	.word	0x000047c0
        /*0778*/ 	.word	0x000000ff
        /*077c*/ 	.word	0x00000000
        /*0780*/ 	.short	0x0101
        /*0782*/ 	.byte	0x3d
	.zero		1


	//   ....[31]....
        /*0784*/ 	.word	0x00005540
        /*0788*/ 	.word	0x000000ff
        /*078c*/ 	.word	0x00000000
        /*0790*/ 	.short	0x0101
        /*0792*/ 	.byte	0x04
	.zero		1


	//   ....[32]....
        /*0794*/ 	.word	0x00005c90
        /*0798*/ 	.word	0x000000ff
        /*079c*/ 	.word	0x00030850
        /*07a0*/ 	.short	0x010a
        /*07a2*/ 	.byte	0x05
	.zero		1


	//   ....[33]....
        /*07a4*/ 	.word	0x00005cd0
        /*07a8*/ 	.word	0x000000ff
        /*07ac*/ 	.word	0x00030850
        /*07b0*/ 	.short	0x010a
        /*07b2*/ 	.byte	0x05
	.zero		1


	//   ....[34]....
        /*07b4*/ 	.word	0x000062f0
        /*07b8*/ 	.word	0x000000ff
        /*07bc*/ 	.word	0x00000000
        /*07c0*/ 	.short	0x0101
        /*07c2*/ 	.byte	0x04
	.zero		1


	//   ....[35]....
        /*07c4*/ 	.word	0x00006ff0
        /*07c8*/ 	.word	0x000000ff
        /*07cc*/ 	.word	0x00000000
        /*07d0*/ 	.short	0x0101
        /*07d2*/ 	.byte	0x04
	.zero		1


	//   ....[36]....
        /*07d4*/ 	.word	0x00009640
        /*07d8*/ 	.word	0x000000ff
        /*07dc*/ 	.word	0x00030840
        /*07e0*/ 	.short	0x010a
        /*07e2*/ 	.byte	0x2c
	.zero		1


	//   ....[37]....
        /*07e4*/ 	.word	0x00009c30
        /*07e8*/ 	.word	0x000000ff
        /*07ec*/ 	.word	0x00030830
        /*07f0*/ 	.short	0x0107
        /*07f2*/ 	.byte	0x2c
	.zero		1


	//   ....[38]....
        /*07f4*/ 	.word	0x00009ca0
        /*07f8*/ 	.word	0x000000ff
        /*07fc*/ 	.word	0x00030830
        /*0800*/ 	.short	0x0101
        /*0802*/ 	.byte	0x2c
	.zero		1


	//   ....[39]....
        /*0804*/ 	.word	0x0000a620
        /*0808*/ 	.word	0x000000ff
        /*080c*/ 	.word	0x00030800
        /*0810*/ 	.short	0x0107
        /*0812*/ 	.byte	0x2c
	.zero		1


	//   ....[40]....
        /*0814*/ 	.word	0x0000a680
        /*0818*/ 	.word	0x000000ff
        /*081c*/ 	.word	0x00030800
        /*0820*/ 	.short	0x0101
        /*0822*/ 	.byte	0x2c
	.zero		1


	//   ....[41]....
        /*0824*/ 	.word	0x0000a690
        /*0828*/ 	.word	0x000000ff
        /*082c*/ 	.word	0x00030820
        /*0830*/ 	.short	0x010a
        /*0832*/ 	.byte	0x2c
	.zero		1


	//   ....[42]....
        /*0834*/ 	.word	0x0000aa80
        /*0838*/ 	.word	0x00000013
        /*083c*/ 	.word	0x00030840
        /*0840*/ 	.short	0x010a
        /*0842*/ 	.byte	0x3f
	.zero		1


	//   ....[43]....
        /*0844*/ 	.word	0x0000afc0
        /*0848*/ 	.word	0x00000013
        /*084c*/ 	.word	0x00030830
        /*0850*/ 	.short	0x0107
        /*0852*/ 	.byte	0x3f
	.zero		1


	//   ....[44]....
        /*0854*/ 	.word	0x0000b070
        /*0858*/ 	.word	0x00000013
        /*085c*/ 	.word	0x00030830
        /*0860*/ 	.short	0x0101
        /*0862*/ 	.byte	0x3f
	.zero		1


	//   ....[45]....
        /*0864*/ 	.word	0x0000b0d0
        /*0868*/ 	.word	0x00000006
        /*086c*/ 	.word	0x00030860
        /*0870*/ 	.short	0x010a
        /*0872*/ 	.byte	0x3f
	.zero		1


	//   ....[46]....
        /*0874*/ 	.word	0x0000b580
        /*0878*/ 	.word	0x00000006
        /*087c*/ 	.word	0x00030850
        /*0880*/ 	.short	0x0107
        /*0882*/ 	.byte	0x3f
	.zero		1


	//   ....[47]....
        /*0884*/ 	.word	0x0000b6d0
        /*0888*/ 	.word	0x00000006
        /*088c*/ 	.word	0x00030850
        /*0890*/ 	.short	0x0101
        /*0892*/ 	.byte	0x3f
	.zero		1


	//   ....[48]....
        /*0894*/ 	.word	0x0000b870
        /*0898*/ 	.word	0x00000000
        /*089c*/ 	.word	0x00030860
        /*08a0*/ 	.short	0x010a
        /*08a2*/ 	.byte	0x3f
	.zero		1


	//   ....[49]....
        /*08a4*/ 	.word	0x0000bda0
        /*08a8*/ 	.word	0x00000000
        /*08ac*/ 	.word	0x00030850
        /*08b0*/ 	.short	0x0107
        /*08b2*/ 	.byte	0x3f
	.zero		1


	//   ....[50]....
        /*08b4*/ 	.word	0x0000be50
        /*08b8*/ 	.word	0x00000000
        /*08bc*/ 	.word	0x00030850
        /*08c0*/ 	.short	0x0101
        /*08c2*/ 	.byte	0x3f
	.zero		1


	//   ....[51]....
        /*08c4*/ 	.word	0x0000bef0
        /*08c8*/ 	.word	0x00000007
        /*08cc*/ 	.word	0x00030820
        /*08d0*/ 	.short	0x010a
        /*08d2*/ 	.byte	0x3f
	.zero		1


	//   ....[52]....
        /*08d4*/ 	.word	0x0000c070
        /*08d8*/ 	.word	0x00000005
        /*08dc*/ 	.word	0x00030840
        /*08e0*/ 	.short	0x010a
        /*08e2*/ 	.byte	0x3f
	.zero		1


	//   ....[53]....
        /*08e4*/ 	.word	0x0000c110
        /*08e8*/ 	.word	0x00000007
        /*08ec*/ 	.word	0x00030840
        /*08f0*/ 	.short	0x010a
        /*08f2*/ 	.byte	0x3f
	.zero		1


	//   ....[54]....
        /*08f4*/ 	.word	0x0000c150
        /*08f8*/ 	.word	0x00000005
        /*08fc*/ 	.word	0x00030860
        /*0900*/ 	.short	0x010a
        /*0902*/ 	.byte	0x3f
	.zero		1


	//   ....[55]....
        /*0904*/ 	.word	0x0000c190
        /*0908*/ 	.word	0x00000007
        /*090c*/ 	.word	0x00030860
        /*0910*/ 	.short	0x010a
        /*0912*/ 	.byte	0x3f
	.zero		1


	//   ....[56]....
        /*0914*/ 	.word	0x0000c200
        /*0918*/ 	.word	0x00000003
        /*091c*/ 	.word	0x00030800
        /*0920*/ 	.short	0x010a
        /*0922*/ 	.byte	0x3f
	.zero		1


	//   ....[57]....
        /*0924*/ 	.word	0x0000c260
        /*0928*/ 	.word	0x00000003
        /*092c*/ 	.word	0x00030830
        /*0930*/ 	.short	0x010a
        /*0932*/ 	.byte	0x3f
	.zero		1


	//   ....[58]....
        /*0934*/ 	.word	0x0000c2c0
        /*0938*/ 	.word	0x00000003
        /*093c*/ 	.word	0x00030830
        /*0940*/ 	.short	0x010a
        /*0942*/ 	.byte	0x3f
	.zero		1


	//   ....[59]....
        /*0944*/ 	.word	0x0000c320
        /*0948*/ 	.word	0x00000003
        /*094c*/ 	.word	0x00030850
        /*0950*/ 	.short	0x010a
        /*0952*/ 	.byte	0x3f
	.zero		1


	//   ....[60]....
        /*0954*/ 	.word	0x0000c380
        /*0958*/ 	.word	0x00000007
        /*095c*/ 	.word	0x00030850
        /*0960*/ 	.short	0x010a
        /*0962*/ 	.byte	0x3f
	.zero		1


	//   ....[61]....
        /*0964*/ 	.word	0x0000c460
        /*0968*/ 	.word	0x00000003
        /*096c*/ 	.word	0x00030840
        /*0970*/ 	.short	0x010a
        /*0972*/ 	.byte	0x3f
	.zero		1


	//   ....[62]....
        /*0974*/ 	.word	0x0000d670
        /*0978*/ 	.word	0x00000003
        /*097c*/ 	.word	0x00030820
        /*0980*/ 	.short	0x010a
        /*0982*/ 	.byte	0x3f
	.zero		1


	//   ....[63]....
        /*0984*/ 	.word	0x0000d6c0
        /*0988*/ 	.word	0x00000013
        /*098c*/ 	.word	0x00030840
        /*0990*/ 	.short	0x010a
        /*0992*/ 	.byte	0x3f
	.zero		1


	//   ....[64]....
        /*0994*/ 	.word	0x0000de50
        /*0998*/ 	.word	0x00000006
        /*099c*/ 	.word	0x00030860
        /*09a0*/ 	.short	0x010a
        /*09a2*/ 	.byte	0x3f
	.zero		1


	//   ....[65]....
        /*09a4*/ 	.word	0x0000e750
        /*09a8*/ 	.word	0x00000000
        /*09ac*/ 	.word	0x00030860
        /*09b0*/ 	.short	0x010a
        /*09b2*/ 	.byte	0x3f
	.zero		1


	//   ....[66]....
        /*09b4*/ 	.word	0x0000f010
        /*09b8*/ 	.word	0x00000007
        /*09bc*/ 	.word	0x00030820
        /*09c0*/ 	.short	0x010a
        /*09c2*/ 	.byte	0x3f
	.zero		1


	//   ....[67]....
        /*09c4*/ 	.word	0x0000f1b0
        /*09c8*/ 	.word	0x00000005
        /*09cc*/ 	.word	0x00030840
        /*09d0*/ 	.short	0x010a
        /*09d2*/ 	.byte	0x3f
	.zero		1


	//   ....[68]....
        /*09d4*/ 	.word	0x0000f200
        /*09d8*/ 	.word	0x00000007
        /*09dc*/ 	.word	0x00030840
        /*09e0*/ 	.short	0x010a
        /*09e2*/ 	.byte	0x3f
	.zero		1


	//   ....[69]....
        /*09e4*/ 	.word	0x0000f250
        /*09e8*/ 	.word	0x00000005
        /*09ec*/ 	.word	0x00030860
        /*09f0*/ 	.short	0x010a
        /*09f2*/ 	.byte	0x3f
	.zero		1


	//----- nvinfo : EIATTR_NUM_MBARRIERS
	.align		4
.L_89:
        /*09f4*/ 	.byte	0x03, 0x38
        /*09f6*/ 	.short	0x0016


	//----- nvinfo : EIATTR_EXIT_INSTR_OFFSETS
	.align		4
        /*09f8*/ 	.byte	0x04, 0x1c
        /*09fa*/ 	.short	(.L_91 - .L_90)


	//   ....[0]....
.L_90:
        /*09fc*/ 	.word	0x0000c1e0


	//----- nvinfo : EIATTR_MAX_THREADS
	.align		4
.L_91:
        /*0a00*/ 	.byte	0x04, 0x05
        /*0a02*/ 	.short	(.L_93 - .L_92)
.L_92:
        /*0a04*/ 	.word	0x00000180
        /*0a08*/ 	.word	0x00000001
        /*0a0c*/ 	.word	0x00000001


	//----- nvinfo : EIATTR_CRS_STACK_SIZE
	.align		4
.L_93:
        /*0a10*/ 	.byte	0x04, 0x1e
        /*0a12*/ 	.short	(.L_95 - .L_94)
.L_94:
        /*0a14*/ 	.word	0x00000000


	//----- nvinfo : EIATTR_CBANK_PARAM_SIZE
	.align		4
.L_95:
        /*0a18*/ 	.byte	0x03, 0x19
        /*0a1a*/ 	.short	0x0a70


	//----- nvinfo : EIATTR_PARAM_CBANK
	.align		4
        /*0a1c*/ 	.byte	0x04, 0x0a
        /*0a1e*/ 	.short	(.L_97 - .L_96)
	.align		4
.L_96:
        /*0a20*/ 	.word	index@(.nv.constant0._ZN7cutlass13device_kernelIN5flash11enable_sm90INS1_16FlashAttnFwdSm90INS1_25CollectiveMainloopFwdSm90ILi2EN4cute5tupleIJNS5_1CILi1EEES8_S8_EEENS6_IJNS7_ILi128EEENS7_ILi96EEENS7_ILi192EEEEEELi192ENS_10bfloat16_tEfNS_4arch4Sm90ELb0ELb0ELb0ELb0ELb1ELb0ELb0ELb1ELb1ELb1ELb1ELb0EEENS1_21CollectiveEpilogueFwdINS6_IJSA_SC_SB_EEES9_SE_SG_Li256ELb0ELb1ELb1ELb0EEENS1_19SingleTileSchedulerILb0ELb1ELb1ELi128EEEEEEEEEvNT_6ParamsE)
        /*0a24*/ 	.short	0x0210
        /*0a26*/ 	.short	0x0a70


	//----- nvinfo : EIATTR_SW_WAR
	.align		4
.L_97:
        /*0a28*/ 	.byte	0x04, 0x36
        /*0a2a*/ 	.short	(.L_99 - .L_98)
.L_98:
        /*0a2c*/ 	.word	0x00000008
.L_99:


//--------------------- .nv.info._ZN7cutlass13device_kernelIN5flash11enable_sm90INS1_16FlashAttnFwdSm90INS1_25CollectiveMainloopFwdSm90ILi2EN4cute5tupleIJNS5_1CILi1EEES8_S8_EEENS6_IJNS7_ILi128EEENS7_ILi96EEENS7_ILi192EEEEEELi192ENS_10bfloat16_tEfNS_4arch4Sm90ELb0ELb0ELb0ELb1ELb1ELb0ELb0ELb1ELb1ELb1ELb1ELb0EEENS1_21CollectiveEpilogueFwdINS6_IJSA_SC_SB_EEES9_SE_SG_Li256ELb1ELb1ELb1ELb0EEENS1_36VarlenDynamicPersistentTileSchedulerILi128ELi96ELi256ELi128ELb1ELb1ELb1ELb0ELb1ELb1EEEEEEEEEvNT_6ParamsE --------------------------
	.section	.nv.info._ZN7cutlass13device_kernelIN5flash11enable_sm90INS1_16FlashAttnFwdSm90INS1_25CollectiveMainloopFwdSm90ILi2EN4cute5tupleIJNS5_1CILi1EEES8_S8_EEENS6_IJNS7_ILi128EEENS7_ILi96EEENS7_ILi192EEEEEELi192ENS_10bfloat16_tEfNS_4arch4Sm90ELb0ELb0ELb0ELb1ELb1ELb0ELb0ELb1ELb1ELb1ELb1ELb0EEENS1_21CollectiveEpilogueFwdINS6_IJSA_SC_SB_EEES9_SE_SG_Li256ELb1ELb1ELb1ELb0EEENS1_36VarlenDynamicPersistentTileSchedulerILi128ELi96ELi256ELi128ELb1ELb1ELb1ELb0ELb1ELb1EEEEEEEEEvNT_6ParamsE,"",@"SHT_CUDA_INFO"
	.sectionflags	@""
	.align	4


	//----- nvinfo : EIATTR_CUDA_API_VERSION
	.align		4
        /*0000*/ 	.byte	0x04, 0x37
        /*0002*/ 	.short	(.L_101 - .L_100)
.L_100:
        /*0004*/ 	.word	0x00000082


	//----- nvinfo : EIATTR_KPARAM_INFO
	.align		4
.L_101:
        /*0008*/ 	.byte	0x04, 0x17
        /*000a*/ 	.short	(.L_103 - .L_102)
.L_102:
        /*000c*/ 	.word	0x00000000
        /*0010*/ 	.short	0x0000
        /*0012*/ 	.short	0x0070
        /*0014*/ 	.byte	0x00, 0xf0, 0x01, 0x2a


	//----- nvinfo : EIATTR_SPARSE_MMA_MASK
	.align		4
.L_103:
        /*0018*/ 	.byte	0x03, 0x50
        /*001a*/ 	.short	0x0000


	//----- nvinfo : EIATTR_MAXREG_COUNT
	.align		4
        /*001c*/ 	.byte	0x03, 0x1b
        /*001e*/ 	.short	0x00a8


	//----- nvinfo : EIATTR_NUM_BARRIERS
	.align		4
        /*0020*/ 	.byte	0x02, 0x4c
        /*0022*/ 	.byte	0x09
	.zero		1


	//----- nvinfo : EIATTR_EXTERNS
	.align		4
        /*0024*/ 	.byte	0x04, 0x0f
        /*0026*/ 	.short	(.L_105 - .L_104)


	//   ....[0]....
	.align		4
.L_104:
        /*0028*/ 	.word	index@(__assertfail)


	//----- nvinfo : EIATTR_ANNOTATIONS
	.align		4
.L_105:
        /*002c*/ 	.byte	0x04, 0x55
        /*002e*/ 	.short	(.L_107 - .L_106)


	//   ....[0]....
.L_106:
        /*0030*/ 	.word	0x00000001
        /*0034*/ 	.byte	0xa0, 0x08, 0x00, 0x00, 0x01, 0x00, 0x00, 0x00, 0xa0, 0x09, 0x00, 0x00, 0x01, 0x00, 0x00, 0x00
        /* <DEDUP_REMOVED lines=17> */
        /*0154*/ 	.byte	0x60, 0x06, 0x01, 0x00, 0x01, 0x00, 0x00, 0x00, 0x00, 0x08, 0x01, 0x00


	//----- nvinfo : EIATTR_MERCURY_ISA_VERSION
	.align		4
.L_107:
        /*0160*/ 	.byte	0x03, 0x5f
        /*0162*/ 	.short	0x0101


	//----- nvinfo : EIATTR_UNUSED_LOAD_BYTE_OFFSET
	.align		4
        /*0164*/ 	.byte	0x04, 0x44
        /*0166*/ 	.short	(.L_109 - .L_108)


	//   ....[0]....
.L_108:
        /*0168*/ 	.word	0x00000950
        /*016c*/ 	.word	0x0000fff0


	//   ....[1]....
        /*0170*/ 	.word	0x000072e0
        /*0174*/ 	.word	0x0000fff0


	//----- nvinfo : EIATTR_INT_WARP_WIDE_INSTR_OFFSETS
	.align		4
.L_109:
        /*0178*/ 	.byte	0x04, 0x31
        /*017a*/ 	.short	(.L_111 - .L_110)


	//   ....[0]....
.L_110:
        /*017c*/ 	.word	0x000000c0


	//   ....[1]....
        /*0180*/ 	.word	0x000000d0


	//   ....[2]....
        /*0184*/ 	.word	0x00000170


	//   ....[3]....
        /*0188*/ 	.word	0x0000c480


	//   ....[4]....
        /*018c*/ 	.word	0x0000c510


	//   ....[5]....
        /*0190*/ 	.word	0x0000f2e0


	//   ....[6]....
        /*0194*/ 	.word	0x0000f370


	//----- nvinfo : EIATTR_COOP_GROUP_MASK_REGIDS
	.align		4
.L_111:
        /*0198*/ 	.byte	0x04, 0x29
        /*019a*/ 	.short	(.L_113 - .L_112)


	//   ....[0]....
.L_112:
        /*019c*/ 	.word	0xffffffff


	//   ....[1]....
        /*01a0*/ 	.word	0xffffffff


	//   ....[2]....
        /*01a4*/ 	.word	0xffffffff


	//   ....[3]....
        /*01a8*/ 	.word	0xffffffff


	//   ....[4]....
        /*01ac*/ 	.word	0xffffffff


	//   ....[5]....
        /*01b0*/ 	.word	0xffffffff


	//   ....[6]....
        /*01b4*/ 	.word	0xffffffff


	//   ....[7]....
        /*01b8*/ 	.word	0xffffffff


	//   ....[8]....
        /*01bc*/ 	.word	0xffffffff


	//   ....[9]....
        /*01c0*/ 	.word	0xffffffff


	//   ....[10]....
        /*01c4*/ 	.word	0xffffffff


	//   ....[11]....
        /*01c8*/ 	.word	0xffffffff


	//   ....[12]....
        /*01cc*/ 	.word	0xffffffff


	//   ....[13]....
        /*01d0*/ 	.word	0xffffffff


	//   ....[14]....
        /*01d4*/ 	.word	0xffffffff


	//   ....[15]....
        /*01d8*/ 	.word	0xffffffff


	//   ....[16]....
        /*01dc*/ 	.word	0xffffffff


	//   ....[17]....
        /*01e0*/ 	.word	0xffffffff


	//   ....[18]....
        /*01e4*/ 	.word	0xffffffff


	//   ....[19]....
        /*01e8*/ 	.word	0xffffffff


	//   ....[20]....
        /*01ec*/ 	.word	0xffffffff


	//   ....[21]....
        /*01f0*/ 	.word	0xffffffff


	//   ....[22]....
        /*01f4*/ 	.word	0xffffffff


	//   ....[23]....
        /*01f8*/ 	.word	0xffffffff


	//   ....[24]....
        /*01fc*/ 	.word	0xffffffff


	//   ....[25]....
        /*0200*/ 	.word	0xffffffff


	//   ....[26]....
        /*0204*/ 	.word	0xffffffff


	//   ....[27]....
        /*0208*/ 	.word	0xffffffff


	//   ....[28]....
        /*020c*/ 	.word	0xffffffff


	//   ....[29]....
        /*0210*/ 	.word	0xffffffff


	//   ....[30]....
        /*0214*/ 	.word	0xffffffff


	//   ....[31]....
        /*0218*/ 	.word	0xffffffff


	//   ....[32]....
        /*021c*/ 	.word	0xffffffff


	//   ....[33]....
        /*0220*/ 	.word	0xffffffff


	//   ....[34]....
        /*0224*/ 	.word	0xffffffff


	//   ....[35]....
        /*0228*/ 	.word	0xffffffff


	//   ....[36]....
        /*022c*/ 	.word	0xffffffff


	//   ....[37]....
        /*0230*/ 	.word	0xffffffff


	//   ....[38]....
        /*0234*/ 	.word	0xffffffff


	//   ....[39]....
        /*0238*/ 	.word	0xffffffff


	//   ....[40]....
        /*023c*/ 	.word	0xffffffff


	//   ....[41]....
        /*0240*/ 	.word	0xffffffff


	//   ....[42]....
        /*0244*/ 	.word	0xffffffff


	//   ....[43]....
        /*0248*/ 	.word	0xffffffff


	//   ....[44]....
        /*024c*/ 	.word	0xffffffff


	//   ....[45]....
        /*0250*/ 	.word	0xffffffff


	//   ....[46]....
        /*0254*/ 	.word	0xffffffff


	//   ....[47]....
        /*0258*/ 	.word	0xffffffff


	//   ....[48]....
        /*025c*/ 	.word	0xffffffff


	//   ....[49]....
        /*0260*/ 	.word	0xffffffff


	//   ....[50]....
        /*0264*/ 	.word	0xffffffff


	//   ....[51]....
        /*0268*/ 	.word	0xffffffff


	//   ....[52]....
        /*026c*/ 	.word	0xffffffff


	//   ....[53]....
        /*0270*/ 	.word	0xffffffff


	//   ....[54]....
        /*0274*/ 	.word	0xffffffff


	//   ....[55]....
        /*0278*/ 	.word	0xffffffff


	//   ....[56]....
        /*027c*/ 	.word	0xffffffff


	//   ....[57]....
        /*0280*/ 	.word	0xffffffff


	//   ....[58]....
        /*0284*/ 	.word	0xffffffff


	//   ....[59]....
        /*0288*/ 	.word	0xffffffff


	//   ....[60]....
        /*028c*/ 	.word	0xffffffff


	//   ....[61]....
        /*0290*/ 	.word	0xffffffff


	//   ....[62]....
        /*0294*/ 	.word	0xffffffff


	//   ....[63]....
        /*0298*/ 	.word	0xffffffff


	//   ....[64]....
        /*029c*/ 	.word	0xffffffff


	//   ....[65]....
        /*02a0*/ 	.word	0xffffffff


	//   ....[66]....
        /*02a4*/ 	.word	0xffffffff


	//   ....[67]....
        /*02a8*/ 	.word	0xffffffff


	//   ....[68]....
        /*02ac*/ 	.word	0xffffffff


	//   ....[69]....
        /*02b0*/ 	.word	0xffffffff


	//   ....[70]....
        /*02b4*/ 	.word	0xffffffff


	//   ....[71]....
        /*02b8*/ 	.word	0xffffffff


	//   ....[72]....
        /*02bc*/ 	.word	0xffffffff


	//   ....[73]....
        /*02c0*/ 	.word	0xffffffff


	//   ....[74]....
        /*02c4*/ 	.word	0xffffffff


	//   ....[75]....
        /*02c8*/ 	.word	0xffffffff


	//   ....[76]....
        /*02cc*/ 	.word	0xffffffff


	//   ....[77]....
        /*02d0*/ 	.word	0xffffffff


	//   ....[78]....
        /*02d4*/ 	.word	0xffffffff


	//   ....[79]....
        /*02d8*/ 	.word	0xffffffff


	//   ....[80]....
        /*02dc*/ 	.word	0xffffffff


	//   ....[81]....
        /*02e0*/ 	.word	0xffffffff


	//   ....[82]....
        /*02e4*/ 	.word	0xffffffff


	//   ....[83]....
        /*02e8*/ 	.word	0xffffffff


	//   ....[84]....
        /*02ec*/ 	.word	0xffffffff


	//   ....[85]....
        /*02f0*/ 	.word	0xffffffff


	//   ....[86]....
        /*02f4*/ 	.word	0xffffffff


	//   ....[87]....
        /*02f8*/ 	.word	0xffffffff


	//   ....[88]....
        /*02fc*/ 	.word	0xffffffff


	//   ....[89]....
        /*0300*/ 	.word	0xffffffff


	//   ....[90]....
        /*0304*/ 	.word	0xffffffff


	//   ....[91]....
        /*0308*/ 	.word	0xffffffff


	//   ....[92]....
        /*030c*/ 	.word	0xffffffff


	//   ....[93]....
        /*0310*/ 	.word	0xffffffff


	//   ....[94]....
        /*0314*/ 	.word	0xffffffff


	//   ....[95]....
        /*0318*/ 	.word	0xffffffff


	//   ....[96]....
        /*031c*/ 	.word	0xffffffff


	//   ....[97]....
        /*0320*/ 	.word	0xffffffff


	//   ....[98]....
        /*0324*/ 	.word	0xffffffff


	//   ....[99]....
        /*0328*/ 	.word	0xffffffff


	//   ....[100]....
        /*032c*/ 	.word	0xffffffff


	//   ....[101]....
        /*0330*/ 	.word	0xffffffff


	//   ....[102]....
        /*0334*/ 	.word	0xffffffff


	//   ....[103]....
        /*0338*/ 	.word	0xffffffff


	//   ....[104]....
        /*033c*/ 	.word	0xffffffff


	//   ....[105]....
        /*0340*/ 	.word	0xffffffff


	//   ....[106]....
        /*0344*/ 	.word	0xffffffff


	//   ....[107]....
        /*0348*/ 	.word	0xffffffff


	//   ....[108]....
        /*034c*/ 	.word	0xffffffff


	//   ....[109]....
        /*0350*/ 	.word	0xffffffff


	//   ....[110]....
        /*0354*/ 	.word	0xffffffff


	//   ....[111]....
        /*0358*/ 	.word	0xffffffff


	//   ....[112]....
        /*035c*/ 	.word	0xffffffff


	//   ....[113]....
        /*0360*/ 	.word	0xffffffff


	//   ....[114]....
        /*0364*/ 	.word	0xffffffff


	//   ....[115]....
        /*0368*/ 	.word	0xffffffff


	//   ....[116]....
        /*036c*/ 	.word	0xffffffff


	//   ....[117]....
        /*0370*/ 	.word	0xffffffff


	//   ....[118]....
        /*0374*/ 	.word	0xffffffff


	//   ....[119]....
        /*0378*/ 	.word	0xffffffff


	//   ....[120]....
        /*037c*/ 	.word	0xffffffff


	//   ....[121]....
        /*0380*/ 	.word	0xffffffff


	//   ....[122]....
        /*0384*/ 	.word	0xffffffff


	//   ....[123]....
        /*0388*/ 	.word	0xffffffff


	//   ....[124]....
        /*038c*/ 	.word	0xffffffff


	//   ....[125]....
        /*0390*/ 	.word	0xffffffff


	//   ....[126]....
        /*0394*/ 	.word	0xffffffff


	//   ....[127]....
        /*0398*/ 	.word	0xffffffff


	//   ....[128]....
        /*039c*/ 	.word	0xffffffff


	//   ....[129]....
        /*03a0*/ 	.word	0xffffffff


	//   ....[130]....
        /*03a4*/ 	.word	0xffffffff


	//   ....[131]....
        /*03a8*/ 	.word	0xffffffff


	//   ....[132]....
        /*03ac*/ 	.word	0xffffffff


	//   ....[133]....
        /*03b0*/ 	.word	0xffffffff


	//   ....[134]....
        /*03b4*/ 	.word	0xffffffff


	//   ....[135]....
        /*03b8*/ 	.word	0xffffffff


	//   ....[136]....
        /*03bc*/ 	.word	0xffffffff


	//   ....[137]....
        /*03c0*/ 	.word	0xffffffff


	//   ....[138]....
        /*03c4*/ 	.word	0xffffffff


	//   ....[139]....
        /*03c8*/ 	.word	0xffffffff


	//   ....[140]....
        /*03cc*/ 	.word	0xffffffff


	//   ....[141]....
        /*03d0*/ 	.word	0xffffffff


	//   ....[142]....
        /*03d4*/ 	.word	0xffffffff


	//   ....[143]....
        /*03d8*/ 	.word	0x0500000f


	//   ....[144]....
        /*03dc*/ 	.word	0x0500000f


	//   ....[145]....
        /*03e0*/ 	.word	0x0500000f


	//   ....[146]....
        /*03e4*/ 	.word	0x0500000f


	//   ....[147]....
        /*03e8*/ 	.word	0x0500000f


	//   ....[148]....
        /*03ec*/ 	.word	0x0500000f


	//   ....[149]....
        /*03f0*/ 	.word	0x0500000f


	//   ....[150]....
        /*03f4*/ 	.word	0x0500000f


	//   ....[151]....
        /*03f8*/ 	.word	0x0500000f


	//   ....[152]....
        /*03fc*/ 	.word	0x0500000f


	//   ....[153]....
        /*0400*/ 	.word	0x0500000f


	//   ....[154]....
        /*0404*/ 	.word	0x0500000f


	//   ....[155]....
        /*0408*/ 	.word	0x0500000f


	//   ....[156]....
        /*040c*/ 	.word	0x0500000f


	//   ....[157]....
        /*0410*/ 	.word	0x0500000f


	//   ....[158]....
        /*0414*/ 	.word	0x0500000f


	//   ....[159]....
        /*0418*/ 	.word	0x0500000f


	//   ....[160]....
        /*041c*/ 	.word	0x0500000f


	//   ....[161]....
        /*0420*/ 	.word	0x0500000f


	//   ....[162]....
        /*0424*/ 	.word	0x0500000f


	//   ....[163]....
        /*0428*/ 	.word	0x0500000f


	//   ....[164]....
        /*042c*/ 	.word	0x0500000f


	//   ....[165]....
        /*0430*/ 	.word	0x0500000f


	//   ....[166]....
        /*0434*/ 	.word	0x0500000f


	//   ....[167]....
        /*0438*/ 	.word	0x0500000f


	//   ....[168]....
        /*043c*/ 	.word	0x0500000f


	//   ....[169]....
        /*0440*/ 	.word	0x0500000f


	//   ....[170]....
        /*0444*/ 	.word	0x0500000f


	//   ....[171]....
        /*0448*/ 	.word	0x0500000f


	//   ....[172]....
        /*044c*/ 	.word	0x0500000f


	//   ....[173]....
        /*0450*/ 	.word	0x0500000f


	//   ....[174]....
        /*0454*/ 	.word	0x0500000f


	//   ....[175]....
        /*0458*/ 	.word	0x0500000f


	//   ....[176]....
        /*045c*/ 	.word	0x0500000f


	//   ....[177]....
        /*0460*/ 	.word	0x0500000f


	//   ....[178]....
        /*0464*/ 	.word	0x0500000f


	//   ....[179]....
        /*0468*/ 	.word	0x0500000f


	//   ....[180]....
        /*046c*/ 	.word	0x0500000f


	//   ....[181]....
        /*0470*/ 	.word	0x0500000f


	//   ....[182]....
        /*0474*/ 	.word	0x0500000f


	//   ....[183]....
        /*0478*/ 	.word	0x0500000f


	//   ....[184]....
        /*047c*/ 	.word	0x0500000f


	//   ....[185]....
        /*0480*/ 	.word	0x0500000f


	//   ....[186]....
        /*0484*/ 	.word	0x0500000f


	//   ....[187]....
        /*0488*/ 	.word	0x0500000f


	//   ....[188]....
        /*048c*/ 	.word	0x0500000f


	//   ....[189]....
        /*0490*/ 	.word	0x0500000f


	//   ....[190]....
        /*0494*/ 	.word	0x0500000f


	//   ....[191]....
        /*0498*/ 	.word	0x0500000f


	//   ....[192]....
        /*049c*/ 	.word	0x0500000f


	//   ....[193]....
        /*04a0*/ 	.word	0x0500000f


	//   ....[194]....
        /*04a4*/ 	.word	0x0500000f


	//   ....[195]....
        /*04a8*/ 	.word	0x0500000f


	//   ....[196]....
        /*04ac*/ 	.word	0x0500000f


	//   ....[197]....
        /*04b0*/ 	.word	0x0500000f


	//   ....[198]....
        /*04b4*/ 	.word	0x0500000f


	//   ....[199]....
        /*04b8*/ 	.word	0x0500000f


	//   ....[200]....
        /*04bc*/ 	.word	0x0500000f


	//   ....[201]....
        /*04c0*/ 	.word	0x0500000f


	//   ....[202]....
        /*04c4*/ 	.word	0x0500000f


	//   ....[203]....
        /*04c8*/ 	.word	0x0500000f


	//   ....[204]....
        /*04cc*/ 	.word	0x0500000f


	//   ....[205]....
        /*04d0*/ 	.word	0x0500000f


	//   ....[206]....
        /*04d4*/ 	.word	0x0500000f


	//   ....[207]....
        /*04d8*/ 	.word	0x0500000f


	//   ....[208]....
        /*04dc*/ 	.word	0x0500000f


	//   ....[209]....
        /*04e0*/ 	.word	0x0500000f


	//   ....[210]....
        /*04e4*/ 	.word	0x0500000f


	//   ....[211]....
        /*04e8*/ 	.word	0x0500000f


	//   ....[212]....
        /*04ec*/ 	.word	0x0500000f


	//   ....[213]....
        /*04f0*/ 	.word	0x0500000f


	//   ....[214]....
        /*04f4*/ 	.word	0x0500000f


	//   ....[215]....
        /*04f8*/ 	.word	0x0500000f


	//   ....[216]....
        /*04fc*/ 	.word	0x0500000f


	//   ....[217]....
        /*0500*/ 	.word	0x0500000f


	//   ....[218]....
        /*0504*/ 	.word	0x0500000f


	//   ....[219]....
        /*0508*/ 	.word	0x0500000f


	//   ....[220]....
        /*050c*/ 	.word	0x0500000f


	//   ....[221]....
        /*0510*/ 	.word	0x0500000f


	//   ....[222]....
        /*0514*/ 	.word	0x0500000f


	//   ....[223]....
        /*0518*/ 	.word	0x0500000f


	//   ....[224]....
        /*051c*/ 	.word	0x0500000f


	//   ....[225]....
        /*0520*/ 	.word	0x0500000f


	//   ....[226]....
        /*0524*/ 	.word	0x0500000f


	//----- nvinfo : EIATTR_COOP_GROUP_INSTR_OFFSETS
	.align		4
.L_113:
        /*0528*/ 	.byte	0x04, 0x28
        /*052a*/ 	.short	(.L_115 - .L_114)


	//   ....[0]....
.L_114:
        /*052c*/ 	.word	0x00000070


	//   ....[1]....
        /*0530*/ 	.word	0x000000b0


	//   ....[2]....
        /*0534*/ 	.word	0x000002d0


	//   ....[3]....
        /*0538*/ 	.word	0x00000430


	//   ....[4]....
        /*053c*/ 	.word	0x00000550


	//   ....[5]....
        /*0540*/ 	.word	0x000006b0


	//   ....[6]....
        /*0544*/ 	.word	0x00001b10


	//   ....[7]....
        /*0548*/ 	.word	0x00002df0


	//   ....[8]....
        /*054c*/ 	.word	0x00002e60


	//   ....[9]....
        /*0550*/ 	.word	0x00003360


	//   ....[10]....
        /*0554*/ 	.word	0x000033e0


	//   ....[11]....
        /*0558*/ 	.word	0x000053d0


	//   ....[12]....
        /*055c*/ 	.word	0x000053e0


	//   ....[13]....
        /*0560*/ 	.word	0x00005430


	//   ....[14]....
        /*0564*/ 	.word	0x00005440


	//   ....[15]....
        /*0568*/ 	.word	0x000067d0


	//   ....[16]....
        /*056c*/ 	.word	0x00006a10


	//   ....[17]....
        /*0570*/ 	.word	0x00006a40


	//   ....[18]....
        /*0574*/ 	.word	0x00006a50


	//   ....[19]....
        /*0578*/ 	.word	0x000081b0


	//   ....[20]....
        /*057c*/ 	.word	0x000081d0


	//   ....[21]....
        /*0580*/ 	.word	0x000081e0


	//   ....[22]....
        /*0584*/ 	.word	0x00008200


	//   ....[23]....
        /*0588*/ 	.word	0x00008b20


	//   ....[24]....
        /*058c*/ 	.word	0x00008b40


	//   ....[25]....
        /*0590*/ 	.word	0x00008c70


	//   ....[26]....
        /*0594*/ 	.word	0x00008c90


	//   ....[27]....
        /*0598*/ 	.word	0x00008d90


	//   ....[28]....
        /*059c*/ 	.word	0x00008db0


	//   ....[29]....
        /*05a0*/ 	.word	0x00008ec0


	//   ....[30]....
        /*05a4*/ 	.word	0x00008ee0


	//   ....[31]....
        /*05a8*/ 	.word	0x00009350


	//   ....[32]....
        /*05ac*/ 	.word	0x00009360


	//   ....[33]....
        /*05b0*/ 	.word	0x000099f0


	//   ....[34]....
        /*05b4*/ 	.word	0x00009a00


	//   ....[35]....
        /*05b8*/ 	.word	0x0000aa90


	//   ....[36]....
        /*05bc*/ 	.word	0x0000aac0


	//   ....[37]....
        /*05c0*/ 	.word	0x0000abe0


	//   ....[38]....
        /*05c4*/ 	.word	0x0000ac00


	//   ....[39]....
        /*05c8*/ 	.word	0x0000ad00


	//   ....[40]....
        /*05cc*/ 	.word	0x0000ad20


	//   ....[41]....
        /*05d0*/ 	.word	0x0000ae30


	//   ....[42]....
        /*05d4*/ 	.word	0x0000ae50


	//   ....[43]....
        /*05d8*/ 	.word	0x0000aff0


	//   ....[44]....
        /*05dc*/ 	.word	0x0000b1e0


	//   ....[45]....
        /*05e0*/ 	.word	0x0000b210


	//   ....[46]....
        /*05e4*/ 	.word	0x0000b240


	//   ....[47]....
        /*05e8*/ 	.word	0x0000b270


	//   ....[48]....
        /*05ec*/ 	.word	0x0000b2a0


	//   ....[49]....
        /*05f0*/ 	.word	0x0000b2d0


	//   ....[50]....
        /*05f4*/ 	.word	0x0000b440


	//   ....[51]....
        /*05f8*/ 	.word	0x0000b470


	//   ....[52]....
        /*05fc*/ 	.word	0x0000b4a0


	//   ....[53]....
        /*0600*/ 	.word	0x0000b4d0


	//   ....[54]....
        /*0604*/ 	.word	0x0000b500


	//   ....[55]....
        /*0608*/ 	.word	0x0000b530


	//   ....[56]....
        /*060c*/ 	.word	0x0000b5c0


	//   ....[57]....
        /*0610*/ 	.word	0x0000b5f0


	//   ....[58]....
        /*0614*/ 	.word	0x0000b600


	//   ....[59]....
        /*0618*/ 	.word	0x0000b690


	//   ....[60]....
        /*061c*/ 	.word	0x0000d020


	//   ....[61]....
        /*0620*/ 	.word	0x0000d040


	//   ....[62]....
        /*0624*/ 	.word	0x0000d0f0


	//   ....[63]....
        /*0628*/ 	.word	0x0000d110


	//   ....[64]....
        /*062c*/ 	.word	0x0000d1b0


	//   ....[65]....
        /*0630*/ 	.word	0x0000d1d0


	//   ....[66]....
        /*0634*/ 	.word	0x0000d270


	//   ....[67]....
        /*0638*/ 	.word	0x0000d290


	//   ....[68]....
        /*063c*/ 	.word	0x0000d330


	//   ....[69]....
        /*0640*/ 	.word	0x0000d350


	//   ....[70]....
        /*0644*/ 	.word	0x0000d360


	//   ....[71]....
        /*0648*/ 	.word	0x0000d3f0


	//   ....[72]....
        /*064c*/ 	.word	0x0000daf0


	//   ....[73]....
        /*0650*/ 	.word	0x0000db20


	//   ....[74]....
        /*0654*/ 	.word	0x0000db80


	//   ....[75]....
        /*0658*/ 	.word	0x0000dbd0


	//   ....[76]....
        /*065c*/ 	.word	0x0000dc20


	//   ....[77]....
        /*0660*/ 	.word	0x0000dc80


	//   ....[78]....
        /*0664*/ 	.word	0x0000dcd0


	//   ....[79]....
        /*0668*/ 	.word	0x0000dd30


	//   ....[80]....
        /*066c*/ 	.word	0x0000dd80


	//   ....[81]....
        /*0670*/ 	.word	0x0000dde0


	//   ....[82]....
        /*0674*/ 	.word	0x0000de20


	//   ....[83]....
        /*0678*/ 	.word	0x0000de90


	//   ....[84]....
        /*067c*/ 	.word	0x0000dee0


	//   ....[85]....
        /*0680*/ 	.word	0x0000df40


	//   ....[86]....
        /*0684*/ 	.word	0x0000df60


	//   ....[87]....
        /*0688*/ 	.word	0x0000dfa0


	//   ....[88]....
        /*068c*/ 	.word	0x0000e750


	//   ....[89]....
        /*0690*/ 	.word	0x0000e790


	//   ....[90]....
        /*0694*/ 	.word	0x0000e7a0


	//   ....[91]....
        /*0698*/ 	.word	0x0000e800


	//   ....[92]....
        /*069c*/ 	.word	0x0000e810


	//   ....[93]....
        /*06a0*/ 	.word	0x0000e870


	//   ....[94]....
        /*06a4*/ 	.word	0x0000e8a0


	//   ....[95]....
        /*06a8*/ 	.word	0x0000e8e0


	//   ....[96]....
        /*06ac*/ 	.word	0x0000e910


	//   ....[97]....
        /*06b0*/ 	.word	0x0000e950


	//   ....[98]....
        /*06b4*/ 	.word	0x0000e980


	//   ....[99]....
        /*06b8*/ 	.word	0x0000e9c0


	//   ....[100]....
        /*06bc*/ 	.word	0x0000ec30


	//   ....[101]....
        /*06c0*/ 	.word	0x0000ec50


	//   ....[102]....
        /*06c4*/ 	.word	0x0000ec60


	//   ....[103]....
        /*06c8*/ 	.word	0x0000ecf0


	//   ....[104]....
        /*06cc*/ 	.word	0x0000ed00


	//   ....[105]....
        /*06d0*/ 	.word	0x0000ed90


	//   ....[106]....
        /*06d4*/ 	.word	0x0000eda0


	//   ....[107]....
        /*06d8*/ 	.word	0x0000ee30


	//   ....[108]....
        /*06dc*/ 	.word	0x0000ee40


	//   ....[109]....
        /*06e0*/ 	.word	0x0000eed0


	//   ....[110]....
        /*06e4*/ 	.word	0x0000eee0


	//   ....[111]....
        /*06e8*/ 	.word	0x0000eef0


	//   ....[112]....
        /*06ec*/ 	.word	0x0000f4b0


	//   ....[113]....
        /*06f0*/ 	.word	0x0000f4f0


	//   ....[114]....
        /*06f4*/ 	.word	0x0000f530


	//   ....[115]....
        /*06f8*/ 	.word	0x0000f560


	//   ....[116]....
        /*06fc*/ 	.word	0x0000f5f0


	//   ....[117]....
        /*0700*/ 	.word	0x0000f620


	//   ....[118]....
        /*0704*/ 	.word	0x0000f690


	//   ....[119]....
        /*0708*/ 	.word	0x0000f6c0


	//   ....[120]....
        /*070c*/ 	.word	0x0000f730


	//   ....[121]....
        /*0710*/ 	.word	0x0000f760


	//   ....[122]....
        /*0714*/ 	.word	0x0000f790


	//   ....[123]....
        /*0718*/ 	.word	0x0000f7e0


	//   ....[124]....
        /*071c*/ 	.word	0x0000fc20


	//   ....[125]....
        /*0720*/ 	.word	0x0000fc30


	//   ....[126]....
        /*0724*/ 	.word	0x0000fc70


	//   ....[127]....
        /*0728*/ 	.word	0x0000fcb0


	//   ....[128]....
        /*072c*/ 	.word	0x0000fce0


	//   ....[129]....
        /*0730*/ 	.word	0x0000fd10


	//   ....[130]....
        /*0734*/ 	.word	0x0000fd40


	//   ....[131]....
        /*0738*/ 	.word	0x0000fd70


	//   ....[132]....
        /*073c*/ 	.word	0x0000ff20


	//   ....[133]....
        /*0740*/ 	.word	0x0000ff50


	//   ....[134]....
        /*0744*/ 	.word	0x0000ff80


	//   ....[135]....
        /*0748*/ 	.word	0x0000ffb0


	//   ....[136]....
        /*074c*/ 	.word	0x0000ffe0


	//   ....[137]....
        /*0750*/ 	.word	0x00010010


	//   ....[138]....
        /*0754*/ 	.word	0x000100d0


	//   ....[139]....
        /*0758*/ 	.word	0x000100f0


	//   ....[140]....
        /*075c*/ 	.word	0x00010100


	//   ....[141]....
        /*0760*/ 	.word	0x00010160


	//   ....[142]....
        /*0764*/ 	.word	0x00010780


	//   ....[143]....
        /*0768*/ 	.word	0x00010c60


	//   ....[144]....
        /*076c*/ 	.word	0x00010d50


	//   ....[145]....
        /*0770*/ 	.word	0x00010df0


	//   ....[146]....
        /*0774*/ 	.word	0x00010e50


	//   ....[147]....
        /*0778*/ 	.word	0x00010f60


	//   ....[148]....
        /*077c*/ 	.word	0x00010fd0


	//   ....[149]....
        /*0780*/ 	.word	0x000110e0


	//   ....[150]....
        /*0784*/ 	.word	0x00011150


	//   ....[151]....
        /*0788*/ 	.word	0x00011260


	//   ....[152]....
        /*078c*/ 	.word	0x000112d0


	//   ....[153]....
        /*0790*/ 	.word	0x000113e0


	//   ....[154]....
        /*0794*/ 	.word	0x00011450


	//   ....[155]....
        /*0798*/ 	.word	0x000114f0


	//   ....[156]....
        /*079c*/ 	.word	0x00011600


	//   ....[157]....
        /*07a0*/ 	.word	0x00011670


	//   ....[158]....
        /*07a4*/ 	.word	0x000116f0


	//   ....[159]....
        /*07a8*/ 	.word	0x000117b0


	//   ....[160]....
        /*07ac*/ 	.word	0x00011830


	//   ....[161]....
        /*07b0*/ 	.word	0x00011910


	//   ....[162]....
        /*07b4*/ 	.word	0x00011990


	//   ....[163]....
        /*07b8*/ 	.word	0x00011a70


	//   ....[164]....
        /*07bc*/ 	.word	0x00011af0


	//   ....[165]....
        /*07c0*/ 	.word	0x00011bd0


	//   ....[166]....
        /*07c4*/ 	.word	0x00011c50


	//   ....[167]....
        /*07c8*/ 	.word	0x00011d30


	//   ....[168]....
        /*07cc*/ 	.word	0x00011db0


	//   ....[169]....
        /*07d0*/ 	.word	0x00011e90


	//   ....[170]....
        /*07d4*/ 	.word	0x00011f10


	//   ....[171]....
        /*07d8*/ 	.word	0x00011fd0


	//   ....[172]....
        /*07dc*/ 	.word	0x00012100


	//   ....[173]....
        /*07e0*/ 	.word	0x000121d0


	//   ....[174]....
        /*07e4*/ 	.word	0x00012240


	//   ....[175]....
        /*07e8*/ 	.word	0x00012310


	//   ....[176]....
        /*07ec*/ 	.word	0x00012370


	//   ....[177]....
        /*07f0*/ 	.word	0x00012440


	//   ....[178]....
        /*07f4*/ 	.word	0x000124a0


	//   ....[179]....
        /*07f8*/ 	.word	0x00012570


	//   ....[180]....
        /*07fc*/ 	.word	0x000125d0


	//   ....[181]....
        /*0800*/ 	.word	0x000126a0


	//   ....[182]....
        /*0804*/ 	.word	0x00012700


	//   ....[183]....
        /*0808*/ 	.word	0x000127e0


	//   ....[184]....
        /*080c*/ 	.word	0x000128d0


	//   ....[185]....
        /*0810*/ 	.word	0x00012970


	//   ....[186]....
        /*0814*/ 	.word	0x000129d0


	//   ....[187]....
        /*0818*/ 	.word	0x00012ad0


	//   ....[188]....
        /*081c*/ 	.word	0x00012b30


	//   ....[189]....
        /*0820*/ 	.word	0x00012c30


	//   ....[190]....
        /*0824*/ 	.word	0x00012c90


	//   ....[191]....
        /*0828*/ 	.word	0x00012d90


	//   ....[192]....
        /*082c*/ 	.word	0x00012df0


	//   ....[193]....
        /*0830*/ 	.word	0x00012ef0


	//   ....[194]....
        /*0834*/ 	.word	0x00012f50


	//   ....[195]....
        /*0838*/ 	.word	0x00013020


	//   ....[196]....
        /*083c*/ 	.word	0x00013160


	//   ....[197]....
        /*0840*/ 	.word	0x00013200


	//   ....[198]....
        /*0844*/ 	.word	0x000132e0


	//   ....[199]....
        /*0848*/ 	.word	0x000133b0


	//   ....[200]....
        /*084c*/ 	.word	0x00013410


	//   ....[201]....
        /*0850*/ 	.word	0x00013500


	//   ....[202]....
        /*0854*/ 	.word	0x00013560


	//   ....[203]....
        /*0858*/ 	.word	0x00013650


	//   ....[204]....
        /*085c*/ 	.word	0x000136b0


	//   ....[205]....
        /*0860*/ 	.word	0x000137a0


	//   ....[206]....
        /*0864*/ 	.word	0x00013800


	//   ....[207]....
        /*0868*/ 	.word	0x000138e0


	//   ....[208]....
        /*086c*/ 	.word	0x00013970


	//   ....[209]....
        /*0870*/ 	.word	0x00013a10


	//   ....[210]....
        /*0874*/ 	.word	0x00013b70


	//   ....[211]....
        /*0878*/ 	.word	0x00013be0


	//   ....[212]....
        /*087c*/ 	.word	0x00013c60


	//   ....[213]....
        /*0880*/ 	.word	0x00013cd0


	//   ....[214]....
        /*0884*/ 	.word	0x00013d40


	//   ....[215]....
        /*0888*/ 	.word	0x00013dc0


	//   ....[216]....
        /*088c*/ 	.word	0x00013e40


	//   ....[217]....
        /*0890*/ 	.word	0x00013ed0


	//   ....[218]....
        /*0894*/ 	.word	0x00013f40


	//   ....[219]....
        /*0898*/ 	.word	0x00013fb0


	//   ....[220]....
        /*089c*/ 	.word	0x00014020


	//   ....[221]....
        /*08a0*/ 	.word	0x000140a0


	//   ....[222]....
        /*08a4*/ 	.word	0x00014110


	//   ....[223]....
        /*08a8*/ 	.word	0x000141b0


	//   ....[224]....
        /*08ac*/ 	.word	0x00014200


	//   ....[225]....
        /*08b0*/ 	.word	0x00014290


	//   ....[226]....
        /*08b4*/ 	.word	0x000143c0


	//----- nvinfo : EIATTR_REG_RECONFIG
	.align		4
.L_115:
        /*08b8*/ 	.byte	0x01, 0x54
	.zero		2


	//----- nvinfo : EIATTR_SYSCALL_OFFSETS
	.align		4
        /*08bc*/ 	.byte	0x04, 0x46
        /*08be*/ 	.short	(.L_117 - .L_116)


	//   ....[0]....
.L_116:
        /*08c0*/ 	.word	0x00001c90


	//   ....[1]....
        /*08c4*/ 	.word	0x0000c670


	//   ....[2]....
        /*08c8*/ 	.word	0x0000c7c0


	//   ....[3]....
        /*08cc*/ 	.word	0x0000c8b0


	//   ....[4]....
        /*08d0*/ 	.word	0x0000d780


	//----- nvinfo : EIATTR_MBARRIER_INSTR_OFFSETS
	.align		4
.L_117:
        /*08d4*/ 	.byte	0x04, 0x39
        /*08d6*/ 	.short	(.L_119 - .L_118)


	//   ....[0]....
.L_118:
        /*08d8*/ 	.word	0x00000180
        /*08dc*/ 	.word	0x000000ff
        /*08e0*/ 	.word	0x00030800
        /*08e4*/ 	.short	0x0100
        /*08e6*/ 	.byte	0x08
	.zero		1


	//   ....[1]....
        /*08e8*/ 	.word	0x00000190
        /*08ec*/ 	.word	0x000000ff
        /*08f0*/ 	.word	0x00030820
        /*08f4*/ 	.short	0x0100
        /*08f6*/ 	.byte	0x08
	.zero		1


	//   ....[2]....
        /*08f8*/ 	.word	0x00000280
        /*08fc*/ 	.word	0x000000ff
        /*0900*/ 	.word	0x00030830
        /*0904*/ 	.short	0x0100
        /*0906*/ 	.byte	0x08
	.zero		1


	//   ....[3]....
        /*0908*/ 	.word	0x00000290
        /*090c*/ 	.word	0x000000ff
        /*0910*/ 	.word	0x00030840
        /*0914*/ 	.short	0x0100
        /*0916*/ 	.byte	0x08
	.zero		1


	//   ....[4]....
        /*0918*/ 	.word	0x000002a0
        /*091c*/ 	.word	0x000000ff
        /*0920*/ 	.word	0x00030838
        /*0924*/ 	.short	0x0100
        /*0926*/ 	.byte	0x08
	.zero		1


	//   ....[5]....
        /*0928*/ 	.word	0x000002b0
        /*092c*/ 	.word	0x000000ff
        /*0930*/ 	.word	0x00030848
        /*0934*/ 	.short	0x0100
        /*0936*/ 	.byte	0x08
	.zero		1


	//   ....[6]....
        /*0938*/ 	.word	0x000003e0
        /*093c*/ 	.word	0x000000ff
        /*0940*/ 	.word	0x00030850
        /*0944*/ 	.short	0x0100
        /*0946*/ 	.byte	0x08
	.zero		1


	//   ....[7]....
        /*0948*/ 	.word	0x000003f0
        /*094c*/ 	.word	0x000000ff
        /*0950*/ 	.word	0x00030860
        /*0954*/ 	.short	0x0100
        /*0956*/ 	.byte	0x08
	.zero		1


	//   ....[8]....
        /*0958*/ 	.word	0x00000400
        /*095c*/ 	.word	0x000000ff
        /*0960*/ 	.word	0x00030858
        /*0964*/ 	.short	0x0100
        /*0966*/ 	.byte	0x08
	.zero		1


	//   ....[9]....
        /*0968*/ 	.word	0x00000410
        /*096c*/ 	.word	0x000000ff
        /*0970*/ 	.word	0x00030868
        /*0974*/ 	.short	0x0100
        /*0976*/ 	.byte	0x08
	.zero		1


	//   ....[10]....
        /*0978*/ 	.word	0x00000500
        /*097c*/ 	.word	0x000000ff
        /*0980*/ 	.word	0x00030870
        /*0984*/ 	.short	0x0100
        /*0986*/ 	.byte	0x06
	.zero		1


	//   ....[11]....
        /*0988*/ 	.word	0x00000510
        /*098c*/ 	.word	0x000000ff
        /*0990*/ 	.word	0x00030880
        /*0994*/ 	.short	0x0100
        /*0996*/ 	.byte	0x06
	.zero		1


	//   ....[12]....
        /*0998*/ 	.word	0x00000520
        /*099c*/ 	.word	0x000000ff
        /*09a0*/ 	.word	0x00030878
        /*09a4*/ 	.short	0x0100
        /*09a6*/ 	.byte	0x06
	.zero		1


	//   ....[13]....
        /*09a8*/ 	.word	0x00000530
        /*09ac*/ 	.word	0x000000ff
        /*09b0*/ 	.word	0x00030888
        /*09b4*/ 	.short	0x0100
        /*09b6*/ 	.byte	0x06
	.zero		1


	//   ....[14]....
        /*09b8*/ 	.word	0x00000660
        /*09bc*/ 	.word	0x000000ff
        /*09c0*/ 	.word	0x00030890
        /*09c4*/ 	.short	0x0100
        /*09c6*/ 	.byte	0x08
	.zero		1


	//   ....[15]....
        /*09c8*/ 	.word	0x00000670
        /*09cc*/ 	.word	0x000000ff
        /*09d0*/ 	.word	0x000308a0
        /*09d4*/ 	.short	0x0100
        /*09d6*/ 	.byte	0x08
	.zero		1


	//   ....[16]....
        /*09d8*/ 	.word	0x00000680
        /*09dc*/ 	.word	0x000000ff
        /*09e0*/ 	.word	0x00030898
        /*09e4*/ 	.short	0x0100
        /*09e6*/ 	.byte	0x08
	.zero		1


	//   ....[17]....
        /*09e8*/ 	.word	0x00000690
        /*09ec*/ 	.word	0x000000ff
        /*09f0*/ 	.word	0x000308a8
        /*09f4*/ 	.short	0x0100
        /*09f6*/ 	.byte	0x08
	.zero		1


	//   ....[18]....
        /*09f8*/ 	.word	0x000007d0
        /*09fc*/ 	.word	0x000000ff
        /*0a00*/ 	.word	0x000308b0
        /*0a04*/ 	.short	0x0100
        /*0a06*/ 	.byte	0x08
	.zero		1


	//   ....[19]....
        /*0a08*/ 	.word	0x000007e0
        /*0a0c*/ 	.word	0x000000ff
        /*0a10*/ 	.word	0x000308c0
        /*0a14*/ 	.short	0x0100
        /*0a16*/ 	.byte	0x08
	.zero		1


	//   ....[20]....
        /*0a18*/ 	.word	0x000007f0
        /*0a1c*/ 	.word	0x000000ff
        /*0a20*/ 	.word	0x000308b8
        /*0a24*/ 	.short	0x0100
        /*0a26*/ 	.byte	0x08
	.zero		1


	//   ....[21]....
        /*0a28*/ 	.word	0x00000800
        /*0a2c*/ 	.word	0x000000ff
        /*0a30*/ 	.word	0x000308c8
        /*0a34*/ 	.short	0x0100
        /*0a36*/ 	.byte	0x08
	.zero		1


	//   ....[22]....
        /*0a38*/ 	.word	0x00001d50
        /*0a3c*/ 	.word	0x00000004
        /*0a40*/ 	.word	0x00030800
        /*0a44*/ 	.short	0x010a
        /*0a46*/ 	.byte	0x3f
	.zero		1


	//   ....[23]....
        /*0a48*/ 	.word	0x00001e00
        /*0a4c*/ 	.word	0x00000000
        /*0a50*/ 	.word	0x00030830
        /*0a54*/ 	.short	0x010a
        /*0a56*/ 	.byte	0x3f
	.zero		1


	//   ....[24]....
        /*0a58*/ 	.word	0x00001e50
        /*0a5c*/ 	.word	0x00000000
        /*0a60*/ 	.word	0x00030830
        /*0a64*/ 	.short	0x010a
        /*0a66*/ 	.byte	0x3f
	.zero		1


	//   ....[25]....
        /*0a68*/ 	.word	0x00002590
        /*0a6c*/ 	.word	0x00000000
        /*0a70*/ 	.word	0x00000000
        /*0a74*/ 	.short	0x0101
        /*0a76*/ 	.byte	0x3f
	.zero		1


	//   ....[26]....
        /*0a78*/ 	.word	0x000042a0
        /*0a7c*/ 	.word	0x000000ff
        /*0a80*/ 	.word	0x00030830
        /*0a84*/ 	.short	0x010a
        /*0a86*/ 	.byte	0x08
	.zero		1


	//   ....[27]....
        /*0a88*/ 	.word	0x000042e0
        /*0a8c*/ 	.word	0x000000ff
        /*0a90*/ 	.word	0x00030830
        /*0a94*/ 	.short	0x010a
        /*0a96*/ 	.byte	0x08
	.zero		1


	//   ....[28]....
        /*0a98*/ 	.word	0x00004df0
        /*0a9c*/ 	.word	0x000000ff
        /*0aa0*/ 	.word	0x00030850
        /*0aa4*/ 	.short	0x010a
        /*0aa6*/ 	.byte	0x09
	.zero		1


	//   ....[29]....
        /*0aa8*/ 	.word	0x00004e30
        /*0aac*/ 	.word	0x000000ff
        /*0ab0*/ 	.word	0x00030850
        /*0ab4*/ 	.short	0x010a
        /*0ab6*/ 	.byte	0x09
	.zero		1


	//   ....[30]....
        /*0ab8*/ 	.word	0x00005400
        /*0abc*/ 	.word	0x000000ff
        /*0ac0*/ 	.word	0x00000000
        /*0ac4*/ 	.short	0x0101
        /*0ac6*/ 	.byte	0x08
	.zero		1


	//   ....[31]....
        /*0ac8*/ 	.word	0x00005f40
        /*0acc*/ 	.word	0x000000ff
        /*0ad0*/ 	.word	0x00000000
        /*0ad4*/ 	.short	0x0101
        /*0ad6*/ 	.byte	0x09
	.zero		1


	//   ....[32]....
        /*0ad8*/ 	.word	0x000066c0
        /*0adc*/ 	.word	0x0000000d
        /*0ae0*/ 	.word	0x00030850
        /*0ae4*/ 	.short	0x010a
        /*0ae6*/ 	.byte	0x3f
	.zero		1


	//   ....[33]....
        /*0ae8*/ 	.word	0x00006750
        /*0aec*/ 	.word	0x0000000d
        /*0af0*/ 	.word	0x00030850
        /*0af4*/ 	.short	0x010a
        /*0af6*/ 	.byte	0x3f
	.zero		1


	//   ....[34]....
        /*0af8*/ 	.word	0x00006c70
        /*0afc*/ 	.word	0x00000002
        /*0b00*/ 	.word	0x00000000
        /*0b04*/ 	.short	0x0101
        /*0b06*/ 	.byte	0x3f
	.zero		1


	//   ....[35]....
        /*0b08*/ 	.word	0x00008b00
        /*0b0c*/ 	.word	0x000000ff
        /*0b10*/ 	.word	0x00000000
        /*0b14*/ 	.short	0x0101
        /*0b16*/ 	.byte	0x08
	.zero		1


	//   ....[36]....
        /*0b18*/ 	.word	0x000091b0
        /*0b1c*/ 	.word	0x000000ff
        /*0b20*/ 	.word	0x00000000
        /*0b24*/ 	.short	0x0101
        /*0b26*/ 	.byte	0x08
	.zero		1


	//   ....[37]....
        /*0b28*/ 	.word	0x0000ce30
        /*0b2c*/ 	.word	0x00000007
        /*0b30*/ 	.word	0x00030840
        /*0b34*/ 	.short	0x010a
        /*0b36*/ 	.byte	0x3f
	.zero		1


	//   ....[38]....
        /*0b38*/ 	.word	0x0000d4b0
        /*0b3c*/ 	.word	0x00000007
        /*0b40*/ 	.word	0x00030830
        /*0b44*/ 	.short	0x0107
        /*0b46*/ 	.byte	0x3f
	.zero		1


	//   ....[39]....
        /*0b48*/ 	.word	0x0000d580
        /*0b4c*/ 	.word	0x00000007
        /*0b50*/ 	.word	0x00030830
        /*0b54*/ 	.short	0x0101
        /*0b56*/ 	.byte	0x3f
	.zero		1


	//   ....[40]....
        /*0b58*/ 	.word	0x0000e0b0
        /*0b5c*/ 	.word	0x00000016
        /*0b60*/ 	.word	0x00030800
        /*0b64*/ 	.short	0x0107
        /*0b66*/ 	.byte	0x3f
	.zero		1


	//   ....[41]....
        /*0b68*/ 	.word	0x0000e1d0
        /*0b6c*/ 	.word	0x00000016
        /*0b70*/ 	.word	0x00030800
        /*0b74*/ 	.short	0x0101
        /*0b76*/ 	.byte	0x3f
	.zero		1


	//   ....[42]....
        /*0b78*/ 	.word	0x0000e1f0
        /*0b7c*/ 	.word	0x00000016
        /*0b80*/ 	.word	0x00030820
        /*0b84*/ 	.short	0x010a
        /*0b86*/ 	.byte	0x3f
	.zero		1


	//   ....[43]....
        /*0b88*/ 	.word	0x0000e5b0
        /*0b8c*/ 	.word	0x00000006
        /*0b90*/ 	.word	0x00030840
        /*0b94*/ 	.short	0x010a
        /*0b96*/ 	.byte	0x3f
	.zero		1


	//   ....[44]....
        /*0b98*/ 	.word	0x0000ea70
        /*0b9c*/ 	.word	0x00000006
        /*0ba0*/ 	.word	0x00030830
        /*0ba4*/ 	.short	0x0107
        /*0ba6*/ 	.byte	0x3f
	.zero		1


	//   ....[45]....
        /*0ba8*/ 	.word	0x0000eb20
        /*0bac*/ 	.word	0x00000006
        /*0bb0*/ 	.word	0x00030830
        /*0bb4*/ 	.short	0x0101
        /*0bb6*/ 	.byte	0x3f
	.zero		1


	//   ....[46]....
        /*0bb8*/ 	.word	0x0000eb90
        /*0bbc*/ 	.word	0x00000006
        /*0bc0*/ 	.word	0x00030860
        /*0bc4*/ 	.short	0x010a
        /*0bc6*/ 	.byte	0x3f
	.zero		1


	//   ....[47]....
        /*0bc8*/ 	.word	0x0000f0e0
        /*0bcc*/ 	.word	0x00000006
        /*0bd0*/ 	.word	0x00030850
        /*0bd4*/ 	.short	0x0107
        /*0bd6*/ 	.byte	0x3f
	.zero		1


	//   ....[48]....
        /*0bd8*/ 	.word	0x0000f200
        /*0bdc*/ 	.word	0x00000006
        /*0be0*/ 	.word	0x00030850
        /*0be4*/ 	.short	0x0101
        /*0be6*/ 	.byte	0x3f
	.zero		1


	//   ....[49]....
        /*0be8*/ 	.word	0x0000f410
        /*0bec*/ 	.word	0x00000000
        /*0bf0*/ 	.word	0x00030860
        /*0bf4*/ 	.short	0x010a
        /*0bf6*/ 	.byte	0x3f
	.zero		1


	//   ....[50]....
        /*0bf8*/ 	.word	0x0000f910
        /*0bfc*/ 	.word	0x00000000
        /*0c00*/ 	.word	0x00030850
        /*0c04*/ 	.short	0x0107
        /*0c06*/ 	.byte	0x3f
	.zero		1


	//   ....[51]....
        /*0c08*/ 	.word	0x0000f9c0
        /*0c0c*/ 	.word	0x00000000
        /*0c10*/ 	.word	0x00030850
        /*0c14*/ 	.short	0x0101
        /*0c16*/ 	.byte	0x3f
	.zero		1


	//   ....[52]....
        /*0c18*/ 	.word	0x00010700
        /*0c1c*/ 	.word	0x00000004
        /*0c20*/ 	.word	0x00030820
        /*0c24*/ 	.short	0x010a
        /*0c26*/ 	.byte	0x3f
	.zero		1


	//   ....[53]....
        /*0c28*/ 	.word	0x000108a0
        /*0c2c*/ 	.word	0x00000005
        /*0c30*/ 	.word	0x00030840
        /*0c34*/ 	.short	0x010a
        /*0c36*/ 	.byte	0x3f
	.zero		1


	//   ....[54]....
        /*0c38*/ 	.word	0x00010940
        /*0c3c*/ 	.word	0x0000001b
        /*0c40*/ 	.word	0x00030840
        /*0c44*/ 	.short	0x010a
        /*0c46*/ 	.byte	0x3f
	.zero		1


	//   ....[55]....
        /*0c48*/ 	.word	0x00010980
        /*0c4c*/ 	.word	0x00000005
        /*0c50*/ 	.word	0x00030860
        /*0c54*/ 	.short	0x010a
        /*0c56*/ 	.byte	0x3f
	.zero		1


	//   ....[56]....
        /*0c58*/ 	.word	0x000109c0
        /*0c5c*/ 	.word	0x0000001b
        /*0c60*/ 	.word	0x00030860
        /*0c64*/ 	.short	0x010a
        /*0c66*/ 	.byte	0x3f
	.zero		1


	//   ....[57]....
        /*0c68*/ 	.word	0x00010a20
        /*0c6c*/ 	.word	0x00000004
        /*0c70*/ 	.word	0x00030800
        /*0c74*/ 	.short	0x010a
        /*0c76*/ 	.byte	0x3f
	.zero		1


	//   ....[58]....
        /*0c78*/ 	.word	0x00010a70
        /*0c7c*/ 	.word	0x00000000
        /*0c80*/ 	.word	0x00030830
        /*0c84*/ 	.short	0x010a
        /*0c86*/ 	.byte	0x3f
	.zero		1


	//   ....[59]....
        /*0c88*/ 	.word	0x00010ad0
        /*0c8c*/ 	.word	0x00000003
        /*0c90*/ 	.word	0x00030830
        /*0c94*/ 	.short	0x010a
        /*0c96*/ 	.byte	0x3f
	.zero		1


	//   ....[60]....
        /*0c98*/ 	.word	0x00010b30
        /*0c9c*/ 	.word	0x00000002
        /*0ca0*/ 	.word	0x00030850
        /*0ca4*/ 	.short	0x010a
        /*0ca6*/ 	.byte	0x3f
	.zero		1


	//   ....[61]....
        /*0ca8*/ 	.word	0x00010b80
        /*0cac*/ 	.word	0x0000000d
        /*0cb0*/ 	.word	0x00030850
        /*0cb4*/ 	.short	0x010a
        /*0cb6*/ 	.byte	0x3f
	.zero		1


	//   ....[62]....
        /*0cb8*/ 	.word	0x00010ca0
        /*0cbc*/ 	.word	0x00000007
        /*0cc0*/ 	.word	0x00030840
        /*0cc4*/ 	.short	0x010a
        /*0cc6*/ 	.byte	0x3f
	.zero		1


	//   ....[63]....
        /*0cc8*/ 	.word	0x00012000
        /*0ccc*/ 	.word	0x00000016
        /*0cd0*/ 	.word	0x00030820
        /*0cd4*/ 	.short	0x010a
        /*0cd6*/ 	.byte	0x3f
	.zero		1


	//   ....[64]....
        /*0cd8*/ 	.word	0x00012050
        /*0cdc*/ 	.word	0x00000006
        /*0ce0*/ 	.word	0x00030840
        /*0ce4*/ 	.short	0x010a
        /*0ce6*/ 	.byte	0x3f
	.zero		1


	//   ....[65]....
        /*0ce8*/ 	.word	0x00012820
        /*0cec*/ 	.word	0x00000006
        /*0cf0*/ 	.word	0x00030860
        /*0cf4*/ 	.short	0x010a
        /*0cf6*/ 	.byte	0x3f
	.zero		1


	//   ....[66]....
        /*0cf8*/ 	.word	0x000130b0
        /*0cfc*/ 	.word	0x00000000
        /*0d00*/ 	.word	0x00030860
        /*0d04*/ 	.short	0x010a
        /*0d06*/ 	.byte	0x3f
	.zero		1


	//   ....[67]....
        /*0d08*/ 	.word	0x000142e0
        /*0d0c*/ 	.word	0x00000004
        /*0d10*/ 	.word	0x00030820
        /*0d14*/ 	.short	0x010a
        /*0d16*/ 	.byte	0x3f
	.zero		1


	//   ....[68]....
        /*0d18*/ 	.word	0x00014480
        /*0d1c*/ 	.word	0x00000005
        /*0d20*/ 	.word	0x00030840
        /*0d24*/ 	.short	0x010a
        /*0d26*/ 	.byte	0x3f
	.zero		1


	//   ....[69]....
        /*0d28*/ 	.word	0x000144d0
        /*0d2c*/ 	.word	0x0000001b
        /*0d30*/ 	.word	0x00030840
        /*0d34*/ 	.short	0x010a
        /*0d36*/ 	.byte	0x3f
	.zero		1


	//   ....[70]....
        /*0d38*/ 	.word	0x00014520
        /*0d3c*/ 	.word	0x00000005
        /*0d40*/ 	.word	0x00030860
        /*0d44*/ 	.short	0x010a
        /*0d46*/ 	.byte	0x3f
	.zero		1


	//----- nvinfo : EIATTR_NUM_MBARRIERS
	.align		4
.L_119:
        /*0d48*/ 	.byte	0x03, 0x38
        /*0d4a*/ 	.short	0x0016


	//----- nvinfo : EIATTR_EXIT_INSTR_OFFSETS
	.align		4
        /*0d4c*/ 	.byte	0x04, 0x1c
        /*0d4e*/ 	.short	(.L_121 - .L_120)


	//   ....[0]....
.L_120:
        /*0d50*/ 	.word	0x00000990


	//   ....[1]....
        /*0d54*/ 	.word	0x0000af90


	//   ....[2]....
        /*0d58*/ 	.word	0x00010a10


	//----- nvinfo : EIATTR_MAX_THREADS
	.align		4
.L_121:
        /*0d5c*/ 	.byte	0x04, 0x05
        /*0d5e*/ 	.short	(.L_123 - .L_122)
.L_122:
        /*0d60*/ 	.word	0x00000180
        /*0d64*/ 	.word	0x00000001
        /*0d68*/ 	.word	0x00000001


	//----- nvinfo : EIATTR_CRS_STACK_SIZE
	.align		4
.L_123:
        /*0d6c*/ 	.byte	0x04, 0x1e
        /*0d6e*/ 	.short	(.L_125 - .L_124)
.L_124:
        /*0d70*/ 	.word	0x00000000


	//----- nvinfo : EIATTR_CBANK_PARAM_SIZE
	.align		4
.L_125:
        /*0d74*/ 	.byte	0x03, 0x19
        /*0d76*/ 	.short	0x0af0


	//----- nvinfo : EIATTR_PARAM_CBANK
	.align		4
        /*0d78*/ 	.byte	0x04, 0x0a
        /*0d7a*/ 	.short	(.L_127 - .L_126)
	.align		4
.L_126:
        /*0d7c*/ 	.word	index@(.nv.constant0._ZN7cutlass13device_kernelIN5flash11enable_sm90INS1_16FlashAttnFwdSm90INS1_25CollectiveMainloopFwdSm90ILi2EN4cute5tupleIJNS5_1CILi1EEES8_S8_EEENS6_IJNS7_ILi128EEENS7_ILi96EEENS7_ILi192EEEEEELi192ENS_10bfloat16_tEfNS_4arch4Sm90ELb0ELb0ELb0ELb1ELb1ELb0ELb0ELb1ELb1ELb1ELb1ELb0EEENS1_21CollectiveEpilogueFwdINS6_IJSA_SC_SB_EEES9_SE_SG_Li256ELb1ELb1ELb1ELb0EEENS1_36VarlenDynamicPersistentTileSchedulerILi128ELi96ELi256ELi128ELb1ELb1ELb1ELb0ELb1ELb1EEEEEEEEEvNT_6ParamsE)
        /*0d80*/ 	.short	0x0210
        /*0d82*/ 	.short	0x0af0


	//----- nvinfo : EIATTR_SW_WAR
	.align		4
.L_127:
        /*0d84*/ 	.byte	0x04, 0x36
        /*0d86*/ 	.short	(.L_129 - .L_128)
.L_128:
        /*0d88*/ 	.word	0x00000008
.L_129:


//--------------------- .nv.info._ZN7cutlass13device_kernelIN5flash11enable_sm90INS1_16FlashAttnFwdSm90INS1_25CollectiveMainloopFwdSm90ILi2EN4cute5tupleIJNS5_1CILi1EEES8_S8_EEENS6_IJNS7_ILi128EEENS7_ILi96EEENS7_ILi192EEEEEELi192ENS_10bfloat16_tEfNS_4arch4Sm90ELb0ELb0ELb0ELb1ELb1ELb1ELb0ELb1ELb1ELb1ELb1ELb0EEENS1_21CollectiveEpilogueFwdINS6_IJSA_SC_SB_EEES9_SE_SG_Li256ELb1ELb1ELb1ELb0EEENS1_36VarlenDynamicPersistentTileSchedulerILi128ELi96ELi256ELi128ELb1ELb1ELb1ELb0ELb1ELb1EEEEEEEEEvNT_6ParamsE --------------------------
	.section	.nv.info._ZN7cutlass13device_kernelIN5flash11enable_sm90INS1_16FlashAttnFwdSm90INS1_25CollectiveMainloopFwdSm90ILi2EN4cute5tupleIJNS5_1CILi1EEES8_S8_EEENS6_IJNS7_ILi128EEENS7_ILi96EEENS7_ILi192EEEEEELi192ENS_10bfloat16_tEfNS_4arch4Sm90ELb0ELb0ELb0ELb1ELb1ELb1ELb0ELb1ELb1ELb1ELb1ELb0EEENS1_21CollectiveEpilogueFwdINS6_IJSA_SC_SB_EEES9_SE_SG_Li256ELb1ELb1ELb1ELb0EEENS1_36VarlenDynamicPersistentTileSchedulerILi128ELi96ELi256ELi128ELb1ELb1ELb1ELb0ELb1ELb1EEEEEEEEEvNT_6ParamsE,"",@"SHT_CUDA_INFO"
	.sectionflags	@""
	.align	4


	//----- nvinfo : EIATTR_CUDA_API_VERSION
	.align		4
        /*0000*/ 	.byte	0x04, 0x37
        /*0002*/ 	.short	(.L_131 - .L_130)
.L_130:
        /*0004*/ 	.word	0x00000082


	//----- nvinfo : EIATTR_KPARAM_INFO
	.align		4
.L_131:
        /*0008*/ 	.byte	0x04, 0x17
        /*000a*/ 	.short	(.L_133 - .L_132)
.L_132:
        /*000c*/ 	.word	0x00000000
        /*0010*/ 	.short	0x0000
        /*0012*/ 	.short	0x0070
        /*0014*/ 	.byte	0x00, 0xf0, 0x01, 0x2a


	//----- nvinfo : EIATTR_SPARSE_MMA_MASK
	.align		4
.L_133:
        /*0018*/ 	.byte	0x03, 0x50
        /*001a*/ 	.short	0x0000


	//----- nvinfo : EIATTR_MAXREG_COUNT
	.align		4
        /*001c*/ 	.byte	0x03, 0x1b
        /*001e*/ 	.short	0x00a8


	//----- nvinfo : EIATTR_NUM_BARRIERS
	.align		4
        /*0020*/ 	.byte	0x02, 0x4c
        /*0022*/ 	.byte	0x10
	.zero		1


	//----- nvinfo : EIATTR_EXTERNS
	.align		4
        /*0024*/ 	.byte	0x04, 0x0f
        /*0026*/ 	.short	(.L_135 - .L_134)


	//   ....[0]....
	.align		4
.L_134:
        /*0028*/ 	.word	index@(__assertfail)


	//----- nvinfo : EIATTR_ANNOTATIONS
	.align		4
.L_135:
        /*002c*/ 	.byte	0x04, 0x55
        /*002e*/ 	.short	(.L_137 - .L_136)


	//   ....[0]....
.L_136:
        /* <DEDUP_REMOVED lines=98> */
        /*0644*/ 	.byte	0xf0, 0x52, 0x02, 0x00


	//----- nvinfo : EIATTR_MERCURY_ISA_VERSION
	.align		4
.L_137:
        /*0648*/ 	.byte	0x03, 0x5f
        /*064a*/ 	.short	0x0101


	//----- nvinfo : EIATTR_UNUSED_LOAD_BYTE_OFFSET
	.align		4
        /*064c*/ 	.byte	0x04, 0x44
        /*064e*/ 	.short	(.L_139 - .L_138)


	//   ....[0]....
.L_138:
        /*0650*/ 	.word	0x00000a20
        /*0654*/ 	.word	0x0000fff0


	//   ....[1]....
        /*0658*/ 	.word	0x00017650
        /*065c*/ 	.word	0x0000fff0


	//----- nvinfo : EIATTR_INT_WARP_WIDE_INSTR_OFFSETS
	.align		4
.L_139:
        /*0660*/ 	.byte	0x04, 0x31
        /*0662*/ 	.short	(.L_141 - .L_140)


	//   ....[0]....
.L_140:
        /*0664*/ 	.word	0x00000120


	//   ....[1]....
        /*0668*/ 	.word	0x00000160


	//   ....[2]....
        /*066c*/ 	.word	0x00000220


	//   ....[3]....
        /*0670*/ 	.word	0x0001dfc0


	//   ....[4]....
        /*0674*/ 	.word	0x0001e050


	//   ....[5]....
        /*0678*/ 	.word	0x00020ed0


	//   ....[6]....
        /*067c*/ 	.word	0x00020f60


	//----- nvinfo : EIATTR_COOP_GROUP_MASK_REGIDS
	.align		4
.L_141:
        /*0680*/ 	.byte	0x04, 0x29
        /*0682*/ 	.short	(.L_143 - .L_142)


	//   ....[0]....
.L_142:
        /*0684*/ 	.word	0xffffffff


	//   ....[1]....
        /*0688*/ 	.word	0xffffffff


	//   ....[2]....
        /*068c*/ 	.word	0xffffffff


	//   ....[3]....
        /*0690*/ 	.word	0xffffffff


	//   ....[4]....
        /*0694*/ 	.word	0xffffffff


	//   ....[5]....
        /*0698*/ 	.word	0xffffffff


	//   ....[6]....
        /*069c*/ 	.word	0xffffffff


	//   ....[7]....
        /*06a0*/ 	.word	0xffffffff


	//   ....[8]....
        /*06a4*/ 	.word	0xffffffff


	//   ....[9]....
        /*06a8*/ 	.word	0xffffffff


	//   ....[10]....
        /*06ac*/ 	.word	0xffffffff


	//   ....[11]....
        /*06b0*/ 	.word	0xffffffff


	//   ....[12]....
        /*06b4*/ 	.word	0xffffffff


	//   ....[13]....
        /*06b8*/ 	.word	0xffffffff


	//   ....[14]....
        /*06bc*/ 	.word	0xffffffff


	//   ....[15]....
        /*06c0*/ 	.word	0xffffffff


	//   ....[16]....
        /*06c4*/ 	.word	0xffffffff


	//   ....[17]....
        /*06c8*/ 	.word	0xffffffff


	//   ....[18]....
        /*06cc*/ 	.word	0xffffffff


	//   ....[19]....
        /*06d0*/ 	.word	0xffffffff


	//   ....[20]....
        /*06d4*/ 	.word	0xffffffff


	//   ....[21]....
        /*06d8*/ 	.word	0xffffffff


	//   ....[22]....
        /*06dc*/ 	.word	0xffffffff


	//   ....[23]....
        /*06e0*/ 	.word	0xffffffff


	//   ....[24]....
        /*06e4*/ 	.word	0xffffffff


	//   ....[25]....
        /*06e8*/ 	.word	0xffffffff


	//   ....[26]....
        /*06ec*/ 	.word	0xffffffff


	//   ....[27]....
        /*06f0*/ 	.word	0xffffffff


	//   ....[28]....
        /*06f4*/ 	.word	0xffffffff


	//   ....[29]....
        /*06f8*/ 	.word	0xffffffff


	//   ....[30]....
        /*06fc*/ 	.word	0xffffffff


	//   ....[31]....
        /*0700*/ 	.word	0xffffffff


	//   ....[32]....
        /*0704*/ 	.word	0xffffffff


	//   ....[33]....
        /*0708*/ 	.word	0xffffffff


	//   ....[34]....
        /*070c*/ 	.word	0xffffffff


	//   ....[35]....
        /*0710*/ 	.word	0xffffffff


	//   ....[36]....
        /*0714*/ 	.word	0xffffffff


	//   ....[37]....
        /*0718*/ 	.word	0xffffffff


	//   ....[38]....
        /*071c*/ 	.word	0xffffffff


	//   ....[39]....
        /*0720*/ 	.word	0xffffffff


	//   ....[40]....
        /*0724*/ 	.word	0xffffffff


	//   ....[41]....
        /*0728*/ 	.word	0xffffffff


	//   ....[42]....
        /*072c*/ 	.word	0xffffffff


	//   ....[43]....
        /*0730*/ 	.word	0xffffffff


	//   ....[44]....
        /*0734*/ 	.word	0xffffffff


	//   ....[45]....
        /*0738*/ 	.word	0xffffffff


	//   ....[46]....
        /*073c*/ 	.word	0xffffffff


	//   ....[47]....
        /*0740*/ 	.word	0xffffffff


	//   ....[48]....
        /*0744*/ 	.word	0xffffffff


	//   ....[49]....
        /*0748*/ 	.word	0xffffffff


	//   ....[50]....
        /*074c*/ 	.word	0xffffffff


	//   ....[51]....
        /*0750*/ 	.word	0xffffffff


	//   ....[52]....
        /*0754*/ 	.word	0xffffffff


	//   ....[53]....
        /*0758*/ 	.word	0xffffffff


	//   ....[54]....
        /*075c*/ 	.word	0xffffffff


	//   ....[55]....
        /*0760*/ 	.word	0xffffffff


	//   ....[56]....
        /*0764*/ 	.word	0xffffffff


	//   ....[57]....
        /*0768*/ 	.word	0xffffffff


	//   ....[58]....
        /*076c*/ 	.word	0xffffffff


	//   ....[59]....
        /*0770*/ 	.word	0xffffffff


	//   ....[60]....
        /*0774*/ 	.word	0xffffffff


	//   ....[61]....
        /*0778*/ 	.word	0xffffffff


	//   ....[62]....
        /*077c*/ 	.word	0xffffffff


	//   ....[63]....
        /*0780*/ 	.word	0xffffffff


	//   ....[64]....
        /*0784*/ 	.word	0xffffffff


	//   ....[65]....
        /*0788*/ 	.word	0xffffffff


	//   ....[66]....
        /*078c*/ 	.word	0xffffffff


	//   ....[67]....
        /*0790*/ 	.word	0xffffffff


	//   ....[68]....
        /*0794*/ 	.word	0xffffffff


	//   ....[69]....
        /*0798*/ 	.word	0xffffffff


	//   ....[70]....
        /*079c*/ 	.word	0xffffffff


	//   ....[71]....
        /*07a0*/ 	.word	0xffffffff


	//   ....[72]....
        /*07a4*/ 	.word	0xffffffff


	//   ....[73]....
        /*07a8*/ 	.word	0xffffffff


	//   ....[74]....
        /*07ac*/ 	.word	0xffffffff


	//   ....[75]....
        /*07b0*/ 	.word	0xffffffff


	//   ....[76]....
        /*07b4*/ 	.word	0xffffffff


	//   ....[77]....
        /*07b8*/ 	.word	0xffffffff


	//   ....[78]....
        /*07bc*/ 	.word	0xffffffff


	//   ....[79]....
        /*07c0*/ 	.word	0xffffffff


	//   ....[80]....
        /*07c4*/ 	.word	0xffffffff


	//   ....[81]....
        /*07c8*/ 	.word	0xffffffff


	//   ....[82]....
        /*07cc*/ 	.word	0xffffffff


	//   ....[83]....
        /*07d0*/ 	.word	0xffffffff


	//   ....[84]....
        /*07d4*/ 	.word	0xffffffff


	//   ....[85]....
        /*07d8*/ 	.word	0xffffffff


	//   ....[86]....
        /*07dc*/ 	.word	0xffffffff


	//   ....[87]....
        /*07e0*/ 	.word	0xffffffff


	//   ....[88]....
        /*07e4*/ 	.word	0xffffffff


	//   ....[89]....
        /*07e8*/ 	.word	0xffffffff


	//   ....[90]....
        /*07ec*/ 	.word	0xffffffff


	//   ....[91]....
        /*07f0*/ 	.word	0xffffffff


	//   ....[92]....
        /*07f4*/ 	.word	0xffffffff


	//   ....[93]....
        /*07f8*/ 	.word	0xffffffff


	//   ....[94]....
        /*07fc*/ 	.word	0xffffffff


	//   ....[95]....
        /*0800*/ 	.word	0xffffffff


	//   ....[96]....
        /*0804*/ 	.word	0xffffffff


	//   ....[97]....
        /*0808*/ 	.word	0xffffffff


	//   ....[98]....
        /*080c*/ 	.word	0xffffffff


	//   ....[99]....
        /*0810*/ 	.word	0xffffffff


	//   ....[100]....
        /*0814*/ 	.word	0xffffffff


	//   ....[101]....
        /*0818*/ 	.word	0xffffffff


	//   ....[102]....
        /*081c*/ 	.word	0xffffffff


	//   ....[103]....
        /*0820*/ 	.word	0xffffffff


	//   ....[104]....
        /*0824*/ 	.word	0xffffffff


	//   ....[105]....
        /*0828*/ 	.word	0xffffffff


	//   ....[106]....
        /*082c*/ 	.word	0xffffffff


	//   ....[107]....
        /*0830*/ 	.word	0xffffffff


	//   ....[108]....
        /*0834*/ 	.word	0xffffffff


	//   ....[109]....
        /*0838*/ 	.word	0xffffffff


	//   ....[110]....
        /*083c*/ 	.word	0xffffffff


	//   ....[111]....
        /*0840*/ 	.word	0xffffffff


	//   ....[112]....
        /*0844*/ 	.word	0xffffffff


	//   ....[113]....
        /*0848*/ 	.word	0xffffffff


	//   ....[114]....
        /*084c*/ 	.word	0xffffffff


	//   ....[115]....
        /*0850*/ 	.word	0xffffffff


	//   ....[116]....
        /*0854*/ 	.word	0xffffffff


	//   ....[117]....
        /*0858*/ 	.word	0xffffffff


	//   ....[118]....
        /*085c*/ 	.word	0xffffffff


	//   ....[119]....
        /*0860*/ 	.word	0xffffffff


	//   ....[120]....
        /*0864*/ 	.word	0xffffffff


	//   ....[121]....
        /*0868*/ 	.word	0xffffffff


	//   ....[122]....
        /*086c*/ 	.word	0xffffffff


	//   ....[123]....
        /*0870*/ 	.word	0xffffffff


	//   ....[124]....
        /*0874*/ 	.word	0xffffffff


	//   ....[125]....
        /*0878*/ 	.word	0xffffffff


	//   ....[126]....
        /*087c*/ 	.word	0xffffffff


	//   ....[127]....
        /*0880*/ 	.word	0xffffffff


	//   ....[128]....
        /*0884*/ 	.word	0xffffffff


	//   ....[129]....
        /*0888*/ 	.word	0xffffffff


	//   ....[130]....
        /*088c*/ 	.word	0xffffffff


	//   ....[131]....
        /*0890*/ 	.word	0xffffffff


	//   ....[132]....
        /*0894*/ 	.word	0xffffffff


	//   ....[133]....
        /*0898*/ 	.word	0xffffffff


	//   ....[134]....
        /*089c*/ 	.word	0xffffffff


	//   ....[135]....
        /*08a0*/ 	.word	0xffffffff


	//   ....[136]....
        /*08a4*/ 	.word	0xffffffff


	//   ....[137]....
        /*08a8*/ 	.word	0xffffffff


	//   ....[138]....
        /*08ac*/ 	.word	0xffffffff


	//   ....[139]....
        /*08b0*/ 	.word	0xffffffff


	//   ....[140]....
        /*08b4*/ 	.word	0xffffffff


	//   ....[141]....
        /*08b8*/ 	.word	0xffffffff


	//   ....[142]....
        /*08bc*/ 	.word	0xffffffff


	//   ....[143]....
        /*08c0*/ 	.word	0xffffffff


	//   ....[144]....
        /*08c4*/ 	.word	0xffffffff


	//   ....[145]....
        /*08c8*/ 	.word	0xffffffff


	//   ....[146]....
        /*08cc*/ 	.word	0xffffffff


	//   ....[147]....
        /*08d0*/ 	.word	0xffffffff


	//   ....[148]....
        /*08d4*/ 	.word	0xffffffff


	//   ....[149]....
        /*08d8*/ 	.word	0xffffffff


	//   ....[150]....
        /*08dc*/ 	.word	0xffffffff


	//   ....[151]....
        /*08e0*/ 	.word	0xffffffff


	//   ....[152]....
        /*08e4*/ 	.word	0xffffffff


	//   ....[153]....
        /*08e8*/ 	.word	0xffffffff


	//   ....[154]....
        /*08ec*/ 	.word	0xffffffff


	//   ....[155]....
        /*08f0*/ 	.word	0xffffffff


	//   ....[156]....
        /*08f4*/ 	.word	0xffffffff


	//   ....[157]....
        /*08f8*/ 	.word	0xffffffff


	//   ....[158]....
        /*08fc*/ 	.word	0xffffffff


	//   ....[159]....
        /*0900*/ 	.word	0xffffffff


	//   ....[160]....
        /*0904*/ 	.word	0xffffffff


	//   ....[161]....
        /*0908*/ 	.word	0xffffffff


	//   ....[162]....
        /*090c*/ 	.word	0xffffffff


	//   ....[163]....
        /*0910*/ 	.word	0xffffffff


	//   ....[164]....
        /*0914*/ 	.word	0xffffffff


	//   ....[165]....
        /*0918*/ 	.word	0xffffffff


	//   ....[166]....
        /*091c*/ 	.word	0xffffffff


	//   ....[167]....
        /*0920*/ 	.word	0xffffffff


	//   ....[168]....
        /*0924*/ 	.word	0xffffffff


	//   ....[169]....
        /*0928*/ 	.word	0x0500000f


	//   ....[170]....
        /*092c*/ 	.word	0x0500000f


	//   ....[171]....
        /*0930*/ 	.word	0x0500000f


	//   ....[172]....
        /*0934*/ 	.word	0x0500000f


	//   ....[173]....
        /*0938*/ 	.word	0x0500000f


	//   ....[174]....
        /*093c*/ 	.word	0x0500000f


	//   ....[175]....
        /*0940*/ 	.word	0x0500000f


	//   ....[176]....
        /*0944*/ 	.word	0x0500000f


	//   ....[177]....
        /*0948*/ 	.word	0x0500000f


	//   ....[178]....
        /*094c*/ 	.word	0x0500000f


	//   ....[179]....
        /*0950*/ 	.word	0x0500000f


	//   ....[180]....
        /*0954*/ 	.word	0x0500000f


	//   ....[181]....
        /*0958*/ 	.word	0x0500000f


	//   ....[182]....
        /*095c*/ 	.word	0x0500000f


	//   ....[183]....
        /*0960*/ 	.word	0x0500000f


	//   ....[184]....
        /*0964*/ 	.word	0x0500000f


	//   ....[185]....
        /*0968*/ 	.word	0x0500000f


	//   ....[186]....
        /*096c*/ 	.word	0x0500000f


	//   ....[187]....
        /*0970*/ 	.word	0x0500000f


	//   ....[188]....
        /*0974*/ 	.word	0x0500000f


	//   ....[189]....
        /*0978*/ 	.word	0x0500000f


	//   ....[190]....
        /*097c*/ 	.word	0x0500000f


	//   ....[191]....
        /*0980*/ 	.word	0x0500000f


	//   ....[192]....
        /*0984*/ 	.word	0x0500000f


	//   ....[193]....
        /*0988*/ 	.word	0x0500000f


	//   ....[194]....
        /*098c*/ 	.word	0x0500000f


	//   ....[195]....
        /*0990*/ 	.word	0x0500000f


	//   ....[196]....
        /*0994*/ 	.word	0x0500000f


	//   ....[197]....
        /*0998*/ 	.word	0x0500000f


	//   ....[198]....
        /*099c*/ 	.word	0x0500000f


	//   ....[199]....
        /*09a0*/ 	.word	0x0500000f


	//   ....[200]....
        /*09a4*/ 	.word	0x0500000f


	//   ....[201]....
        /*09a8*/ 	.word	0x0500000f


	//   ....[202]....
        /*09ac*/ 	.word	0x0500000f


	//   ....[203]....
        /*09b0*/ 	.word	0x0500000f


	//   ....[204]....
        /*09b4*/ 	.word	0x0500000f


	//   ....[205]....
        /*09b8*/ 	.word	0x0500000f


	//   ....[206]....
        /*09bc*/ 	.word	0x0500000f


	//   ....[207]....
        /*09c0*/ 	.word	0x0500000f


	//   ....[208]....
        /*09c4*/ 	.word	0x0500000f


	//   ....[209]....
        /*09c8*/ 	.word	0x0500000f


	//   ....[210]....
        /*09cc*/ 	.word	0x0500000f


	//   ....[211]....
        /*09d0*/ 	.word	0x0500000f


	//   ....[212]....
        /*09d4*/ 	.word	0x0500000f


	//   ....[213]....
        /*09d8*/ 	.word	0x0500000f


	//   ....[214]....
        /*09dc*/ 	.word	0x0500000f


	//   ....[215]....
        /*09e0*/ 	.word	0x0500000f


	//   ....[216]....
        /*09e4*/ 	.word	0x0500000f


	//   ....[217]....
        /*09e8*/ 	.word	0x0500000f


	//   ....[218]....
        /*09ec*/ 	.word	0x0500000f


	//   ....[219]....
        /*09f0*/ 	.word	0x0500000f


	//   ....[220]....
        /*09f4*/ 	.word	0x0500000f


	//   ....[221]....
        /*09f8*/ 	.word	0x0500000f


	//   ....[222]....
        /*09fc*/ 	.word	0x0500000f


	//   ....[223]....
        /*0a00*/ 	.word	0x0500000f


	//   ....[224]....
        /*0a04*/ 	.word	0x0500000f


	//   ....[225]....
        /*0a08*/ 	.word	0x0500000f


	//   ....[226]....
        /*0a0c*/ 	.word	0x0500000f


	//   ....[227]....
        /*0a10*/ 	.word	0x0500000f


	//   ....[228]....
        /*0a14*/ 	.word	0x0500000f


	//   ....[229]....
        /*0a18*/ 	.word	0x0500000f


	//   ....[230]....
        /*0a1c*/ 	.word	0x0500000f


	//   ....[231]....
        /*0a20*/ 	.word	0x0500000f


	//   ....[232]....
        /*0a24*/ 	.word	0x0500000f


	//   ....[233]....
        /*0a28*/ 	.word	0x0500000f


	//   ....[234]....
        /*0a2c*/ 	.word	0x0500000f


	//   ....[235]....
        /*0a30*/ 	.word	0x0500000f


	//   ....[236]....
        /*0a34*/ 	.word	0x0500000f


	//   ....[237]....
        /*0a38*/ 	.word	0x0500000f


	//   ....[238]....
        /*0a3c*/ 	.word	0x0500000f


	//   ....[239]....
        /*0a40*/ 	.word	0x0500000f


	//   ....[240]....
        /*0a44*/ 	.word	0x0500000f


	//   ....[241]....
        /*0a48*/ 	.word	0x0500000f


	//   ....[242]....
        /*0a4c*/ 	.word	0x0500000f


	//   ....[243]....
        /*0a50*/ 	.word	0x0500000f


	//   ....[244]....
        /*0a54*/ 	.word	0x0500000f


	//   ....[245]....
        /*0a58*/ 	.word	0x0500000f


	//   ....[246]....
        /*0a5c*/ 	.word	0x0500000f


	//   ....[247]....
        /*0a60*/ 	.word	0x0500000f


	//   ....[248]....
        /*0a64*/ 	.word	0x0500000f


	//   ....[249]....
        /*0a68*/ 	.word	0x0500000f


	//   ....[250]....
        /*0a6c*/ 	.word	0x0500000f


	//   ....[251]....
        /*0a70*/ 	.word	0x0500000f


	//   ....[252]....
        /*0a74*/ 	.word	0x0500000f


	//   ....[253]....
        /*0a78*/ 	.word	0x0500000f


	//   ....[254]....
        /*0a7c*/ 	.word	0x0500000f


	//   ....[255]....
        /*0a80*/ 	.word	0x0500000f


	//   ....[0]....
        /*0a84*/ 	.word	0x0500000f


	//   ....[1]....
        /*0a88*/ 	.word	0x0500000f


	//   ....[2]....
        /*0a8c*/ 	.word	0x0500000f


	//   ....[3]....
        /*0a90*/ 	.word	0x0500000f


	//   ....[4]....
        /*0a94*/ 	.word	0x0500000f


	//   ....[5]....
        /*0a98*/ 	.word	0x0500000f


	//   ....[6]....
        /*0a9c*/ 	.word	0x0500000f


	//   ....[7]....
        /*0aa0*/ 	.word	0x0500000f


	//   ....[8]....
        /*0aa4*/ 	.word	0x0500000f


	//   ....[9]....
        /*0aa8*/ 	.word	0x0500000f


	//   ....[10]....
        /*0aac*/ 	.word	0x0500000f


	//   ....[11]....
        /*0ab0*/ 	.word	0x0500000f


	//   ....[12]....
        /*0ab4*/ 	.word	0x0500000f


	//   ....[13]....
        /*0ab8*/ 	.word	0x0500000f


	//   ....[14]....
        /*0abc*/ 	.word	0x0500000f


	//   ....[15]....
        /*0ac0*/ 	.word	0x0500000f


	//   ....[16]....
        /*0ac4*/ 	.word	0x0500000f


	//   ....[17]....
        /*0ac8*/ 	.word	0x0500000f


	//----- nvinfo : EIATTR_COOP_GROUP_INSTR_OFFSETS
	.align		4
.L_143:
        /*0acc*/ 	.byte	0x04, 0x28
        /*0ace*/ 	.short	(.L_145 - .L_144)


	//   ....[0]....
.L_144:
        /*0ad0*/ 	.word	0x00000060


	//   ....[1]....
        /*0ad4*/ 	.word	0x00000130


	//   ....[2]....
        /*0ad8*/ 	.word	0x00000230


	//   ....[3]....
        /*0adc*/ 	.word	0x000003a0


	//   ....[4]....
        /*0ae0*/ 	.word	0x00000500


	//   ....[5]....
        /*0ae4*/ 	.word	0x00000620


	//   ....[6]....
        /*0ae8*/ 	.word	0x00000780


	//   ....[7]....
        /*0aec*/ 	.word	0x00003cd0


	//   ....[8]....
        /*0af0*/ 	.word	0x00003ce0


	//   ....[9]....
        /*0af4*/ 	.word	0x00005380


	//   ....[10]....
        /*0af8*/ 	.word	0x00005390


	//   ....[11]....
        /*0afc*/ 	.word	0x000074e0


	//   ....[12]....
        /*0b00*/ 	.word	0x000074f0


	//   ....[13]....
        /*0b04*/ 	.word	0x00008d00


	//   ....[14]....
        /*0b08*/ 	.word	0x00008d10


	//   ....[15]....
        /*0b0c*/ 	.word	0x0000a710


	//   ....[16]....
        /*0b10*/ 	.word	0x0000a720


	//   ....[17]....
        /*0b14*/ 	.word	0x0000a9b0


	//   ....[18]....
        /*0b18*/ 	.word	0x0000a9c0


	//   ....[19]....
        /*0b1c*/ 	.word	0x0000aec0


	//   ....[20]....
        /*0b20*/ 	.word	0x0000aee0


	//   ....[21]....
        /*0b24*/ 	.word	0x0000b120


	//   ....[22]....
        /*0b28*/ 	.word	0x0000b140


	//   ....[23]....
        /*0b2c*/ 	.word	0x0000bb00


	//   ....[24]....
        /*0b30*/ 	.word	0x0000c040


	//   ....[25]....
        /*0b34*/ 	.word	0x0000c050


	//   ....[26]....
        /*0b38*/ 	.word	0x0000c060


	//   ....[27]....
        /*0b3c*/ 	.word	0x0000c070


	//   ....[28]....
        /*0b40*/ 	.word	0x0000ec10


	//   ....[29]....
        /*0b44*/ 	.word	0x0000ec20


	//   ....[30]....
        /*0b48*/ 	.word	0x0000ec30


	//   ....[31]....
        /*0b4c*/ 	.word	0x0000ec40


	//   ....[32]....
        /*0b50*/ 	.word	0x00012d60


	//   ....[33]....
        /*0b54*/ 	.word	0x00012d80


	//   ....[34]....
        /*0b58*/ 	.word	0x00013250


	//   ....[35]....
        /*0b5c*/ 	.word	0x000132c0


	//   ....[36]....
        /*0b60*/ 	.word	0x00015620


	//   ....[37]....
        /*0b64*/ 	.word	0x00015650


	//   ....[38]....
        /*0b68*/ 	.word	0x000157f0


	//   ....[39]....
        /*0b6c*/ 	.word	0x00015820


	//   ....[40]....
        /*0b70*/ 	.word	0x00016da0


	//   ....[41]....
        /*0b74*/ 	.word	0x00016db0


	//   ....[42]....
        /*0b78*/ 	.word	0x00016de0


	//   ....[43]....
        /*0b7c*/ 	.word	0x00016df0


	//   ....[44]....
        /*0b80*/ 	.word	0x000183f0


	//   ....[45]....
        /*0b84*/ 	.word	0x00018400


	//   ....[46]....
        /*0b88*/ 	.word	0x00018410


	//   ....[47]....
        /*0b8c*/ 	.word	0x00018420


	//   ....[48]....
        /*0b90*/ 	.word	0x00018d10


	//   ....[49]....
        /*0b94*/ 	.word	0x00018d60


	//   ....[50]....
        /*0b98*/ 	.word	0x00018e90


	//   ....[51]....
        /*0b9c*/ 	.word	0x00018ec0


	//   ....[52]....
        /*0ba0*/ 	.word	0x00018fe0


	//   ....[53]....
        /*0ba4*/ 	.word	0x00019000


	//   ....[54]....
        /*0ba8*/ 	.word	0x00019110


	//   ....[55]....
        /*0bac*/ 	.word	0x00019130


	//   ....[56]....
        /*0bb0*/ 	.word	0x000197d0


	//   ....[57]....
        /*0bb4*/ 	.word	0x00019800


	//   ....[58]....
        /*0bb8*/ 	.word	0x00019e40


	//   ....[59]....
        /*0bbc*/ 	.word	0x00019e50


	//   ....[60]....
        /*0bc0*/ 	.word	0x0001ada0


	//   ....[61]....
        /*0bc4*/ 	.word	0x0001adc0


	//   ....[62]....
        /*0bc8*/ 	.word	0x0001aec0


	//   ....[63]....
        /*0bcc*/ 	.word	0x0001aee0


	//   ....[64]....
        /*0bd0*/ 	.word	0x0001afe0


	//   ....[65]....
        /*0bd4*/ 	.word	0x0001b000


	//   ....[66]....
        /*0bd8*/ 	.word	0x0001b110


	//   ....[67]....
        /*0bdc*/ 	.word	0x0001b130


	//   ....[68]....
        /*0be0*/ 	.word	0x0001b2c0


	//   ....[69]....
        /*0be4*/ 	.word	0x0001b4d0


	//   ....[70]....
        /*0be8*/ 	.word	0x0001b500


	//   ....[71]....
        /*0bec*/ 	.word	0x0001b530


	//   ....[72]....
        /*0bf0*/ 	.word	0x0001b560


	//   ....[73]....
        /*0bf4*/ 	.word	0x0001b590


	//   ....[74]....
        /*0bf8*/ 	.word	0x0001b5c0


	//   ....[75]....
        /*0bfc*/ 	.word	0x0001b750


	//   ....[76]....
        /*0c00*/ 	.word	0x0001b780


	//   ....[77]....
        /*0c04*/ 	.word	0x0001b7b0


	//   ....[78]....
        /*0c08*/ 	.word	0x0001b7e0


	//   ....[79]....
        /*0c0c*/ 	.word	0x0001b810


	//   ....[80]....
        /*0c10*/ 	.word	0x0001b840


	//   ....[81]....
        /*0c14*/ 	.word	0x0001b8d0


	//   ....[82]....
        /*0c18*/ 	.word	0x0001b900


	//   ....[83]....
        /*0c1c*/ 	.word	0x0001b910


	//   ....[84]....
        /*0c20*/ 	.word	0x0001b9a0


	//   ....[85]....
        /*0c24*/ 	.word	0x0001c930


	//   ....[86]....
        /*0c28*/ 	.word	0x0001eb80


	//   ....[87]....
        /*0c2c*/ 	.word	0x0001eba0


	//   ....[88]....
        /*0c30*/ 	.word	0x0001ec50


	//   ....[89]....
        /*0c34*/ 	.word	0x0001ec70


	//   ....[90]....
        /*0c38*/ 	.word	0x0001ed10


	//   ....[91]....
        /*0c3c*/ 	.word	0x0001ed30


	//   ....[92]....
        /*0c40*/ 	.word	0x0001edd0


	//   ....[93]....
        /*0c44*/ 	.word	0x0001edf0


	//   ....[94]....
        /*0c48*/ 	.word	0x0001ee90


	//   ....[95]....
        /*0c4c*/ 	.word	0x0001eeb0


	//   ....[96]....
        /*0c50*/ 	.word	0x0001eec0


	//   ....[97]....
        /*0c54*/ 	.word	0x0001ef50


	//   ....[98]....
        /*0c58*/ 	.word	0x0001f680


	//   ....[99]....
        /*0c5c*/ 	.word	0x0001f6b0


	//   ....[100]....
        /*0c60*/ 	.word	0x0001f6d0


	//   ....[101]....
        /*0c64*/ 	.word	0x0001f760


	//   ....[102]....
        /*0c68*/ 	.word	0x0001f770


	//   ....[103]....
        /*0c6c*/ 	.word	0x0001f810


	//   ....[104]....
        /*0c70*/ 	.word	0x0001f820


	//   ....[105]....
        /*0c74*/ 	.word	0x0001f8c0


	//   ....[106]....
        /*0c78*/ 	.word	0x0001f8d0


	//   ....[107]....
        /*0c7c*/ 	.word	0x0001f970


	//   ....[108]....
        /*0c80*/ 	.word	0x0001f980


	//   ....[109]....
        /*0c84*/ 	.word	0x0001fa20


	//   ....[110]....
        /*0c88*/ 	.word	0x0001fa30


	//   ....[111]....
        /*0c8c*/ 	.word	0x0001fad0


	//   ....[112]....
        /*0c90*/ 	.word	0x0001fae0


	//   ....[113]....
        /*0c94*/ 	.word	0x0001faf0


	//   ....[114]....
        /*0c98*/ 	.word	0x00020310


	//   ....[115]....
        /*0c9c*/ 	.word	0x00020320


	//   ....[116]....
        /*0ca0*/ 	.word	0x00020350


	//   ....[117]....
        /*0ca4*/ 	.word	0x000203a0


	//   ....[118]....
        /*0ca8*/ 	.word	0x000203b0


	//   ....[119]....
        /*0cac*/ 	.word	0x00020410


	//   ....[120]....
        /*0cb0*/ 	.word	0x00020440


	//   ....[121]....
        /*0cb4*/ 	.word	0x00020480


	//   ....[122]....
        /*0cb8*/ 	.word	0x000204b0


	//   ....[123]....
        /*0cbc*/ 	.word	0x000204f0


	//   ....[124]....
        /*0cc0*/ 	.word	0x00020520


	//   ....[125]....
        /*0cc4*/ 	.word	0x00020560


	//   ....[126]....
        /*0cc8*/ 	.word	0x00020800


	//   ....[127]....
        /*0ccc*/ 	.word	0x00020820


	//   ....[128]....
        /*0cd0*/ 	.word	0x000208c0


	//   ....[129]....
        /*0cd4*/ 	.word	0x000208d0


	//   ....[130]....
        /*0cd8*/ 	.word	0x00020960


	//   ....[131]....
        /*0cdc*/ 	.word	0x00020970


	//   ....[132]....
        /*0ce0*/ 	.word	0x00020a00


	//   ....[133]....
        /*0ce4*/ 	.word	0x00020a10


	//   ....[134]....
        /*0ce8*/ 	.word	0x00020aa0


	//   ....[135]....
        /*0cec*/ 	.word	0x00020ab0


	//   ....[136]....
        /*0cf0*/ 	.word	0x00020ac0


	//   ....[137]....
        /*0cf4*/ 	.word	0x00020b50


	//   ....[138]....
        /*0cf8*/ 	.word	0x000210c0


	//   ....[139]....
        /*0cfc*/ 	.word	0x00021100


	//   ....[140]....
        /*0d00*/ 	.word	0x00021140


	//   ....[141]....
        /*0d04*/ 	.word	0x00021170


	//   ....[142]....
        /*0d08*/ 	.word	0x00021200


	//   ....[143]....
        /*0d0c*/ 	.word	0x00021230


	//   ....[144]....
        /*0d10*/ 	.word	0x000212a0


	//   ....[145]....
        /*0d14*/ 	.word	0x000212d0


	//   ....[146]....
        /*0d18*/ 	.word	0x00021340


	//   ....[147]....
        /*0d1c*/ 	.word	0x00021370


	//   ....[148]....
        /*0d20*/ 	.word	0x000213a0


	//   ....[149]....
        /*0d24*/ 	.word	0x000213f0


	//   ....[150]....
        /*0d28*/ 	.word	0x00021830


	//   ....[151]....
        /*0d2c*/ 	.word	0x00021860


	//   ....[152]....
        /*0d30*/ 	.word	0x000218c0


	//   ....[153]....
        /*0d34*/ 	.word	0x000218f0


	//   ....[154]....
        /*0d38*/ 	.word	0x00021920


	//   ....[155]....
        /*0d3c*/ 	.word	0x00021950


	//   ....[156]....
        /*0d40*/ 	.word	0x00021980


	//   ....[157]....
        /*0d44*/ 	.word	0x000219b0


	//   ....[158]....
        /*0d48*/ 	.word	0x00021b50


	//   ....[159]....
        /*0d4c*/ 	.word	0x00021b80


	//   ....[160]....
        /*0d50*/ 	.word	0x00021bb0


	//   ....[161]....
        /*0d54*/ 	.word	0x00021be0


	//   ....[162]....
        /*0d58*/ 	.word	0x00021c10


	//   ....[163]....
        /*0d5c*/ 	.word	0x00021c40


	//   ....[164]....
        /*0d60*/ 	.word	0x00021d00


	//   ....[165]....
        /*0d64*/ 	.word	0x00021d20


	//   ....[166]....
        /*0d68*/ 	.word	0x00021d30


	//   ....[167]....
        /*0d6c*/ 	.word	0x00021d90


	//   ....[168]....
        /*0d70*/ 	.word	0x000223b0


	//   ....[169]....
        /*0d74*/ 	.word	0x000226d0


	//   ....[170]....
        /*0d78*/ 	.word	0x00022760


	//   ....[171]....
        /*0d7c*/ 	.word	0x00022800


	//   ....[172]....
        /*0d80*/ 	.word	0x00022890


	//   ....[173]....
        /*0d84*/ 	.word	0x00022980


	//   ....[174]....
        /*0d88*/ 	.word	0x00022a10


	//   ....[175]....
        /*0d8c*/ 	.word	0x00022ab0


	//   ....[176]....
        /*0d90*/ 	.word	0x00022b40


	//   ....[177]....
        /*0d94*/ 	.word	0x00022c30


	//   ....[178]....
        /*0d98*/ 	.word	0x00022cc0


	//   ....[179]....
        /*0d9c*/ 	.word	0x00022d60


	//   ....[180]....
        /*0da0*/ 	.word	0x00022df0


	//   ....[181]....
        /*0da4*/ 	.word	0x00022ee0


	//   ....[182]....
        /*0da8*/ 	.word	0x00022f70


	//   ....[183]....
        /*0dac*/ 	.word	0x00022fc0


	//   ....[184]....
        /*0db0*/ 	.word	0x00023010


	//   ....[185]....
        /*0db4*/ 	.word	0x00023100


	//   ....[186]....
        /*0db8*/ 	.word	0x00023190


	//   ....[187]....
        /*0dbc*/ 	.word	0x000231e0


	//   ....[188]....
        /*0dc0*/ 	.word	0x00023230


	//   ....[189]....
        /*0dc4*/ 	.word	0x00023490


	//   ....[190]....
        /*0dc8*/ 	.word	0x00023770


	//   ....[191]....
        /*0dcc*/ 	.word	0x00023860


	//   ....[192]....
        /*0dd0*/ 	.word	0x00023900


	//   ....[193]....
        /*0dd4*/ 	.word	0x00023960


	//   ....[194]....
        /*0dd8*/ 	.word	0x00023a70


	//   ....[195]....
        /*0ddc*/ 	.word	0x00023ae0


	//   ....[196]....
        /*0de0*/ 	.word	0x00023bf0


	//   ....[197]....
        /*0de4*/ 	.word	0x00023c60


	//   ....[198]....
        /*0de8*/ 	.word	0x00023d70


	//   ....[199]....
        /*0dec*/ 	.word	0x00023de0


	//   ....[200]....
        /*0df0*/ 	.word	0x00023ef0


	//   ....[201]....
        /*0df4*/ 	.word	0x00023f60


	//   ....[202]....
        /*0df8*/ 	.word	0x00024000


	//   ....[203]....
        /*0dfc*/ 	.word	0x00024110


	//   ....[204]....
        /*0e00*/ 	.word	0x00024170


	//   ....[205]....
        /*0e04*/ 	.word	0x000241d0


	//   ....[206]....
        /*0e08*/ 	.word	0x000242d0


	//   ....[207]....
        /*0e0c*/ 	.word	0x00024330


	//   ....[208]....
        /*0e10*/ 	.word	0x00024440


	//   ....[209]....
        /*0e14*/ 	.word	0x000244a0


	//   ....[210]....
        /*0e18*/ 	.word	0x000245b0


	//   ....[211]....
        /*0e1c*/ 	.word	0x00024610


	//   ....[212]....
        /*0e20*/ 	.word	0x00024720


	//   ....[213]....
        /*0e24*/ 	.word	0x00024780


	//   ....[214]....
        /*0e28*/ 	.word	0x00024890


	//   ....[215]....
        /*0e2c*/ 	.word	0x000248f0


	//   ....[216]....
        /*0e30*/ 	.word	0x00024a00


	//   ....[217]....
        /*0e34*/ 	.word	0x00024a60


	//   ....[218]....
        /*0e38*/ 	.word	0x00024b50


	//   ....[219]....
        /*0e3c*/ 	.word	0x00024c80


	//   ....[220]....
        /*0e40*/ 	.word	0x00024d40


	//   ....[221]....
        /*0e44*/ 	.word	0x00024db0


	//   ....[222]....
        /*0e48*/ 	.word	0x00024ec0


	//   ....[223]....
        /*0e4c*/ 	.word	0x00024f20


	//   ....[224]....
        /*0e50*/ 	.word	0x00024ff0


	//   ....[225]....
        /*0e54*/ 	.word	0x00025050


	//   ....[226]....
        /*0e58*/ 	.word	0x00025120


	//   ....[227]....
        /*0e5c*/ 	.word	0x00025180


	//   ....[228]....
        /*0e60*/ 	.word	0x00025250


	//   ....[229]....
        /*0e64*/ 	.word	0x00025340


	//   ....[230]....
        /*0e68*/ 	.word	0x000253d0


	//   ....[231]....
        /*0e6c*/ 	.word	0x000254c0


	//   ....[232]....
        /*0e70*/ 	.word	0x00025560


	//   ....[233]....
        /*0e74*/ 	.word	0x000255c0


	//   ....[234]....
        /*0e78*/ 	.word	0x000256c0


	//   ....[235]....
        /*0e7c*/ 	.word	0x00025720


	//   ....[236]....
        /*0e80*/ 	.word	0x00025820


	//   ....[237]....
        /*0e84*/ 	.word	0x00025880


	//   ....[238]....
        /*0e88*/ 	.word	0x00025980


	//   ....[239]....
        /*0e8c*/ 	.word	0x000259e0


	//   ....[240]....
        /*0e90*/ 	.word	0x00025ae0


	//   ....[241]....
        /*0e94*/ 	.word	0x00025b40


	//   ....[242]....
        /*0e98*/ 	.word	0x00025c10


	//   ....[243]....
        /*0e9c*/ 	.word	0x00025d60


	//   ....[244]....
        /*0ea0*/ 	.word	0x00025e00


	//   ....[245]....
        /*0ea4*/ 	.word	0x00025ee0


	//   ....[246]....
        /*0ea8*/ 	.word	0x00025fb0


	//   ....[247]....
        /*0eac*/ 	.word	0x00026010


	//   ....[248]....
        /*0eb0*/ 	.word	0x00026100


	//   ....[249]....
        /*0eb4*/ 	.word	0x00026160


	//   ....[250]....
        /*0eb8*/ 	.word	0x00026250


	//   ....[251]....
        /*0ebc*/ 	.word	0x000262b0


	//   ....[252]....
        /*0ec0*/ 	.word	0x000263a0


	//   ....[253]....
        /*0ec4*/ 	.word	0x00026400


	//   ....[254]....
        /*0ec8*/ 	.word	0x000264e0


	//   ....[255]....
        /*0ecc*/ 	.word	0x00026570


	//   ....[0]....
        /*0ed0*/ 	.word	0x00026610


	//   ....[1]....
        /*0ed4*/ 	.word	0x00026780


	//   ....[2]....
        /*0ed8*/ 	.word	0x000267f0


	//   ....[3]....
        /*0edc*/ 	.word	0x00026860


	//   ....[4]....
        /*0ee0*/ 	.word	0x000268d0


	//   ....[5]....
        /*0ee4*/ 	.word	0x00026940


	//   ....[6]....
        /*0ee8*/ 	.word	0x000269c0


	//   ....[7]....
        /*0eec*/ 	.word	0x00026a40


	//   ....[8]....
        /*0ef0*/ 	.word	0x00026ad0


	//   ....[9]....
        /*0ef4*/ 	.word	0x00026b40


	//   ....[10]....
        /*0ef8*/ 	.word	0x00026bb0


	//   ....[11]....
        /*0efc*/ 	.word	0x00026c20


	//   ....[12]....
        /*0f00*/ 	.word	0x00026ca0


	//   ....[13]....
        /*0f04*/ 	.word	0x00026d10


	//   ....[14]....
        /*0f08*/ 	.word	0x00026db0


	//   ....[15]....
        /*0f0c*/ 	.word	0x00026e00


	//   ....[16]....
        /*0f10*/ 	.word	0x00026e90


	//   ....[17]....
        /*0f14*/ 	.word	0x00026fc0


	//----- nvinfo : EIATTR_REG_RECONFIG
	.align		4
.L_145:
        /*0f18*/ 	.byte	0x01, 0x54
	.zero		2


	//----- nvinfo : EIATTR_SYSCALL_OFFSETS
	.align		4
        /*0f1c*/ 	.byte	0x04, 0x46
        /*0f1e*/ 	.short	(.L_147 - .L_146)


	//   ....[0]....
.L_146:
        /*0f20*/ 	.word	0x00002060


	//   ....[1]....
        /*0f24*/ 	.word	0x000021b0


	//   ....[2]....
        /*0f28*/ 	.word	0x0000bc70


	//   ....[3]....
        /*0f2c*/ 	.word	0x0000bfc0


	//   ....[4]....
        /*0f30*/ 	.word	0x0001e1b0


	//   ....[5]....
        /*0f34*/ 	.word	0x0001e300


	//   ....[6]....
        /*0f38*/ 	.word	0x0001e3f0


	//   ....[7]....
        /*0f3c*/ 	.word	0x0001f310


	//----- nvinfo : EIATTR_MBARRIER_INSTR_OFFSETS
	.align		4
.L_147:
        /*0f40*/ 	.byte	0x04, 0x39
        /*0f42*/ 	.short	(.L_149 - .L_148)


	//   ....[0]....
.L_148:
        /*0f44*/ 	.word	0x00000250
        /*0f48*/ 	.word	0x000000ff
        /*0f4c*/ 	.word	0x00030800
        /*0f50*/ 	.short	0x0100
        /*0f52*/ 	.byte	0x08
	.zero		1


	//   ....[1]....
        /*0f54*/ 	.word	0x00000260
        /*0f58*/ 	.word	0x000000ff
        /*0f5c*/ 	.word	0x00030820
        /*0f60*/ 	.short	0x0100
        /*0f62*/ 	.byte	0x08
	.zero		1


	//   ....[2]....
        /*0f64*/ 	.word	0x00000350
        /*0f68*/ 	.word	0x000000ff
        /*0f6c*/ 	.word	0x00030830
        /*0f70*/ 	.short	0x0100
        /*0f72*/ 	.byte	0x08
	.zero		1


	//   ....[3]....
        /*0f74*/ 	.word	0x00000360
        /*0f78*/ 	.word	0x000000ff
        /*0f7c*/ 	.word	0x00030840
        /*0f80*/ 	.short	0x0100
        /*0f82*/ 	.byte	0x08
	.zero		1


	//   ....[4]....
        /*0f84*/ 	.word	0x00000370
        /*0f88*/ 	.word	0x000000ff
        /*0f8c*/ 	.word	0x00030838
        /*0f90*/ 	.short	0x0100
        /*0f92*/ 	.byte	0x08
	.zero		1


	//   ....[5]....
        /*0f94*/ 	.word	0x00000380
        /*0f98*/ 	.word	0x000000ff
        /*0f9c*/ 	.word	0x00030848
        /*0fa0*/ 	.short	0x0100
        /*0fa2*/ 	.byte	0x08
	.zero		1


	//   ....[6]....
        /*0fa4*/ 	.word	0x000004b0
        /*0fa8*/ 	.word	0x000000ff
        /*0fac*/ 	.word	0x00030850
        /*0fb0*/ 	.short	0x0100
        /*0fb2*/ 	.byte	0x08
	.zero		1


	//   ....[7]....
        /*0fb4*/ 	.word	0x000004c0
        /*0fb8*/ 	.word	0x000000ff
        /*0fbc*/ 	.word	0x00030860
        /*0fc0*/ 	.short	0x0100
        /*0fc2*/ 	.byte	0x08
	.zero		1


	//   ....[8]....
        /*0fc4*/ 	.word	0x000004d0
        /*0fc8*/ 	.word	0x000000ff
        /*0fcc*/ 	.word	0x00030858
        /*0fd0*/ 	.short	0x0100
        /*0fd2*/ 	.byte	0x08
	.zero		1


	//   ....[9]....
        /*0fd4*/ 	.word	0x000004e0
        /*0fd8*/ 	.word	0x000000ff
        /*0fdc*/ 	.word	0x00030868
        /*0fe0*/ 	.short	0x0100
        /*0fe2*/ 	.byte	0x08
	.zero		1


	//   ....[10]....
        /*0fe4*/ 	.word	0x000005d0
        /*0fe8*/ 	.word	0x000000ff
        /*0fec*/ 	.word	0x00030870
        /*0ff0*/ 	.short	0x0100
        /*0ff2*/ 	.byte	0x06
	.zero		1


	//   ....[11]....
        /*0ff4*/ 	.word	0x000005e0
        /*0ff8*/ 	.word	0x000000ff
        /*0ffc*/ 	.word	0x00030880
        /*1000*/ 	.short	0x0100
        /*1002*/ 	.byte	0x06
	.zero		1


	//   ....[12]....
        /*1004*/ 	.word	0x000005f0
        /*1008*/ 	.word	0x000000ff
        /*100c*/ 	.word	0x00030878
        /*1010*/ 	.short	0x0100
        /*1012*/ 	.byte	0x06
	.zero		1


	//   ....[13]....
        /*1014*/ 	.word	0x00000600
        /*1018*/ 	.word	0x000000ff
        /*101c*/ 	.word	0x00030888
        /*1020*/ 	.short	0x0100
        /*1022*/ 	.byte	0x06
	.zero		1


	//   ....[14]....
        /*1024*/ 	.word	0x00000730
        /*1028*/ 	.word	0x000000ff
        /*102c*/ 	.word	0x00030890
        /*1030*/ 	.short	0x0100
        /*1032*/ 	.byte	0x08
	.zero		1


	//   ....[15]....
        /*1034*/ 	.word	0x00000740
        /*1038*/ 	.word	0x000000ff
        /*103c*/ 	.word	0x000308a0
        /*1040*/ 	.short	0x0100
        /*1042*/ 	.byte	0x08
	.zero		1


	//   ....[16]....
        /*1044*/ 	.word	0x00000750
        /*1048*/ 	.word	0x000000ff
        /*104c*/ 	.word	0x00030898
        /*1050*/ 	.short	0x0100
        /*1052*/ 	.byte	0x08
	.zero		1


	//   ....[17]....
        /*1054*/ 	.word	0x00000760
        /*1058*/ 	.word	0x000000ff
        /*105c*/ 	.word	0x000308a8
        /*1060*/ 	.short	0x0100
        /*1062*/ 	.byte	0x08
	.zero		1


	//   ....[18]....
        /*1064*/ 	.word	0x00000890
        /*1068*/ 	.word	0x000000ff
        /*106c*/ 	.word	0x000308b0
        /*1070*/ 	.short	0x0100
        /*1072*/ 	.byte	0x08
	.zero		1


	//   ....[19]....
        /*1074*/ 	.word	0x000008a0
        /*1078*/ 	.word	0x000000ff
        /*107c*/ 	.word	0x000308c0
        /*1080*/ 	.short	0x0100
        /*1082*/ 	.byte	0x08
	.zero		1


	//   ....[20]....
        /*1084*/ 	.word	0x000008b0
        /*1088*/ 	.word	0x000000ff
        /*108c*/ 	.word	0x000308b8
        /*1090*/ 	.short	0x0100
        /*1092*/ 	.byte	0x08
	.zero		1


	//   ....[21]....
        /*1094*/ 	.word	0x000008c0
        /*1098*/ 	.word	0x000000ff
        /*109c*/ 	.word	0x000308c8
        /*10a0*/ 	.short	0x0100
        /*10a2*/ 	.byte	0x08
	.zero		1


	//   ....[22]....
        /*10a4*/ 	.word	0x00003c80
        /*10a8*/ 	.word	0x00000053
        /*10ac*/ 	.word	0x00030890
        /*10b0*/ 	.short	0x010a
        /*10b2*/ 	.byte	0x3f
	.zero		1


	//   ....[23]....
        /*10b4*/ 	.word	0x00007470
        /*10b8*/ 	.word	0x00000053
        /*10bc*/ 	.word	0x00030890
        /*10c0*/ 	.short	0x010a
        /*10c2*/ 	.byte	0x3f
	.zero		1


	//   ....[24]....
        /*10c4*/ 	.word	0x0000a570
        /*10c8*/ 	.word	0x00000053
        /*10cc*/ 	.word	0x00030890
        /*10d0*/ 	.short	0x010a
        /*10d2*/ 	.byte	0x3f
	.zero		1


	//   ....[25]....
        /*10d4*/ 	.word	0x0000ad10
        /*10d8*/ 	.word	0x0000000b
        /*10dc*/ 	.word	0x00000000
        /*10e0*/ 	.short	0x0101
        /*10e2*/ 	.byte	0x3f
	.zero		1


	//   ....[26]....
        /*10e4*/ 	.word	0x0000ad50
        /*10e8*/ 	.word	0x00000053
        /*10ec*/ 	.word	0x000308b0
        /*10f0*/ 	.short	0x010a
        /*10f2*/ 	.byte	0x3f
	.zero		1


	//   ....[27]....
        /*10f4*/ 	.word	0x0000b440
        /*10f8*/ 	.word	0x00000053
        /*10fc*/ 	.word	0x00000000
        /*1100*/ 	.short	0x0101
        /*1102*/ 	.byte	0x3f
	.zero		1


	//   ....[28]....
        /*1104*/ 	.word	0x0000bcf0
        /*1108*/ 	.word	0x00000012
        /*110c*/ 	.word	0x00030800
        /*1110*/ 	.short	0x010a
        /*1112*/ 	.byte	0x3f
	.zero		1


	//   ....[29]....
        /*1114*/ 	.word	0x0000bd40
        /*1118*/ 	.word	0x00000012
        /*111c*/ 	.word	0x00030800
        /*1120*/ 	.short	0x010a
        /*1122*/ 	.byte	0x3f
	.zero		1


	//   ....[30]....
        /*1124*/ 	.word	0x0000c7a0
        /*1128*/ 	.word	0x00000012
        /*112c*/ 	.word	0x00030800
        /*1130*/ 	.short	0x010a
        /*1132*/ 	.byte	0x3f
	.zero		1


	//   ....[31]....
        /*1134*/ 	.word	0x0000f100
        /*1138*/ 	.word	0x00000012
        /*113c*/ 	.word	0x00030800
        /*1140*/ 	.short	0x010a
        /*1142*/ 	.byte	0x3f
	.zero		1


	//   ....[32]....
        /*1144*/ 	.word	0x00011b00
        /*1148*/ 	.word	0x00000003
        /*114c*/ 	.word	0x00030830
        /*1150*/ 	.short	0x010a
        /*1152*/ 	.byte	0x3f
	.zero		1


	//   ....[33]....
        /*1154*/ 	.word	0x00011b50
        /*1158*/ 	.word	0x00000003
        /*115c*/ 	.word	0x00030830
        /*1160*/ 	.short	0x010a
        /*1162*/ 	.byte	0x3f
	.zero		1


	//   ....[34]....
        /*1164*/ 	.word	0x000137e0
        /*1168*/ 	.word	0x00000003
        /*116c*/ 	.word	0x00000000
        /*1170*/ 	.short	0x0101
        /*1172*/ 	.byte	0x3f
	.zero		1


	//   ....[35]....
        /*1174*/ 	.word	0x00014200
        /*1178*/ 	.word	0x00000000
        /*117c*/ 	.word	0x00030830
        /*1180*/ 	.short	0x010a
        /*1182*/ 	.byte	0x3f
	.zero		1


	//   ....[36]....
        /*1184*/ 	.word	0x00014280
        /*1188*/ 	.word	0x00000000
        /*118c*/ 	.word	0x00030830
        /*1190*/ 	.short	0x010a
        /*1192*/ 	.byte	0x3f
	.zero		1


	//   ....[37]....
        /*1194*/ 	.word	0x000150f0
        /*1198*/ 	.word	0x0000000a
        /*119c*/ 	.word	0x00030850
        /*11a0*/ 	.short	0x010a
        /*11a2*/ 	.byte	0x3f
	.zero		1


	//   ....[38]....
        /*11a4*/ 	.word	0x00015140
        /*11a8*/ 	.word	0x0000000a
        /*11ac*/ 	.word	0x00030850
        /*11b0*/ 	.short	0x010a
        /*11b2*/ 	.byte	0x3f
	.zero		1


	//   ....[39]....
        /*11b4*/ 	.word	0x00015490
        /*11b8*/ 	.word	0x00000000
        /*11bc*/ 	.word	0x00000000
        /*11c0*/ 	.short	0x0101
        /*11c2*/ 	.byte	0x3f
	.zero		1


	//   ....[40]....
        /*11c4*/ 	.word	0x00016270
        /*11c8*/ 	.word	0x0000000a
        /*11cc*/ 	.word	0x00000000
        /*11d0*/ 	.short	0x0101
        /*11d2*/ 	.byte	0x3f
	.zero		1


	//   ....[41]....
        /*11d4*/ 	.word	0x00016a50
        /*11d8*/ 	.word	0x00000007
        /*11dc*/ 	.word	0x00030850
        /*11e0*/ 	.short	0x010a
        /*11e2*/ 	.byte	0x3f
	.zero		1


	//   ....[42]....
        /*11e4*/ 	.word	0x00016af0
        /*11e8*/ 	.word	0x00000007
        /*11ec*/ 	.word	0x00030850
        /*11f0*/ 	.short	0x010a
        /*11f2*/ 	.byte	0x3f
	.zero		1


	//   ....[43]....
        /*11f4*/ 	.word	0x00016fe0
        /*11f8*/ 	.word	0x00000000
        /*11fc*/ 	.word	0x00000000
        /*1200*/ 	.short	0x0101
        /*1202*/ 	.byte	0x3f
	.zero		1


	//   ....[44]....
        /*1204*/ 	.word	0x00018d00
        /*1208*/ 	.word	0x00000000
        /*120c*/ 	.word	0x00000000
        /*1210*/ 	.short	0x0101
        /*1212*/ 	.byte	0x3f
	.zero		1


	//   ....[45]....
        /*1214*/ 	.word	0x000197f0
        /*1218*/ 	.word	0x00000038
        /*121c*/ 	.word	0x00000000
        /*1220*/ 	.short	0x0101
        /*1222*/ 	.byte	0x3f
	.zero		1


	//   ....[46]....
        /*1224*/ 	.word	0x0001ca10
        /*1228*/ 	.word	0x00000016
        /*122c*/ 	.word	0x00030820
        /*1230*/ 	.short	0x010a
        /*1232*/ 	.byte	0x3f
	.zero		1


	//   ....[47]....
        /*1234*/ 	.word	0x0001caa0
        /*1238*/ 	.word	0x0000000c
        /*123c*/ 	.word	0x000308a0
        /*1240*/ 	.short	0x010a
        /*1242*/ 	.byte	0x3f
	.zero		1


	//   ....[48]....
        /*1244*/ 	.word	0x0001cef0
        /*1248*/ 	.word	0x0000000c
        /*124c*/ 	.word	0x000308c0
        /*1250*/ 	.short	0x010a
        /*1252*/ 	.byte	0x3f
	.zero		1


	//   ....[49]....
        /*1254*/ 	.word	0x0001d400
        /*1258*/ 	.word	0x0000000b
        /*125c*/ 	.word	0x000308a0
        /*1260*/ 	.short	0x010a
        /*1262*/ 	.byte	0x3f
	.zero		1


	//   ....[50]....
        /*1264*/ 	.word	0x0001d840
        /*1268*/ 	.word	0x0000000b
        /*126c*/ 	.word	0x000308c0
        /*1270*/ 	.short	0x010a
        /*1272*/ 	.byte	0x3f
	.zero		1


	//   ....[51]....
        /*1274*/ 	.word	0x0001e970
        /*1278*/ 	.word	0x00000007
        /*127c*/ 	.word	0x00030840
        /*1280*/ 	.short	0x010a
        /*1282*/ 	.byte	0x3f
	.zero		1


	//   ....[52]....
        /*1284*/ 	.word	0x0001f010
        /*1288*/ 	.word	0x00000007
        /*128c*/ 	.word	0x00030830
        /*1290*/ 	.short	0x0107
        /*1292*/ 	.byte	0x3f
	.zero		1


	//   ....[53]....
        /*1294*/ 	.word	0x0001f0e0
        /*1298*/ 	.word	0x00000007
        /*129c*/ 	.word	0x00030830
        /*12a0*/ 	.short	0x0101
        /*12a2*/ 	.byte	0x3f
	.zero		1


	//   ....[54]....
        /*12a4*/ 	.word	0x0001fc40
        /*12a8*/ 	.word	0x00000016
        /*12ac*/ 	.word	0x00030800
        /*12b0*/ 	.short	0x0107
        /*12b2*/ 	.byte	0x3f
	.zero		1


	//   ....[55]....
        /*12b4*/ 	.word	0x0001fd50
        /*12b8*/ 	.word	0x00000016
        /*12bc*/ 	.word	0x00030800
        /*12c0*/ 	.short	0x0101
        /*12c2*/ 	.byte	0x3f
	.zero		1


	//   ....[56]....
        /*12c4*/ 	.word	0x0001fd70
        /*12c8*/ 	.word	0x00000016
        /*12cc*/ 	.word	0x00030820
        /*12d0*/ 	.short	0x010a
        /*12d2*/ 	.byte	0x3f
	.zero		1


	//   ....[57]....
        /*12d4*/ 	.word	0x00020130
        /*12d8*/ 	.word	0x00000007
        /*12dc*/ 	.word	0x00030840
        /*12e0*/ 	.short	0x010a
        /*12e2*/ 	.byte	0x3f
	.zero		1


	//   ....[58]....
        /*12e4*/ 	.word	0x00020620
        /*12e8*/ 	.word	0x00000007
        /*12ec*/ 	.word	0x00030830
        /*12f0*/ 	.short	0x0107
        /*12f2*/ 	.byte	0x3f
	.zero		1


	//   ....[59]....
        /*12f4*/ 	.word	0x000206e0
        /*12f8*/ 	.word	0x00000007
        /*12fc*/ 	.word	0x00030830
        /*1300*/ 	.short	0x0101
        /*1302*/ 	.byte	0x3f
	.zero		1


	//   ....[60]....
        /*1304*/ 	.word	0x00020740
        /*1308*/ 	.word	0x00000006
        /*130c*/ 	.word	0x00030860
        /*1310*/ 	.short	0x010a
        /*1312*/ 	.byte	0x3f
	.zero		1


	//   ....[61]....
        /*1314*/ 	.word	0x00020cc0
        /*1318*/ 	.word	0x00000006
        /*131c*/ 	.word	0x00030850
        /*1320*/ 	.short	0x0107
        /*1322*/ 	.byte	0x3f
	.zero		1


	//   ....[62]....
        /*1324*/ 	.word	0x00020df0
        /*1328*/ 	.word	0x00000006
        /*132c*/ 	.word	0x00030850
        /*1330*/ 	.short	0x0101
        /*1332*/ 	.byte	0x3f
	.zero		1


	//   ....[63]....
        /*1334*/ 	.word	0x00021010
        /*1338*/ 	.word	0x00000000
        /*133c*/ 	.word	0x00030860
        /*1340*/ 	.short	0x010a
        /*1342*/ 	.byte	0x3f
	.zero		1


	//   ....[64]....
        /*1344*/ 	.word	0x00021520
        /*1348*/ 	.word	0x00000000
        /*134c*/ 	.word	0x00030850
        /*1350*/ 	.short	0x0107
        /*1352*/ 	.byte	0x3f
	.zero		1


	//   ....[65]....
        /*1354*/ 	.word	0x000215e0
        /*1358*/ 	.word	0x00000000
        /*135c*/ 	.word	0x00030850
        /*1360*/ 	.short	0x0101
        /*1362*/ 	.byte	0x3f
	.zero		1


	//   ....[66]....
        /*1364*/ 	.word	0x00022330
        /*1368*/ 	.word	0x00000007
        /*136c*/ 	.word	0x00030820
        /*1370*/ 	.short	0x010a
        /*1372*/ 	.byte	0x3f
	.zero		1


	//   ....[67]....
        /*1374*/ 	.word	0x000224a0
        /*1378*/ 	.word	0x00000005
        /*137c*/ 	.word	0x00030840
        /*1380*/ 	.short	0x010a
        /*1382*/ 	.byte	0x3f
	.zero		1


	//   ....[68]....
        /*1384*/ 	.word	0x00022540
        /*1388*/ 	.word	0x00000003
        /*138c*/ 	.word	0x00030840
        /*1390*/ 	.short	0x010a
        /*1392*/ 	.byte	0x3f
	.zero		1


	//   ....[69]....
        /*1394*/ 	.word	0x00022580
        /*1398*/ 	.word	0x00000005
        /*139c*/ 	.word	0x00030860
        /*13a0*/ 	.short	0x010a
        /*13a2*/ 	.byte	0x3f
	.zero		1


	//   ....[70]....
        /*13a4*/ 	.word	0x000225c0
        /*13a8*/ 	.word	0x00000003
        /*13ac*/ 	.word	0x00030860
        /*13b0*/ 	.short	0x010a
        /*13b2*/ 	.byte	0x3f
	.zero		1


	//   ....[71]....
        /*13b4*/ 	.word	0x00022620
        /*13b8*/ 	.word	0x00000053
        /*13bc*/ 	.word	0x00030890
        /*13c0*/ 	.short	0x010a
        /*13c2*/ 	.byte	0x3f
	.zero		1


	//   ....[72]....
        /*13c4*/ 	.word	0x000228d0
        /*13c8*/ 	.word	0x00000053
        /*13cc*/ 	.word	0x00030890
        /*13d0*/ 	.short	0x010a
        /*13d2*/ 	.byte	0x3f
	.zero		1


	//   ....[73]....
        /*13d4*/ 	.word	0x00022b80
        /*13d8*/ 	.word	0x00000053
        /*13dc*/ 	.word	0x00030890
        /*13e0*/ 	.short	0x010a
        /*13e2*/ 	.byte	0x3f
	.zero		1


	//   ....[74]....
        /*13e4*/ 	.word	0x00022e30
        /*13e8*/ 	.word	0x00000053
        /*13ec*/ 	.word	0x000308b0
        /*13f0*/ 	.short	0x010a
        /*13f2*/ 	.byte	0x3f
	.zero		1


	//   ....[75]....
        /*13f4*/ 	.word	0x00023050
        /*13f8*/ 	.word	0x00000012
        /*13fc*/ 	.word	0x00030800
        /*1400*/ 	.short	0x010a
        /*1402*/ 	.byte	0x3f
	.zero		1


	//   ....[76]....
        /*1404*/ 	.word	0x00023270
        /*1408*/ 	.word	0x00000012
        /*140c*/ 	.word	0x00030800
        /*1410*/ 	.short	0x010a
        /*1412*/ 	.byte	0x3f
	.zero		1


	//   ....[77]....
        /*1414*/ 	.word	0x000232c0
        /*1418*/ 	.word	0x00000003
        /*141c*/ 	.word	0x00030830
        /*1420*/ 	.short	0x010a
        /*1422*/ 	.byte	0x3f
	.zero		1


	//   ....[78]....
        /*1424*/ 	.word	0x00023310
        /*1428*/ 	.word	0x00000000
        /*142c*/ 	.word	0x00030830
        /*1430*/ 	.short	0x010a
        /*1432*/ 	.byte	0x3f
	.zero		1


	//   ....[79]....
        /*1434*/ 	.word	0x00023360
        /*1438*/ 	.word	0x0000000a
        /*143c*/ 	.word	0x00030850
        /*1440*/ 	.short	0x010a
        /*1442*/ 	.byte	0x3f
	.zero		1


	//   ....[80]....
        /*1444*/ 	.word	0x000233b0
        /*1448*/ 	.word	0x00000007
        /*144c*/ 	.word	0x00030850
        /*1450*/ 	.short	0x010a
        /*1452*/ 	.byte	0x3f
	.zero		1


	//   ....[81]....
        /*1454*/ 	.word	0x00023550
        /*1458*/ 	.word	0x00000016
        /*145c*/ 	.word	0x00030820
        /*1460*/ 	.short	0x010a
        /*1462*/ 	.byte	0x3f
	.zero		1


	//   ....[82]....
        /*1464*/ 	.word	0x000235a0
        /*1468*/ 	.word	0x0000000c
        /*146c*/ 	.word	0x000308a0
        /*1470*/ 	.short	0x010a
        /*1472*/ 	.byte	0x3f
	.zero		1


	//   ....[83]....
        /*1474*/ 	.word	0x000235f0
        /*1478*/ 	.word	0x0000000c
        /*147c*/ 	.word	0x000308c0
        /*1480*/ 	.short	0x010a
        /*1482*/ 	.byte	0x3f
	.zero		1


	//   ....[84]....
        /*1484*/ 	.word	0x00023640
        /*1488*/ 	.word	0x0000000b
        /*148c*/ 	.word	0x000308a0
        /*1490*/ 	.short	0x010a
        /*1492*/ 	.byte	0x3f
	.zero		1


	//   ....[85]....
        /*1494*/ 	.word	0x00023690
        /*1498*/ 	.word	0x0000000b
        /*149c*/ 	.word	0x000308c0
        /*14a0*/ 	.short	0x010a
        /*14a2*/ 	.byte	0x3f
	.zero		1


	//   ....[86]....
        /*14a4*/ 	.word	0x000237b0
        /*14a8*/ 	.word	0x00000007
        /*14ac*/ 	.word	0x00030840
        /*14b0*/ 	.short	0x010a
        /*14b2*/ 	.byte	0x3f
	.zero		1


	//   ....[87]....
        /*14b4*/ 	.word	0x00024b80
        /*14b8*/ 	.word	0x00000016
        /*14bc*/ 	.word	0x00030820
        /*14c0*/ 	.short	0x010a
        /*14c2*/ 	.byte	0x3f
	.zero		1


	//   ....[88]....
        /*14c4*/ 	.word	0x00024bd0
        /*14c8*/ 	.word	0x00000007
        /*14cc*/ 	.word	0x00030840
        /*14d0*/ 	.short	0x010a
        /*14d2*/ 	.byte	0x3f
	.zero		1


	//   ....[89]....
        /*14d4*/ 	.word	0x00025410
        /*14d8*/ 	.word	0x00000006
        /*14dc*/ 	.word	0x00030860
        /*14e0*/ 	.short	0x010a
        /*14e2*/ 	.byte	0x3f
	.zero		1


	//   ....[90]....
        /*14e4*/ 	.word	0x00025cb0
        /*14e8*/ 	.word	0x00000000
        /*14ec*/ 	.word	0x00030860
        /*14f0*/ 	.short	0x010a
        /*14f2*/ 	.byte	0x3f
	.zero		1


	//   ....[91]....
        /*14f4*/ 	.word	0x00026ee0
        /*14f8*/ 	.word	0x00000007
        /*14fc*/ 	.word	0x00030820
        /*1500*/ 	.short	0x010a
        /*1502*/ 	.byte	0x3f
	.zero		1


	//   ....[92]....
        /*1504*/ 	.word	0x00027080
        /*1508*/ 	.word	0x00000005
        /*150c*/ 	.word	0x00030840
        /*1510*/ 	.short	0x010a
        /*1512*/ 	.byte	0x3f
	.zero		1


	//   ....[93]....
        /*1514*/ 	.word	0x000270d0
        /*1518*/ 	.word	0x00000003
        /*151c*/ 	.word	0x00030840
        /*1520*/ 	.short	0x010a
        /*1522*/ 	.byte	0x3f
	.zero		1


	//   ....[94]....
        /*1524*/ 	.word	0x00027120
        /*1528*/ 	.word	0x00000005
        /*152c*/ 	.word	0x00030860
        /*1530*/ 	.short	0x010a
        /*1532*/ 	.byte	0x3f
	.zero		1


	//----- nvinfo : EIATTR_NUM_MBARRIERS
	.align		4
.L_149:
        /*1534*/ 	.byte	0x03, 0x38
        /*1536*/ 	.short	0x0016


	//----- nvinfo : EIATTR_EXIT_INSTR_OFFSETS
	.align		4
        /*1538*/ 	.byte	0x04, 0x1c
        /*153a*/ 	.short	(.L_151 - .L_150)


	//   ....[0]....
.L_150:
        /*153c*/ 	.word	0x00022610


	//----- nvinfo : EIATTR_MAX_THREADS
	.align		4
.L_151:
        /*1540*/ 	.byte	0x04, 0x05
        /*1542*/ 	.short	(.L_153 - .L_152)
.L_152:
        /*1544*/ 	.word	0x00000180
        /*1548*/ 	.word	0x00000001
        /*154c*/ 	.word	0x00000001


	//----- nvinfo : EIATTR_CRS_STACK_SIZE
	.align		4
.L_153:
        /*1550*/ 	.byte	0x04, 0x1e
        /*1552*/ 	.short	(.L_155 - .L_154)
.L_154:
        /*1554*/ 	.word	0x00000000


	//----- nvinfo : EIATTR_CBANK_PARAM_SIZE
	.align		4
.L_155:
        /*1558*/ 	.byte	0x03, 0x19
        /*155a*/ 	.short	0x0af0


	//----- nvinfo : EIATTR_PARAM_CBANK
	.align		4
        /*155c*/ 	.byte	0x04, 0x0a
        /*155e*/ 	.short	(.L_157 - .L_156)
	.align		4
.L_156:
        /*1560*/ 	.word	index@(.nv.constant0._ZN7cutlass13device_kernelIN5flash11enable_sm90INS1_16FlashAttnFwdSm90INS1_25CollectiveMainloopFwdSm90ILi2EN4cute5tupleIJNS5_1CILi1EEES8_S8_EEENS6_IJNS7_ILi128EEENS7_ILi96EEENS7_ILi192EEEEEELi192ENS_10bfloat16_tEfNS_4arch4Sm90ELb0ELb0ELb0ELb1ELb1ELb1ELb0ELb1ELb1ELb1ELb1ELb0EEENS1_21CollectiveEpilogueFwdINS6_IJSA_SC_SB_EEES9_SE_SG_Li256ELb1ELb1ELb1ELb0EEENS1_36VarlenDynamicPersistentTileSchedulerILi128ELi96ELi256ELi128ELb1ELb1ELb1ELb0ELb1ELb1EEEEEEEEEvNT_6ParamsE)
        /*1564*/ 	.short	0x0210
        /*1566*/ 	.short	0x0af0


	//----- nvinfo : EIATTR_SW_WAR
	.align		4
.L_157:
        /*1568*/ 	.byte	0x04, 0x36
        /*156a*/ 	.short	(.L_159 - .L_158)
.L_158:
        /*156c*/ 	.word	0x00000008
.L_159:


//--------------------- .nv.info._ZN7cutlass13device_kernelIN5flash11enable_sm90INS1_16FlashAttnFwdSm90INS1_25CollectiveMainloopFwdSm90ILi2EN4cute5tupleIJNS5_1CILi1EEES8_S8_EEENS6_IJNS7_ILi128EEENS7_ILi96EEENS7_ILi192EEEEEELi192ENS_10bfloat16_tEfNS_4arch4Sm90ELb0ELb1ELb0ELb0ELb1ELb0ELb0ELb1ELb1ELb1ELb1ELb0EEENS1_21CollectiveEpilogueFwdINS6_IJSA_SC_SB_EEES9_SE_SG_Li256ELb0ELb1ELb1ELb0EEENS1_19SingleTileSchedulerILb0ELb1ELb1ELi128EEEEEEEEEvNT_6ParamsE --------------------------
	.section	.nv.info._ZN7cutlass13device_kernelIN5flash11enable_sm90INS1_16FlashAttnFwdSm90INS1_25CollectiveMainloopFwdSm90ILi2EN4cute5tupleIJNS5_1CILi1EEES8_S8_EEENS6_IJNS7_ILi128EEENS7_ILi96EEENS7_ILi192EEEEEELi192ENS_10bfloat16_tEfNS_4arch4Sm90ELb0ELb1ELb0ELb0ELb1ELb0ELb0ELb1ELb1ELb1ELb1ELb0EEENS1_21CollectiveEpilogueFwdINS6_IJSA_SC_SB_EEES9_SE_SG_Li256ELb0ELb1ELb1ELb0EEENS1_19SingleTileSchedulerILb0ELb1ELb1ELi128EEEEEEEEEvNT_6ParamsE,"",@"SHT_CUDA_INFO"
	.sectionflags	@""
	.align	4


	//----- nvinfo : EIATTR_CUDA_API_VERSION
	.align		4
        /*0000*/ 	.byte	0x04, 0x37
        /*0002*/ 	.short	(.L_161 - .L_160)
.L_160:
        /*0004*/ 	.word	0x00000082


	//----- nvinfo : EIATTR_KPARAM_INFO
	.align		4
.L_161:
        /*0008*/ 	.byte	0x04, 0x17
        /*000a*/ 	.short	(.L_163 - .L_162)
.L_162:
        /*000c*/ 	.word	0x00000000
        /*0010*/ 	.short	0x0000
        /*0012*/ 	.short	0x0070
        /*0014*/ 	.byte	0x00, 0xf0, 0x01, 0x28


	//----- nvinfo : EIATTR_SPARSE_MMA_MASK
	.align		4
.L_163:
        /*0018*/ 	.byte	0x03, 0x50
        /*001a*/ 	.short	0x0000


	//----- nvinfo : EIATTR_MAXREG_COUNT
	.align		4
        /*001c*/ 	.byte	0x03, 0x1b
        /*001e*/ 	.short	0x00a8


	//----- nvinfo : EIATTR_NUM_BARRIERS
	.align		4
        /*0020*/ 	.byte	0x02, 0x4c
        /*0022*/ 	.byte	0x09
	.zero		1


	//----- nvinfo : EIATTR_EXTERNS
	.align		4
        /*0024*/ 	.byte	0x04, 0x0f
        /*0026*/ 	.short	(.L_165 - .L_164)


	//   ....[0]....
	.align		4
.L_164:
        /*0028*/ 	.word	index@(__assertfail)


	//----- nvinfo : EIATTR_ANNOTATIONS
	.align		4
.L_165:
        /*002c*/ 	.byte	0x04, 0x55
        /*002e*/ 	.short	(.L_167 - .L_166)


	//   ....[0]....
.L_166:
        /*0030*/ 	.word	0x00000001
        /*0034*/ 	.byte	0xb0, 0x08, 0x00, 0x00, 0x01, 0x00, 0x00, 0x00, 0xe0, 0x09, 0x00, 0x00, 0x01, 0x00, 0x00, 0x00
        /*0044*/ 	.byte	0x70, 0x18, 0x00, 0x00, 0x01, 0x00, 0x00, 0x00, 0xa0, 0xdd, 0x00, 0x00, 0x01, 0x00, 0x00, 0x00
        /*0054*/ 	.byte	0xb0, 0xf9, 0x00, 0x00, 0x01, 0x00, 0x00, 0x00, 0x70, 0x0d, 0x01, 0x00, 0x01, 0x00, 0x00, 0x00
        /*0064*/ 	.byte	0xa0, 0x0e, 0x01, 0x00, 0x01, 0x00, 0x00, 0x00, 0x90, 0x23, 0x01, 0x00, 0x01, 0x00, 0x00, 0x00
        /*0074*/ 	.byte	0xe0, 0x3a, 0x01, 0x00


	//----- nvinfo : EIATTR_MERCURY_ISA_VERSION
	.align		4
.L_167:
        /*0078*/ 	.byte	0x03, 0x5f
        /*007a*/ 	.short	0x0101


	//----- nvinfo : EIATTR_INT_WARP_WIDE_INSTR_OFFSETS
	.align		4
        /*007c*/ 	.byte	0x04, 0x31
        /*007e*/ 	.short	(.L_169 - .L_168)


	//   ....[0]....
.L_168:
        /*0080*/ 	.word	0x000000c0


	//   ....[1]....
        /*0084*/ 	.word	0x000000d0


	//   ....[2]....
        /*0088*/ 	.word	0x00000170


	//----- nvinfo : EIATTR_COOP_GROUP_MASK_REGIDS
	.align		4
.L_169:
        /*008c*/ 	.byte	0x04, 0x29
        /*008e*/ 	.short	(.L_171 - .L_170)


	//   ....[0]....
.L_170:
        /*0090*/ 	.word	0xffffffff


	//   ....[1]....
        /*0094*/ 	.word	0xffffffff


	//   ....[2]....
        /*0098*/ 	.word	0xffffffff


	//   ....[3]....
        /*009c*/ 	.word	0xffffffff


	//   ....[4]....
        /*00a0*/ 	.word	0xffffffff


	//   ....[5]....
        /*00a4*/ 	.word	0xffffffff


	//   ....[6]....
        /*00a8*/ 	.word	0xffffffff


	//   ....[7]....
        /*00ac*/ 	.word	0xffffffff


	//   ....[8]....
        /*00b0*/ 	.word	0xffffffff


	//   ....[9]....
        /*00b4*/ 	.word	0xffffffff


	//   ....[10]....
        /*00b8*/ 	.word	0xffffffff


	//   ....[11]....
        /*00bc*/ 	.word	0xffffffff


	//   ....[12]....
        /*00c0*/ 	.word	0xffffffff


	//   ....[13]....
        /*00c4*/ 	.word	0xffffffff


	//   ....[14]....
        /*00c8*/ 	.word	0xffffffff


	//   ....[15]....
        /*00cc*/ 	.word	0xffffffff


	//   ....[16]....
        /*00d0*/ 	.word	0xffffffff


	//   ....[17]....
        /*00d4*/ 	.word	0xffffffff


	//   ....[18]....
        /*00d8*/ 	.word	0xffffffff


	//   ....[19]....
        /*00dc*/ 	.word	0xffffffff


	//   ....[20]....
        /*00e0*/ 	.word	0xffffffff


	//   ....[21]....
        /*00e4*/ 	.word	0xffffffff


	//   ....[22]....
        /*00e8*/ 	.word	0xffffffff


	//   ....[23]....
        /*00ec*/ 	.word	0xffffffff


	//   ....[24]....
        /*00f0*/ 	.word	0xffffffff


	//   ....[25]....
        /*00f4*/ 	.word	0xffffffff


	//   ....[26]....
        /*00f8*/ 	.word	0xffffffff


	//   ....[27]....
        /*00fc*/ 	.word	0xffffffff


	//   ....[28]....
        /*0100*/ 	.word	0xffffffff


	//   ....[29]....
        /*0104*/ 	.word	0xffffffff


	//   ....[30]....
        /*0108*/ 	.word	0xffffffff


	//   ....[31]....
        /*010c*/ 	.word	0xffffffff


	//   ....[32]....
        /*0110*/ 	.word	0xffffffff


	//   ....[33]....
        /*0114*/ 	.word	0xffffffff


	//   ....[34]....
        /*0118*/ 	.word	0xffffffff


	//   ....[35]....
        /*011c*/ 	.word	0xffffffff


	//   ....[36]....
        /*0120*/ 	.word	0xffffffff


	//   ....[37]....
        /*0124*/ 	.word	0xffffffff


	//   ....[38]....
        /*0128*/ 	.word	0xffffffff


	//   ....[39]....
        /*012c*/ 	.word	0xffffffff


	//   ....[40]....
        /*0130*/ 	.word	0xffffffff


	//   ....[41]....
        /*0134*/ 	.word	0xffffffff


	//   ....[42]....
        /*0138*/ 	.word	0xffffffff


	//   ....[43]....
        /*013c*/ 	.word	0xffffffff


	//   ....[44]....
        /*0140*/ 	.word	0xffffffff


	//   ....[45]....
        /*0144*/ 	.word	0xffffffff


	//   ....[46]....
        /*0148*/ 	.word	0xffffffff


	//   ....[47]....
        /*014c*/ 	.word	0xffffffff


	//   ....[48]....
        /*0150*/ 	.word	0xffffffff


	//   ....[49]....
        /*0154*/ 	.word	0xffffffff


	//   ....[50]....
        /*0158*/ 	.word	0xffffffff


	//   ....[51]....
        /*015c*/ 	.word	0xffffffff


	//   ....[52]....
        /*0160*/ 	.word	0xffffffff


	//   ....[53]....
        /*0164*/ 	.word	0xffffffff


	//   ....[54]....
        /*0168*/ 	.word	0xffffffff


	//   ....[55]....
        /*016c*/ 	.word	0xffffffff


	//   ....[56]....
        /*0170*/ 	.word	0xffffffff


	//   ....[57]....
        /*0174*/ 	.word	0xffffffff


	//   ....[58]....
        /*0178*/ 	.word	0xffffffff


	//   ....[59]....
        /*017c*/ 	.word	0xffffffff


	//   ....[60]....
        /*0180*/ 	.word	0xffffffff


	//   ....[61]....
        /*0184*/ 	.word	0xffffffff


	//   ....[62]....
        /*0188*/ 	.word	0xffffffff


	//   ....[63]....
        /*018c*/ 	.word	0xffffffff


	//   ....[64]....
        /*0190*/ 	.word	0xffffffff


	//   ....[65]....
        /*0194*/ 	.word	0xffffffff


	//   ....[66]....
        /*0198*/ 	.word	0xffffffff


	//   ....[67]....
        /*019c*/ 	.word	0xffffffff


	//   ....[68]....
        /*01a0*/ 	.word	0xffffffff


	//   ....[69]....
        /*01a4*/ 	.word	0xffffffff


	//   ....[70]....
        /*01a8*/ 	.word	0xffffffff


	//   ....[71]....
        /*01ac*/ 	.word	0xffffffff


	//   ....[72]....
        /*01b0*/ 	.word	0xffffffff


	//   ....[73]....
        /*01b4*/ 	.word	0xffffffff


	//   ....[74]....
        /*01b8*/ 	.word	0xffffffff


	//   ....[75]....
        /*01bc*/ 	.word	0xffffffff


	//   ....[76]....
        /*01c0*/ 	.word	0xffffffff


	//   ....[77]....
        /*01c4*/ 	.word	0xffffffff


	//   ....[78]....
        /*01c8*/ 	.word	0xffffffff


	//   ....[79]....
        /*01cc*/ 	.word	0xffffffff


	//   ....[80]....
        /*01d0*/ 	.word	0xffffffff


	//   ....[81]....
        /*01d4*/ 	.word	0xffffffff


	//   ....[82]....
        /*01d8*/ 	.word	0xffffffff


	//   ....[83]....
        /*01dc*/ 	.word	0xffffffff


	//   ....[84]....
        /*01e0*/ 	.word	0xffffffff


	//   ....[85]....
        /*01e4*/ 	.word	0xffffffff


	//   ....[86]....
        /*01e8*/ 	.word	0xffffffff


	//   ....[87]....
        /*01ec*/ 	.word	0xffffffff


	//   ....[88]....
        /*01f0*/ 	.word	0xffffffff


	//   ....[89]....
        /*01f4*/ 	.word	0xffffffff


	//   ....[90]....
        /*01f8*/ 	.word	0xffffffff


	//   ....[91]....
        /*01fc*/ 	.word	0xffffffff


	//   ....[92]....
        /*0200*/ 	.word	0xffffffff


	//   ....[93]....
        /*0204*/ 	.word	0xffffffff


	//   ....[94]....
        /*0208*/ 	.word	0xffffffff


	//   ....[95]....
        /*020c*/ 	.word	0xffffffff


	//   ....[96]....
        /*0210*/ 	.word	0xffffffff


	//   ....[97]....
        /*0214*/ 	.word	0xffffffff


	//   ....[98]....
        /*0218*/ 	.word	0xffffffff


	//   ....[99]....
        /*021c*/ 	.word	0xffffffff


	//   ....[100]....
        /*0220*/ 	.word	0xffffffff


	//   ....[101]....
        /*0224*/ 	.word	0xffffffff


	//   ....[102]....
        /*0228*/ 	.word	0xffffffff


	//   ....[103]....
        /*022c*/ 	.word	0xffffffff


	//   ....[104]....
        /*0230*/ 	.word	0xffffffff


	//   ....[105]....
        /*0234*/ 	.word	0xffffffff


	//   ....[106]....
        /*0238*/ 	.word	0xffffffff


	//   ....[107]....
        /*023c*/ 	.word	0x0500000f


	//   ....[108]....
        /*0240*/ 	.word	0x0500000f


	//   ....[109]....
        /*0244*/ 	.word	0x0500000f


	//   ....[110]....
        /*0248*/ 	.word	0x0500000f


	//   ....[111]....
        /*024c*/ 	.word	0x0500000f


	//   ....[112]....
        /*0250*/ 	.word	0x0500000f


	//   ....[113]....
        /*0254*/ 	.word	0x0500000f


	//   ....[114]....
        /*0258*/ 	.word	0x0500000f


	//   ....[115]....
        /*025c*/ 	.word	0x0500000f


	//   ....[116]....
        /*0260*/ 	.word	0x0500000f


	//   ....[117]....
        /*0264*/ 	.word	0x0500000f


	//   ....[118]....
        /*0268*/ 	.word	0x0500000f


	//   ....[119]....
        /*026c*/ 	.word	0x0500000f


	//   ....[120]....
        /*0270*/ 	.word	0x0500000f


	//   ....[121]....
        /*0274*/ 	.word	0x0500000f


	//   ....[122]....
        /*0278*/ 	.word	0x0500000f


	//   ....[123]....
        /*027c*/ 	.word	0x0500000f


	//   ....[124]....
        /*0280*/ 	.word	0x0500000f


	//   ....[125]....
        /*0284*/ 	.word	0x0500000f


	//   ....[126]....
        /*0288*/ 	.word	0x0500000f


	//   ....[127]....
        /*028c*/ 	.word	0x0500000f


	//   ....[128]....
        /*0290*/ 	.word	0x0500000f


	//   ....[129]....
        /*0294*/ 	.word	0x0500000f


	//   ....[130]....
        /*0298*/ 	.word	0x0500000f


	//   ....[131]....
        /*029c*/ 	.word	0x0500000f


	//   ....[132]....
        /*02a0*/ 	.word	0x0500000f


	//   ....[133]....
        /*02a4*/ 	.word	0x0500000f


	//   ....[134]....
        /*02a8*/ 	.word	0x0500000f


	//   ....[135]....
        /*02ac*/ 	.word	0x0500000f


	//   ....[136]....
        /*02b0*/ 	.word	0x0500000f


	//   ....[137]....
        /*02b4*/ 	.word	0x0500000f


	//   ....[138]....
        /*02b8*/ 	.word	0x0500000f


	//   ....[139]....
        /*02bc*/ 	.word	0x0500000f


	//   ....[140]....
        /*02c0*/ 	.word	0x0500000f


	//   ....[141]....
        /*02c4*/ 	.word	0x0500000f


	//   ....[142]....
        /*02c8*/ 	.word	0x0500000f


	//   ....[143]....
        /*02cc*/ 	.word	0x0500000f


	//   ....[144]....
        /*02d0*/ 	.word	0x0500000f


	//   ....[145]....
        /*02d4*/ 	.word	0x0500000f


	//   ....[146]....
        /*02d8*/ 	.word	0x0500000f


	//   ....[147]....
        /*02dc*/ 	.word	0x0500000f


	//   ....[148]....
        /*02e0*/ 	.word	0x0500000f


	//   ....[149]....
        /*02e4*/ 	.word	0x0500000f


	//   ....[150]....
        /*02e8*/ 	.word	0x0500000f


	//   ....[151]....
        /*02ec*/ 	.word	0x0500000f


	//   ....[152]....
        /*02f0*/ 	.word	0x0500000f


	//   ....[153]....
        /*02f4*/ 	.word	0x0500000f


	//   ....[154]....
        /*02f8*/ 	.word	0x0500000f


	//   ....[155]....
        /*02fc*/ 	.word	0x0500000f


	//   ....[156]....
        /*0300*/ 	.word	0x0500000f


	//   ....[157]....
        /*0304*/ 	.word	0x0500000f


	//   ....[158]....
        /*0308*/ 	.word	0x0500000f


	//   ....[159]....
        /*030c*/ 	.word	0x0500000f


	//   ....[160]....
        /*0310*/ 	.word	0x0500000f


	//   ....[161]....
        /*0314*/ 	.word	0x0500000f


	//   ....[162]....
        /*0318*/ 	.word	0x0500000f


	//   ....[163]....
        /*031c*/ 	.word	0x0500000f


	//   ....[164]....
        /*0320*/ 	.word	0x0500000f


	//   ....[165]....
        /*0324*/ 	.word	0x0500000f


	//   ....[166]....
        /*0328*/ 	.word	0x0500000f


	//   ....[167]....
        /*032c*/ 	.word	0x0500000f


	//   ....[168]....
        /*0330*/ 	.word	0x0500000f


	//   ....[169]....
        /*0334*/ 	.word	0x0500000f


	//   ....[170]....
        /*0338*/ 	.word	0x0500000f


	//   ....[171]....
        /*033c*/ 	.word	0x0500000f


	//   ....[172]....
        /*0340*/ 	.word	0x0500000f


	//----- nvinfo : EIATTR_COOP_GROUP_INSTR_OFFSETS
	.align		4
.L_171:
        /*0344*/ 	.byte	0x04, 0x28
        /*0346*/ 	.short	(.L_173 - .L_172)


	//   ....[0]....
.L_172:
        /*0348*/ 	.word	0x00000070


	//   ....[1]....
        /*034c*/ 	.word	0x000000b0


	//   ....[2]....
        /*0350*/ 	.word	0x000002d0


	//   ....[3]....
        /*0354*/ 	.word	0x00000430


	//   ....[4]....
        /*0358*/ 	.word	0x00000550


	//   ....[5]....
        /*035c*/ 	.word	0x000006b0


	//   ....[6]....
        /*0360*/ 	.word	0x00001670


	//   ....[7]....
        /*0364*/ 	.word	0x000022e0


	//   ....[8]....
        /*0368*/ 	.word	0x00002c90


	//   ....[9]....
        /*036c*/ 	.word	0x000032c0


	//   ....[10]....
        /*0370*/ 	.word	0x00003400


	//   ....[11]....
        /*0374*/ 	.word	0x000039f0


	//   ....[12]....
        /*0378*/ 	.word	0x00003ad0


	//   ....[13]....
        /*037c*/ 	.word	0x000057b0


	//   ....[14]....
        /*0380*/ 	.word	0x00005a20


	//   ....[15]....
        /*0384*/ 	.word	0x00006900


	//   ....[16]....
        /*0388*/ 	.word	0x00006a20


	//   ....[17]....
        /*038c*/ 	.word	0x00006fd0


	//   ....[18]....
        /*0390*/ 	.word	0x00007030


	//   ....[19]....
        /*0394*/ 	.word	0x00008e60


	//   ....[20]....
        /*0398*/ 	.word	0x00008e70


	//   ....[21]....
        /*039c*/ 	.word	0x00008eb0


	//   ....[22]....
        /*03a0*/ 	.word	0x00008ec0


	//   ....[23]....
        /*03a4*/ 	.word	0x0000aa60


	//   ....[24]....
        /*03a8*/ 	.word	0x0000b4f0


	//   ....[25]....
        /*03ac*/ 	.word	0x0000bbb0


	//   ....[26]....
        /*03b0*/ 	.word	0x0000bcd0


	//   ....[27]....
        /*03b4*/ 	.word	0x0000c280


	//   ....[28]....
        /*03b8*/ 	.word	0x0000c2e0


	//   ....[29]....
        /*03bc*/ 	.word	0x0000d390


	//   ....[30]....
        /*03c0*/ 	.word	0x0000d3b0


	//   ....[31]....
        /*03c4*/ 	.word	0x0000d460


	//   ....[32]....
        /*03c8*/ 	.word	0x0000d470


	//   ....[33]....
        /*03cc*/ 	.word	0x0000e520


	//   ....[34]....
        /*03d0*/ 	.word	0x0000e570


	//   ....[35]....
        /*03d4*/ 	.word	0x0000e5b0


	//   ....[36]....
        /*03d8*/ 	.word	0x0000e5f0


	//   ....[37]....
        /*03dc*/ 	.word	0x0000e630


	//   ....[38]....
        /*03e0*/ 	.word	0x0000e650


	//   ....[39]....
        /*03e4*/ 	.word	0x0000efc0


	//   ....[40]....
        /*03e8*/ 	.word	0x0000efd0


	//   ....[41]....
        /*03ec*/ 	.word	0x0000fd20


	//   ....[42]....
        /*03f0*/ 	.word	0x00011370


	//   ....[43]....
        /*03f4*/ 	.word	0x00011390


	//   ....[44]....
        /*03f8*/ 	.word	0x000113a0


	//   ....[45]....
        /*03fc*/ 	.word	0x000113b0


	//   ....[46]....
        /*0400*/ 	.word	0x000113c0


	//   ....[47]....
        /*0404*/ 	.word	0x000113d0


	//   ....[48]....
        /*0408*/ 	.word	0x000113e0


	//   ....[49]....
        /*040c*/ 	.word	0x00011440


	//   ....[50]....
        /*0410*/ 	.word	0x00011480


	//   ....[51]....
        /*0414*/ 	.word	0x000114e0


	//   ....[52]....
        /*0418*/ 	.word	0x000114f0


	//   ....[53]....
        /*041c*/ 	.word	0x000115b0


	//   ....[54]....
        /*0420*/ 	.word	0x00011c00


	//   ....[55]....
        /*0424*/ 	.word	0x00011c30


	//   ....[56]....
        /*0428*/ 	.word	0x00011c60


	//   ....[57]....
        /*042c*/ 	.word	0x00011c80


	//   ....[58]....
        /*0430*/ 	.word	0x00011c90


	//   ....[59]....
        /*0434*/ 	.word	0x00011d10


	//   ....[60]....
        /*0438*/ 	.word	0x00011d50


	//   ....[61]....
        /*043c*/ 	.word	0x00011da0


	//   ....[62]....
        /*0440*/ 	.word	0x00011dd0


	//   ....[63]....
        /*0444*/ 	.word	0x00011e30


	//   ....[64]....
        /*0448*/ 	.word	0x00011e70


	//   ....[65]....
        /*044c*/ 	.word	0x00011ec0


	//   ....[66]....
        /*0450*/ 	.word	0x00011ef0


	//   ....[67]....
        /*0454*/ 	.word	0x00011f40


	//   ....[68]....
        /*0458*/ 	.word	0x00011f80


	//   ....[69]....
        /*045c*/ 	.word	0x00011fd0


	//   ....[70]....
        /*0460*/ 	.word	0x000127a0


	//   ....[71]....
        /*0464*/ 	.word	0x000127d0


	//   ....[72]....
        /*0468*/ 	.word	0x000127f0


	//   ....[73]....
        /*046c*/ 	.word	0x00012800


	//   ....[74]....
        /*0470*/ 	.word	0x00012820


	//   ....[75]....
        /*0474*/ 	.word	0x00012880


	//   ....[76]....
        /*0478*/ 	.word	0x000128a0


	//   ....[77]....
        /*047c*/ 	.word	0x000128c0


	//   ....[78]....
        /*0480*/ 	.word	0x000128d0


	//   ....[79]....
        /*0484*/ 	.word	0x00012930


	//   ....[80]....
        /*0488*/ 	.word	0x00012960


	//   ....[81]....
        /*048c*/ 	.word	0x000129e0


	//   ....[82]....
        /*0490*/ 	.word	0x00012c50


	//   ....[83]....
        /*0494*/ 	.word	0x00012c70


	//   ....[84]....
        /*0498*/ 	.word	0x00012c80


	//   ....[85]....
        /*049c*/ 	.word	0x00012ca0


	//   ....[86]....
        /*04a0*/ 	.word	0x00012d30


	//   ....[87]....
        /*04a4*/ 	.word	0x00012d60


	//   ....[88]....
        /*04a8*/ 	.word	0x00012dd0


	//   ....[89]....
        /*04ac*/ 	.word	0x00012e00


	//   ....[90]....
        /*04b0*/ 	.word	0x00012e70


	//   ....[91]....
        /*04b4*/ 	.word	0x00012ea0


	//   ....[92]....
        /*04b8*/ 	.word	0x00012f10


	//   ....[93]....
        /*04bc*/ 	.word	0x00012f40


	//   ....[94]....
        /*04c0*/ 	.word	0x00013410


	//   ....[95]....
        /*04c4*/ 	.word	0x00013440


	//   ....[96]....
        /*04c8*/ 	.word	0x00013470


	//   ....[97]....
        /*04cc*/ 	.word	0x000134a0


	//   ....[98]....
        /*04d0*/ 	.word	0x000134d0


	//   ....[99]....
        /*04d4*/ 	.word	0x000134e0


	//   ....[100]....
        /*04d8*/ 	.word	0x00013580


	//   ....[101]....
        /*04dc*/ 	.word	0x000135a0


	//   ....[102]....
        /*04e0*/ 	.word	0x00013630


	//   ....[103]....
        /*04e4*/ 	.word	0x00013650


	//   ....[104]....
        /*04e8*/ 	.word	0x000136c0


	//   ....[105]....
        /*04ec*/ 	.word	0x000136f0


	//   ....[106]....
        /*04f0*/ 	.word	0x00013a70


	//   ....[107]....
        /*04f4*/ 	.word	0x000140b0


	//   ....[108]....
        /*04f8*/ 	.word	0x000141a0


	//   ....[109]....
        /*04fc*/ 	.word	0x00014240


	//   ....[110]....
        /*0500*/ 	.word	0x000142a0


	//   ....[111]....
        /*0504*/ 	.word	0x00014370


	//   ....[112]....
        /*0508*/ 	.word	0x000143e0


	//   ....[113]....
        /*050c*/ 	.word	0x000144b0


	//   ....[114]....
        /*0510*/ 	.word	0x00014530


	//   ....[115]....
        /*0514*/ 	.word	0x00014600


	//   ....[116]....
        /*0518*/ 	.word	0x00014680


	//   ....[117]....
        /*051c*/ 	.word	0x00014760


	//   ....[118]....
        /*0520*/ 	.word	0x000147e0


	//   ....[119]....
        /*0524*/ 	.word	0x000148a0


	//   ....[120]....
        /*0528*/ 	.word	0x00014930


	//   ....[121]....
        /*052c*/ 	.word	0x00014990


	//   ....[122]....
        /*0530*/ 	.word	0x00014a30


	//   ....[123]....
        /*0534*/ 	.word	0x00014b00


	//   ....[124]....
        /*0538*/ 	.word	0x00014b80


	//   ....[125]....
        /*053c*/ 	.word	0x00014c50


	//   ....[126]....
        /*0540*/ 	.word	0x00014cd0


	//   ....[127]....
        /*0544*/ 	.word	0x00014da0


	//   ....[128]....
        /*0548*/ 	.word	0x00014e20


	//   ....[129]....
        /*054c*/ 	.word	0x00014ef0


	//   ....[130]....
        /*0550*/ 	.word	0x00014f70


	//   ....[131]....
        /*0554*/ 	.word	0x00015040


	//   ....[132]....
        /*0558*/ 	.word	0x000150c0


	//   ....[133]....
        /*055c*/ 	.word	0x00015190


	//   ....[134]....
        /*0560*/ 	.word	0x00015200


	//   ....[135]....
        /*0564*/ 	.word	0x000152c0


	//   ....[136]....
        /*0568*/ 	.word	0x00015400


	//   ....[137]....
        /*056c*/ 	.word	0x000154d0


	//   ....[138]....
        /*0570*/ 	.word	0x00015530


	//   ....[139]....
        /*0574*/ 	.word	0x000155f0


	//   ....[140]....
        /*0578*/ 	.word	0x00015650


	//   ....[141]....
        /*057c*/ 	.word	0x00015710


	//   ....[142]....
        /*0580*/ 	.word	0x00015770


	//   ....[143]....
        /*0584*/ 	.word	0x00015840


	//   ....[144]....
        /*0588*/ 	.word	0x000158a0


	//   ....[145]....
        /*058c*/ 	.word	0x00015970


	//   ....[146]....
        /*0590*/ 	.word	0x000159d0


	//   ....[147]....
        /*0594*/ 	.word	0x00015ab0


	//   ....[148]....
        /*0598*/ 	.word	0x00015b90


	//   ....[149]....
        /*059c*/ 	.word	0x00015c30


	//   ....[150]....
        /*05a0*/ 	.word	0x00015c90


	//   ....[151]....
        /*05a4*/ 	.word	0x00015d50


	//   ....[152]....
        /*05a8*/ 	.word	0x00015e10


	//   ....[153]....
        /*05ac*/ 	.word	0x00015ed0


	//   ....[154]....
        /*05b0*/ 	.word	0x00015f90


	//   ....[155]....
        /*05b4*/ 	.word	0x00016050


	//   ....[156]....
        /*05b8*/ 	.word	0x00016110


	//   ....[157]....
        /*05bc*/ 	.word	0x000161d0


	//   ....[158]....
        /*05c0*/ 	.word	0x00016290


	//   ....[159]....
        /*05c4*/ 	.word	0x00016350


	//   ....[160]....
        /*05c8*/ 	.word	0x00016490


	//   ....[161]....
        /*05cc*/ 	.word	0x00016530


	//   ....[162]....
        /*05d0*/ 	.word	0x00016600


	//   ....[163]....
        /*05d4*/ 	.word	0x000166f0


	//   ....[164]....
        /*05d8*/ 	.word	0x00016760


	//   ....[165]....
        /*05dc*/ 	.word	0x00016850


	//   ....[166]....
        /*05e0*/ 	.word	0x000168c0


	//   ....[167]....
        /*05e4*/ 	.word	0x000169c0


	//   ....[168]....
        /*05e8*/ 	.word	0x00016a40


	//   ....[169]....
        /*05ec*/ 	.word	0x00016b30


	//   ....[170]....
        /*05f0*/ 	.word	0x00016ba0


	//   ....[171]....
        /*05f4*/ 	.word	0x00016c70


	//   ....[172]....
        /*05f8*/ 	.word	0x00016d80


	//----- nvinfo : EIATTR_REG_RECONFIG
	.align		4
.L_173:
        /*05fc*/ 	.byte	0x01, 0x54
	.zero		2


	//----- nvinfo : EIATTR_SYSCALL_OFFSETS
	.align		4
        /*0600*/ 	.byte	0x04, 0x46
        /*0602*/ 	.short	(.L_175 - .L_174)


	//   ....[0]....
.L_174:
        /*0604*/ 	.word	0x00001830


	//   ....[1]....
        /*0608*/ 	.word	0x000108e0


	//   ....[2]....
        /*060c*/ 	.word	0x00010a20


	//   ....[3]....
        /*0610*/ 	.word	0x00010b10


	//   ....[4]....
        /*0614*/ 	.word	0x00011950


	//----- nvinfo : EIATTR_MBARRIER_INSTR_OFFSETS
	.align		4
.L_175:
        /*0618*/ 	.byte	0x04, 0x39
        /*061a*/ 	.short	(.L_177 - .L_176)


	//   ....[0]....
.L_176:
        /*061c*/ 	.word	0x00000180
        /*0620*/ 	.word	0x000000ff
        /*0624*/ 	.word	0x00030800
        /*0628*/ 	.short	0x0100
        /*062a*/ 	.byte	0x08
	.zero		1


	//   ....[1]....
        /*062c*/ 	.word	0x00000190
        /*0630*/ 	.word	0x000000ff
        /*0634*/ 	.word	0x00030820
        /*0638*/ 	.short	0x0100
        /*063a*/ 	.byte	0x08
	.zero		1


	//   ....[2]....
        /*063c*/ 	.word	0x00000280
        /*0640*/ 	.word	0x000000ff
        /*0644*/ 	.word	0x00030830
        /*0648*/ 	.short	0x0100
        /*064a*/ 	.byte	0x08
	.zero		1


	//   ....[3]....
        /*064c*/ 	.word	0x00000290
        /*0650*/ 	.word	0x000000ff
        /*0654*/ 	.word	0x00030840
        /*0658*/ 	.short	0x0100
        /*065a*/ 	.byte	0x08
	.zero		1


	//   ....[4]....
        /*065c*/ 	.word	0x000002a0
        /*0660*/ 	.word	0x000000ff
        /*0664*/ 	.word	0x00030838
        /*0668*/ 	.short	0x0100
        /*066a*/ 	.byte	0x08
	.zero		1


	//   ....[5]....
        /*066c*/ 	.word	0x000002b0
        /*0670*/ 	.word	0x000000ff
        /*0674*/ 	.word	0x00030848
        /*0678*/ 	.short	0x0100
        /*067a*/ 	.byte	0x08
	.zero		1


	//   ....[6]....
        /*067c*/ 	.word	0x000003e0
        /*0680*/ 	.word	0x000000ff
        /*0684*/ 	.word	0x00030850
        /*0688*/ 	.short	0x0100
        /*068a*/ 	.byte	0x08
	.zero		1


	//   ....[7]....
        /*068c*/ 	.word	0x000003f0
        /*0690*/ 	.word	0x000000ff
        /*0694*/ 	.word	0x00030860
        /*0698*/ 	.short	0x0100
        /*069a*/ 	.byte	0x08
	.zero		1


	//   ....[8]....
        /*069c*/ 	.word	0x00000400
        /*06a0*/ 	.word	0x000000ff
        /*06a4*/ 	.word	0x00030858
        /*06a8*/ 	.short	0x0100
        /*06aa*/ 	.byte	0x08
	.zero		1


	//   ....[9]....
        /*06ac*/ 	.word	0x00000410
        /*06b0*/ 	.word	0x000000ff
        /*06b4*/ 	.word	0x00030868
        /*06b8*/ 	.short	0x0100
        /*06ba*/ 	.byte	0x08
	.zero		1


	//   ....[10]....
        /*06bc*/ 	.word	0x00000500
        /*06c0*/ 	.word	0x000000ff
        /*06c4*/ 	.word	0x00030870
        /*06c8*/ 	.short	0x0100
        /*06ca*/ 	.byte	0x06
	.zero		1


	//   ....[11]....
        /*06cc*/ 	.word	0x00000510
        /*06d0*/ 	.word	0x000000ff
        /*06d4*/ 	.word	0x00030880
        /*06d8*/ 	.short	0x0100
        /*06da*/ 	.byte	0x06
	.zero		1


	//   ....[12]....
        /*06dc*/ 	.word	0x00000520
        /*06e0*/ 	.word	0x000000ff
        /*06e4*/ 	.word	0x00030878
        /*06e8*/ 	.short	0x0100
        /*06ea*/ 	.byte	0x06
	.zero		1


	//   ....[13]....
        /*06ec*/ 	.word	0x00000530
        /*06f0*/ 	.word	0x000000ff
        /*06f4*/ 	.word	0x00030888
        /*06f8*/ 	.short	0x0100
        /*06fa*/ 	.byte	0x06
	.zero		1


	//   ....[14]....
        /*06fc*/ 	.word	0x00000660
        /*0700*/ 	.word	0x000000ff
        /*0704*/ 	.word	0x00030890
        /*0708*/ 	.short	0x0100
        /*070a*/ 	.byte	0x08
	.zero		1


	//   ....[15]....
        /*070c*/ 	.word	0x00000670
        /*0710*/ 	.word	0x000000ff
        /*0714*/ 	.word	0x000308a0
        /*0718*/ 	.short	0x0100
        /*071a*/ 	.byte	0x08
	.zero		1


	//   ....[16]....
        /*071c*/ 	.word	0x00000680
        /*0720*/ 	.word	0x000000ff
        /*0724*/ 	.word	0x00030898
        /*0728*/ 	.short	0x0100
        /*072a*/ 	.byte	0x08
	.zero		1


	//   ....[17]....
        /*072c*/ 	.word	0x00000690
        /*0730*/ 	.word	0x000000ff
        /*0734*/ 	.word	0x000308a8
        /*0738*/ 	.short	0x0100
        /*073a*/ 	.byte	0x08
	.zero		1


	//   ....[18]....
        /*073c*/ 	.word	0x000007d0
        /*0740*/ 	.word	0x000000ff
        /*0744*/ 	.word	0x000308b0
        /*0748*/ 	.short	0x0100
        /*074a*/ 	.byte	0x08
	.zero		1


	//   ....[19]....
        /*074c*/ 	.word	0x000007e0
        /*0750*/ 	.word	0x000000ff
        /*0754*/ 	.word	0x000308c0
        /*0758*/ 	.short	0x0100
        /*075a*/ 	.byte	0x08
	.zero		1


	//   ....[20]....
        /*075c*/ 	.word	0x000007f0
        /*0760*/ 	.word	0x000000ff
        /*0764*/ 	.word	0x000308b8
        /*0768*/ 	.short	0x0100
        /*076a*/ 	.byte	0x08
	.zero		1


	//   ....[21]....
        /*076c*/ 	.word	0x00000800
        /*0770*/ 	.word	0x000000ff
        /*0774*/ 	.word	0x000308c8
        /*0778*/ 	.short	0x0100
        /*077a*/ 	.byte	0x08
	.zero		1


	//   ....[22]....
        /*077c*/ 	.word	0x00001850
        /*0780*/ 	.word	0x000000ff
        /*0784*/ 	.word	0x00030800
        /*0788*/ 	.short	0x010a
        /*078a*/ 	.byte	0x26
	.zero		1


	//   ....[23]....
        /*078c*/ 	.word	0x000018e0
        /*0790*/ 	.word	0x000000ff
        /*0794*/ 	.word	0x00030830
        /*0798*/ 	.short	0x010a
        /*079a*/ 	.byte	0x26
	.zero		1


	//   ....[24]....
        /*079c*/ 	.word	0x00001940
        /*07a0*/ 	.word	0x000000ff
        /*07a4*/ 	.word	0x00030830
        /*07a8*/ 	.short	0x010a
        /*07aa*/ 	.byte	0x26
	.zero		1


	//   ....[25]....
        /*07ac*/ 	.word	0x00002330
        /*07b0*/ 	.word	0x000000ff
        /*07b4*/ 	.word	0x00000000
        /*07b8*/ 	.short	0x0101
        /*07ba*/ 	.byte	0x04
	.zero		1


	//   ....[26]....
        /*07bc*/ 	.word	0x00004930
        /*07c0*/ 	.word	0x000000ff
        /*07c4*/ 	.word	0x00030830
        /*07c8*/ 	.short	0x010a
        /*07ca*/ 	.byte	0x27
	.zero		1


	//   ....[27]....
        /*07cc*/ 	.word	0x00004970
        /*07d0*/ 	.word	0x000000ff
        /*07d4*/ 	.word	0x00030830
        /*07d8*/ 	.short	0x010a
        /*07da*/ 	.byte	0x27
	.zero		1


	//   ....[28]....
        /*07dc*/ 	.word	0x000053d0
        /*07e0*/ 	.word	0x000000ff
        /*07e4*/ 	.word	0x00030850
        /*07e8*/ 	.short	0x010a
        /*07ea*/ 	.byte	0x0e
	.zero		1


	//   ....[29]....
        /*07ec*/ 	.word	0x00005410
        /*07f0*/ 	.word	0x000000ff
        /*07f4*/ 	.word	0x00030850
        /*07f8*/ 	.short	0x010a
        /*07fa*/ 	.byte	0x0e
	.zero		1


	//   ....[30]....
        /*07fc*/ 	.word	0x00005800
        /*0800*/ 	.word	0x000000ff
        /*0804*/ 	.word	0x00000000
        /*0808*/ 	.short	0x0101
        /*080a*/ 	.byte	0x27
	.zero		1


	//   ....[31]....
        /*080c*/ 	.word	0x00007920
        /*0810*/ 	.word	0x000000ff
        /*0814*/ 	.word	0x00000000
        /*0818*/ 	.short	0x0101
        /*081a*/ 	.byte	0x0e
	.zero		1


	//   ....[32]....
        /*081c*/ 	.word	0x00007dc0
        /*0820*/ 	.word	0x000000ff
        /*0824*/ 	.word	0x00030830
        /*0828*/ 	.short	0x010a
        /*082a*/ 	.byte	0x05
	.zero		1


	//   ....[33]....
        /*082c*/ 	.word	0x00007e00
        /*0830*/ 	.word	0x000000ff
        /*0834*/ 	.word	0x00030830
        /*0838*/ 	.short	0x010a
        /*083a*/ 	.byte	0x05
	.zero		1


	//   ....[34]....
        /*083c*/ 	.word	0x00008860
        /*0840*/ 	.word	0x000000ff
        /*0844*/ 	.word	0x00030850
        /*0848*/ 	.short	0x010a
        /*084a*/ 	.byte	0x05
	.zero		1


	//   ....[35]....
        /*084c*/ 	.word	0x000088a0
        /*0850*/ 	.word	0x000000ff
        /*0854*/ 	.word	0x00030850
        /*0858*/ 	.short	0x010a
        /*085a*/ 	.byte	0x05
	.zero		1


	//   ....[36]....
        /*085c*/ 	.word	0x00008c70
        /*0860*/ 	.word	0x000000ff
        /*0864*/ 	.word	0x00000000
        /*0868*/ 	.short	0x0101
        /*086a*/ 	.byte	0x07
	.zero		1


	//   ....[37]....
        /*086c*/ 	.word	0x00009a00
        /*0870*/ 	.word	0x000000ff
        /*0874*/ 	.word	0x00000000
        /*0878*/ 	.short	0x0101
        /*087a*/ 	.byte	0x05
	.zero		1


	//   ....[38]....
        /*087c*/ 	.word	0x00009be0
        /*0880*/ 	.word	0x000000ff
        /*0884*/ 	.word	0x00030830
        /*0888*/ 	.short	0x010a
        /*088a*/ 	.byte	0x27
	.zero		1


	//   ....[39]....
        /*088c*/ 	.word	0x00009c20
        /*0890*/ 	.word	0x000000ff
        /*0894*/ 	.word	0x00030830
        /*0898*/ 	.short	0x010a
        /*089a*/ 	.byte	0x27
	.zero		1


	//   ....[40]....
        /*089c*/ 	.word	0x0000a680
        /*08a0*/ 	.word	0x000000ff
        /*08a4*/ 	.word	0x00030850
        /*08a8*/ 	.short	0x010a
        /*08aa*/ 	.byte	0x05
	.zero		1


	//   ....[41]....
        /*08ac*/ 	.word	0x0000a6c0
        /*08b0*/ 	.word	0x000000ff
        /*08b4*/ 	.word	0x00030850
        /*08b8*/ 	.short	0x010a
        /*08ba*/ 	.byte	0x05
	.zero		1


	//   ....[42]....
        /*08bc*/ 	.word	0x0000aab0
        /*08c0*/ 	.word	0x000000ff
        /*08c4*/ 	.word	0x00000000
        /*08c8*/ 	.short	0x0101
        /*08ca*/ 	.byte	0x27
	.zero		1


	//   ....[43]....
        /*08cc*/ 	.word	0x0000cbe0
        /*08d0*/ 	.word	0x000000ff
        /*08d4*/ 	.word	0x00000000
        /*08d8*/ 	.short	0x0101
        /*08da*/ 	.byte	0x05
	.zero		1


	//   ....[44]....
        /*08dc*/ 	.word	0x0000d300
        /*08e0*/ 	.word	0x000000ff
        /*08e4*/ 	.word	0x00030850
        /*08e8*/ 	.short	0x010a
        /*08ea*/ 	.byte	0x05
	.zero		1


	//   ....[45]....
        /*08ec*/ 	.word	0x0000d340
        /*08f0*/ 	.word	0x000000ff
        /*08f4*/ 	.word	0x00030850
        /*08f8*/ 	.short	0x010a
        /*08fa*/ 	.byte	0x05
	.zero		1


	//   ....[46]....
        /*08fc*/ 	.word	0x0000d950
        /*0900*/ 	.word	0x000000ff
        /*0904*/ 	.word	0x00000000
        /*0908*/ 	.short	0x0101
        /*090a*/ 	.byte	0x04
	.zero		1


	//   ....[47]....
        /*090c*/ 	.word	0x0000e660
        /*0910*/ 	.word	0x000000ff
        /*0914*/ 	.word	0x00000000
        /*0918*/ 	.short	0x0101
        /*091a*/ 	.byte	0x04
	.zero		1


	//   ....[48]....
        /*091c*/ 	.word	0x00011120
        /*0920*/ 	.word	0x000000ff
        /*0924*/ 	.word	0x00030840
        /*0928*/ 	.short	0x010a
        /*092a*/ 	.byte	0x30
	.zero		1


	//   ....[49]....
        /*092c*/ 	.word	0x00011710
        /*0930*/ 	.word	0x000000ff
        /*0934*/ 	.word	0x00030830
        /*0938*/ 	.short	0x0107
        /*093a*/ 	.byte	0x30
	.zero		1


	//   ....[50]....
        /*093c*/ 	.word	0x00011780
        /*0940*/ 	.word	0x000000ff
        /*0944*/ 	.word	0x00030830
        /*0948*/ 	.short	0x0101
        /*094a*/ 	.byte	0x30
	.zero		1


	//   ....[51]....
        /*094c*/ 	.word	0x00012120
        /*0950*/ 	.word	0x000000ff
        /*0954*/ 	.word	0x00030800
        /*0958*/ 	.short	0x0107
        /*095a*/ 	.byte	0x30
	.zero		1


	//   ....[52]....
        /*095c*/ 	.word	0x00012180
        /*0960*/ 	.word	0x000000ff
        /*0964*/ 	.word	0x00030800
        /*0968*/ 	.short	0x0101
        /*096a*/ 	.byte	0x30
	.zero		1


	//   ....[53]....
        /*096c*/ 	.word	0x000121a0
        /*0970*/ 	.word	0x000000ff
        /*0974*/ 	.word	0x00030820
        /*0978*/ 	.short	0x010a
        /*097a*/ 	.byte	0x30
	.zero		1


	//   ....[54]....
        /*097c*/ 	.word	0x00012590
        /*0980*/ 	.word	0x00000013
        /*0984*/ 	.word	0x00030840
        /*0988*/ 	.short	0x010a
        /*098a*/ 	.byte	0x3f
	.zero		1


	//   ....[55]....
        /*098c*/ 	.word	0x00012ad0
        /*0990*/ 	.word	0x00000013
        /*0994*/ 	.word	0x00030830
        /*0998*/ 	.short	0x0107
        /*099a*/ 	.byte	0x3f
	.zero		1


	//   ....[56]....
        /*099c*/ 	.word	0x00012b80
        /*09a0*/ 	.word	0x00000013
        /*09a4*/ 	.word	0x00030830
        /*09a8*/ 	.short	0x0101
        /*09aa*/ 	.byte	0x3f
	.zero		1


	//   ....[57]....
        /*09ac*/ 	.word	0x00012be0
        /*09b0*/ 	.word	0x00000006
        /*09b4*/ 	.word	0x00030860
        /*09b8*/ 	.short	0x010a
        /*09ba*/ 	.byte	0x3f
	.zero		1


	//   ....[58]....
        /*09bc*/ 	.word	0x00013090
        /*09c0*/ 	.word	0x00000006
        /*09c4*/ 	.word	0x00030850
        /*09c8*/ 	.short	0x0107
        /*09ca*/ 	.byte	0x3f
	.zero		1


	//   ....[59]....
        /*09cc*/ 	.word	0x000131e0
        /*09d0*/ 	.word	0x00000006
        /*09d4*/ 	.word	0x00030850
        /*09d8*/ 	.short	0x0101
        /*09da*/ 	.byte	0x3f
	.zero		1


	//   ....[60]....
        /*09dc*/ 	.word	0x00013380
        /*09e0*/ 	.word	0x00000000
        /*09e4*/ 	.word	0x00030860
        /*09e8*/ 	.short	0x010a
        /*09ea*/ 	.byte	0x3f
	.zero		1


	//   ....[61]....
        /*09ec*/ 	.word	0x000138b0
        /*09f0*/ 	.word	0x00000000
        /*09f4*/ 	.word	0x00030850
        /*09f8*/ 	.short	0x0107
        /*09fa*/ 	.byte	0x3f
	.zero		1


	//   ....[62]....
        /*09fc*/ 	.word	0x00013960
        /*0a00*/ 	.word	0x00000000
        /*0a04*/ 	.word	0x00030850
        /*0a08*/ 	.short	0x0101
        /*0a0a*/ 	.byte	0x3f
	.zero		1


	//   ....[63]....
        /*0a0c*/ 	.word	0x00013a00
        /*0a10*/ 	.word	0x00000007
        /*0a14*/ 	.word	0x00030820
        /*0a18*/ 	.short	0x010a
        /*0a1a*/ 	.byte	0x3f
	.zero		1


	//   ....[64]....
        /*0a1c*/ 	.word	0x00013b80
        /*0a20*/ 	.word	0x00000005
        /*0a24*/ 	.word	0x00030840
        /*0a28*/ 	.short	0x010a
        /*0a2a*/ 	.byte	0x3f
	.zero		1


	//   ....[65]....
        /*0a2c*/ 	.word	0x00013c20
        /*0a30*/ 	.word	0x00000007
        /*0a34*/ 	.word	0x00030840
        /*0a38*/ 	.short	0x010a
        /*0a3a*/ 	.byte	0x3f
	.zero		1


	//   ....[66]....
        /*0a3c*/ 	.word	0x00013c60
        /*0a40*/ 	.word	0x00000005
        /*0a44*/ 	.word	0x00030860
        /*0a48*/ 	.short	0x010a
        /*0a4a*/ 	.byte	0x3f
	.zero		1


	//   ....[67]....
        /*0a4c*/ 	.word	0x00013ca0
        /*0a50*/ 	.word	0x00000007
        /*0a54*/ 	.word	0x00030860
        /*0a58*/ 	.short	0x010a
        /*0a5a*/ 	.byte	0x3f
	.zero		1


	//   ....[68]....
        /*0a5c*/ 	.word	0x00013d10
        /*0a60*/ 	.word	0x00000003
        /*0a64*/ 	.word	0x00030800
        /*0a68*/ 	.short	0x010a
        /*0a6a*/ 	.byte	0x3f
	.zero		1


	//   ....[69]....
        /*0a6c*/ 	.word	0x00013d70
        /*0a70*/ 	.word	0x00000003
        /*0a74*/ 	.word	0x00030830
        /*0a78*/ 	.short	0x010a
        /*0a7a*/ 	.byte	0x3f
	.zero		1


	//   ....[70]....
        /*0a7c*/ 	.word	0x00013dd0
        /*0a80*/ 	.word	0x00000005
        /*0a84*/ 	.word	0x00030830
        /*0a88*/ 	.short	0x010a
        /*0a8a*/ 	.byte	0x3f
	.zero		1


	//   ....[71]....
        /*0a8c*/ 	.word	0x00013e30
        /*0a90*/ 	.word	0x00000003
        /*0a94*/ 	.word	0x00030850
        /*0a98*/ 	.short	0x010a
        /*0a9a*/ 	.byte	0x3f
	.zero		1


	//   ....[72]....
        /*0a9c*/ 	.word	0x00013e90
        /*0aa0*/ 	.word	0x00000005
        /*0aa4*/ 	.word	0x00030830
        /*0aa8*/ 	.short	0x010a
        /*0aaa*/ 	.byte	0x3f
	.zero		1


	//   ....[73]....
        /*0aac*/ 	.word	0x00013ef0
        /*0ab0*/ 	.word	0x00000003
        /*0ab4*/ 	.word	0x00030850
        /*0ab8*/ 	.short	0x010a
        /*0aba*/ 	.byte	0x3f
	.zero		1


	//   ....[74]....
        /*0abc*/ 	.word	0x00013f50
        /*0ac0*/ 	.word	0x00000005
        /*0ac4*/ 	.word	0x00030830
        /*0ac8*/ 	.short	0x010a
        /*0aca*/ 	.byte	0x3f
	.zero		1


	//   ....[75]....
        /*0acc*/ 	.word	0x00013fb0
        /*0ad0*/ 	.word	0x00000003
        /*0ad4*/ 	.word	0x00030850
        /*0ad8*/ 	.short	0x010a
        /*0ada*/ 	.byte	0x3f
	.zero		1


	//   ....[76]....
        /*0adc*/ 	.word	0x00014010
        /*0ae0*/ 	.word	0x00000003
        /*0ae4*/ 	.word	0x00030850
        /*0ae8*/ 	.short	0x010a
        /*0aea*/ 	.byte	0x3f
	.zero		1


	//   ....[77]....
        /*0aec*/ 	.word	0x000140f0
        /*0af0*/ 	.word	0x00000003
        /*0af4*/ 	.word	0x00030840
        /*0af8*/ 	.short	0x010a
        /*0afa*/ 	.byte	0x3f
	.zero		1


	//   ....[78]....
        /*0afc*/ 	.word	0x00015300
        /*0b00*/ 	.word	0x00000003
        /*0b04*/ 	.word	0x00030820
        /*0b08*/ 	.short	0x010a
        /*0b0a*/ 	.byte	0x3f
	.zero		1


	//   ....[79]....
        /*0b0c*/ 	.word	0x00015350
        /*0b10*/ 	.word	0x00000013
        /*0b14*/ 	.word	0x00030840
        /*0b18*/ 	.short	0x010a
        /*0b1a*/ 	.byte	0x3f
	.zero		1


	//   ....[80]....
        /*0b1c*/ 	.word	0x00015ae0
        /*0b20*/ 	.word	0x00000006
        /*0b24*/ 	.word	0x00030860
        /*0b28*/ 	.short	0x010a
        /*0b2a*/ 	.byte	0x3f
	.zero		1


	//   ....[81]....
        /*0b2c*/ 	.word	0x000163e0
        /*0b30*/ 	.word	0x00000000
        /*0b34*/ 	.word	0x00030860
        /*0b38*/ 	.short	0x010a
        /*0b3a*/ 	.byte	0x3f
	.zero		1


	//   ....[82]....
        /*0b3c*/ 	.word	0x00016ca0
        /*0b40*/ 	.word	0x00000007
        /*0b44*/ 	.word	0x00030820
        /*0b48*/ 	.short	0x010a
        /*0b4a*/ 	.byte	0x3f
	.zero		1


	//   ....[83]....
        /*0b4c*/ 	.word	0x00016e40
        /*0b50*/ 	.word	0x00000005
        /*0b54*/ 	.word	0x00030840
        /*0b58*/ 	.short	0x010a
        /*0b5a*/ 	.byte	0x3f
	.zero		1


	//   ....[84]....
        /*0b5c*/ 	.word	0x00016e90
        /*0b60*/ 	.word	0x00000007
        /*0b64*/ 	.word	0x00030840
        /*0b68*/ 	.short	0x010a
        /*0b6a*/ 	.byte	0x3f
	.zero		1


	//   ....[85]....
        /*0b6c*/ 	.word	0x00016ee0
        /*0b70*/ 	.word	0x00000005
        /*0b74*/ 	.word	0x00030860
        /*0b78*/ 	.short	0x010a
        /*0b7a*/ 	.byte	0x3f
	.zero		1


	//----- nvinfo : EIATTR_NUM_MBARRIERS
	.align		4
.L_177:
        /*0b7c*/ 	.byte	0x03, 0x38
        /*0b7e*/ 	.short	0x0016


	//----- nvinfo : EIATTR_EXIT_INSTR_OFFSETS
	.align		4
        /*0b80*/ 	.byte	0x04, 0x1c
        /*0b82*/ 	.short	(.L_179 - .L_178)


	//   ....[0]....
.L_178:
        /*0b84*/ 	.word	0x00013cf0


	//----- nvinfo : EIATTR_MAX_THREADS
	.align		4
.L_179:
        /*0b88*/ 	.byte	0x04, 0x05
        /*0b8a*/ 	.short	(.L_181 - .L_180)
.L_180:
        /*0b8c*/ 	.word	0x00000180
        /*0b90*/ 	.word	0x00000001
        /*0b94*/ 	.word	0x00000001


	//----- nvinfo : EIATTR_CRS_STACK_SIZE
	.align		4
.L_181:
        /*0b98*/ 	.byte	0x04, 0x1e
        /*0b9a*/ 	.short	(.L_183 - .L_182)
.L_182:
        /*0b9c*/ 	.word	0x00000000


	//----- nvinfo : EIATTR_CBANK_PARAM_SIZE
	.align		4
.L_183:
        /*0ba0*/ 	.byte	0x03, 0x19
        /*0ba2*/ 	.short	0x0a70


	//----- nvinfo : EIATTR_PARAM_CBANK
	.align		4
        /*0ba4*/ 	.byte	0x04, 0x0a
        /*0ba6*/ 	.short	(.L_185 - .L_184)
	.align		4
.L_184:
        /*0ba8*/ 	.word	index@(.nv.constant0._ZN7cutlass13device_kernelIN5flash11enable_sm90INS1_16FlashAttnFwdSm90INS1_25CollectiveMainloopFwdSm90ILi2EN4cute5tupleIJNS5_1CILi1EEES8_S8_EEENS6_IJNS7_ILi128EEENS7_ILi96EEENS7_ILi192EEEEEELi192ENS_10bfloat16_tEfNS_4arch4Sm90ELb0ELb1ELb0ELb0ELb1ELb0ELb0ELb1ELb1ELb1ELb1ELb0EEENS1_21CollectiveEpilogueFwdINS6_IJSA_SC_SB_EEES9_SE_SG_Li256ELb0ELb1ELb1ELb0EEENS1_19SingleTileSchedulerILb0ELb1ELb1ELi128EEEEEEEEEvNT_6ParamsE)
        /*0bac*/ 	.short	0x0210
        /*0bae*/ 	.short	0x0a70


	//----- nvinfo : EIATTR_SW_WAR
	.align		4
.L_185:
        /*0bb0*/ 	.byte	0x04, 0x36
        /*0bb2*/ 	.short	(.L_187 - .L_186)
.L_186:
        /*0bb4*/ 	.word	0x00000008
.L_187:


//--------------------- .nv.info._ZN7cutlass13device_kernelIN5flash11enable_sm90INS1_16FlashAttnFwdSm90INS1_25CollectiveMainloopFwdSm90ILi2EN4cute5tupleIJNS5_1CILi1EEES8_S8_EEENS6_IJNS7_ILi128EEENS7_ILi96EEENS7_ILi192EEEEEELi192ENS_10bfloat16_tEfNS_4arch4Sm90ELb0ELb1ELb0ELb1ELb1ELb0ELb0ELb1ELb1ELb1ELb1ELb0EEENS1_21CollectiveEpilogueFwdINS6_IJSA_SC_SB_EEES9_SE_SG_Li256ELb1ELb1ELb1ELb0EEENS1_36VarlenDynamicPersistentTileSchedulerILi128ELi96ELi256ELi128ELb1ELb1ELb1ELb1ELb0ELb1EEEEEEEEEvNT_6ParamsE --------------------------
	.section	.nv.info._ZN7cutlass13device_kernelIN5flash11enable_sm90INS1_16FlashAttnFwdSm90INS1_25CollectiveMainloopFwdSm90ILi2EN4cute5tupleIJNS5_1CILi1EEES8_S8_EEENS6_IJNS7_ILi128EEENS7_ILi96EEENS7_ILi192EEEEEELi192ENS_10bfloat16_tEfNS_4arch4Sm90ELb0ELb1ELb0ELb1ELb1ELb0ELb0ELb1ELb1ELb1ELb1ELb0EEENS1_21CollectiveEpilogueFwdINS6_IJSA_SC_SB_EEES9_SE_SG_Li256ELb1ELb1ELb1ELb0EEENS1_36VarlenDynamicPersistentTileSchedulerILi128ELi96ELi256ELi128ELb1ELb1ELb1ELb1ELb0ELb1EEEEEEEEEvNT_6ParamsE,"",@"SHT_CUDA_INFO"
	.sectionflags	@""
	.align	4


	//----- nvinfo : EIATTR_CUDA_API_VERSION
	.align		4
        /*0000*/ 	.byte	0x04, 0x37
        /*0002*/ 	.short	(.L_189 - .L_188)
.L_188:
        /*0004*/ 	.word	0x00000082


	//----- nvinfo : EIATTR_KPARAM_INFO
	.align		4
.L_189:
        /*0008*/ 	.byte	0x04, 0x17
        /*000a*/ 	.short	(.L_191 - .L_190)
.L_190:
        /*000c*/ 	.word	0x00000000
        /*0010*/ 	.short	0x0000
        /*0012*/ 	.short	0x0070
        /*0014*/ 	.byte	0x00, 0xf0, 0x01, 0x2a


	//----- nvinfo : EIATTR_SPARSE_MMA_MASK
	.align		4
.L_191:
        /*0018*/ 	.byte	0x03, 0x50
        /*001a*/ 	.short	0x0000


	//----- nvinfo : EIATTR_MAXREG_COUNT
	.align		4
        /*001c*/ 	.byte	0x03, 0x1b
        /*001e*/ 	.short	0x00a8


	//----- nvinfo : EIATTR_NUM_BARRIERS
	.align		4
        /*0020*/ 	.byte	0x02, 0x4c
        /*0022*/ 	.byte	0x09
	.zero		1


	//----- nvinfo : EIATTR_EXTERNS
	.align		4
        /*0024*/ 	.byte	0x04, 0x0f
        /*0026*/ 	.short	(.L_193 - .L_192)


	//   ....[0]....
	.align		4
.L_192:
        /*0028*/ 	.word	index@(__assertfail)


	//----- nvinfo : EIATTR_ANNOTATIONS
	.align		4
.L_193:
        /*002c*/ 	.byte	0x04, 0x55
        /*002e*/ 	.short	(.L_195 - .L_194)


	//   ....[0]....
.L_194:
        /* <DEDUP_REMOVED lines=14> */


	//----- nvinfo : EIATTR_MERCURY_ISA_VERSION
	.align		4
.L_195:
        /*0100*/ 	.byte	0x03, 0x5f
        /*0102*/ 	.short	0x0101


	//----- nvinfo : EIATTR_UNUSED_LOAD_BYTE_OFFSET
	.align		4
        /*0104*/ 	.byte	0x04, 0x44
        /*0106*/ 	.short	(.L_197 - .L_196)


	//   ....[0]....
.L_196:
        /*0108*/ 	.word	0x00000950
        /*010c*/ 	.word	0x0000fff0


	//   ....[1]....
        /*0110*/ 	.word	0x0000e550
        /*0114*/ 	.word	0x0000fff0


	//----- nvinfo : EIATTR_INT_WARP_WIDE_INSTR_OFFSETS
	.align		4
.L_197:
        /*0118*/ 	.byte	0x04, 0x31
        /*011a*/ 	.short	(.L_199 - .L_198)


	//   ....[0]....
.L_198:
        /*011c*/ 	.word	0x000000c0


	//   ....[1]....
        /*0120*/ 	.word	0x000000d0


	//   ....[2]....
        /*0124*/ 	.word	0x00000170


	//   ....[3]....
        /*0128*/ 	.word	0x00013fc0


	//   ....[4]....
        /*012c*/ 	.word	0x00014050


	//   ....[5]....
        /*0130*/ 	.word	0x00016df0


	//   ....[6]....
        /*0134*/ 	.word	0x00016e80


	//----- nvinfo : EIATTR_COOP_GROUP_MASK_REGIDS
	.align		4
.L_199:
        /*0138*/ 	.byte	0x04, 0x29
        /*013a*/ 	.short	(.L_201 - .L_200)


	//   ....[0]....
.L_200:
        /*013c*/ 	.word	0xffffffff


	//   ....[1]....
        /*0140*/ 	.word	0xffffffff


	//   ....[2]....
        /*0144*/ 	.word	0xffffffff


	//   ....[3]....
        /*0148*/ 	.word	0xffffffff


	//   ....[4]....
        /*014c*/ 	.word	0xffffffff


	//   ....[5]....
        /*0150*/ 	.word	0xffffffff


	//   ....[6]....
        /*0154*/ 	.word	0xffffffff


	//   ....[7]....
        /*0158*/ 	.word	0xffffffff


	//   ....[8]....
        /*015c*/ 	.word	0xffffffff


	//   ....[9]....
        /*0160*/ 	.word	0xffffffff


	//   ....[10]....
        /*0164*/ 	.word	0xffffffff


	//   ....[11]....
        /*0168*/ 	.word	0xffffffff


	//   ....[12]....
        /*016c*/ 	.word	0xffffffff


	//   ....[13]....
        /*0170*/ 	.word	0xffffffff


	//   ....[14]....
        /*0174*/ 	.word	0xffffffff


	//   ....[15]....
        /*0178*/ 	.word	0xffffffff


	//   ....[16]....
        /*017c*/ 	.word	0xffffffff


	//   ....[17]....
        /*0180*/ 	.word	0xffffffff


	//   ....[18]....
        /*0184*/ 	.word	0xffffffff


	//   ....[19]....
        /*0188*/ 	.word	0xffffffff


	//   ....[20]....
        /*018c*/ 	.word	0xffffffff


	//   ....[21]....
        /*0190*/ 	.word	0xffffffff


	//   ....[22]....
        /*0194*/ 	.word	0xffffffff


	//   ....[23]....
        /*0198*/ 	.word	0xffffffff


	//   ....[24]....
        /*019c*/ 	.word	0xffffffff


	//   ....[25]....
        /*01a0*/ 	.word	0xffffffff


	//   ....[26]....
        /*01a4*/ 	.word	0xffffffff


	//   ....[27]....
        /*01a8*/ 	.word	0xffffffff


	//   ....[28]....
        /*01ac*/ 	.word	0xffffffff


	//   ....[29]....
        /*01b0*/ 	.word	0xffffffff


	//   ....[30]....
        /*01b4*/ 	.word	0xffffffff


	//   ....[31]....
        /*01b8*/ 	.word	0xffffffff


	//   ....[32]....
        /*01bc*/ 	.word	0xffffffff


	//   ....[33]....
        /*01c0*/ 	.word	0xffffffff


	//   ....[34]....
        /*01c4*/ 	.word	0xffffffff


	//   ....[35]....
        /*01c8*/ 	.word	0xffffffff


	//   ....[36]....
        /*01cc*/ 	.word	0xffffffff


	//   ....[37]....
        /*01d0*/ 	.word	0xffffffff


	//   ....[38]....
        /*01d4*/ 	.word	0xffffffff


	//   ....[39]....
        /*01d8*/ 	.word	0xffffffff


	//   ....[40]....
        /*01dc*/ 	.word	0xffffffff


	//   ....[41]....
        /*01e0*/ 	.word	0xffffffff


	//   ....[42]....
        /*01e4*/ 	.word	0xffffffff


	//   ....[43]....
        /*01e8*/ 	.word	0xffffffff


	//   ....[44]....
        /*01ec*/ 	.word	0xffffffff


	//   ....[45]....
        /*01f0*/ 	.word	0xffffffff


	//   ....[46]....
        /*01f4*/ 	.word	0xffffffff


	//   ....[47]....
        /*01f8*/ 	.word	0xffffffff


	//   ....[48]....
        /*01fc*/ 	.word	0xffffffff


	//   ....[49]....
        /*0200*/ 	.word	0xffffffff


	//   ....[50]....
        /*0204*/ 	.word	0xffffffff


	//   ....[51]....
        /*0208*/ 	.word	0xffffffff


	//   ....[52]....
        /*020c*/ 	.word	0xffffffff


	//   ....[53]....
        /*0210*/ 	.word	0xffffffff


	//   ....[54]....
        /*0214*/ 	.word	0xffffffff


	//   ....[55]....
        /*0218*/ 	.word	0xffffffff


	//   ....[56]....
        /*021c*/ 	.word	0xffffffff


	//   ....[57]....
        /*0220*/ 	.word	0xffffffff


	//   ....[58]....
        /*0224*/ 	.word	0xffffffff


	//   ....[59]....
        /*0228*/ 	.word	0xffffffff


	//   ....[60]....
        /*022c*/ 	.word	0xffffffff


	//   ....[61]....
        /*0230*/ 	.word	0xffffffff


	//   ....[62]....
        /*0234*/ 	.word	0xffffffff


	//   ....[63]....
        /*0238*/ 	.word	0xffffffff


	//   ....[64]....
        /*023c*/ 	.word	0xffffffff


	//   ....[65]....
        /*0240*/ 	.word	0xffffffff


	//   ....[66]....
        /*0244*/ 	.word	0xffffffff


	//   ....[67]....
        /*0248*/ 	.word	0xffffffff


	//   ....[68]....
        /*024c*/ 	.word	0xffffffff


	//   ....[69]....
        /*0250*/ 	.word	0xffffffff


	//   ....[70]....
        /*0254*/ 	.word	0xffffffff


	//   ....[71]....
        /*0258*/ 	.word	0xffffffff


	//   ....[72]....
        /*025c*/ 	.word	0xffffffff


	//   ....[73]....
        /*0260*/ 	.word	0xffffffff


	//   ....[74]....
        /*0264*/ 	.word	0xffffffff


	//   ....[75]....
        /*0268*/ 	.word	0xffffffff


	//   ....[76]....
        /*026c*/ 	.word	0xffffffff


	//   ....[77]....
        /*0270*/ 	.word	0xffffffff


	//   ....[78]....
        /*0274*/ 	.word	0xffffffff


	//   ....[79]....
        /*0278*/ 	.word	0xffffffff


	//   ....[80]....
        /*027c*/ 	.word	0xffffffff


	//   ....[81]....
        /*0280*/ 	.word	0xffffffff


	//   ....[82]....
        /*0284*/ 	.word	0xffffffff


	//   ....[83]....
        /*0288*/ 	.word	0xffffffff


	//   ....[84]....
        /*028c*/ 	.word	0xffffffff


	//   ....[85]....
        /*0290*/ 	.word	0xffffffff


	//   ....[86]....
        /*0294*/ 	.word	0xffffffff


	//   ....[87]....
        /*0298*/ 	.word	0xffffffff


	//   ....[88]....
        /*029c*/ 	.word	0xffffffff


	//   ....[89]....
        /*02a0*/ 	.word	0xffffffff


	//   ....[90]....
        /*02a4*/ 	.word	0xffffffff


	//   ....[91]....
        /*02a8*/ 	.word	0xffffffff


	//   ....[92]....
        /*02ac*/ 	.word	0xffffffff


	//   ....[93]....
        /*02b0*/ 	.word	0xffffffff


	//   ....[94]....
        /*02b4*/ 	.word	0xffffffff


	//   ....[95]....
        /*02b8*/ 	.word	0xffffffff


	//   ....[96]....
        /*02bc*/ 	.word	0xffffffff


	//   ....[97]....
        /*02c0*/ 	.word	0xffffffff


	//   ....[98]....
        /*02c4*/ 	.word	0xffffffff


	//   ....[99]....
        /*02c8*/ 	.word	0xffffffff


	//   ....[100]....
        /*02cc*/ 	.word	0xffffffff


	//   ....[101]....
        /*02d0*/ 	.word	0xffffffff


	//   ....[102]....
        /*02d4*/ 	.word	0xffffffff


	//   ....[103]....
        /*02d8*/ 	.word	0xffffffff


	//   ....[104]....
        /*02dc*/ 	.word	0xffffffff


	//   ....[105]....
        /*02e0*/ 	.word	0xffffffff


	//   ....[106]....
        /*02e4*/ 	.word	0xffffffff


	//   ....[107]....
        /*02e8*/ 	.word	0xffffffff


	//   ....[108]....
        /*02ec*/ 	.word	0xffffffff


	//   ....[109]....
        /*02f0*/ 	.word	0xffffffff


	//   ....[110]....
        /*02f4*/ 	.word	0xffffffff


	//   ....[111]....
        /*02f8*/ 	.word	0xffffffff


	//   ....[112]....
        /*02fc*/ 	.word	0xffffffff


	//   ....[113]....
        /*0300*/ 	.word	0xffffffff


	//   ....[114]....
        /*0304*/ 	.word	0xffffffff


	//   ....[115]....
        /*0308*/ 	.word	0xffffffff


	//   ....[116]....
        /*030c*/ 	.word	0xffffffff


	//   ....[117]....
        /*0310*/ 	.word	0xffffffff


	//   ....[118]....
        /*0314*/ 	.word	0xffffffff


	//   ....[119]....
        /*0318*/ 	.word	0xffffffff


	//   ....[120]....
        /*031c*/ 	.word	0xffffffff


	//   ....[121]....
        /*0320*/ 	.word	0xffffffff


	//   ....[122]....
        /*0324*/ 	.word	0xffffffff


	//   ....[123]....
        /*0328*/ 	.word	0xffffffff


	//   ....[124]....
        /*032c*/ 	.word	0xffffffff


	//   ....[125]....
        /*0330*/ 	.word	0xffffffff


	//   ....[126]....
        /*0334*/ 	.word	0xffffffff


	//   ....[127]....
        /*0338*/ 	.word	0xffffffff


	//   ....[128]....
        /*033c*/ 	.word	0xffffffff


	//   ....[129]....
        /*0340*/ 	.word	0xffffffff


	//   ....[130]....
        /*0344*/ 	.word	0xffffffff


	//   ....[131]....
        /*0348*/ 	.word	0xffffffff


	//   ....[132]....
        /*034c*/ 	.word	0xffffffff


	//   ....[133]....
        /*0350*/ 	.word	0xffffffff


	//   ....[134]....
        /*0354*/ 	.word	0xffffffff


	//   ....[135]....
        /*0358*/ 	.word	0xffffffff


	//   ....[136]....
        /*035c*/ 	.word	0xffffffff


	//   ....[137]....
        /*0360*/ 	.word	0xffffffff


	//   ....[138]....
        /*0364*/ 	.word	0xffffffff


	//   ....[139]....
        /*0368*/ 	.word	0xffffffff


	//   ....[140]....
        /*036c*/ 	.word	0xffffffff


	//   ....[141]....
        /*0370*/ 	.word	0xffffffff


	//   ....[142]....
        /*0374*/ 	.word	0xffffffff


	//   ....[143]....
        /*0378*/ 	.word	0xffffffff


	//   ....[144]....
        /*037c*/ 	.word	0xffffffff


	//   ....[145]....
        /*0380*/ 	.word	0xffffffff


	//   ....[146]....
        /*0384*/ 	.word	0xffffffff


	//   ....[147]....
        /*0388*/ 	.word	0xffffffff


	//   ....[148]....
        /*038c*/ 	.word	0xffffffff


	//   ....[149]....
        /*0390*/ 	.word	0xffffffff


	//   ....[150]....
        /*0394*/ 	.word	0xffffffff


	//   ....[151]....
        /*0398*/ 	.word	0xffffffff


	//   ....[152]....
        /*039c*/ 	.word	0xffffffff


	//   ....[153]....
        /*03a0*/ 	.word	0xffffffff


	//   ....[154]....
        /*03a4*/ 	.word	0xffffffff


	//   ....[155]....
        /*03a8*/ 	.word	0xffffffff


	//   ....[156]....
        /*03ac*/ 	.word	0xffffffff


	//   ....[157]....
        /*03b0*/ 	.word	0x0500000f


	//   ....[158]....
        /*03b4*/ 	.word	0x0500000f


	//   ....[159]....
        /*03b8*/ 	.word	0x0500000f


	//   ....[160]....
        /*03bc*/ 	.word	0x0500000f


	//   ....[161]....
        /*03c0*/ 	.word	0x0500000f


	//   ....[162]....
        /*03c4*/ 	.word	0x0500000f


	//   ....[163]....
        /*03c8*/ 	.word	0x0500000f


	//   ....[164]....
        /*03cc*/ 	.word	0x0500000f


	//   ....[165]....
        /*03d0*/ 	.word	0x0500000f


	//   ....[166]....
        /*03d4*/ 	.word	0x0500000f


	//   ....[167]....
        /*03d8*/ 	.word	0x0500000f


	//   ....[168]....
        /*03dc*/ 	.word	0x0500000f


	//   ....[169]....
        /*03e0*/ 	.word	0x0500000f


	//   ....[170]....
        /*03e4*/ 	.word	0x0500000f


	//   ....[171]....
        /*03e8*/ 	.word	0x0500000f


	//   ....[172]....
        /*03ec*/ 	.word	0x0500000f


	//   ....[173]....
        /*03f0*/ 	.word	0x0500000f


	//   ....[174]....
        /*03f4*/ 	.word	0x0500000f


	//   ....[175]....
        /*03f8*/ 	.word	0x0500000f


	//   ....[176]....
        /*03fc*/ 	.word	0x0500000f


	//   ....[177]....
        /*0400*/ 	.word	0x0500000f


	//   ....[178]....
        /*0404*/ 	.word	0x0500000f


	//   ....[179]....
        /*0408*/ 	.word	0x0500000f


	//   ....[180]....
        /*040c*/ 	.word	0x0500000f


	//   ....[181]....
        /*0410*/ 	.word	0x0500000f


	//   ....[182]....
        /*0414*/ 	.word	0x0500000f


	//   ....[183]....
        /*0418*/ 	.word	0x0500000f


	//   ....[184]....
        /*041c*/ 	.word	0x0500000f


	//   ....[185]....
        /*0420*/ 	.word	0x0500000f


	//   ....[186]....
        /*0424*/ 	.word	0x0500000f


	//   ....[187]....
        /*0428*/ 	.word	0x0500000f


	//   ....[188]....
        /*042c*/ 	.word	0x0500000f


	//   ....[189]....
        /*0430*/ 	.word	0x0500000f


	//   ....[190]....
        /*0434*/ 	.word	0x0500000f


	//   ....[191]....
        /*0438*/ 	.word	0x0500000f


	//   ....[192]....
        /*043c*/ 	.word	0x0500000f


	//   ....[193]....
        /*0440*/ 	.word	0x0500000f


	//   ....[194]....
        /*0444*/ 	.word	0x0500000f


	//   ....[195]....
        /*0448*/ 	.word	0x0500000f


	//   ....[196]....
        /*044c*/ 	.word	0x0500000f


	//   ....[197]....
        /*0450*/ 	.word	0x0500000f


	//   ....[198]....
        /*0454*/ 	.word	0x0500000f


	//   ....[199]....
        /*0458*/ 	.word	0x0500000f


	//   ....[200]....
        /*045c*/ 	.word	0x0500000f


	//   ....[201]....
        /*0460*/ 	.word	0x0500000f


	//   ....[202]....
        /*0464*/ 	.word	0x0500000f


	//   ....[203]....
        /*0468*/ 	.word	0x0500000f


	//   ....[204]....
        /*046c*/ 	.word	0x0500000f


	//   ....[205]....
        /*0470*/ 	.word	0x0500000f


	//   ....[206]....
        /*0474*/ 	.word	0x0500000f


	//   ....[207]....
        /*0478*/ 	.word	0x0500000f


	//   ....[208]....
        /*047c*/ 	.word	0x0500000f


	//   ....[209]....
        /*0480*/ 	.word	0x0500000f


	//   ....[210]....
        /*0484*/ 	.word	0x0500000f


	//   ....[211]....
        /*0488*/ 	.word	0x0500000f


	//   ....[212]....
        /*048c*/ 	.word	0x0500000f


	//   ....[213]....
        /*0490*/ 	.word	0x0500000f


	//   ....[214]....
        /*0494*/ 	.word	0x0500000f


	//   ....[215]....
        /*0498*/ 	.word	0x0500000f


	//   ....[216]....
        /*049c*/ 	.word	0x0500000f


	//   ....[217]....
        /*04a0*/ 	.word	0x0500000f


	//   ....[218]....
        /*04a4*/ 	.word	0x0500000f


	//   ....[219]....
        /*04a8*/ 	.word	0x0500000f


	//   ....[220]....
        /*04ac*/ 	.word	0x0500000f


	//   ....[221]....
        /*04b0*/ 	.word	0x0500000f


	//   ....[222]....
        /*04b4*/ 	.word	0x0500000f


	//   ....[223]....
        /*04b8*/ 	.word	0x0500000f


	//   ....[224]....
        /*04bc*/ 	.word	0x0500000f


	//   ....[225]....
        /*04c0*/ 	.word	0x0500000f


	//   ....[226]....
        /*04c4*/ 	.word	0x0500000f


	//   ....[227]....
        /*04c8*/ 	.word	0x0500000f


	//   ....[228]....
        /*04cc*/ 	.word	0x0500000f


	//   ....[229]....
        /*04d0*/ 	.word	0x0500000f


	//   ....[230]....
        /*04d4*/ 	.word	0x0500000f


	//   ....[231]....
        /*04d8*/ 	.word	0x0500000f


	//   ....[232]....
        /*04dc*/ 	.word	0x0500000f


	//   ....[233]....
        /*04e0*/ 	.word	0x0500000f


	//   ....[234]....
        /*04e4*/ 	.word	0x0500000f


	//   ....[235]....
        /*04e8*/ 	.word	0x0500000f


	//   ....[236]....
        /*04ec*/ 	.word	0x0500000f


	//   ....[237]....
        /*04f0*/ 	.word	0x0500000f


	//   ....[238]....
        /*04f4*/ 	.word	0x0500000f


	//   ....[239]....
        /*04f8*/ 	.word	0x0500000f


	//   ....[240]....
        /*04fc*/ 	.word	0x0500000f


	//----- nvinfo : EIATTR_COOP_GROUP_INSTR_OFFSETS
	.align		4
.L_201:
        /*0500*/ 	.byte	0x04, 0x28
        /*0502*/ 	.short	(.L_203 - .L_202)


	//   ....[0]....
.L_202:
        /*0504*/ 	.word	0x00000070


	//   ....[1]....
        /*0508*/ 	.word	0x000000b0


	//   ....[2]....
        /*050c*/ 	.word	0x000002d0


	//   ....[3]....
        /*0510*/ 	.word	0x00000430


	//   ....[4]....
        /*0514*/ 	.word	0x00000550


	//   ....[5]....
        /*0518*/ 	.word	0x000006b0


	//   ....[6]....
        /*051c*/ 	.word	0x00001fe0


	//   ....[7]....
        /*0520*/ 	.word	0x00002a60


	//   ....[8]....
        /*0524*/ 	.word	0x00002ca0


	//   ....[9]....
        /*0528*/ 	.word	0x000039f0


	//   ....[10]....
        /*052c*/ 	.word	0x00003b00


	//   ....[11]....
        /*0530*/ 	.word	0x00004190


	//   ....[12]....
        /*0534*/ 	.word	0x00004230


	//   ....[13]....
        /*0538*/ 	.word	0x00005f60


	//   ....[14]....
        /*053c*/ 	.word	0x000069a0


	//   ....[15]....
        /*0540*/ 	.word	0x00006fc0


	//   ....[16]....
        /*0544*/ 	.word	0x000070d0


	//   ....[17]....
        /*0548*/ 	.word	0x00007680


	//   ....[18]....
        /*054c*/ 	.word	0x000076e0


	//   ....[19]....
        /*0550*/ 	.word	0x00009580


	//   ....[20]....
        /*0554*/ 	.word	0x00009590


	//   ....[21]....
        /*0558*/ 	.word	0x000095c0


	//   ....[22]....
        /*055c*/ 	.word	0x000095d0


	//   ....[23]....
        /*0560*/ 	.word	0x0000b210


	//   ....[24]....
        /*0564*/ 	.word	0x0000bc50


	//   ....[25]....
        /*0568*/ 	.word	0x0000c270


	//   ....[26]....
        /*056c*/ 	.word	0x0000c380


	//   ....[27]....
        /*0570*/ 	.word	0x0000c930


	//   ....[28]....
        /*0574*/ 	.word	0x0000c990


	//   ....[29]....
        /*0578*/ 	.word	0x0000da70


	//   ....[30]....
        /*057c*/ 	.word	0x0000da90


	//   ....[31]....
        /*0580*/ 	.word	0x0000db40


	//   ....[32]....
        /*0584*/ 	.word	0x0000db50


	//   ....[33]....
        /*0588*/ 	.word	0x0000f400


	//   ....[34]....
        /*058c*/ 	.word	0x0000f420


	//   ....[35]....
        /*0590*/ 	.word	0x0000f430


	//   ....[36]....
        /*0594*/ 	.word	0x0000f440


	//   ....[37]....
        /*0598*/ 	.word	0x0000fd50


	//   ....[38]....
        /*059c*/ 	.word	0x0000fd70


	//   ....[39]....
        /*05a0*/ 	.word	0x0000fea0


	//   ....[40]....
        /*05a4*/ 	.word	0x0000fec0


	//   ....[41]....
        /*05a8*/ 	.word	0x0000ffc0


	//   ....[42]....
        /*05ac*/ 	.word	0x0000ffe0


	//   ....[43]....
        /*05b0*/ 	.word	0x000100f0


	//   ....[44]....
        /*05b4*/ 	.word	0x00010110


	//   ....[45]....
        /*05b8*/ 	.word	0x00010540


	//   ....[46]....
        /*05bc*/ 	.word	0x00010550


	//   ....[47]....
        /*05c0*/ 	.word	0x00010c80


	//   ....[48]....
        /*05c4*/ 	.word	0x00010c90


	//   ....[49]....
        /*05c8*/ 	.word	0x00011e30


	//   ....[50]....
        /*05cc*/ 	.word	0x00011e60


	//   ....[51]....
        /*05d0*/ 	.word	0x00011f80


	//   ....[52]....
        /*05d4*/ 	.word	0x00011fa0


	//   ....[53]....
        /*05d8*/ 	.word	0x000120a0


	//   ....[54]....
        /*05dc*/ 	.word	0x000120c0


	//   ....[55]....
        /*05e0*/ 	.word	0x000121d0


	//   ....[56]....
        /*05e4*/ 	.word	0x000121f0


	//   ....[57]....
        /*05e8*/ 	.word	0x00012390


	//   ....[58]....
        /*05ec*/ 	.word	0x00012580


	//   ....[59]....
        /*05f0*/ 	.word	0x000125b0


	//   ....[60]....
        /*05f4*/ 	.word	0x000125e0


	//   ....[61]....
        /*05f8*/ 	.word	0x00012610


	//   ....[62]....
        /*05fc*/ 	.word	0x00012640


	//   ....[63]....
        /*0600*/ 	.word	0x00012670


	//   ....[64]....
        /*0604*/ 	.word	0x000127e0


	//   ....[65]....
        /*0608*/ 	.word	0x00012810


	//   ....[66]....
        /*060c*/ 	.word	0x00012840


	//   ....[67]....
        /*0610*/ 	.word	0x00012870


	//   ....[68]....
        /*0614*/ 	.word	0x000128a0


	//   ....[69]....
        /*0618*/ 	.word	0x000128d0


	//   ....[70]....
        /*061c*/ 	.word	0x00012960


	//   ....[71]....
        /*0620*/ 	.word	0x00012990


	//   ....[72]....
        /*0624*/ 	.word	0x000129a0


	//   ....[73]....
        /*0628*/ 	.word	0x000129e0


	//   ....[74]....
        /*062c*/ 	.word	0x00014b50


	//   ....[75]....
        /*0630*/ 	.word	0x00014b70


	//   ....[76]....
        /*0634*/ 	.word	0x00014c20


	//   ....[77]....
        /*0638*/ 	.word	0x00014c40


	//   ....[78]....
        /*063c*/ 	.word	0x00014ce0


	//   ....[79]....
        /*0640*/ 	.word	0x00014d00


	//   ....[80]....
        /*0644*/ 	.word	0x00014da0


	//   ....[81]....
        /*0648*/ 	.word	0x00014dc0


	//   ....[82]....
        /*064c*/ 	.word	0x00014e60


	//   ....[83]....
        /*0650*/ 	.word	0x00014e80


	//   ....[84]....
        /*0654*/ 	.word	0x00014e90


	//   ....[85]....
        /*0658*/ 	.word	0x00014f20


	//   ....[86]....
        /*065c*/ 	.word	0x00015600


	//   ....[87]....
        /*0660*/ 	.word	0x00015630


	//   ....[88]....
        /*0664*/ 	.word	0x00015690


	//   ....[89]....
        /*0668*/ 	.word	0x000156f0


	//   ....[90]....
        /*066c*/ 	.word	0x00015740


	//   ....[91]....
        /*0670*/ 	.word	0x000157a0


	//   ....[92]....
        /*0674*/ 	.word	0x000157f0


	//   ....[93]....
        /*0678*/ 	.word	0x00015850


	//   ....[94]....
        /*067c*/ 	.word	0x000158a0


	//   ....[95]....
        /*0680*/ 	.word	0x00015900


	//   ....[96]....
        /*0684*/ 	.word	0x00015950


	//   ....[97]....
        /*0688*/ 	.word	0x000159b0


	//   ....[98]....
        /*068c*/ 	.word	0x00015a00


	//   ....[99]....
        /*0690*/ 	.word	0x00015a50


	//   ....[100]....
        /*0694*/ 	.word	0x00015a70


	//   ....[101]....
        /*0698*/ 	.word	0x00015ab0


	//   ....[102]....
        /*069c*/ 	.word	0x00016260


	//   ....[103]....
        /*06a0*/ 	.word	0x000162a0


	//   ....[104]....
        /*06a4*/ 	.word	0x000162b0


	//   ....[105]....
        /*06a8*/ 	.word	0x00016310


	//   ....[106]....
        /*06ac*/ 	.word	0x00016320


	//   ....[107]....
        /*06b0*/ 	.word	0x00016380


	//   ....[108]....
        /*06b4*/ 	.word	0x000163b0


	//   ....[109]....
        /*06b8*/ 	.word	0x000163f0


	//   ....[110]....
        /*06bc*/ 	.word	0x00016420


	//   ....[111]....
        /*06c0*/ 	.word	0x00016460


	//   ....[112]....
        /*06c4*/ 	.word	0x00016490


	//   ....[113]....
        /*06c8*/ 	.word	0x000164d0


	//   ....[114]....
        /*06cc*/ 	.word	0x00016740


	//   ....[115]....
        /*06d0*/ 	.word	0x00016760


	//   ....[116]....
        /*06d4*/ 	.word	0x00016770


	//   ....[117]....
        /*06d8*/ 	.word	0x00016800


	//   ....[118]....
        /*06dc*/ 	.word	0x00016810


	//   ....[119]....
        /*06e0*/ 	.word	0x000168a0


	//   ....[120]....
        /*06e4*/ 	.word	0x000168b0


	//   ....[121]....
        /*06e8*/ 	.word	0x00016940


	//   ....[122]....
        /*06ec*/ 	.word	0x00016950


	//   ....[123]....
        /*06f0*/ 	.word	0x000169e0


	//   ....[124]....
        /*06f4*/ 	.word	0x000169f0


	//   ....[125]....
        /*06f8*/ 	.word	0x00016a00


	//   ....[126]....
        /*06fc*/ 	.word	0x00016fc0


	//   ....[127]....
        /*0700*/ 	.word	0x00017000


	//   ....[128]....
        /*0704*/ 	.word	0x00017040


	//   ....[129]....
        /*0708*/ 	.word	0x00017070


	//   ....[130]....
        /*070c*/ 	.word	0x00017100


	//   ....[131]....
        /*0710*/ 	.word	0x00017130


	//   ....[132]....
        /*0714*/ 	.word	0x000171a0


	//   ....[133]....
        /*0718*/ 	.word	0x000171d0


	//   ....[134]....
        /*071c*/ 	.word	0x00017240


	//   ....[135]....
        /*0720*/ 	.word	0x00017270


	//   ....[136]....
        /*0724*/ 	.word	0x000172a0


	//   ....[137]....
        /*0728*/ 	.word	0x000172f0


	//   ....[138]....
        /*072c*/ 	.word	0x00017730


	//   ....[139]....
        /*0730*/ 	.word	0x00017740


	//   ....[140]....
        /*0734*/ 	.word	0x00017780


	//   ....[141]....
        /*0738*/ 	.word	0x000177c0


	//   ....[142]....
        /*073c*/ 	.word	0x000177f0


	//   ....[143]....
        /*0740*/ 	.word	0x00017820


	//   ....[144]....
        /*0744*/ 	.word	0x00017850


	//   ....[145]....
        /*0748*/ 	.word	0x00017880


	//   ....[146]....
        /*074c*/ 	.word	0x00017a30


	//   ....[147]....
        /*0750*/ 	.word	0x00017a60


	//   ....[148]....
        /*0754*/ 	.word	0x00017a90


	//   ....[149]....
        /*0758*/ 	.word	0x00017ac0


	//   ....[150]....
        /*075c*/ 	.word	0x00017af0


	//   ....[151]....
        /*0760*/ 	.word	0x00017b20


	//   ....[152]....
        /*0764*/ 	.word	0x00017be0


	//   ....[153]....
        /*0768*/ 	.word	0x00017c00


	//   ....[154]....
        /*076c*/ 	.word	0x00017c20


	//   ....[155]....
        /*0770*/ 	.word	0x00017c80


	//   ....[156]....
        /*0774*/ 	.word	0x000186a0


	//   ....[157]....
        /*0778*/ 	.word	0x00018d20


	//   ....[158]....
        /*077c*/ 	.word	0x00018e10


	//   ....[159]....
        /*0780*/ 	.word	0x00018eb0


	//   ....[160]....
        /*0784*/ 	.word	0x00018f10


	//   ....[161]....
        /*0788*/ 	.word	0x00019020


	//   ....[162]....
        /*078c*/ 	.word	0x00019090


	//   ....[163]....
        /*0790*/ 	.word	0x000191a0


	//   ....[164]....
        /*0794*/ 	.word	0x00019210


	//   ....[165]....
        /*0798*/ 	.word	0x00019320


	//   ....[166]....
        /*079c*/ 	.word	0x00019390


	//   ....[167]....
        /*07a0*/ 	.word	0x000194a0


	//   ....[168]....
        /*07a4*/ 	.word	0x00019510


	//   ....[169]....
        /*07a8*/ 	.word	0x000195b0


	//   ....[170]....
        /*07ac*/ 	.word	0x000196c0


	//   ....[171]....
        /*07b0*/ 	.word	0x00019730


	//   ....[172]....
        /*07b4*/ 	.word	0x000197b0


	//   ....[173]....
        /*07b8*/ 	.word	0x00019880


	//   ....[174]....
        /*07bc*/ 	.word	0x00019900


	//   ....[175]....
        /*07c0*/ 	.word	0x000199e0


	//   ....[176]....
        /*07c4*/ 	.word	0x00019a60


	//   ....[177]....
        /*07c8*/ 	.word	0x00019b40


	//   ....[178]....
        /*07cc*/ 	.word	0x00019bc0


	//   ....[179]....
        /*07d0*/ 	.word	0x00019ca0


	//   ....[180]....
        /*07d4*/ 	.word	0x00019d20


	//   ....[181]....
        /*07d8*/ 	.word	0x00019e00


	//   ....[182]....
        /*07dc*/ 	.word	0x00019e80


	//   ....[183]....
        /*07e0*/ 	.word	0x00019f50


	//   ....[184]....
        /*07e4*/ 	.word	0x00019fd0


	//   ....[185]....
        /*07e8*/ 	.word	0x0001a090


	//   ....[186]....
        /*07ec*/ 	.word	0x0001a1c0


	//   ....[187]....
        /*07f0*/ 	.word	0x0001a290


	//   ....[188]....
        /*07f4*/ 	.word	0x0001a300


	//   ....[189]....
        /*07f8*/ 	.word	0x0001a3d0


	//   ....[190]....
        /*07fc*/ 	.word	0x0001a430


	//   ....[191]....
        /*0800*/ 	.word	0x0001a500


	//   ....[192]....
        /*0804*/ 	.word	0x0001a560


	//   ....[193]....
        /*0808*/ 	.word	0x0001a630


	//   ....[194]....
        /*080c*/ 	.word	0x0001a690


	//   ....[195]....
        /*0810*/ 	.word	0x0001a760


	//   ....[196]....
        /*0814*/ 	.word	0x0001a7c0


	//   ....[197]....
        /*0818*/ 	.word	0x0001a8a0


	//   ....[198]....
        /*081c*/ 	.word	0x0001a990


	//   ....[199]....
        /*0820*/ 	.word	0x0001aa30


	//   ....[200]....
        /*0824*/ 	.word	0x0001aa90


	//   ....[201]....
        /*0828*/ 	.word	0x0001ab90


	//   ....[202]....
        /*082c*/ 	.word	0x0001abf0


	//   ....[203]....
        /*0830*/ 	.word	0x0001acf0


	//   ....[204]....
        /*0834*/ 	.word	0x0001ad50


	//   ....[205]....
        /*0838*/ 	.word	0x0001ae50


	//   ....[206]....
        /*083c*/ 	.word	0x0001aeb0


	//   ....[207]....
        /*0840*/ 	.word	0x0001afb0


	//   ....[208]....
        /*0844*/ 	.word	0x0001b010


	//   ....[209]....
        /*0848*/ 	.word	0x0001b0e0


	//   ....[210]....
        /*084c*/ 	.word	0x0001b220


	//   ....[211]....
        /*0850*/ 	.word	0x0001b2c0


	//   ....[212]....
        /*0854*/ 	.word	0x0001b3a0


	//   ....[213]....
        /*0858*/ 	.word	0x0001b470


	//   ....[214]....
        /*085c*/ 	.word	0x0001b4d0


	//   ....[215]....
        /*0860*/ 	.word	0x0001b5c0


	//   ....[216]....
        /*0864*/ 	.word	0x0001b620


	//   ....[217]....
        /*0868*/ 	.word	0x0001b710


	//   ....[218]....
        /*086c*/ 	.word	0x0001b770


	//   ....[219]....
        /*0870*/ 	.word	0x0001b860


	//   ....[220]....
        /*0874*/ 	.word	0x0001b8c0


	//   ....[221]....
        /*0878*/ 	.word	0x0001b9a0


	//   ....[222]....
        /*087c*/ 	.word	0x0001ba30


	//   ....[223]....
        /*0880*/ 	.word	0x0001bad0


	//   ....[224]....
        /*0884*/ 	.word	0x0001bc40


	//   ....[225]....
        /*0888*/ 	.word	0x0001bcb0


	//   ....[226]....
        /*088c*/ 	.word	0x0001bd30


	//   ....[227]....
        /*0890*/ 	.word	0x0001bda0


	//   ....[228]....
        /*0894*/ 	.word	0x0001be10


	//   ....[229]....
        /*0898*/ 	.word	0x0001be90


	//   ....[230]....
        /*089c*/ 	.word	0x0001bf10


	//   ....[231]....
        /*08a0*/ 	.word	0x0001bfa0


	//   ....[232]....
        /*08a4*/ 	.word	0x0001c010


	//   ....[233]....
        /*08a8*/ 	.word	0x0001c080


	//   ....[234]....
        /*08ac*/ 	.word	0x0001c0f0


	//   ....[235]....
        /*08b0*/ 	.word	0x0001c170


	//   ....[236]....
        /*08b4*/ 	.word	0x0001c1e0


	//   ....[237]....
        /*08b8*/ 	.word	0x0001c270


	//   ....[238]....
        /*08bc*/ 	.word	0x0001c2d0


	//   ....[239]....
        /*08c0*/ 	.word	0x0001c360


	//   ....[240]....
        /*08c4*/ 	.word	0x0001c490


	//----- nvinfo : EIATTR_REG_RECONFIG
	.align		4
.L_203:
        /*08c8*/ 	.byte	0x01, 0x54
	.zero		2


	//----- nvinfo : EIATTR_SYSCALL_OFFSETS
	.align		4
        /*08cc*/ 	.byte	0x04, 0x46
        /*08ce*/ 	.short	(.L_205 - .L_204)


	//   ....[0]....
.L_204:
        /*08d0*/ 	.word	0x00002160


	//   ....[1]....
        /*08d4*/ 	.word	0x000141b0


	//   ....[2]....
        /*08d8*/ 	.word	0x00014300


	//   ....[3]....
        /*08dc*/ 	.word	0x000143f0


	//   ....[4]....
        /*08e0*/ 	.word	0x00015260


	//----- nvinfo : EIATTR_MBARRIER_INSTR_OFFSETS
	.align		4
.L_205:
        /*08e4*/ 	.byte	0x04, 0x39
        /*08e6*/ 	.short	(.L_207 - .L_206)


	//   ....[0]....
.L_206:
        /*08e8*/ 	.word	0x00000180
        /*08ec*/ 	.word	0x000000ff
        /*08f0*/ 	.word	0x00030800
        /*08f4*/ 	.short	0x0100
        /*08f6*/ 	.byte	0x08
	.zero		1


	//   ....[1]....
        /*08f8*/ 	.word	0x00000190
        /*08fc*/ 	.word	0x000000ff
        /*0900*/ 	.word	0x00030820
        /*0904*/ 	.short	0x0100
        /*0906*/ 	.byte	0x08
	.zero		1


	//   ....[2]....
        /*0908*/ 	.word	0x00000280
        /*090c*/ 	.word	0x000000ff
        /*0910*/ 	.word	0x00030830
        /*0914*/ 	.short	0x0100
        /*0916*/ 	.byte	0x08
	.zero		1


	//   ....[3]....
        /*0918*/ 	.word	0x00000290
        /*091c*/ 	.word	0x000000ff
        /*0920*/ 	.word	0x00030840
        /*0924*/ 	.short	0x0100
        /*0926*/ 	.byte	0x08
	.zero		1


	//   ....[4]....
        /*0928*/ 	.word	0x000002a0
        /*092c*/ 	.word	0x000000ff
        /*0930*/ 	.word	0x00030838
        /*0934*/ 	.short	0x0100
        /*0936*/ 	.byte	0x08
	.zero		1


	//   ....[5]....
        /*0938*/ 	.word	0x000002b0
        /*093c*/ 	.word	0x000000ff
        /*0940*/ 	.word	0x00030848
        /*0944*/ 	.short	0x0100
        /*0946*/ 	.byte	0x08
	.zero		1


	//   ....[6]....
        /*0948*/ 	.word	0x000003e0
        /*094c*/ 	.word	0x000000ff
        /*0950*/ 	.word	0x00030850
        /*0954*/ 	.short	0x0100
        /*0956*/ 	.byte	0x08
	.zero		1


	//   ....[7]....
        /*0958*/ 	.word	0x000003f0
        /*095c*/ 	.word	0x000000ff
        /*0960*/ 	.word	0x00030860
        /*0964*/ 	.short	0x0100
        /*0966*/ 	.byte	0x08
	.zero		1


	//   ....[8]....
        /*0968*/ 	.word	0x00000400
        /*096c*/ 	.word	0x000000ff
        /*0970*/ 	.word	0x00030858
        /*0974*/ 	.short	0x0100
        /*0976*/ 	.byte	0x08
	.zero		1


	//   ....[9]....
        /*0978*/ 	.word	0x00000410
        /*097c*/ 	.word	0x000000ff
        /*0980*/ 	.word	0x00030868
        /*0984*/ 	.short	0x0100
        /*0986*/ 	.byte	0x08
	.zero		1


	//   ....[10]....
        /*0988*/ 	.word	0x00000500
        /*098c*/ 	.word	0x000000ff
        /*0990*/ 	.word	0x00030870
        /*0994*/ 	.short	0x0100
        /*0996*/ 	.byte	0x06
	.zero		1


	//   ....[11]....
        /*0998*/ 	.word	0x00000510
        /*099c*/ 	.word	0x000000ff
        /*09a0*/ 	.word	0x00030880
        /*09a4*/ 	.short	0x0100
        /*09a6*/ 	.byte	0x06
	.zero		1


	//   ....[12]....
        /*09a8*/ 	.word	0x00000520
        /*09ac*/ 	.word	0x000000ff
        /*09b0*/ 	.word	0x00030878
        /*09b4*/ 	.short	0x0100
        /*09b6*/ 	.byte	0x06
	.zero		1


	//   ....[13]....
        /*09b8*/ 	.word	0x00000530
        /*09bc*/ 	.word	0x000000ff
        /*09c0*/ 	.word	0x00030888
        /*09c4*/ 	.short	0x0100
        /*09c6*/ 	.byte	0x06
	.zero		1


	//   ....[14]....
        /*09c8*/ 	.word	0x00000660
        /*09cc*/ 	.word	0x000000ff
        /*09d0*/ 	.word	0x00030890
        /*09d4*/ 	.short	0x0100
        /*09d6*/ 	.byte	0x08
	.zero		1


	//   ....[15]....
        /*09d8*/ 	.word	0x00000670
        /*09dc*/ 	.word	0x000000ff
        /*09e0*/ 	.word	0x000308a0
        /*09e4*/ 	.short	0x0100
        /*09e6*/ 	.byte	0x08
	.zero		1


	//   ....[16]....
        /*09e8*/ 	.word	0x00000680
        /*09ec*/ 	.word	0x000000ff
        /*09f0*/ 	.word	0x00030898
        /*09f4*/ 	.short	0x0100
        /*09f6*/ 	.byte	0x08
	.zero		1


	//   ....[17]....
        /*09f8*/ 	.word	0x00000690
        /*09fc*/ 	.word	0x000000ff
        /*0a00*/ 	.word	0x000308a8
        /*0a04*/ 	.short	0x0100
        /*0a06*/ 	.byte	0x08
	.zero		1


	//   ....[18]....
        /*0a08*/ 	.word	0x000007d0
        /*0a0c*/ 	.word	0x000000ff
        /*0a10*/ 	.word	0x000308b0
        /*0a14*/ 	.short	0x0100
        /*0a16*/ 	.byte	0x08
	.zero		1


	//   ....[19]....
        /*0a18*/ 	.word	0x000007e0
        /*0a1c*/ 	.word	0x000000ff
        /*0a20*/ 	.word	0x000308c0
        /*0a24*/ 	.short	0x0100
        /*0a26*/ 	.byte	0x08
	.zero		1


	//   ....[20]....
        /*0a28*/ 	.word	0x000007f0
        /*0a2c*/ 	.word	0x000000ff
        /*0a30*/ 	.word	0x000308b8
        /*0a34*/ 	.short	0x0100
        /*0a36*/ 	.byte	0x08
	.zero		1


	//   ....[21]....
        /*0a38*/ 	.word	0x00000800
        /*0a3c*/ 	.word	0x000000ff
        /*0a40*/ 	.word	0x000308c8
        /*0a44*/ 	.short	0x0100
        /*0a46*/ 	.byte	0x08
	.zero		1


	//   ....[22]....
        /*0a48*/ 	.word	0x000021e0
        /*0a4c*/ 	.word	0x000000ff
        /*0a50*/ 	.word	0x00030800
        /*0a54*/ 	.short	0x010a
        /*0a56*/ 	.byte	0x3c
	.zero		1


	//   ....[23]....
        /*0a58*/ 	.word	0x00002290
        /*0a5c*/ 	.word	0x00000003
        /*0a60*/ 	.word	0x00030830
        /*0a64*/ 	.short	0x010a
        /*0a66*/ 	.byte	0x3f
	.zero		1


	//   ....[24]....
        /*0a68*/ 	.word	0x000022d0
        /*0a6c*/ 	.word	0x00000003
        /*0a70*/ 	.word	0x00030830
        /*0a74*/ 	.short	0x010a
        /*0a76*/ 	.byte	0x3f
	.zero		1


	//   ....[25]....
        /*0a78*/ 	.word	0x00002a40
        /*0a7c*/ 	.word	0x000000ff
        /*0a80*/ 	.word	0x00000000
        /*0a84*/ 	.short	0x0101
        /*0a86*/ 	.byte	0x04
	.zero		1


	//   ....[26]....
        /*0a88*/ 	.word	0x00005070
        /*0a8c*/ 	.word	0x000000ff
        /*0a90*/ 	.word	0x00030830
        /*0a94*/ 	.short	0x010a
        /*0a96*/ 	.byte	0x05
	.zero		1


	//   ....[27]....
        /*0a98*/ 	.word	0x000050b0
        /*0a9c*/ 	.word	0x000000ff
        /*0aa0*/ 	.word	0x00030830
        /*0aa4*/ 	.short	0x010a
        /*0aa6*/ 	.byte	0x05
	.zero		1


	//   ....[28]....
        /*0aa8*/ 	.word	0x00005b80
        /*0aac*/ 	.word	0x000000ff
        /*0ab0*/ 	.word	0x00030850
        /*0ab4*/ 	.short	0x010a
        /*0ab6*/ 	.byte	0x0a
	.zero		1


	//   ....[29]....
        /*0ab8*/ 	.word	0x00005bc0
        /*0abc*/ 	.word	0x000000ff
        /*0ac0*/ 	.word	0x00030850
        /*0ac4*/ 	.short	0x010a
        /*0ac6*/ 	.byte	0x0a
	.zero		1


	//   ....[30]....
        /*0ac8*/ 	.word	0x00005f80
        /*0acc*/ 	.word	0x000000ff
        /*0ad0*/ 	.word	0x00000000
        /*0ad4*/ 	.short	0x0101
        /*0ad6*/ 	.byte	0x05
	.zero		1


	//   ....[31]....
        /*0ad8*/ 	.word	0x00008000
        /*0adc*/ 	.word	0x000000ff
        /*0ae0*/ 	.word	0x00000000
        /*0ae4*/ 	.short	0x0101
        /*0ae6*/ 	.byte	0x0a
	.zero		1


	//   ....[32]....
        /*0ae8*/ 	.word	0x00008470
        /*0aec*/ 	.word	0x000000ff
        /*0af0*/ 	.word	0x00030830
        /*0af4*/ 	.short	0x010a
        /*0af6*/ 	.byte	0x05
	.zero		1


	//   ....[33]....
        /*0af8*/ 	.word	0x000084b0
        /*0afc*/ 	.word	0x000000ff
        /*0b00*/ 	.word	0x00030830
        /*0b04*/ 	.short	0x010a
        /*0b06*/ 	.byte	0x05
	.zero		1


	//   ....[34]....
        /*0b08*/ 	.word	0x00008f80
        /*0b0c*/ 	.word	0x000000ff
        /*0b10*/ 	.word	0x00030850
        /*0b14*/ 	.short	0x010a
        /*0b16*/ 	.byte	0x0a
	.zero		1


	//   ....[35]....
        /*0b18*/ 	.word	0x00008fc0
        /*0b1c*/ 	.word	0x000000ff
        /*0b20*/ 	.word	0x00030850
        /*0b24*/ 	.short	0x010a
        /*0b26*/ 	.byte	0x0a
	.zero		1


	//   ....[36]....
        /*0b28*/ 	.word	0x000093a0
        /*0b2c*/ 	.word	0x000000ff
        /*0b30*/ 	.word	0x00000000
        /*0b34*/ 	.short	0x0101
        /*0b36*/ 	.byte	0x05
	.zero		1


	//   ....[37]....
        /*0b38*/ 	.word	0x0000a110
        /*0b3c*/ 	.word	0x000000ff
        /*0b40*/ 	.word	0x00000000
        /*0b44*/ 	.short	0x0101
        /*0b46*/ 	.byte	0x0a
	.zero		1


	//   ....[38]....
        /*0b48*/ 	.word	0x0000a330
        /*0b4c*/ 	.word	0x000000ff
        /*0b50*/ 	.word	0x00030830
        /*0b54*/ 	.short	0x010a
        /*0b56*/ 	.byte	0x05
	.zero		1


	//   ....[39]....
        /*0b58*/ 	.word	0x0000a370
        /*0b5c*/ 	.word	0x000000ff
        /*0b60*/ 	.word	0x00030830
        /*0b64*/ 	.short	0x010a
        /*0b66*/ 	.byte	0x05
	.zero		1


	//   ....[40]....
        /*0b68*/ 	.word	0x0000ae40
        /*0b6c*/ 	.word	0x000000ff
        /*0b70*/ 	.word	0x00030850
        /*0b74*/ 	.short	0x010a
        /*0b76*/ 	.byte	0x0a
	.zero		1


	//   ....[41]....
        /*0b78*/ 	.word	0x0000ae80
        /*0b7c*/ 	.word	0x000000ff
        /*0b80*/ 	.word	0x00030850
        /*0b84*/ 	.short	0x010a
        /*0b86*/ 	.byte	0x0a
	.zero		1


	//   ....[42]....
        /*0b88*/ 	.word	0x0000b230
        /*0b8c*/ 	.word	0x000000ff
        /*0b90*/ 	.word	0x00000000
        /*0b94*/ 	.short	0x0101
        /*0b96*/ 	.byte	0x05
	.zero		1


	//   ....[43]....
        /*0b98*/ 	.word	0x0000d2c0
        /*0b9c*/ 	.word	0x000000ff
        /*0ba0*/ 	.word	0x00000000
        /*0ba4*/ 	.short	0x0101
        /*0ba6*/ 	.byte	0x0a
	.zero		1


	//   ....[44]....
        /*0ba8*/ 	.word	0x0000d9e0
        /*0bac*/ 	.word	0x000000ff
        /*0bb0*/ 	.word	0x00030850
        /*0bb4*/ 	.short	0x010a
        /*0bb6*/ 	.byte	0x05
	.zero		1


	//   ....[45]....
        /*0bb8*/ 	.word	0x0000da20
        /*0bbc*/ 	.word	0x000000ff
        /*0bc0*/ 	.word	0x00030850
        /*0bc4*/ 	.short	0x010a
        /*0bc6*/ 	.byte	0x05
	.zero		1


	//   ....[46]....
        /*0bc8*/ 	.word	0x0000e1c0
        /*0bcc*/ 	.word	0x000000ff
        /*0bd0*/ 	.word	0x00000000
        /*0bd4*/ 	.short	0x0101
        /*0bd6*/ 	.byte	0x04
	.zero		1


	//   ....[47]....
        /*0bd8*/ 	.word	0x0000fd40
        /*0bdc*/ 	.word	0x000000ff
        /*0be0*/ 	.word	0x00000000
        /*0be4*/ 	.short	0x0101
        /*0be6*/ 	.byte	0x08
	.zero		1


	//   ....[48]....
        /*0be8*/ 	.word	0x000103a0
        /*0bec*/ 	.word	0x000000ff
        /*0bf0*/ 	.word	0x00000000
        /*0bf4*/ 	.short	0x0101
        /*0bf6*/ 	.byte	0x08
	.zero		1


	//   ....[49]....
        /*0bf8*/ 	.word	0x00014960
        /*0bfc*/ 	.word	0x00000007
        /*0c00*/ 	.word	0x00030840
        /*0c04*/ 	.short	0x010a
        /*0c06*/ 	.byte	0x3f
	.zero		1


	//   ....[50]....
        /*0c08*/ 	.word	0x00014fe0
        /*0c0c*/ 	.word	0x00000007
        /*0c10*/ 	.word	0x00030830
        /*0c14*/ 	.short	0x0107
        /*0c16*/ 	.byte	0x3f
	.zero		1


	//   ....[51]....
        /*0c18*/ 	.word	0x00015090
        /*0c1c*/ 	.word	0x00000007
        /*0c20*/ 	.word	0x00030830
        /*0c24*/ 	.short	0x0101
        /*0c26*/ 	.byte	0x3f
	.zero		1


	//   ....[52]....
        /*0c28*/ 	.word	0x00015bc0
        /*0c2c*/ 	.word	0x00000011
        /*0c30*/ 	.word	0x00030800
        /*0c34*/ 	.short	0x0107
        /*0c36*/ 	.byte	0x3f
	.zero		1


	//   ....[53]....
        /*0c38*/ 	.word	0x00015ce0
        /*0c3c*/ 	.word	0x00000011
        /*0c40*/ 	.word	0x00030800
        /*0c44*/ 	.short	0x0101
        /*0c46*/ 	.byte	0x3f
	.zero		1


	//   ....[54]....
        /*0c48*/ 	.word	0x00015d00
        /*0c4c*/ 	.word	0x00000011
        /*0c50*/ 	.word	0x00030820
        /*0c54*/ 	.short	0x010a
        /*0c56*/ 	.byte	0x3f
	.zero		1


	//   ....[55]....
        /*0c58*/ 	.word	0x000160c0
        /*0c5c*/ 	.word	0x00000006
        /*0c60*/ 	.word	0x00030840
        /*0c64*/ 	.short	0x010a
        /*0c66*/ 	.byte	0x3f
	.zero		1


	//   ....[56]....
        /*0c68*/ 	.word	0x00016580
        /*0c6c*/ 	.word	0x00000006
        /*0c70*/ 	.word	0x00030830
        /*0c74*/ 	.short	0x0107
        /*0c76*/ 	.byte	0x3f
	.zero		1


	//   ....[57]....
        /*0c78*/ 	.word	0x00016630
        /*0c7c*/ 	.word	0x00000006
        /*0c80*/ 	.word	0x00030830
        /*0c84*/ 	.short	0x0101
        /*0c86*/ 	.byte	0x3f
	.zero		1


	//   ....[58]....
        /*0c88*/ 	.word	0x000166a0
        /*0c8c*/ 	.word	0x00000006
        /*0c90*/ 	.word	0x00030860
        /*0c94*/ 	.short	0x010a
        /*0c96*/ 	.byte	0x3f
	.zero		1


	//   ....[59]....
        /*0c98*/ 	.word	0x00016bf0
        /*0c9c*/ 	.word	0x00000006
        /*0ca0*/ 	.word	0x00030850
        /*0ca4*/ 	.short	0x0107
        /*0ca6*/ 	.byte	0x3f
	.zero		1


	//   ....[60]....
        /*0ca8*/ 	.word	0x00016d10
        /*0cac*/ 	.word	0x00000006
        /*0cb0*/ 	.word	0x00030850
        /*0cb4*/ 	.short	0x0101
        /*0cb6*/ 	.byte	0x3f
	.zero		1


	//   ....[61]....
        /*0cb8*/ 	.word	0x00016f20
        /*0cbc*/ 	.word	0x00000000
        /*0cc0*/ 	.word	0x00030860
        /*0cc4*/ 	.short	0x010a
        /*0cc6*/ 	.byte	0x3f
	.zero		1


	//   ....[62]....
        /*0cc8*/ 	.word	0x00017420
        /*0ccc*/ 	.word	0x00000000
        /*0cd0*/ 	.word	0x00030850
        /*0cd4*/ 	.short	0x0107
        /*0cd6*/ 	.byte	0x3f
	.zero		1


	//   ....[63]....
        /*0cd8*/ 	.word	0x000174d0
        /*0cdc*/ 	.word	0x00000000
        /*0ce0*/ 	.word	0x00030850
        /*0ce4*/ 	.short	0x0101
        /*0ce6*/ 	.byte	0x3f
	.zero		1


	//   ....[64]....
        /*0ce8*/ 	.word	0x00018620
        /*0cec*/ 	.word	0x00000004
        /*0cf0*/ 	.word	0x00030820
        /*0cf4*/ 	.short	0x010a
        /*0cf6*/ 	.byte	0x3f
	.zero		1


	//   ....[65]....
        /*0cf8*/ 	.word	0x000187c0
        /*0cfc*/ 	.word	0x00000005
        /*0d00*/ 	.word	0x00030840
        /*0d04*/ 	.short	0x010a
        /*0d06*/ 	.byte	0x3f
	.zero		1


	//   ....[66]....
        /*0d08*/ 	.word	0x00018860
        /*0d0c*/ 	.word	0x00000017
        /*0d10*/ 	.word	0x00030840
        /*0d14*/ 	.short	0x010a
        /*0d16*/ 	.byte	0x3f
	.zero		1


	//   ....[67]....
        /*0d18*/ 	.word	0x000188a0
        /*0d1c*/ 	.word	0x00000005
        /*0d20*/ 	.word	0x00030860
        /*0d24*/ 	.short	0x010a
        /*0d26*/ 	.byte	0x3f
	.zero		1


	//   ....[68]....
        /*0d28*/ 	.word	0x000188e0
        /*0d2c*/ 	.word	0x00000017
        /*0d30*/ 	.word	0x00030860
        /*0d34*/ 	.short	0x010a
        /*0d36*/ 	.byte	0x3f
	.zero		1


	//   ....[69]....
        /*0d38*/ 	.word	0x00018950
        /*0d3c*/ 	.word	0x00000003
        /*0d40*/ 	.word	0x00030800
        /*0d44*/ 	.short	0x010a
        /*0d46*/ 	.byte	0x3f
	.zero		1


	//   ....[70]....
        /*0d48*/ 	.word	0x000189a0
        /*0d4c*/ 	.word	0x00000003
        /*0d50*/ 	.word	0x00030830
        /*0d54*/ 	.short	0x010a
        /*0d56*/ 	.byte	0x3f
	.zero		1


	//   ....[71]....
        /*0d58*/ 	.word	0x00018a00
        /*0d5c*/ 	.word	0x00000004
        /*0d60*/ 	.word	0x00030830
        /*0d64*/ 	.short	0x010a
        /*0d66*/ 	.byte	0x3f
	.zero		1


	//   ....[72]....
        /*0d68*/ 	.word	0x00018a60
        /*0d6c*/ 	.word	0x00000002
        /*0d70*/ 	.word	0x00030850
        /*0d74*/ 	.short	0x010a
        /*0d76*/ 	.byte	0x3f
	.zero		1


	//   ....[73]....
        /*0d78*/ 	.word	0x00018ac0
        /*0d7c*/ 	.word	0x00000004
        /*0d80*/ 	.word	0x00030830
        /*0d84*/ 	.short	0x010a
        /*0d86*/ 	.byte	0x3f
	.zero		1


	//   ....[74]....
        /*0d88*/ 	.word	0x00018b20
        /*0d8c*/ 	.word	0x00000002
        /*0d90*/ 	.word	0x00030850
        /*0d94*/ 	.short	0x010a
        /*0d96*/ 	.byte	0x3f
	.zero		1


	//   ....[75]....
        /*0d98*/ 	.word	0x00018b80
        /*0d9c*/ 	.word	0x00000004
        /*0da0*/ 	.word	0x00030830
        /*0da4*/ 	.short	0x010a
        /*0da6*/ 	.byte	0x3f
	.zero		1


	//   ....[76]....
        /*0da8*/ 	.word	0x00018be0
        /*0dac*/ 	.word	0x00000002
        /*0db0*/ 	.word	0x00030850
        /*0db4*/ 	.short	0x010a
        /*0db6*/ 	.byte	0x3f
	.zero		1


	//   ....[77]....
        /*0db8*/ 	.word	0x00018c40
        /*0dbc*/ 	.word	0x00000007
        /*0dc0*/ 	.word	0x00030850
        /*0dc4*/ 	.short	0x010a
        /*0dc6*/ 	.byte	0x3f
	.zero		1


	//   ....[78]....
        /*0dc8*/ 	.word	0x00018d60
        /*0dcc*/ 	.word	0x00000007
        /*0dd0*/ 	.word	0x00030840
        /*0dd4*/ 	.short	0x010a
        /*0dd6*/ 	.byte	0x3f
	.zero		1


	//   ....[79]....
        /*0dd8*/ 	.word	0x0001a0c0
        /*0ddc*/ 	.word	0x00000011
        /*0de0*/ 	.word	0x00030820
        /*0de4*/ 	.short	0x010a
        /*0de6*/ 	.byte	0x3f
	.zero		1


	//   ....[80]....
        /*0de8*/ 	.word	0x0001a110
        /*0dec*/ 	.word	0x00000006
        /*0df0*/ 	.word	0x00030840
        /*0df4*/ 	.short	0x010a
        /*0df6*/ 	.byte	0x3f
	.zero		1


	//   ....[81]....
        /*0df8*/ 	.word	0x0001a8e0
        /*0dfc*/ 	.word	0x00000006
        /*0e00*/ 	.word	0x00030860
        /*0e04*/ 	.short	0x010a
        /*0e06*/ 	.byte	0x3f
	.zero		1


	//   ....[82]....
        /*0e08*/ 	.word	0x0001b170
        /*0e0c*/ 	.word	0x00000000
        /*0e10*/ 	.word	0x00030860
        /*0e14*/ 	.short	0x010a
        /*0e16*/ 	.byte	0x3f
	.zero		1


	//   ....[83]....
        /*0e18*/ 	.word	0x0001c3b0
        /*0e1c*/ 	.word	0x00000004
        /*0e20*/ 	.word	0x00030820
        /*0e24*/ 	.short	0x010a
        /*0e26*/ 	.byte	0x3f
	.zero		1


	//   ....[84]....
        /*0e28*/ 	.word	0x0001c550
        /*0e2c*/ 	.word	0x00000005
        /*0e30*/ 	.word	0x00030840
        /*0e34*/ 	.short	0x010a
        /*0e36*/ 	.byte	0x3f
	.zero		1


	//   ....[85]....
        /*0e38*/ 	.word	0x0001c5a0
        /*0e3c*/ 	.word	0x00000017
        /*0e40*/ 	.word	0x00030840
        /*0e44*/ 	.short	0x010a
        /*0e46*/ 	.byte	0x3f
	.zero		1


	//   ....[86]....
        /*0e48*/ 	.word	0x0001c5f0
        /*0e4c*/ 	.word	0x00000005
        /*0e50*/ 	.word	0x00030860
        /*0e54*/ 	.short	0x010a
        /*0e56*/ 	.byte	0x3f
	.zero		1


	//----- nvinfo : EIATTR_NUM_MBARRIERS
	.align		4
.L_207:
        /*0e58*/ 	.byte	0x03, 0x38
        /*0e5a*/ 	.short	0x0016


	//----- nvinfo : EIATTR_EXIT_INSTR_OFFSETS
	.align		4
        /*0e5c*/ 	.byte	0x04, 0x1c
        /*0e5e*/ 	.short	(.L_209 - .L_208)


	//   ....[0]....
.L_208:
        /*0e60*/ 	.word	0x00000990


	//   ....[1]....
        /*0e64*/ 	.word	0x00012330


	//   ....[2]....
        /*0e68*/ 	.word	0x00018930


	//----- nvinfo : EIATTR_MAX_THREADS
	.align		4
.L_209:
        /*0e6c*/ 	.byte	0x04, 0x05
        /*0e6e*/ 	.short	(.L_211 - .L_210)
.L_210:
        /*0e70*/ 	.word	0x00000180
        /*0e74*/ 	.word	0x00000001
        /*0e78*/ 	.word	0x00000001


	//----- nvinfo : EIATTR_CRS_STACK_SIZE
	.align		4
.L_211:
        /*0e7c*/ 	.byte	0x04, 0x1e
        /*0e7e*/ 	.short	(.L_213 - .L_212)
.L_212:
        /*0e80*/ 	.word	0x00000000


	//----- nvinfo : EIATTR_CBANK_PARAM_SIZE
	.align		4
.L_213:
        /*0e84*/ 	.byte	0x03, 0x19
        /*0e86*/ 	.short	0x0af0


	//----- nvinfo : EIATTR_PARAM_CBANK
	.align		4
        /*0e88*/ 	.byte	0x04, 0x0a
        /*0e8a*/ 	.short	(.L_215 - .L_214)
	.align		4
.L_214:
        /*0e8c*/ 	.word	index@(.nv.constant0._ZN7cutlass13device_kernelIN5flash11enable_sm90INS1_16FlashAttnFwdSm90INS1_25CollectiveMainloopFwdSm90ILi2EN4cute5tupleIJNS5_1CILi1EEES8_S8_EEENS6_IJNS7_ILi128EEENS7_ILi96EEENS7_ILi192EEEEEELi192ENS_10bfloat16_tEfNS_4arch4Sm90ELb0ELb1ELb0ELb1ELb1ELb0ELb0ELb1ELb1ELb1ELb1ELb0EEENS1_21CollectiveEpilogueFwdINS6_IJSA_SC_SB_EEES9_SE_SG_Li256ELb1ELb1ELb1ELb0EEENS1_36VarlenDynamicPersistentTileSchedulerILi128ELi96ELi256ELi128ELb1ELb1ELb1ELb1ELb0ELb1EEEEEEEEEvNT_6ParamsE)
        /*0e90*/ 	.short	0x0210
        /*0e92*/ 	.short	0x0af0


	//----- nvinfo : EIATTR_SW_WAR
	.align		4
.L_215:
        /*0e94*/ 	.byte	0x04, 0x36
        /*0e96*/ 	.short	(.L_217 - .L_216)
.L_216:
        /*0e98*/ 	.word	0x00000008
.L_217:


//--------------------- .nv.info._ZN7cutlass13device_kernelIN5flash11enable_sm90INS1_16FlashAttnFwdSm90INS1_25CollectiveMainloopFwdSm90ILi2EN4cute5tupleIJNS5_1CILi1EEES8_S8_EEENS6_IJNS7_ILi128EEENS7_ILi96EEENS7_ILi192EEEEEELi192ENS_10bfloat16_tEfNS_4arch4Sm90ELb0ELb1ELb0ELb1ELb1ELb1ELb0ELb1ELb1ELb1ELb1ELb0EEENS1_21CollectiveEpilogueFwdINS6_IJSA_SC_SB_EEES9_SE_SG_Li256ELb1ELb1ELb1ELb0EEENS1_36VarlenDynamicPersistentTileSchedulerILi128ELi96ELi256ELi128ELb1ELb1ELb1ELb1ELb0ELb1EEEEEEEEEvNT_6ParamsE --------------------------
	.section	.nv.info._ZN7cutlass13device_kernelIN5flash11enable_sm90INS1_16FlashAttnFwdSm90INS1_25CollectiveMainloopFwdSm90ILi2EN4cute5tupleIJNS5_1CILi1EEES8_S8_EEENS6_IJNS7_ILi128EEENS7_ILi96EEENS7_ILi192EEEEEELi192ENS_10bfloat16_tEfNS_4arch4Sm90ELb0ELb1ELb0ELb1ELb1ELb1ELb0ELb1ELb1ELb1ELb1ELb0EEENS1_21CollectiveEpilogueFwdINS6_IJSA_SC_SB_EEES9_SE_SG_Li256ELb1ELb1ELb1ELb0EEENS1_36VarlenDynamicPersistentTileSchedulerILi128ELi96ELi256ELi128ELb1ELb1ELb1ELb1ELb0ELb1EEEEEEEEEvNT_6ParamsE,"",@"SHT_CUDA_INFO"
	.sectionflags	@""
	.align	4


	//----- nvinfo : EIATTR_CUDA_API_VERSION
	.align		4
        /*0000*/ 	.byte	0x04, 0x37
        /*0002*/ 	.short	(.L_219 - .L_218)
.L_218:
        /*0004*/ 	.word	0x00000082


	//----- nvinfo : EIATTR_KPARAM_INFO
	.align		4
.L_219:
        /*0008*/ 	.byte	0x04, 0x17
        /*000a*/ 	.short	(.L_221 - .L_220)
.L_220:
        /*000c*/ 	.word	0x00000000
        /*0010*/ 	.short	0x0000
        /*0012*/ 	.short	0x0070
        /*0014*/ 	.byte	0x00, 0xf0, 0x01, 0x2a


	//----- nvinfo : EIATTR_SPARSE_MMA_MASK
	.align		4
.L_221:
        /*0018*/ 	.byte	0x03, 0x50
        /*001a*/ 	.short	0x0000


	//----- nvinfo : EIATTR_MAXREG_COUNT
	.align		4
        /*001c*/ 	.byte	0x03, 0x1b
        /*001e*/ 	.short	0x00a8


	//----- nvinfo : EIATTR_NUM_BARRIERS
	.align		4
        /*0020*/ 	.byte	0x02, 0x4c
        /*0022*/ 	.byte	0x10
	.zero		1


	//----- nvinfo : EIATTR_EXTERNS
	.align		4
        /*0024*/ 	.byte	0x04, 0x0f
        /*0026*/ 	.short	(.L_223 - .L_222)


	//   ....[0]....
	.align		4
.L_222:
        /*0028*/ 	.word	index@(__assertfail)


	//----- nvinfo : EIATTR_ANNOTATIONS
	.align		4
.L_223:
        /*002c*/ 	.byte	0x04, 0x55
        /*002e*/ 	.short	(.L_225 - .L_224)


	//   ....[0]....
.L_224:
        /* <DEDUP_REMOVED lines=64> */


	//----- nvinfo : EIATTR_MERCURY_ISA_VERSION
	.align		4
.L_225:
        /*0420*/ 	.byte	0x03, 0x5f
        /*0422*/ 	.short	0x0101


	//----- nvinfo : EIATTR_UNUSED_LOAD_BYTE_OFFSET
	.align		4
        /*0424*/ 	.byte	0x04, 0x44
        /*0426*/ 	.short	(.L_227 - .L_226)


	//   ....[0]....
.L_226:
        /*0428*/ 	.word	0x00000a50
        /*042c*/ 	.word	0x0000fff0


	//   ....[1]....
        /*0430*/ 	.word	0x00021590
        /*0434*/ 	.word	0x0000fff0


	//----- nvinfo : EIATTR_INT_WARP_WIDE_INSTR_OFFSETS
	.align		4
.L_227:
        /*0438*/ 	.byte	0x04, 0x31
        /*043a*/ 	.short	(.L_229 - .L_228)


	//   ....[0]....
.L_228:
        /*043c*/ 	.word	0x00000130


	//   ....[1]....
        /*0440*/ 	.word	0x00000170


	//   ....[2]....
        /*0444*/ 	.word	0x000001e0


	//   ....[3]....
        /*0448*/ 	.word	0x00028c30


	//   ....[4]....
        /*044c*/ 	.word	0x00028cc0


	//   ....[5]....
        /*0450*/ 	.word	0x0002bab0


	//   ....[6]....
        /*0454*/ 	.word	0x0002bb40


	//----- nvinfo : EIATTR_COOP_GROUP_MASK_REGIDS
	.align		4
.L_229:
        /*0458*/ 	.byte	0x04, 0x29
        /*045a*/ 	.short	(.L_231 - .L_230)


	//   ....[0]....
.L_230:
        /*045c*/ 	.word	0xffffffff


	//   ....[1]....
        /*0460*/ 	.word	0xffffffff


	//   ....[2]....
        /*0464*/ 	.word	0xffffffff


	//   ....[3]....
        /*0468*/ 	.word	0xffffffff


	//   ....[4]....
        /*046c*/ 	.word	0xffffffff


	//   ....[5]....
        /*0470*/ 	.word	0xffffffff


	//   ....[6]....
        /*0474*/ 	.word	0xffffffff


	//   ....[7]....
        /*0478*/ 	.word	0xffffffff


	//   ....[8]....
        /*047c*/ 	.word	0xffffffff


	//   ....[9]....
        /*0480*/ 	.word	0xffffffff


	//   ....[10]....
        /*0484*/ 	.word	0xffffffff


	//   ....[11]....
        /*0488*/ 	.word	0xffffffff


	//   ....[12]....
        /*048c*/ 	.word	0xffffffff


	//   ....[13]....
        /*0490*/ 	.word	0xffffffff


	//   ....[14]....
        /*0494*/ 	.word	0xffffffff


	//   ....[15]....
        /*0498*/ 	.word	0xffffffff


	//   ....[16]....
        /*049c*/ 	.word	0xffffffff


	//   ....[17]....
        /*04a0*/ 	.word	0xffffffff


	//   ....[18]....
        /*04a4*/ 	.word	0xffffffff


	//   ....[19]....
        /*04a8*/ 	.word	0xffffffff


	//   ....[20]....
        /*04ac*/ 	.word	0xffffffff


	//   ....[21]....
        /*04b0*/ 	.word	0xffffffff


	//   ....[22]....
        /*04b4*/ 	.word	0xffffffff


	//   ....[23]....
        /*04b8*/ 	.word	0xffffffff


	//   ....[24]....
        /*04bc*/ 	.word	0xffffffff


	//   ....[25]....
        /*04c0*/ 	.word	0xffffffff


	//   ....[26]....
        /*04c4*/ 	.word	0xffffffff


	//   ....[27]....
        /*04c8*/ 	.word	0xffffffff


	//   ....[28]....
        /*04cc*/ 	.word	0xffffffff


	//   ....[29]....
        /*04d0*/ 	.word	0xffffffff


	//   ....[30]....
        /*04d4*/ 	.word	0xffffffff


	//   ....[31]....
        /*04d8*/ 	.word	0xffffffff


	//   ....[32]....
        /*04dc*/ 	.word	0xffffffff


	//   ....[33]....
        /*04e0*/ 	.word	0xffffffff


	//   ....[34]....
        /*04e4*/ 	.word	0xffffffff


	//   ....[35]....
        /*04e8*/ 	.word	0xffffffff


	//   ....[36]....
        /*04ec*/ 	.word	0xffffffff


	//   ....[37]....
        /*04f0*/ 	.word	0xffffffff


	//   ....[38]....
        /*04f4*/ 	.word	0xffffffff


	//   ....[39]....
        /*04f8*/ 	.word	0xffffffff


	//   ....[40]....
        /*04fc*/ 	.word	0xffffffff


	//   ....[41]....
        /*0500*/ 	.word	0xffffffff


	//   ....[42]....
        /*0504*/ 	.word	0xffffffff


	//   ....[43]....
        /*0508*/ 	.word	0xffffffff


	//   ....[44]....
        /*050c*/ 	.word	0xffffffff


	//   ....[45]....
        /*0510*/ 	.word	0xffffffff


	//   ....[46]....
        /*0514*/ 	.word	0xffffffff


	//   ....[47]....
        /*0518*/ 	.word	0xffffffff


	//   ....[48]....
        /*051c*/ 	.word	0xffffffff


	//   ....[49]....
        /*0520*/ 	.word	0xffffffff


	//   ....[50]....
        /*0524*/ 	.word	0xffffffff


	//   ....[51]....
        /*0528*/ 	.word	0xffffffff


	//   ....[52]....
        /*052c*/ 	.word	0xffffffff


	//   ....[53]....
        /*0530*/ 	.word	0xffffffff


	//   ....[54]....
        /*0534*/ 	.word	0xffffffff


	//   ....[55]....
        /*0538*/ 	.word	0xffffffff


	//   ....[56]....
        /*053c*/ 	.word	0xffffffff


	//   ....[57]....
        /*0540*/ 	.word	0xffffffff


	//   ....[58]....
        /*0544*/ 	.word	0xffffffff


	//   ....[59]....
        /*0548*/ 	.word	0xffffffff


	//   ....[60]....
        /*054c*/ 	.word	0xffffffff


	//   ....[61]....
        /*0550*/ 	.word	0xffffffff


	//   ....[62]....
        /*0554*/ 	.word	0xffffffff


	//   ....[63]....
        /*0558*/ 	.word	0xffffffff


	//   ....[64]....
        /*055c*/ 	.word	0xffffffff


	//   ....[65]....
        /*0560*/ 	.word	0xffffffff


	//   ....[66]....
        /*0564*/ 	.word	0xffffffff


	//   ....[67]....
        /*0568*/ 	.word	0xffffffff


	//   ....[68]....
        /*056c*/ 	.word	0xffffffff


	//   ....[69]....
        /*0570*/ 	.word	0xffffffff


	//   ....[70]....
        /*0574*/ 	.word	0xffffffff


	//   ....[71]....
        /*0578*/ 	.word	0xffffffff


	//   ....[72]....
        /*057c*/ 	.word	0xffffffff


	//   ....[73]....
        /*0580*/ 	.word	0xffffffff


	//   ....[74]....
        /*0584*/ 	.word	0xffffffff


	//   ....[75]....
        /*0588*/ 	.word	0xffffffff


	//   ....[76]....
        /*058c*/ 	.word	0xffffffff


	//   ....[77]....
        /*0590*/ 	.word	0xffffffff


	//   ....[78]....
        /*0594*/ 	.word	0xffffffff


	//   ....[79]....
        /*0598*/ 	.word	0xffffffff


	//   ....[80]....
        /*059c*/ 	.word	0xffffffff


	//   ....[81]....
        /*05a0*/ 	.word	0xffffffff


	//   ....[82]....
        /*05a4*/ 	.word	0xffffffff


	//   ....[83]....
        /*05a8*/ 	.word	0xffffffff


	//   ....[84]....
        /*05ac*/ 	.word	0xffffffff


	//   ....[85]....
        /*05b0*/ 	.word	0xffffffff


	//   ....[86]....
        /*05b4*/ 	.word	0xffffffff


	//   ....[87]....
        /*05b8*/ 	.word	0xffffffff


	//   ....[88]....
        /*05bc*/ 	.word	0xffffffff


	//   ....[89]....
        /*05c0*/ 	.word	0xffffffff


	//   ....[90]....
        /*05c4*/ 	.word	0xffffffff


	//   ....[91]....
        /*05c8*/ 	.word	0xffffffff


	//   ....[92]....
        /*05cc*/ 	.word	0xffffffff


	//   ....[93]....
        /*05d0*/ 	.word	0xffffffff


	//   ....[94]....
        /*05d4*/ 	.word	0xffffffff


	//   ....[95]....
        /*05d8*/ 	.word	0xffffffff


	//   ....[96]....
        /*05dc*/ 	.word	0xffffffff


	//   ....[97]....
        /*05e0*/ 	.word	0xffffffff


	//   ....[98]....
        /*05e4*/ 	.word	0xffffffff


	//   ....[99]....
        /*05e8*/ 	.word	0xffffffff


	//   ....[100]....
        /*05ec*/ 	.word	0xffffffff


	//   ....[101]....
        /*05f0*/ 	.word	0xffffffff


	//   ....[102]....
        /*05f4*/ 	.word	0xffffffff


	//   ....[103]....
        /*05f8*/ 	.word	0xffffffff


	//   ....[104]....
        /*05fc*/ 	.word	0xffffffff


	//   ....[105]....
        /*0600*/ 	.word	0xffffffff


	//   ....[106]....
        /*0604*/ 	.word	0xffffffff


	//   ....[107]....
        /*0608*/ 	.word	0xffffffff


	//   ....[108]....
        /*060c*/ 	.word	0xffffffff


	//   ....[109]....
        /*0610*/ 	.word	0xffffffff


	//   ....[110]....
        /*0614*/ 	.word	0xffffffff


	//   ....[111]....
        /*0618*/ 	.word	0xffffffff


	//   ....[112]....
        /*061c*/ 	.word	0xffffffff


	//   ....[113]....
        /*0620*/ 	.word	0xffffffff


	//   ....[114]....
        /*0624*/ 	.word	0xffffffff


	//   ....[115]....
        /*0628*/ 	.word	0xffffffff


	//   ....[116]....
        /*062c*/ 	.word	0xffffffff


	//   ....[117]....
        /*0630*/ 	.word	0xffffffff


	//   ....[118]....
        /*0634*/ 	.word	0xffffffff


	//   ....[119]....
        /*0638*/ 	.word	0xffffffff


	//   ....[120]....
        /*063c*/ 	.word	0xffffffff


	//   ....[121]....
        /*0640*/ 	.word	0xffffffff


	//   ....[122]....
        /*0644*/ 	.word	0xffffffff


	//   ....[123]....
        /*0648*/ 	.word	0xffffffff


	//   ....[124]....
        /*064c*/ 	.word	0xffffffff


	//   ....[125]....
        /*0650*/ 	.word	0xffffffff


	//   ....[126]....
        /*0654*/ 	.word	0xffffffff


	//   ....[127]....
        /*0658*/ 	.word	0xffffffff


	//   ....[128]....
        /*065c*/ 	.word	0xffffffff


	//   ....[129]....
        /*0660*/ 	.word	0xffffffff


	//   ....[130]....
        /*0664*/ 	.word	0xffffffff


	//   ....[131]....
        /*0668*/ 	.word	0xffffffff


	//   ....[132]....
        /*066c*/ 	.word	0xffffffff


	//   ....[133]....
        /*0670*/ 	.word	0xffffffff


	//   ....[134]....
        /*0674*/ 	.word	0xffffffff


	//   ....[135]....
        /*0678*/ 	.word	0xffffffff


	//   ....[136]....
        /*067c*/ 	.word	0xffffffff


	//   ....[137]....
        /*0680*/ 	.word	0xffffffff


	//   ....[138]....
        /*0684*/ 	.word	0xffffffff


	//   ....[139]....
        /*0688*/ 	.word	0xffffffff


	//   ....[140]....
        /*068c*/ 	.word	0xffffffff


	//   ....[141]....
        /*0690*/ 	.word	0xffffffff


	//   ....[142]....
        /*0694*/ 	.word	0xffffffff


	//   ....[143]....
        /*0698*/ 	.word	0xffffffff


	//   ....[144]....
        /*069c*/ 	.word	0xffffffff


	//   ....[145]....
        /*06a0*/ 	.word	0xffffffff


	//   ....[146]....
        /*06a4*/ 	.word	0xffffffff


	//   ....[147]....
        /*06a8*/ 	.word	0xffffffff


	//   ....[148]....
        /*06ac*/ 	.word	0xffffffff


	//   ....[149]....
        /*06b0*/ 	.word	0xffffffff


	//   ....[150]....
        /*06b4*/ 	.word	0xffffffff


	//   ....[151]....
        /*06b8*/ 	.word	0xffffffff


	//   ....[152]....
        /*06bc*/ 	.word	0xffffffff


	//   ....[153]....
        /*06c0*/ 	.word	0xffffffff


	//   ....[154]....
        /*06c4*/ 	.word	0xffffffff


	//   ....[155]....
        /*06c8*/ 	.word	0xffffffff


	//   ....[156]....
        /*06cc*/ 	.word	0xffffffff


	//   ....[157]....
        /*06d0*/ 	.word	0xffffffff


	//   ....[158]....
        /*06d4*/ 	.word	0xffffffff


	//   ....[159]....
        /*06d8*/ 	.word	0xffffffff


	//   ....[160]....
        /*06dc*/ 	.word	0xffffffff


	//   ....[161]....
        /*06e0*/ 	.word	0xffffffff


	//   ....[162]....
        /*06e4*/ 	.word	0xffffffff


	//   ....[163]....
        /*06e8*/ 	.word	0xffffffff


	//   ....[164]....
        /*06ec*/ 	.word	0xffffffff


	//   ....[165]....
        /*06f0*/ 	.word	0xffffffff


	//   ....[166]....
        /*06f4*/ 	.word	0xffffffff


	//   ....[167]....
        /*06f8*/ 	.word	0xffffffff


	//   ....[168]....
        /*06fc*/ 	.word	0xffffffff


	//   ....[169]....
        /*0700*/ 	.word	0xffffffff


	//   ....[170]....
        /*0704*/ 	.word	0xffffffff


	//   ....[171]....
        /*0708*/ 	.word	0xffffffff


	//   ....[172]....
        /*070c*/ 	.word	0xffffffff


	//   ....[173]....
        /*0710*/ 	.word	0xffffffff


	//   ....[174]....
        /*0714*/ 	.word	0xffffffff


	//   ....[175]....
        /*0718*/ 	.word	0xffffffff


	//   ....[176]....
        /*071c*/ 	.word	0xffffffff


	//   ....[177]....
        /*0720*/ 	.word	0xffffffff


	//   ....[178]....
        /*0724*/ 	.word	0xffffffff


	//   ....[179]....
        /*0728*/ 	.word	0xffffffff


	//   ....[180]....
        /*072c*/ 	.word	0xffffffff


	//   ....[181]....
        /*0730*/ 	.word	0xffffffff


	//   ....[182]....
        /*0734*/ 	.word	0xffffffff


	//   ....[183]....
        /*0738*/ 	.word	0xffffffff


	//   ....[184]....
        /*073c*/ 	.word	0xffffffff


	//   ....[185]....
        /*0740*/ 	.word	0xffffffff


	//   ....[186]....
        /*0744*/ 	.word	0xffffffff


	//   ....[187]....
        /*0748*/ 	.word	0xffffffff


	//   ....[188]....
        /*074c*/ 	.word	0xffffffff


	//   ....[189]....
        /*0750*/ 	.word	0xffffffff


	//   ....[190]....
        /*0754*/ 	.word	0xffffffff


	//   ....[191]....
        /*0758*/ 	.word	0x0500000f


	//   ....[192]....
        /*075c*/ 	.word	0x0500000f


	//   ....[193]....
        /*0760*/ 	.word	0x0500000f


	//   ....[194]....
        /*0764*/ 	.word	0x0500000f


	//   ....[195]....
        /*0768*/ 	.word	0x0500000f


	//   ....[196]....
        /*076c*/ 	.word	0x0500000f


	//   ....[197]....
        /*0770*/ 	.word	0x0500000f


	//   ....[198]....
        /*0774*/ 	.word	0x0500000f


	//   ....[199]....
        /*0778*/ 	.word	0x0500000f


	//   ....[200]....
        /*077c*/ 	.word	0x0500000f


	//   ....[201]....
        /*0780*/ 	.word	0x0500000f


	//   ....[202]....
        /*0784*/ 	.word	0x0500000f


	//   ....[203]....
        /*0788*/ 	.word	0x0500000f


	//   ....[204]....
        /*078c*/ 	.word	0x0500000f


	//   ....[205]....
        /*0790*/ 	.word	0x0500000f


	//   ....[206]....
        /*0794*/ 	.word	0x0500000f


	//   ....[207]....
        /*0798*/ 	.word	0x0500000f


	//   ....[208]....
        /*079c*/ 	.word	0x0500000f


	//   ....[209]....
        /*07a0*/ 	.word	0x0500000f


	//   ....[210]....
        /*07a4*/ 	.word	0x0500000f


	//   ....[211]....
        /*07a8*/ 	.word	0x0500000f


	//   ....[212]....
        /*07ac*/ 	.word	0x0500000f


	//   ....[213]....
        /*07b0*/ 	.word	0x0500000f


	//   ....[214]....
        /*07b4*/ 	.word	0x0500000f


	//   ....[215]....
        /*07b8*/ 	.word	0x0500000f


	//   ....[216]....
        /*07bc*/ 	.word	0x0500000f


	//   ....[217]....
        /*07c0*/ 	.word	0x0500000f


	//   ....[218]....
        /*07c4*/ 	.word	0x0500000f


	//   ....[219]....
        /*07c8*/ 	.word	0x0500000f


	//   ....[220]....
        /*07cc*/ 	.word	0x0500000f


	//   ....[221]....
        /*07d0*/ 	.word	0x0500000f


	//   ....[222]....
        /*07d4*/ 	.word	0x0500000f


	//   ....[223]....
        /*07d8*/ 	.word	0x0500000f


	//   ....[224]....
        /*07dc*/ 	.word	0x0500000f


	//   ....[225]....
        /*07e0*/ 	.word	0x0500000f


	//   ....[226]....
        /*07e4*/ 	.word	0x0500000f


	//   ....[227]....
        /*07e8*/ 	.word	0x0500000f


	//   ....[228]....
        /*07ec*/ 	.word	0x0500000f


	//   ....[229]....
        /*07f0*/ 	.word	0x0500000f


	//   ....[230]....
        /*07f4*/ 	.word	0x0500000f


	//   ....[231]....
        /*07f8*/ 	.word	0x0500000f


	//   ....[232]....
        /*07fc*/ 	.word	0x0500000f


	//   ....[233]....
        /*0800*/ 	.word	0x0500000f


	//   ....[234]....
        /*0804*/ 	.word	0x0500000f


	//   ....[235]....
        /*0808*/ 	.word	0x0500000f


	//   ....[236]....
        /*080c*/ 	.word	0x0500000f


	//   ....[237]....
        /*0810*/ 	.word	0x0500000f


	//   ....[238]....
        /*0814*/ 	.word	0x0500000f


	//   ....[239]....
        /*0818*/ 	.word	0x0500000f


	//   ....[240]....
        /*081c*/ 	.word	0x0500000f


	//   ....[241]....
        /*0820*/ 	.word	0x0500000f


	//   ....[242]....
        /*0824*/ 	.word	0x0500000f


	//   ....[243]....
        /*0828*/ 	.word	0x0500000f


	//   ....[244]....
        /*082c*/ 	.word	0x0500000f


	//   ....[245]....
        /*0830*/ 	.word	0x0500000f


	//   ....[246]....
        /*0834*/ 	.word	0x0500000f


	//   ....[247]....
        /*0838*/ 	.word	0x0500000f


	//   ....[248]....
        /*083c*/ 	.word	0x0500000f


	//   ....[249]....
        /*0840*/ 	.word	0x0500000f


	//   ....[250]....
        /*0844*/ 	.word	0x0500000f


	//   ....[251]....
        /*0848*/ 	.word	0x0500000f


	//   ....[252]....
        /*084c*/ 	.word	0x0500000f


	//   ....[253]....
        /*0850*/ 	.word	0x0500000f


	//   ....[254]....
        /*0854*/ 	.word	0x0500000f


	//   ....[255]....
        /*0858*/ 	.word	0x0500000f


	//   ....[0]....
        /*085c*/ 	.word	0x0500000f


	//   ....[1]....
        /*0860*/ 	.word	0x0500000f


	//   ....[2]....
        /*0864*/ 	.word	0x0500000f


	//   ....[3]....
        /*0868*/ 	.word	0x0500000f


	//   ....[4]....
        /*086c*/ 	.word	0x0500000f


	//   ....[5]....
        /*0870*/ 	.word	0x0500000f


	//   ....[6]....
        /*0874*/ 	.word	0x0500000f


	//   ....[7]....
        /*0878*/ 	.word	0x0500000f


	//   ....[8]....
        /*087c*/ 	.word	0x0500000f


	//   ....[9]....
        /*0880*/ 	.word	0x0500000f


	//   ....[10]....
        /*0884*/ 	.word	0x0500000f


	//   ....[11]....
        /*0888*/ 	.word	0x0500000f


	//   ....[12]....
        /*088c*/ 	.word	0x0500000f


	//   ....[13]....
        /*0890*/ 	.word	0x0500000f


	//   ....[14]....
        /*0894*/ 	.word	0x0500000f


	//   ....[15]....
        /*0898*/ 	.word	0x0500000f


	//   ....[16]....
        /*089c*/ 	.word	0x0500000f


	//   ....[17]....
        /*08a0*/ 	.word	0x0500000f


	//   ....[18]....
        /*08a4*/ 	.word	0x0500000f


	//   ....[19]....
        /*08a8*/ 	.word	0x0500000f


	//   ....[20]....
        /*08ac*/ 	.word	0x0500000f


	//   ....[21]....
        /*08b0*/ 	.word	0x0500000f


	//   ....[22]....
        /*08b4*/ 	.word	0x0500000f


	//   ....[23]....
        /*08b8*/ 	.word	0x0500000f


	//   ....[24]....
        /*08bc*/ 	.word	0x0500000f


	//   ....[25]....
        /*08c0*/ 	.word	0x0500000f


	//   ....[26]....
        /*08c4*/ 	.word	0x0500000f


	//   ....[27]....
        /*08c8*/ 	.word	0x0500000f


	//   ....[28]....
        /*08cc*/ 	.word	0x0500000f


	//   ....[29]....
        /*08d0*/ 	.word	0x0500000f


	//   ....[30]....
        /*08d4*/ 	.word	0x0500000f


	//   ....[31]....
        /*08d8*/ 	.word	0x0500000f


	//   ....[32]....
        /*08dc*/ 	.word	0x0500000f


	//   ....[33]....
        /*08e0*/ 	.word	0x0500000f


	//   ....[34]....
        /*08e4*/ 	.word	0x0500000f


	//   ....[35]....
        /*08e8*/ 	.word	0x0500000f


	//   ....[36]....
        /*08ec*/ 	.word	0x0500000f


	//   ....[37]....
        /*08f0*/ 	.word	0x0500000f


	//   ....[38]....
        /*08f4*/ 	.word	0x0500000f


	//   ....[39]....
        /*08f8*/ 	.word	0x0500000f


	//   ....[40]....
        /*08fc*/ 	.word	0x0500000f


	//   ....[41]....
        /*0900*/ 	.word	0x0500000f


	//   ....[42]....
        /*0904*/ 	.word	0x0500000f


	//   ....[43]....
        /*0908*/ 	.word	0x0500000f


	//   ....[44]....
        /*090c*/ 	.word	0x0500000f


	//   ....[45]....
        /*0910*/ 	.word	0x0500000f


	//   ....[46]....
        /*0914*/ 	.word	0x0500000f


	//   ....[47]....
        /*0918*/ 	.word	0x0500000f


	//----- nvinfo : EIATTR_COOP_GROUP_INSTR_OFFSETS
	.align		4
.L_231:
        /*091c*/ 	.byte	0x04, 0x28
        /*091e*/ 	.short	(.L_233 - .L_232)


	//   ....[0]....
.L_232:
        /*0920*/ 	.word	0x00000060


	//   ....[1]....
        /*0924*/ 	.word	0x00000140


	//   ....[2]....
        /*0928*/ 	.word	0x00000190


	//   ....[3]....
        /*092c*/ 	.word	0x000003c0


	//   ....[4]....
        /*0930*/ 	.word	0x00000520


	//   ....[5]....
        /*0934*/ 	.word	0x00000640


	//   ....[6]....
        /*0938*/ 	.word	0x000007a0


	//   ....[7]....
        /*093c*/ 	.word	0x00003e40


	//   ....[8]....
        /*0940*/ 	.word	0x00003e50


	//   ....[9]....
        /*0944*/ 	.word	0x000054f0


	//   ....[10]....
        /*0948*/ 	.word	0x00005500


	//   ....[11]....
        /*094c*/ 	.word	0x000076c0


	//   ....[12]....
        /*0950*/ 	.word	0x000076d0


	//   ....[13]....
        /*0954*/ 	.word	0x00008f20


	//   ....[14]....
        /*0958*/ 	.word	0x00008f30


	//   ....[15]....
        /*095c*/ 	.word	0x0000a970


	//   ....[16]....
        /*0960*/ 	.word	0x0000a980


	//   ....[17]....
        /*0964*/ 	.word	0x0000ac10


	//   ....[18]....
        /*0968*/ 	.word	0x0000ac20


	//   ....[19]....
        /*096c*/ 	.word	0x0000b110


	//   ....[20]....
        /*0970*/ 	.word	0x0000b130


	//   ....[21]....
        /*0974*/ 	.word	0x0000b380


	//   ....[22]....
        /*0978*/ 	.word	0x0000b3a0


	//   ....[23]....
        /*097c*/ 	.word	0x0000c1e0


	//   ....[24]....
        /*0980*/ 	.word	0x0000c900


	//   ....[25]....
        /*0984*/ 	.word	0x0000c910


	//   ....[26]....
        /*0988*/ 	.word	0x0000c920


	//   ....[27]....
        /*098c*/ 	.word	0x0000c930


	//   ....[28]....
        /*0990*/ 	.word	0x0000d1f0


	//   ....[29]....
        /*0994*/ 	.word	0x0000d200


	//   ....[30]....
        /*0998*/ 	.word	0x0000d210


	//   ....[31]....
        /*099c*/ 	.word	0x0000d220


	//   ....[32]....
        /*09a0*/ 	.word	0x00010420


	//   ....[33]....
        /*09a4*/ 	.word	0x00010430


	//   ....[34]....
        /*09a8*/ 	.word	0x00010440


	//   ....[35]....
        /*09ac*/ 	.word	0x00010450


	//   ....[36]....
        /*09b0*/ 	.word	0x00010af0


	//   ....[37]....
        /*09b4*/ 	.word	0x00010b00


	//   ....[38]....
        /*09b8*/ 	.word	0x00010b10


	//   ....[39]....
        /*09bc*/ 	.word	0x00010b20


	//   ....[40]....
        /*09c0*/ 	.word	0x00014920


	//   ....[41]....
        /*09c4*/ 	.word	0x00014b60


	//   ....[42]....
        /*09c8*/ 	.word	0x00015870


	//   ....[43]....
        /*09cc*/ 	.word	0x00015980


	//   ....[44]....
        /*09d0*/ 	.word	0x00015ee0


	//   ....[45]....
        /*09d4*/ 	.word	0x00015f70


	//   ....[46]....
        /*09d8*/ 	.word	0x000182a0


	//   ....[47]....
        /*09dc*/ 	.word	0x00018480


	//   ....[48]....
        /*09e0*/ 	.word	0x000193d0


	//   ....[49]....
        /*09e4*/ 	.word	0x00019500


	//   ....[50]....
        /*09e8*/ 	.word	0x00019af0


	//   ....[51]....
        /*09ec*/ 	.word	0x00019b50


	//   ....[52]....
        /*09f0*/ 	.word	0x0001bda0


	//   ....[53]....
        /*09f4*/ 	.word	0x0001bdd0


	//   ....[54]....
        /*09f8*/ 	.word	0x0001bf70


	//   ....[55]....
        /*09fc*/ 	.word	0x0001bfa0


	//   ....[56]....
        /*0a00*/ 	.word	0x0001e0d0


	//   ....[57]....
        /*0a04*/ 	.word	0x0001e280


	//   ....[58]....
        /*0a08*/ 	.word	0x0001f1a0


	//   ....[59]....
        /*0a0c*/ 	.word	0x0001f2c0


	//   ....[60]....
        /*0a10*/ 	.word	0x0001f930


	//   ....[61]....
        /*0a14*/ 	.word	0x0001f990


	//   ....[62]....
        /*0a18*/ 	.word	0x00020a60


	//   ....[63]....
        /*0a1c*/ 	.word	0x00020c80


	//   ....[64]....
        /*0a20*/ 	.word	0x00020cf0


	//   ....[65]....
        /*0a24*/ 	.word	0x00020d00


	//   ....[66]....
        /*0a28*/ 	.word	0x00022360


	//   ....[67]....
        /*0a2c*/ 	.word	0x00022370


	//   ....[68]....
        /*0a30*/ 	.word	0x00022380


	//   ....[69]....
        /*0a34*/ 	.word	0x00022390


	//   ....[70]....
        /*0a38*/ 	.word	0x00022c80


	//   ....[71]....
        /*0a3c*/ 	.word	0x00022ca0


	//   ....[72]....
        /*0a40*/ 	.word	0x00022de0


	//   ....[73]....
        /*0a44*/ 	.word	0x00022e00


	//   ....[74]....
        /*0a48*/ 	.word	0x00022f00


	//   ....[75]....
        /*0a4c*/ 	.word	0x00022f20


	//   ....[76]....
        /*0a50*/ 	.word	0x00023030


	//   ....[77]....
        /*0a54*/ 	.word	0x00023050


	//   ....[78]....
        /*0a58*/ 	.word	0x000234b0


	//   ....[79]....
        /*0a5c*/ 	.word	0x000234f0


	//   ....[80]....
        /*0a60*/ 	.word	0x00023ea0


	//   ....[81]....
        /*0a64*/ 	.word	0x00023eb0


	//   ....[82]....
        /*0a68*/ 	.word	0x00024e50


	//   ....[83]....
        /*0a6c*/ 	.word	0x00024e70


	//   ....[84]....
        /*0a70*/ 	.word	0x00024f70


	//   ....[85]....
        /*0a74*/ 	.word	0x00024f90


	//   ....[86]....
        /*0a78*/ 	.word	0x00025090


	//   ....[87]....
        /*0a7c*/ 	.word	0x000250b0


	//   ....[88]....
        /*0a80*/ 	.word	0x000251c0


	//   ....[89]....
        /*0a84*/ 	.word	0x000251e0


	//   ....[90]....
        /*0a88*/ 	.word	0x00025370


	//   ....[91]....
        /*0a8c*/ 	.word	0x00025560


	//   ....[92]....
        /*0a90*/ 	.word	0x00025590


	//   ....[93]....
        /*0a94*/ 	.word	0x000255c0


	//   ....[94]....
        /*0a98*/ 	.word	0x000255f0


	//   ....[95]....
        /*0a9c*/ 	.word	0x00025620


	//   ....[96]....
        /*0aa0*/ 	.word	0x00025650


	//   ....[97]....
        /*0aa4*/ 	.word	0x000257e0


	//   ....[98]....
        /*0aa8*/ 	.word	0x00025810


	//   ....[99]....
        /*0aac*/ 	.word	0x00025840


	//   ....[100]....
        /*0ab0*/ 	.word	0x00025870


	//   ....[101]....
        /*0ab4*/ 	.word	0x000258a0


	//   ....[102]....
        /*0ab8*/ 	.word	0x000258d0


	//   ....[103]....
        /*0abc*/ 	.word	0x00025960


	//   ....[104]....
        /*0ac0*/ 	.word	0x00025990


	//   ....[105]....
        /*0ac4*/ 	.word	0x000259a0


	//   ....[106]....
        /*0ac8*/ 	.word	0x000259e0


	//   ....[107]....
        /*0acc*/ 	.word	0x00027170


	//   ....[108]....
        /*0ad0*/ 	.word	0x000297c0


	//   ....[109]....
        /*0ad4*/ 	.word	0x000297e0


	//   ....[110]....
        /*0ad8*/ 	.word	0x00029890


	//   ....[111]....
        /*0adc*/ 	.word	0x000298b0


	//   ....[112]....
        /*0ae0*/ 	.word	0x00029950


	//   ....[113]....
        /*0ae4*/ 	.word	0x00029970


	//   ....[114]....
        /*0ae8*/ 	.word	0x00029a10


	//   ....[115]....
        /*0aec*/ 	.word	0x00029a30


	//   ....[116]....
        /*0af0*/ 	.word	0x00029ad0


	//   ....[117]....
        /*0af4*/ 	.word	0x00029af0


	//   ....[118]....
        /*0af8*/ 	.word	0x00029b00


	//   ....[119]....
        /*0afc*/ 	.word	0x00029b90


	//   ....[120]....
        /*0b00*/ 	.word	0x0002a2c0


	//   ....[121]....
        /*0b04*/ 	.word	0x0002a2f0


	//   ....[122]....
        /*0b08*/ 	.word	0x0002a350


	//   ....[123]....
        /*0b0c*/ 	.word	0x0002a3b0


	//   ....[124]....
        /*0b10*/ 	.word	0x0002a400


	//   ....[125]....
        /*0b14*/ 	.word	0x0002a460


	//   ....[126]....
        /*0b18*/ 	.word	0x0002a4b0


	//   ....[127]....
        /*0b1c*/ 	.word	0x0002a510


	//   ....[128]....
        /*0b20*/ 	.word	0x0002a560


	//   ....[129]....
        /*0b24*/ 	.word	0x0002a5c0


	//   ....[130]....
        /*0b28*/ 	.word	0x0002a610


	//   ....[131]....
        /*0b2c*/ 	.word	0x0002a670


	//   ....[132]....
        /*0b30*/ 	.word	0x0002a6c0


	//   ....[133]....
        /*0b34*/ 	.word	0x0002a710


	//   ....[134]....
        /*0b38*/ 	.word	0x0002a730


	//   ....[135]....
        /*0b3c*/ 	.word	0x0002a770


	//   ....[136]....
        /*0b40*/ 	.word	0x0002af10


	//   ....[137]....
        /*0b44*/ 	.word	0x0002af50


	//   ....[138]....
        /*0b48*/ 	.word	0x0002af60


	//   ....[139]....
        /*0b4c*/ 	.word	0x0002afc0


	//   ....[140]....
        /*0b50*/ 	.word	0x0002afd0


	//   ....[141]....
        /*0b54*/ 	.word	0x0002b030


	//   ....[142]....
        /*0b58*/ 	.word	0x0002b060


	//   ....[143]....
        /*0b5c*/ 	.word	0x0002b0a0


	//   ....[144]....
        /*0b60*/ 	.word	0x0002b0d0


	//   ....[145]....
        /*0b64*/ 	.word	0x0002b110


	//   ....[146]....
        /*0b68*/ 	.word	0x0002b140


	//   ....[147]....
        /*0b6c*/ 	.word	0x0002b180


	//   ....[148]....
        /*0b70*/ 	.word	0x0002b400


	//   ....[149]....
        /*0b74*/ 	.word	0x0002b420


	//   ....[150]....
        /*0b78*/ 	.word	0x0002b430


	//   ....[151]....
        /*0b7c*/ 	.word	0x0002b4c0


	//   ....[152]....
        /*0b80*/ 	.word	0x0002b4d0


	//   ....[153]....
        /*0b84*/ 	.word	0x0002b560


	//   ....[154]....
        /*0b88*/ 	.word	0x0002b570


	//   ....[155]....
        /*0b8c*/ 	.word	0x0002b600


	//   ....[156]....
        /*0b90*/ 	.word	0x0002b610


	//   ....[157]....
        /*0b94*/ 	.word	0x0002b6a0


	//   ....[158]....
        /*0b98*/ 	.word	0x0002b6b0


	//   ....[159]....
        /*0b9c*/ 	.word	0x0002b6c0


	//   ....[160]....
        /*0ba0*/ 	.word	0x0002bc90


	//   ....[161]....
        /*0ba4*/ 	.word	0x0002bcd0


	//   ....[162]....
        /*0ba8*/ 	.word	0x0002bd10


	//   ....[163]....
        /*0bac*/ 	.word	0x0002bd40


	//   ....[164]....
        /*0bb0*/ 	.word	0x0002bdd0


	//   ....[165]....
        /*0bb4*/ 	.word	0x0002be00


	//   ....[166]....
        /*0bb8*/ 	.word	0x0002be70


	//   ....[167]....
        /*0bbc*/ 	.word	0x0002bea0


	//   ....[168]....
        /*0bc0*/ 	.word	0x0002bf10


	//   ....[169]....
        /*0bc4*/ 	.word	0x0002bf40


	//   ....[170]....
        /*0bc8*/ 	.word	0x0002bf70


	//   ....[171]....
        /*0bcc*/ 	.word	0x0002bfc0


	//   ....[172]....
        /*0bd0*/ 	.word	0x0002c3e0


	//   ....[173]....
        /*0bd4*/ 	.word	0x0002c410


	//   ....[174]....
        /*0bd8*/ 	.word	0x0002c470


	//   ....[175]....
        /*0bdc*/ 	.word	0x0002c4a0


	//   ....[176]....
        /*0be0*/ 	.word	0x0002c4d0


	//   ....[177]....
        /*0be4*/ 	.word	0x0002c500


	//   ....[178]....
        /*0be8*/ 	.word	0x0002c530


	//   ....[179]....
        /*0bec*/ 	.word	0x0002c560


	//   ....[180]....
        /*0bf0*/ 	.word	0x0002c700


	//   ....[181]....
        /*0bf4*/ 	.word	0x0002c730


	//   ....[182]....
        /*0bf8*/ 	.word	0x0002c760


	//   ....[183]....
        /*0bfc*/ 	.word	0x0002c790


	//   ....[184]....
        /*0c00*/ 	.word	0x0002c7c0


	//   ....[185]....
        /*0c04*/ 	.word	0x0002c7f0


	//   ....[186]....
        /*0c08*/ 	.word	0x0002c8b0


	//   ....[187]....
        /*0c0c*/ 	.word	0x0002c8d0


	//   ....[188]....
        /*0c10*/ 	.word	0x0002c8f0


	//   ....[189]....
        /*0c14*/ 	.word	0x0002c950


	//   ....[190]....
        /*0c18*/ 	.word	0x0002d370


	//   ....[191]....
        /*0c1c*/ 	.word	0x0002d6b0


	//   ....[192]....
        /*0c20*/ 	.word	0x0002d740


	//   ....[193]....
        /*0c24*/ 	.word	0x0002d7e0


	//   ....[194]....
        /*0c28*/ 	.word	0x0002d870


	//   ....[195]....
        /*0c2c*/ 	.word	0x0002d960


	//   ....[196]....
        /*0c30*/ 	.word	0x0002d9f0


	//   ....[197]....
        /*0c34*/ 	.word	0x0002da90


	//   ....[198]....
        /*0c38*/ 	.word	0x0002db20


	//   ....[199]....
        /*0c3c*/ 	.word	0x0002dc10


	//   ....[200]....
        /*0c40*/ 	.word	0x0002dca0


	//   ....[201]....
        /*0c44*/ 	.word	0x0002dd40


	//   ....[202]....
        /*0c48*/ 	.word	0x0002ddd0


	//   ....[203]....
        /*0c4c*/ 	.word	0x0002dec0


	//   ....[204]....
        /*0c50*/ 	.word	0x0002df50


	//   ....[205]....
        /*0c54*/ 	.word	0x0002dfa0


	//   ....[206]....
        /*0c58*/ 	.word	0x0002dff0


	//   ....[207]....
        /*0c5c*/ 	.word	0x0002e090


	//   ....[208]....
        /*0c60*/ 	.word	0x0002e120


	//   ....[209]....
        /*0c64*/ 	.word	0x0002e170


	//   ....[210]....
        /*0c68*/ 	.word	0x0002e1c0


	//   ....[211]....
        /*0c6c*/ 	.word	0x0002e2b0


	//   ....[212]....
        /*0c70*/ 	.word	0x0002e340


	//   ....[213]....
        /*0c74*/ 	.word	0x0002e390


	//   ....[214]....
        /*0c78*/ 	.word	0x0002e3e0


	//   ....[215]....
        /*0c7c*/ 	.word	0x0002e480


	//   ....[216]....
        /*0c80*/ 	.word	0x0002e510


	//   ....[217]....
        /*0c84*/ 	.word	0x0002e560


	//   ....[218]....
        /*0c88*/ 	.word	0x0002e5b0


	//   ....[219]....
        /*0c8c*/ 	.word	0x0002e950


	//   ....[220]....
        /*0c90*/ 	.word	0x0002ec30


	//   ....[221]....
        /*0c94*/ 	.word	0x0002ed20


	//   ....[222]....
        /*0c98*/ 	.word	0x0002edc0


	//   ....[223]....
        /*0c9c*/ 	.word	0x0002ee20


	//   ....[224]....
        /*0ca0*/ 	.word	0x0002ef30


	//   ....[225]....
        /*0ca4*/ 	.word	0x0002efa0


	//   ....[226]....
        /*0ca8*/ 	.word	0x0002f0b0


	//   ....[227]....
        /*0cac*/ 	.word	0x0002f120


	//   ....[228]....
        /*0cb0*/ 	.word	0x0002f230


	//   ....[229]....
        /*0cb4*/ 	.word	0x0002f2a0


	//   ....[230]....
        /*0cb8*/ 	.word	0x0002f3b0


	//   ....[231]....
        /*0cbc*/ 	.word	0x0002f420


	//   ....[232]....
        /*0cc0*/ 	.word	0x0002f4c0


	//   ....[233]....
        /*0cc4*/ 	.word	0x0002f5d0


	//   ....[234]....
        /*0cc8*/ 	.word	0x0002f640


	//   ....[235]....
        /*0ccc*/ 	.word	0x0002f6c0


	//   ....[236]....
        /*0cd0*/ 	.word	0x0002f790


	//   ....[237]....
        /*0cd4*/ 	.word	0x0002f810


	//   ....[238]....
        /*0cd8*/ 	.word	0x0002f8f0


	//   ....[239]....
        /*0cdc*/ 	.word	0x0002f970


	//   ....[240]....
        /*0ce0*/ 	.word	0x0002fa50


	//   ....[241]....
        /*0ce4*/ 	.word	0x0002fad0


	//   ....[242]....
        /*0ce8*/ 	.word	0x0002fbb0


	//   ....[243]....
        /*0cec*/ 	.word	0x0002fc30


	//   ....[244]....
        /*0cf0*/ 	.word	0x0002fd10


	//   ....[245]....
        /*0cf4*/ 	.word	0x0002fd90


	//   ....[246]....
        /*0cf8*/ 	.word	0x0002fe60


	//   ....[247]....
        /*0cfc*/ 	.word	0x0002fee0


	//   ....[248]....
        /*0d00*/ 	.word	0x0002ffa0


	//   ....[249]....
        /*0d04*/ 	.word	0x000300d0


	//   ....[250]....
        /*0d08*/ 	.word	0x000301a0


	//   ....[251]....
        /*0d0c*/ 	.word	0x00030210


	//   ....[252]....
        /*0d10*/ 	.word	0x000302e0


	//   ....[253]....
        /*0d14*/ 	.word	0x00030340


	//   ....[254]....
        /*0d18*/ 	.word	0x00030410


	//   ....[255]....
        /*0d1c*/ 	.word	0x00030470


	//   ....[0]....
        /*0d20*/ 	.word	0x00030540


	//   ....[1]....
        /*0d24*/ 	.word	0x000305a0


	//   ....[2]....
        /*0d28*/ 	.word	0x00030670


	//   ....[3]....
        /*0d2c*/ 	.word	0x000306d0


	//   ....[4]....
        /*0d30*/ 	.word	0x000307b0


	//   ....[5]....
        /*0d34*/ 	.word	0x000308a0


	//   ....[6]....
        /*0d38*/ 	.word	0x00030940


	//   ....[7]....
        /*0d3c*/ 	.word	0x000309a0


	//   ....[8]....
        /*0d40*/ 	.word	0x00030aa0


	//   ....[9]....
        /*0d44*/ 	.word	0x00030b00


	//   ....[10]....
        /*0d48*/ 	.word	0x00030c00


	//   ....[11]....
        /*0d4c*/ 	.word	0x00030c60


	//   ....[12]....
        /*0d50*/ 	.word	0x00030d60


	//   ....[13]....
        /*0d54*/ 	.word	0x00030dc0


	//   ....[14]....
        /*0d58*/ 	.word	0x00030ec0


	//   ....[15]....
        /*0d5c*/ 	.word	0x00030f20


	//   ....[16]....
        /*0d60*/ 	.word	0x00030ff0


	//   ....[17]....
        /*0d64*/ 	.word	0x00031130


	//   ....[18]....
        /*0d68*/ 	.word	0x000311d0


	//   ....[19]....
        /*0d6c*/ 	.word	0x000312b0


	//   ....[20]....
        /*0d70*/ 	.word	0x00031380


	//   ....[21]....
        /*0d74*/ 	.word	0x000313e0


	//   ....[22]....
        /*0d78*/ 	.word	0x000314d0


	//   ....[23]....
        /*0d7c*/ 	.word	0x00031530


	//   ....[24]....
        /*0d80*/ 	.word	0x00031620


	//   ....[25]....
        /*0d84*/ 	.word	0x00031680


	//   ....[26]....
        /*0d88*/ 	.word	0x00031770


	//   ....[27]....
        /*0d8c*/ 	.word	0x000317d0


	//   ....[28]....
        /*0d90*/ 	.word	0x000318b0


	//   ....[29]....
        /*0d94*/ 	.word	0x00031940


	//   ....[30]....
        /*0d98*/ 	.word	0x000319e0


	//   ....[31]....
        /*0d9c*/ 	.word	0x00031b60


	//   ....[32]....
        /*0da0*/ 	.word	0x00031bd0


	//   ....[33]....
        /*0da4*/ 	.word	0x00031c40


	//   ....[34]....
        /*0da8*/ 	.word	0x00031cb0


	//   ....[35]....
        /*0dac*/ 	.word	0x00031d20


	//   ....[36]....
        /*0db0*/ 	.word	0x00031da0


	//   ....[37]....
        /*0db4*/ 	.word	0x00031e20


	//   ....[38]....
        /*0db8*/ 	.word	0x00031eb0


	//   ....[39]....
        /*0dbc*/ 	.word	0x00031f20


	//   ....[40]....
        /*0dc0*/ 	.word	0x00031f90


	//   ....[41]....
        /*0dc4*/ 	.word	0x00032000


	//   ....[42]....
        /*0dc8*/ 	.word	0x00032080


	//   ....[43]....
        /*0dcc*/ 	.word	0x000320f0


	//   ....[44]....
        /*0dd0*/ 	.word	0x00032180


	//   ....[45]....
        /*0dd4*/ 	.word	0x000321e0


	//   ....[46]....
        /*0dd8*/ 	.word	0x00032270


	//   ....[47]....
        /*0ddc*/ 	.word	0x000323a0


	//----- nvinfo : EIATTR_REG_RECONFIG
	.align		4
.L_233:
        /*0de0*/ 	.byte	0x01, 0x54
	.zero		2


	//----- nvinfo : EIATTR_SYSCALL_OFFSETS
	.align		4
        /*0de4*/ 	.byte	0x04, 0x46
        /*0de6*/ 	.short	(.L_235 - .L_234)


	//   ....[0]....
.L_234:
        /*0de8*/ 	.word	0x000021b0


	//   ....[1]....
        /*0dec*/ 	.word	0x00002300


	//   ....[2]....
        /*0df0*/ 	.word	0x0000c350


	//   ....[3]....
        /*0df4*/ 	.word	0x0000c680


	//   ....[4]....
        /*0df8*/ 	.word	0x00028e20


	//   ....[5]....
        /*0dfc*/ 	.word	0x00028f70


	//   ....[6]....
        /*0e00*/ 	.word	0x00029060


	//   ....[7]....
        /*0e04*/ 	.word	0x00029f50


	//----- nvinfo : EIATTR_MBARRIER_INSTR_OFFSETS
	.align		4
.L_235:
        /*0e08*/ 	.byte	0x04, 0x39
        /*0e0a*/ 	.short	(.L_237 - .L_236)


	//   ....[0]....
.L_236:
        /*0e0c*/ 	.word	0x00000270
        /*0e10*/ 	.word	0x000000ff
        /*0e14*/ 	.word	0x00030800
        /*0e18*/ 	.short	0x0100
        /*0e1a*/ 	.byte	0x08
	.zero		1


	//   ....[1]....
        /*0e1c*/ 	.word	0x00000280
        /*0e20*/ 	.word	0x000000ff
        /*0e24*/ 	.word	0x00030820
        /*0e28*/ 	.short	0x0100
        /*0e2a*/ 	.byte	0x08
	.zero		1


	//   ....[2]....
        /*0e2c*/ 	.word	0x00000370
        /*0e30*/ 	.word	0x000000ff
        /*0e34*/ 	.word	0x00030830
        /*0e38*/ 	.short	0x0100
        /*0e3a*/ 	.byte	0x08
	.zero		1


	//   ....[3]....
        /*0e3c*/ 	.word	0x00000380
        /*0e40*/ 	.word	0x000000ff
        /*0e44*/ 	.word	0x00030840
        /*0e48*/ 	.short	0x0100
        /*0e4a*/ 	.byte	0x08
	.zero		1


	//   ....[4]....
        /*0e4c*/ 	.word	0x00000390
        /*0e50*/ 	.word	0x000000ff
        /*0e54*/ 	.word	0x00030838
        /*0e58*/ 	.short	0x0100
        /*0e5a*/ 	.byte	0x08
	.zero		1


	//   ....[5]....
        /*0e5c*/ 	.word	0x000003a0
        /*0e60*/ 	.word	0x000000ff
        /*0e64*/ 	.word	0x00030848
        /*0e68*/ 	.short	0x0100
        /*0e6a*/ 	.byte	0x08
	.zero		1


	//   ....[6]....
        /*0e6c*/ 	.word	0x000004d0
        /*0e70*/ 	.word	0x000000ff
        /*0e74*/ 	.word	0x00030850
        /*0e78*/ 	.short	0x0100
        /*0e7a*/ 	.byte	0x08
	.zero		1


	//   ....[7]....
        /*0e7c*/ 	.word	0x000004e0
        /*0e80*/ 	.word	0x000000ff
        /*0e84*/ 	.word	0x00030860
        /*0e88*/ 	.short	0x0100
        /*0e8a*/ 	.byte	0x08
	.zero		1


	//   ....[8]....
        /*0e8c*/ 	.word	0x000004f0
        /*0e90*/ 	.word	0x000000ff
        /*0e94*/ 	.word	0x00030858
        /*0e98*/ 	.short	0x0100
        /*0e9a*/ 	.byte	0x08
	.zero		1


	//   ....[9]....
        /*0e9c*/ 	.word	0x00000500
        /*0ea0*/ 	.word	0x000000ff
        /*0ea4*/ 	.word	0x00030868
        /*0ea8*/ 	.short	0x0100
        /*0eaa*/ 	.byte	0x08
	.zero		1


	//   ....[10]....
        /*0eac*/ 	.word	0x000005f0
        /*0eb0*/ 	.word	0x000000ff
        /*0eb4*/ 	.word	0x00030870
        /*0eb8*/ 	.short	0x0100
        /*0eba*/ 	.byte	0x06
	.zero		1


	//   ....[11]....
        /*0ebc*/ 	.word	0x00000600
        /*0ec0*/ 	.word	0x000000ff
        /*0ec4*/ 	.word	0x00030880
        /*0ec8*/ 	.short	0x0100
        /*0eca*/ 	.byte	0x06
	.zero		1


	//   ....[12]....
        /*0ecc*/ 	.word	0x00000610
        /*0ed0*/ 	.word	0x000000ff
        /*0ed4*/ 	.word	0x00030878
        /*0ed8*/ 	.short	0x0100
        /*0eda*/ 	.byte	0x06
	.zero		1


	//   ....[13]....
        /*0edc*/ 	.word	0x00000620
        /*0ee0*/ 	.word	0x000000ff
        /*0ee4*/ 	.word	0x00030888
        /*0ee8*/ 	.short	0x0100
        /*0eea*/ 	.byte	0x06
	.zero		1


	//   ....[14]....
        /*0eec*/ 	.word	0x00000750
        /*0ef0*/ 	.word	0x000000ff
        /*0ef4*/ 	.word	0x00030890
        /*0ef8*/ 	.short	0x0100
        /*0efa*/ 	.byte	0x08
	.zero		1


	//   ....[15]....
        /*0efc*/ 	.word	0x00000760
        /*0f00*/ 	.word	0x000000ff
        /*0f04*/ 	.word	0x000308a0
        /*0f08*/ 	.short	0x0100
        /*0f0a*/ 	.byte	0x08
	.zero		1


	//   ....[16]....
        /*0f0c*/ 	.word	0x00000770
        /*0f10*/ 	.word	0x000000ff
        /*0f14*/ 	.word	0x00030898
        /*0f18*/ 	.short	0x0100
        /*0f1a*/ 	.byte	0x08
	.zero		1


	//   ....[17]....
        /*0f1c*/ 	.word	0x00000780
        /*0f20*/ 	.word	0x000000ff
        /*0f24*/ 	.word	0x000308a8
        /*0f28*/ 	.short	0x0100
        /*0f2a*/ 	.byte	0x08
	.zero		1


	//   ....[18]....
        /*0f2c*/ 	.word	0x000008b0
        /*0f30*/ 	.word	0x000000ff
        /*0f34*/ 	.word	0x000308b0
        /*0f38*/ 	.short	0x0100
        /*0f3a*/ 	.byte	0x08
	.zero		1


	//   ....[19]....
        /*0f3c*/ 	.word	0x000008c0
        /*0f40*/ 	.word	0x000000ff
        /*0f44*/ 	.word	0x000308c0
        /*0f48*/ 	.short	0x0100
        /*0f4a*/ 	.byte	0x08
	.zero		1


	//   ....[20]....
        /*0f4c*/ 	.word	0x000008d0
        /*0f50*/ 	.word	0x000000ff
        /*0f54*/ 	.word	0x000308b8
        /*0f58*/ 	.short	0x0100
        /*0f5a*/ 	.byte	0x08
	.zero		1


	//   ....[21]....
        /*0f5c*/ 	.word	0x000008e0
        /*0f60*/ 	.word	0x000000ff
        /*0f64*/ 	.word	0x000308c8
        /*0f68*/ 	.short	0x0100
        /*0f6a*/ 	.byte	0x08
	.zero		1


	//   ....[22]....
        /*0f6c*/ 	.word	0x00003df0
        /*0f70*/ 	.word	0x00000056
        /*0f74*/ 	.word	0x00030890
        /*0f78*/ 	.short	0x010a
        /*0f7a*/ 	.byte	0x3f
	.zero		1


	//   ....[23]....
        /*0f7c*/ 	.word	0x00007650
        /*0f80*/ 	.word	0x00000056
        /*0f84*/ 	.word	0x00030890
        /*0f88*/ 	.short	0x010a
        /*0f8a*/ 	.byte	0x3f
	.zero		1


	//   ....[24]....
        /*0f8c*/ 	.word	0x0000a7d0
        /*0f90*/ 	.word	0x00000056
        /*0f94*/ 	.word	0x00030890
        /*0f98*/ 	.short	0x010a
        /*0f9a*/ 	.byte	0x3f
	.zero		1


	//   ....[25]....
        /*0f9c*/ 	.word	0x0000af70
        /*0fa0*/ 	.word	0x0000000b
        /*0fa4*/ 	.word	0x00000000
        /*0fa8*/ 	.short	0x0101
        /*0faa*/ 	.byte	0x3f
	.zero		1


	//   ....[26]....
        /*0fac*/ 	.word	0x0000afb0
        /*0fb0*/ 	.word	0x00000056
        /*0fb4*/ 	.word	0x000308b0
        /*0fb8*/ 	.short	0x010a
        /*0fba*/ 	.byte	0x3f
	.zero		1


	//   ....[27]....
        /*0fbc*/ 	.word	0x0000b6a0
        /*0fc0*/ 	.word	0x00000056
        /*0fc4*/ 	.word	0x00000000
        /*0fc8*/ 	.short	0x0101
        /*0fca*/ 	.byte	0x3f
	.zero		1


	//   ....[28]....
        /*0fcc*/ 	.word	0x0000c3e0
        /*0fd0*/ 	.word	0x00000011
        /*0fd4*/ 	.word	0x00030800
        /*0fd8*/ 	.short	0x010a
        /*0fda*/ 	.byte	0x3f
	.zero		1


	//   ....[29]....
        /*0fdc*/ 	.word	0x0000c430
        /*0fe0*/ 	.word	0x00000011
        /*0fe4*/ 	.word	0x00030800
        /*0fe8*/ 	.short	0x010a
        /*0fea*/ 	.byte	0x3f
	.zero		1


	//   ....[30]....
        /*0fec*/ 	.word	0x0000dbc0
        /*0ff0*/ 	.word	0x00000011
        /*0ff4*/ 	.word	0x00030800
        /*0ff8*/ 	.short	0x010a
        /*0ffa*/ 	.byte	0x3f
	.zero		1


	//   ....[31]....
        /*0ffc*/ 	.word	0x00011110
        /*1000*/ 	.word	0x00000011
        /*1004*/ 	.word	0x00030800
        /*1008*/ 	.short	0x010a
        /*100a*/ 	.byte	0x3f
	.zero		1


	//   ....[32]....
        /*100c*/ 	.word	0x00013ed0
        /*1010*/ 	.word	0x00000003
        /*1014*/ 	.word	0x00030830
        /*1018*/ 	.short	0x010a
        /*101a*/ 	.byte	0x3f
	.zero		1


	//   ....[33]....
        /*101c*/ 	.word	0x00013f10
        /*1020*/ 	.word	0x00000003
        /*1024*/ 	.word	0x00030830
        /*1028*/ 	.short	0x010a
        /*102a*/ 	.byte	0x3f
	.zero		1


	//   ....[34]....
        /*102c*/ 	.word	0x00014950
        /*1030*/ 	.word	0x00000000
        /*1034*/ 	.word	0x00000000
        /*1038*/ 	.short	0x0101
        /*103a*/ 	.byte	0x3f
	.zero		1


	//   ....[35]....
        /*103c*/ 	.word	0x00016eb0
        /*1040*/ 	.word	0x00000000
        /*1044*/ 	.word	0x00030830
        /*1048*/ 	.short	0x010a
        /*104a*/ 	.byte	0x3f
	.zero		1


	//   ....[36]....
        /*104c*/ 	.word	0x00016f30
        /*1050*/ 	.word	0x00000000
        /*1054*/ 	.word	0x00030830
        /*1058*/ 	.short	0x010a
        /*105a*/ 	.byte	0x3f
	.zero		1


	//   ....[37]....
        /*105c*/ 	.word	0x00017e10
        /*1060*/ 	.word	0x00000014
        /*1064*/ 	.word	0x00030850
        /*1068*/ 	.short	0x010a
        /*106a*/ 	.byte	0x3f
	.zero		1


	//   ....[38]....
        /*106c*/ 	.word	0x00017e60
        /*1070*/ 	.word	0x00000014
        /*1074*/ 	.word	0x00030850
        /*1078*/ 	.short	0x010a
        /*107a*/ 	.byte	0x3f
	.zero		1


	//   ....[39]....
        /*107c*/ 	.word	0x00018250
        /*1080*/ 	.word	0x00000000
        /*1084*/ 	.word	0x00000000
        /*1088*/ 	.short	0x0101
        /*108a*/ 	.byte	0x3f
	.zero		1


	//   ....[40]....
        /*108c*/ 	.word	0x0001a370
        /*1090*/ 	.word	0x00000014
        /*1094*/ 	.word	0x00000000
        /*1098*/ 	.short	0x0101
        /*109a*/ 	.byte	0x3f
	.zero		1


	//   ....[41]....
        /*109c*/ 	.word	0x0001a910
        /*10a0*/ 	.word	0x00000000
        /*10a4*/ 	.word	0x00030830
        /*10a8*/ 	.short	0x010a
        /*10aa*/ 	.byte	0x3f
	.zero		1


	//   ....[42]....
        /*10ac*/ 	.word	0x0001a990
        /*10b0*/ 	.word	0x00000000
        /*10b4*/ 	.word	0x00030830
        /*10b8*/ 	.short	0x010a
        /*10ba*/ 	.byte	0x3f
	.zero		1


	//   ....[43]....
        /*10bc*/ 	.word	0x0001b870
        /*10c0*/ 	.word	0x0000000b
        /*10c4*/ 	.word	0x00030850
        /*10c8*/ 	.short	0x010a
        /*10ca*/ 	.byte	0x3f
	.zero		1


	//   ....[44]....
        /*10cc*/ 	.word	0x0001b8c0
        /*10d0*/ 	.word	0x0000000b
        /*10d4*/ 	.word	0x00030850
        /*10d8*/ 	.short	0x010a
        /*10da*/ 	.byte	0x3f
	.zero		1


	//   ....[45]....
        /*10dc*/ 	.word	0x0001bc10
        /*10e0*/ 	.word	0x00000000
        /*10e4*/ 	.word	0x00000000
        /*10e8*/ 	.short	0x0101
        /*10ea*/ 	.byte	0x3f
	.zero		1


	//   ....[46]....
        /*10ec*/ 	.word	0x0001c9f0
        /*10f0*/ 	.word	0x0000000b
        /*10f4*/ 	.word	0x00000000
        /*10f8*/ 	.short	0x0101
        /*10fa*/ 	.byte	0x3f
	.zero		1


	//   ....[47]....
        /*10fc*/ 	.word	0x0001ccb0
        /*1100*/ 	.word	0x00000000
        /*1104*/ 	.word	0x00030830
        /*1108*/ 	.short	0x010a
        /*110a*/ 	.byte	0x3f
	.zero		1


	//   ....[48]....
        /*110c*/ 	.word	0x0001cd30
        /*1110*/ 	.word	0x00000000
        /*1114*/ 	.word	0x00030830
        /*1118*/ 	.short	0x010a
        /*111a*/ 	.byte	0x3f
	.zero		1


	//   ....[49]....
        /*111c*/ 	.word	0x0001dc10
        /*1120*/ 	.word	0x0000000b
        /*1124*/ 	.word	0x00030850
        /*1128*/ 	.short	0x010a
        /*112a*/ 	.byte	0x3f
	.zero		1


	//   ....[50]....
        /*112c*/ 	.word	0x0001dc60
        /*1130*/ 	.word	0x0000000b
        /*1134*/ 	.word	0x00030850
        /*1138*/ 	.short	0x010a
        /*113a*/ 	.byte	0x3f
	.zero		1


	//   ....[51]....
        /*113c*/ 	.word	0x0001e070
        /*1140*/ 	.word	0x00000000
        /*1144*/ 	.word	0x00000000
        /*1148*/ 	.short	0x0101
        /*114a*/ 	.byte	0x3f
	.zero		1


	//   ....[52]....
        /*114c*/ 	.word	0x00020150
        /*1150*/ 	.word	0x0000000b
        /*1154*/ 	.word	0x00000000
        /*1158*/ 	.short	0x0101
        /*115a*/ 	.byte	0x3f
	.zero		1


	//   ....[53]....
        /*115c*/ 	.word	0x00020960
        /*1160*/ 	.word	0x00000006
        /*1164*/ 	.word	0x00030850
        /*1168*/ 	.short	0x010a
        /*116a*/ 	.byte	0x3f
	.zero		1


	//   ....[54]....
        /*116c*/ 	.word	0x00020a00
        /*1170*/ 	.word	0x00000006
        /*1174*/ 	.word	0x00030850
        /*1178*/ 	.short	0x010a
        /*117a*/ 	.byte	0x3f
	.zero		1


	//   ....[55]....
        /*117c*/ 	.word	0x00020f10
        /*1180*/ 	.word	0x00000006
        /*1184*/ 	.word	0x00000000
        /*1188*/ 	.short	0x0101
        /*118a*/ 	.byte	0x3f
	.zero		1


	//   ....[56]....
        /*118c*/ 	.word	0x00022c70
        /*1190*/ 	.word	0x00000000
        /*1194*/ 	.word	0x00000000
        /*1198*/ 	.short	0x0101
        /*119a*/ 	.byte	0x3f
	.zero		1


	//   ....[57]....
        /*119c*/ 	.word	0x00023260
        /*11a0*/ 	.word	0x00000004
        /*11a4*/ 	.word	0x00000000
        /*11a8*/ 	.short	0x0101
        /*11aa*/ 	.byte	0x3f
	.zero		1


	//   ....[58]....
        /*11ac*/ 	.word	0x00027250
        /*11b0*/ 	.word	0x00000011
        /*11b4*/ 	.word	0x00030820
        /*11b8*/ 	.short	0x010a
        /*11ba*/ 	.byte	0x3f
	.zero		1


	//   ....[59]....
        /*11bc*/ 	.word	0x000272e0
        /*11c0*/ 	.word	0x0000000c
        /*11c4*/ 	.word	0x000308a0
        /*11c8*/ 	.short	0x010a
        /*11ca*/ 	.byte	0x3f
	.zero		1


	//   ....[60]....
        /*11cc*/ 	.word	0x00027730
        /*11d0*/ 	.word	0x0000000c
        /*11d4*/ 	.word	0x000308c0
        /*11d8*/ 	.short	0x010a
        /*11da*/ 	.byte	0x3f
	.zero		1


	//   ....[61]....
        /*11dc*/ 	.word	0x00027c40
        /*11e0*/ 	.word	0x00000007
        /*11e4*/ 	.word	0x000308a0
        /*11e8*/ 	.short	0x010a
        /*11ea*/ 	.byte	0x3f
	.zero		1


	//   ....[62]....
        /*11ec*/ 	.word	0x00028080
        /*11f0*/ 	.word	0x00000007
        /*11f4*/ 	.word	0x000308c0
        /*11f8*/ 	.short	0x010a
        /*11fa*/ 	.byte	0x3f
	.zero		1


	//   ....[63]....
        /*11fc*/ 	.word	0x000295c0
        /*1200*/ 	.word	0x00000007
        /*1204*/ 	.word	0x00030840
        /*1208*/ 	.short	0x010a
        /*120a*/ 	.byte	0x3f
	.zero		1


	//   ....[64]....
        /*120c*/ 	.word	0x00029c50
        /*1210*/ 	.word	0x00000007
        /*1214*/ 	.word	0x00030830
        /*1218*/ 	.short	0x0107
        /*121a*/ 	.byte	0x3f
	.zero		1


	//   ....[65]....
        /*121c*/ 	.word	0x00029d00
        /*1220*/ 	.word	0x00000007
        /*1224*/ 	.word	0x00030830
        /*1228*/ 	.short	0x0101
        /*122a*/ 	.byte	0x3f
	.zero		1


	//   ....[66]....
        /*122c*/ 	.word	0x0002a880
        /*1230*/ 	.word	0x00000011
        /*1234*/ 	.word	0x00030800
        /*1238*/ 	.short	0x0107
        /*123a*/ 	.byte	0x3f
	.zero		1


	//   ....[67]....
        /*123c*/ 	.word	0x0002a990
        /*1240*/ 	.word	0x00000011
        /*1244*/ 	.word	0x00030800
        /*1248*/ 	.short	0x0101
        /*124a*/ 	.byte	0x3f
	.zero		1


	//   ....[68]....
        /*124c*/ 	.word	0x0002a9b0
        /*1250*/ 	.word	0x00000011
        /*1254*/ 	.word	0x00030820
        /*1258*/ 	.short	0x010a
        /*125a*/ 	.byte	0x3f
	.zero		1


	//   ....[69]....
        /*125c*/ 	.word	0x0002ad70
        /*1260*/ 	.word	0x00000007
        /*1264*/ 	.word	0x00030840
        /*1268*/ 	.short	0x010a
        /*126a*/ 	.byte	0x3f
	.zero		1


	//   ....[70]....
        /*126c*/ 	.word	0x0002b230
        /*1270*/ 	.word	0x00000007
        /*1274*/ 	.word	0x00030830
        /*1278*/ 	.short	0x0107
        /*127a*/ 	.byte	0x3f
	.zero		1


	//   ....[71]....
        /*127c*/ 	.word	0x0002b2e0
        /*1280*/ 	.word	0x00000007
        /*1284*/ 	.word	0x00030830
        /*1288*/ 	.short	0x0101
        /*128a*/ 	.byte	0x3f
	.zero		1


	//   ....[72]....
        /*128c*/ 	.word	0x0002b340
        /*1290*/ 	.word	0x00000006
        /*1294*/ 	.word	0x00030860
        /*1298*/ 	.short	0x010a
        /*129a*/ 	.byte	0x3f
	.zero		1


	//   ....[73]....
        /*129c*/ 	.word	0x0002b8b0
        /*12a0*/ 	.word	0x00000006
        /*12a4*/ 	.word	0x00030850
        /*12a8*/ 	.short	0x0107
        /*12aa*/ 	.byte	0x3f
	.zero		1


	//   ....[74]....
        /*12ac*/ 	.word	0x0002b9d0
        /*12b0*/ 	.word	0x00000006
        /*12b4*/ 	.word	0x00030850
        /*12b8*/ 	.short	0x0101
        /*12ba*/ 	.byte	0x3f
	.zero		1


	//   ....[75]....
        /*12bc*/ 	.word	0x0002bbe0
        /*12c0*/ 	.word	0x00000000
        /*12c4*/ 	.word	0x00030860
        /*12c8*/ 	.short	0x010a
        /*12ca*/ 	.byte	0x3f
	.zero		1


	//   ....[76]....
        /*12cc*/ 	.word	0x0002c0f0
        /*12d0*/ 	.word	0x00000000
        /*12d4*/ 	.word	0x00030850
        /*12d8*/ 	.short	0x0107
        /*12da*/ 	.byte	0x3f
	.zero		1


	//   ....[77]....
        /*12dc*/ 	.word	0x0002c1b0
        /*12e0*/ 	.word	0x00000000
        /*12e4*/ 	.word	0x00030850
        /*12e8*/ 	.short	0x0101
        /*12ea*/ 	.byte	0x3f
	.zero		1


	//   ....[78]....
        /*12ec*/ 	.word	0x0002d2f0
        /*12f0*/ 	.word	0x00000005
        /*12f4*/ 	.word	0x00030820
        /*12f8*/ 	.short	0x010a
        /*12fa*/ 	.byte	0x3f
	.zero		1


	//   ....[79]....
        /*12fc*/ 	.word	0x0002d480
        /*1300*/ 	.word	0x00000003
        /*1304*/ 	.word	0x00030840
        /*1308*/ 	.short	0x010a
        /*130a*/ 	.byte	0x3f
	.zero		1


	//   ....[80]....
        /*130c*/ 	.word	0x0002d520
        /*1310*/ 	.word	0x00000017
        /*1314*/ 	.word	0x00030840
        /*1318*/ 	.short	0x010a
        /*131a*/ 	.byte	0x3f
	.zero		1


	//   ....[81]....
        /*131c*/ 	.word	0x0002d560
        /*1320*/ 	.word	0x00000003
        /*1324*/ 	.word	0x00030860
        /*1328*/ 	.short	0x010a
        /*132a*/ 	.byte	0x3f
	.zero		1


	//   ....[82]....
        /*132c*/ 	.word	0x0002d5a0
        /*1330*/ 	.word	0x00000017
        /*1334*/ 	.word	0x00030860
        /*1338*/ 	.short	0x010a
        /*133a*/ 	.byte	0x3f
	.zero		1


	//   ....[83]....
        /*133c*/ 	.word	0x0002d600
        /*1340*/ 	.word	0x00000056
        /*1344*/ 	.word	0x00030890
        /*1348*/ 	.short	0x010a
        /*134a*/ 	.byte	0x3f
	.zero		1


	//   ....[84]....
        /*134c*/ 	.word	0x0002d8b0
        /*1350*/ 	.word	0x00000056
        /*1354*/ 	.word	0x00030890
        /*1358*/ 	.short	0x010a
        /*135a*/ 	.byte	0x3f
	.zero		1


	//   ....[85]....
        /*135c*/ 	.word	0x0002db60
        /*1360*/ 	.word	0x00000056
        /*1364*/ 	.word	0x00030890
        /*1368*/ 	.short	0x010a
        /*136a*/ 	.byte	0x3f
	.zero		1


	//   ....[86]....
        /*136c*/ 	.word	0x0002de10
        /*1370*/ 	.word	0x00000056
        /*1374*/ 	.word	0x000308b0
        /*1378*/ 	.short	0x010a
        /*137a*/ 	.byte	0x3f
	.zero		1


	//   ....[87]....
        /*137c*/ 	.word	0x0002e200
        /*1380*/ 	.word	0x00000011
        /*1384*/ 	.word	0x00030800
        /*1388*/ 	.short	0x010a
        /*138a*/ 	.byte	0x3f
	.zero		1


	//   ....[88]....
        /*138c*/ 	.word	0x0002e5f0
        /*1390*/ 	.word	0x00000011
        /*1394*/ 	.word	0x00030800
        /*1398*/ 	.short	0x010a
        /*139a*/ 	.byte	0x3f
	.zero		1


	//   ....[89]....
        /*139c*/ 	.word	0x0002e640
        /*13a0*/ 	.word	0x00000003
        /*13a4*/ 	.word	0x00030830
        /*13a8*/ 	.short	0x010a
        /*13aa*/ 	.byte	0x3f
	.zero		1


	//   ....[90]....
        /*13ac*/ 	.word	0x0002e690
        /*13b0*/ 	.word	0x00000000
        /*13b4*/ 	.word	0x00030830
        /*13b8*/ 	.short	0x010a
        /*13ba*/ 	.byte	0x3f
	.zero		1


	//   ....[91]....
        /*13bc*/ 	.word	0x0002e6e0
        /*13c0*/ 	.word	0x00000014
        /*13c4*/ 	.word	0x00030850
        /*13c8*/ 	.short	0x010a
        /*13ca*/ 	.byte	0x3f
	.zero		1


	//   ....[92]....
        /*13cc*/ 	.word	0x0002e730
        /*13d0*/ 	.word	0x00000000
        /*13d4*/ 	.word	0x00030830
        /*13d8*/ 	.short	0x010a
        /*13da*/ 	.byte	0x3f
	.zero		1


	//   ....[93]....
        /*13dc*/ 	.word	0x0002e780
        /*13e0*/ 	.word	0x0000000b
        /*13e4*/ 	.word	0x00030850
        /*13e8*/ 	.short	0x010a
        /*13ea*/ 	.byte	0x3f
	.zero		1


	//   ....[94]....
        /*13ec*/ 	.word	0x0002e7d0
        /*13f0*/ 	.word	0x00000000
        /*13f4*/ 	.word	0x00030830
        /*13f8*/ 	.short	0x010a
        /*13fa*/ 	.byte	0x3f
	.zero		1


	//   ....[95]....
        /*13fc*/ 	.word	0x0002e820
        /*1400*/ 	.word	0x0000000b
        /*1404*/ 	.word	0x00030850
        /*1408*/ 	.short	0x010a
        /*140a*/ 	.byte	0x3f
	.zero		1


	//   ....[96]....
        /*140c*/ 	.word	0x0002e870
        /*1410*/ 	.word	0x00000006
        /*1414*/ 	.word	0x00030850
        /*1418*/ 	.short	0x010a
        /*141a*/ 	.byte	0x3f
	.zero		1


	//   ....[97]....
        /*141c*/ 	.word	0x0002ea10
        /*1420*/ 	.word	0x00000011
        /*1424*/ 	.word	0x00030820
        /*1428*/ 	.short	0x010a
        /*142a*/ 	.byte	0x3f
	.zero		1


	//   ....[98]....
        /*142c*/ 	.word	0x0002ea60
        /*1430*/ 	.word	0x0000000c
        /*1434*/ 	.word	0x000308a0
        /*1438*/ 	.short	0x010a
        /*143a*/ 	.byte	0x3f
	.zero		1


	//   ....[99]....
        /*143c*/ 	.word	0x0002eab0
        /*1440*/ 	.word	0x0000000c
        /*1444*/ 	.word	0x000308c0
        /*1448*/ 	.short	0x010a
        /*144a*/ 	.byte	0x3f
	.zero		1


	//   ....[100]....
        /*144c*/ 	.word	0x0002eb00
        /*1450*/ 	.word	0x00000007
        /*1454*/ 	.word	0x000308a0
        /*1458*/ 	.short	0x010a
        /*145a*/ 	.byte	0x3f
	.zero		1


	//   ....[101]....
        /*145c*/ 	.word	0x0002eb50
        /*1460*/ 	.word	0x00000007
        /*1464*/ 	.word	0x000308c0
        /*1468*/ 	.short	0x010a
        /*146a*/ 	.byte	0x3f
	.zero		1


	//   ....[102]....
        /*146c*/ 	.word	0x0002ec70
        /*1470*/ 	.word	0x00000007
        /*1474*/ 	.word	0x00030840
        /*1478*/ 	.short	0x010a
        /*147a*/ 	.byte	0x3f
	.zero		1


	//   ....[103]....
        /*147c*/ 	.word	0x0002ffd0
        /*1480*/ 	.word	0x00000011
        /*1484*/ 	.word	0x00030820
        /*1488*/ 	.short	0x010a
        /*148a*/ 	.byte	0x3f
	.zero		1


	//   ....[104]....
        /*148c*/ 	.word	0x00030020
        /*1490*/ 	.word	0x00000007
        /*1494*/ 	.word	0x00030840
        /*1498*/ 	.short	0x010a
        /*149a*/ 	.byte	0x3f
	.zero		1


	//   ....[105]....
        /*149c*/ 	.word	0x000307f0
        /*14a0*/ 	.word	0x00000006
        /*14a4*/ 	.word	0x00030860
        /*14a8*/ 	.short	0x010a
        /*14aa*/ 	.byte	0x3f
	.zero		1


	//   ....[106]....
        /*14ac*/ 	.word	0x00031080
        /*14b0*/ 	.word	0x00000000
        /*14b4*/ 	.word	0x00030860
        /*14b8*/ 	.short	0x010a
        /*14ba*/ 	.byte	0x3f
	.zero		1


	//   ....[107]....
        /*14bc*/ 	.word	0x000322c0
        /*14c0*/ 	.word	0x00000005
        /*14c4*/ 	.word	0x00030820
        /*14c8*/ 	.short	0x010a
        /*14ca*/ 	.byte	0x3f
	.zero		1


	//   ....[108]....
        /*14cc*/ 	.word	0x00032460
        /*14d0*/ 	.word	0x00000003
        /*14d4*/ 	.word	0x00030840
        /*14d8*/ 	.short	0x010a
        /*14da*/ 	.byte	0x3f
	.zero		1


	//   ....[109]....
        /*14dc*/ 	.word	0x000324b0
        /*14e0*/ 	.word	0x00000017
        /*14e4*/ 	.word	0x00030840
        /*14e8*/ 	.short	0x010a
        /*14ea*/ 	.byte	0x3f
	.zero		1


	//   ....[110]....
        /*14ec*/ 	.word	0x00032500
        /*14f0*/ 	.word	0x00000003
        /*14f4*/ 	.word	0x00030860
        /*14f8*/ 	.short	0x010a
        /*14fa*/ 	.byte	0x3f
	.zero		1


	//----- nvinfo : EIATTR_NUM_MBARRIERS
	.align		4
.L_237:
        /*14fc*/ 	.byte	0x03, 0x38
        /*14fe*/ 	.short	0x0016


	//----- nvinfo : EIATTR_EXIT_INSTR_OFFSETS
	.align		4
        /*1500*/ 	.byte	0x04, 0x1c
        /*1502*/ 	.short	(.L_239 - .L_238)


	//   ....[0]....
.L_238:
        /*1504*/ 	.word	0x0002d5f0


	//----- nvinfo : EIATTR_MAX_THREADS
	.align		4
.L_239:
        /*1508*/ 	.byte	0x04, 0x05
        /*150a*/ 	.short	(.L_241 - .L_240)
.L_240:
        /*150c*/ 	.word	0x00000180
        /*1510*/ 	.word	0x00000001
        /*1514*/ 	.word	0x00000001


	//----- nvinfo : EIATTR_CRS_STACK_SIZE
	.align		4
.L_241:
        /*1518*/ 	.byte	0x04, 0x1e
        /*151a*/ 	.short	(.L_243 - .L_242)
.L_242:
        /*151c*/ 	.word	0x00000000


	//----- nvinfo : EIATTR_CBANK_PARAM_SIZE
	.align		4
.L_243:
        /*1520*/ 	.byte	0x03, 0x19
        /*1522*/ 	.short	0x0af0


	//----- nvinfo : EIATTR_PARAM_CBANK
	.align		4
        /*1524*/ 	.byte	0x04, 0x0a
        /*1526*/ 	.short	(.L_245 - .L_244)
	.align		4
.L_244:
        /*1528*/ 	.word	index@(.nv.constant0._ZN7cutlass13device_kernelIN5flash11enable_sm90INS1_16FlashAttnFwdSm90INS1_25CollectiveMainloopFwdSm90ILi2EN4cute5tupleIJNS5_1CILi1EEES8_S8_EEENS6_IJNS7_ILi128EEENS7_ILi96EEENS7_ILi192EEEEEELi192ENS_10bfloat16_tEfNS_4arch4Sm90ELb0ELb1ELb0ELb1ELb1ELb1ELb0ELb1ELb1ELb1ELb1ELb0EEENS1_21CollectiveEpilogueFwdINS6_IJSA_SC_SB_EEES9_SE_SG_Li256ELb1ELb1ELb1ELb0EEENS1_36VarlenDynamicPersistentTileSchedulerILi128ELi96ELi256ELi128ELb1ELb1ELb1ELb1ELb0ELb1EEEEEEEEEvNT_6ParamsE)
        /*152c*/ 	.short	0x0210
        /*152e*/ 	.short	0x0af0


	//----- nvinfo : EIATTR_SW_WAR
	.align		4
.L_245:
        /*1530*/ 	.byte	0x04, 0x36
        /*1532*/ 	.short	(.L_247 - .L_246)
.L_246:
        /*1534*/ 	.word	0x00000008
.L_247:


//--------------------- .nv.info._ZN7cutlass13device_kernelIN5flash11enable_sm90INS1_16FlashAttnFwdSm90INS1_25CollectiveMainloopFwdSm90ILi2EN4cute5tupleIJNS5_1CILi1EEES8_S8_EEENS6_IJNS7_ILi128EEENS7_ILi96EEENS7_ILi192EEEEEELi192ENS_10bfloat16_tEfNS_4arch4Sm90ELb1ELb0ELb0ELb0ELb1ELb0ELb0ELb1ELb1ELb1ELb1ELb0EEENS1_21CollectiveEpilogueFwdINS6_IJSA_SC_SB_EEES9_SE_SG_Li256ELb0ELb1ELb1ELb0EEENS1_19SingleTileSchedulerILb0ELb1ELb1ELi128EEEEEEEEEvNT_6ParamsE --------------------------
	.section	.nv.info._ZN7cutlass13device_kernelIN5flash11enable_sm90INS1_16FlashAttnFwdSm90INS1_25CollectiveMainloopFwdSm90ILi2EN4cute5tupleIJNS5_1CILi1EEES8_S8_EEENS6_IJNS7_ILi128EEENS7_ILi96EEENS7_ILi192EEEEEELi192ENS_10bfloat16_tEfNS_4arch4Sm90ELb1ELb0ELb0ELb0ELb1ELb0ELb0ELb1ELb1ELb1ELb1ELb0EEENS1_21CollectiveEpilogueFwdINS6_IJSA_SC_SB_EEES9_SE_SG_Li256ELb0ELb1ELb1ELb0EEENS1_19SingleTileSchedulerILb0ELb1ELb1ELi128EEEEEEEEEvNT_6ParamsE,"",@"SHT_CUDA_INFO"
	.sectionflags	@""
	.align	4


	//----- nvinfo : EIATTR_CUDA_API_VERSION
	.align		4
        /*0000*/ 	.byte	0x04, 0x37
        /*0002*/ 	.short	(.L_249 - .L_248)
.L_248:
        /*0004*/ 	.word	0x00000082


	//----- nvinfo : EIATTR_KPARAM_INFO
	.align		4
.L_249:
        /*0008*/ 	.byte	0x04, 0x17
        /*000a*/ 	.short	(.L_251 - .L_250)
.L_250:
        /*000c*/ 	.word	0x00000000
        /*0010*/ 	.short	0x0000
        /*0012*/ 	.short	0x0070
        /*0014*/ 	.byte	0x00, 0xf0, 0x01, 0x28


	//----- nvinfo : EIATTR_SPARSE_MMA_MASK
	.align		4
.L_251:
        /*0018*/ 	.byte	0x03, 0x50
        /*001a*/ 	.short	0x0000


	//----- nvinfo : EIATTR_MAXREG_COUNT
	.align		4
        /*001c*/ 	.byte	0x03, 0x1b
        /*001e*/ 	.short	0x00a8


	//----- nvinfo : EIATTR_NUM_BARRIERS
	.align		4
        /*0020*/ 	.byte	0x02, 0x4c
        /*0022*/ 	.byte	0x09
	.zero		1


	//----- nvinfo : EIATTR_EXTERNS
	.align		4
        /*0024*/ 	.byte	0x04, 0x0f
        /*0026*/ 	.short	(.L_253 - .L_252)


	//   ....[0]....
	.align		4
.L_252:
        /*0028*/ 	.word	index@(__assertfail)


	//----- nvinfo : EIATTR_ANNOTATIONS
	.align		4
.L_253:
        /*002c*/ 	.byte	0x04, 0x55
        /*002e*/ 	.short	(.L_255 - .L_254)


	//   ....[0]....
.L_254:
        /*0030*/ 	.word	0x00000001
        /*0034*/ 	.byte	0xb0, 0x08, 0x00, 0x00, 0x01, 0x00, 0x00, 0x00, 0xd0, 0x14, 0x00, 0x00, 0x01, 0x00, 0x00, 0x00
        /*0044*/ 	.byte	0xc0, 0xb9, 0x00, 0x00, 0x01, 0x00, 0x00, 0x00, 0xf0, 0xba, 0x00, 0x00, 0x01, 0x00, 0x00, 0x00
        /*0054*/ 	.byte	0xf0, 0xcf, 0x00, 0x00, 0x01, 0x00, 0x00, 0x00, 0x40, 0xe7, 0x00, 0x00


	//----- nvinfo : EIATTR_MERCURY_ISA_VERSION
	.align		4
.L_255:
        /*0060*/ 	.byte	0x03, 0x5f
        /*0062*/ 	.short	0x0101


	//----- nvinfo : EIATTR_INT_WARP_WIDE_INSTR_OFFSETS
	.align		4
        /*0064*/ 	.byte	0x04, 0x31
        /*0066*/ 	.short	(.L_257 - .L_256)


	//   ....[0]....
.L_256:
        /*0068*/ 	.word	0x000000c0


	//   ....[1]....
        /*006c*/ 	.word	0x000000d0


	//   ....[2]....
        /*0070*/ 	.word	0x00000170


	//----- nvinfo : EIATTR_COOP_GROUP_MASK_REGIDS
	.align		4
.L_257:
        /*0074*/ 	.byte	0x04, 0x29
        /*0076*/ 	.short	(.L_259 - .L_258)


	//   ....[0]....
.L_258:
        /*0078*/ 	.word	0xffffffff


	//   ....[1]....
        /*007c*/ 	.word	0xffffffff


	//   ....[2]....
        /*0080*/ 	.word	0xffffffff


	//   ....[3]....
        /*0084*/ 	.word	0xffffffff


	//   ....[4]....
        /*0088*/ 	.word	0xffffffff


	//   ....[5]....
        /*008c*/ 	.word	0xffffffff


	//   ....[6]....
        /*0090*/ 	.word	0xffffffff


	//   ....[7]....
        /*0094*/ 	.word	0xffffffff


	//   ....[8]....
        /*0098*/ 	.word	0xffffffff


	//   ....[9]....
        /*009c*/ 	.word	0xffffffff


	//   ....[10]....
        /*00a0*/ 	.word	0xffffffff


	//   ....[11]....
        /*00a4*/ 	.word	0xffffffff


	//   ....[12]....
        /*00a8*/ 	.word	0xffffffff


	//   ....[13]....
        /*00ac*/ 	.word	0xffffffff


	//   ....[14]....
        /*00b0*/ 	.word	0xffffffff


	//   ....[15]....
        /*00b4*/ 	.word	0xffffffff


	//   ....[16]....
        /*00b8*/ 	.word	0xffffffff


	//   ....[17]....
        /*00bc*/ 	.word	0xffffffff


	//   ....[18]....
        /*00c0*/ 	.word	0xffffffff


	//   ....[19]....
        /*00c4*/ 	.word	0xffffffff


	//   ....[20]....
        /*00c8*/ 	.word	0xffffffff


	//   ....[21]....
        /*00cc*/ 	.word	0xffffffff


	//   ....[22]....
        /*00d0*/ 	.word	0xffffffff


	//   ....[23]....
        /*00d4*/ 	.word	0xffffffff


	//   ....[24]....
        /*00d8*/ 	.word	0xffffffff


	//   ....[25]....
        /*00dc*/ 	.word	0xffffffff


	//   ....[26]....
        /*00e0*/ 	.word	0xffffffff


	//   ....[27]....
        /*00e4*/ 	.word	0xffffffff


	//   ....[28]....
        /*00e8*/ 	.word	0xffffffff


	//   ....[29]....
        /*00ec*/ 	.word	0xffffffff


	//   ....[30]....
        /*00f0*/ 	.word	0xffffffff


	//   ....[31]....
        /*00f4*/ 	.word	0xffffffff


	//   ....[32]....
        /*00f8*/ 	.word	0xffffffff


	//   ....[33]....
        /*00fc*/ 	.word	0xffffffff


	//   ....[34]....
        /*0100*/ 	.word	0xffffffff


	//   ....[35]....
        /*0104*/ 	.word	0xffffffff


	//   ....[36]....
        /*0108*/ 	.word	0xffffffff


	//   ....[37]....
        /*010c*/ 	.word	0xffffffff


	//   ....[38]....
        /*0110*/ 	.word	0xffffffff


	//   ....[39]....
        /*0114*/ 	.word	0xffffffff


	//   ....[40]....
        /*0118*/ 	.word	0xffffffff


	//   ....[41]....
        /*011c*/ 	.word	0xffffffff


	//   ....[42]....
        /*0120*/ 	.word	0xffffffff


	//   ....[43]....
        /*0124*/ 	.word	0xffffffff


	//   ....[44]....
        /*0128*/ 	.word	0xffffffff


	//   ....[45]....
        /*012c*/ 	.word	0xffffffff


	//   ....[46]....
        /*0130*/ 	.word	0xffffffff


	//   ....[47]....
        /*0134*/ 	.word	0xffffffff


	//   ....[48]....
        /*0138*/ 	.word	0xffffffff


	//   ....[49]....
        /*013c*/ 	.word	0xffffffff


	//   ....[50]....
        /*0140*/ 	.word	0xffffffff


	//   ....[51]....
        /*0144*/ 	.word	0xffffffff


	//   ....[52]....
        /*0148*/ 	.word	0xffffffff


	//   ....[53]....
        /*014c*/ 	.word	0xffffffff


	//   ....[54]....
        /*0150*/ 	.word	0xffffffff


	//   ....[55]....
        /*0154*/ 	.word	0xffffffff


	//   ....[56]....
        /*0158*/ 	.word	0xffffffff


	//   ....[57]....
        /*015c*/ 	.word	0xffffffff


	//   ....[58]....
        /*0160*/ 	.word	0xffffffff


	//   ....[59]....
        /*0164*/ 	.word	0xffffffff


	//   ....[60]....
        /*0168*/ 	.word	0xffffffff


	//   ....[61]....
        /*016c*/ 	.word	0xffffffff


	//   ....[62]....
        /*0170*/ 	.word	0xffffffff


	//   ....[63]....
        /*0174*/ 	.word	0xffffffff


	//   ....[64]....
        /*0178*/ 	.word	0xffffffff


	//   ....[65]....
        /*017c*/ 	.word	0xffffffff


	//   ....[66]....
        /*0180*/ 	.word	0xffffffff


	//   ....[67]....
        /*0184*/ 	.word	0xffffffff


	//   ....[68]....
        /*0188*/ 	.word	0xffffffff


	//   ....[69]....
        /*018c*/ 	.word	0xffffffff


	//   ....[70]....
        /*0190*/ 	.word	0xffffffff


	//   ....[71]....
        /*0194*/ 	.word	0xffffffff


	//   ....[72]....
        /*0198*/ 	.word	0xffffffff


	//   ....[73]....
        /*019c*/ 	.word	0xffffffff


	//   ....[74]....
        /*01a0*/ 	.word	0xffffffff


	//   ....[75]....
        /*01a4*/ 	.word	0xffffffff


	//   ....[76]....
        /*01a8*/ 	.word	0xffffffff


	//   ....[77]....
        /*01ac*/ 	.word	0xffffffff


	//   ....[78]....
        /*01b0*/ 	.word	0xffffffff


	//   ....[79]....
        /*01b4*/ 	.word	0xffffffff


	//   ....[80]....
        /*01b8*/ 	.word	0xffffffff


	//   ....[81]....
        /*01bc*/ 	.word	0xffffffff


	//   ....[82]....
        /*01c0*/ 	.word	0xffffffff


	//   ....[83]....
        /*01c4*/ 	.word	0xffffffff


	//   ....[84]....
        /*01c8*/ 	.word	0xffffffff


	//   ....[85]....
        /*01cc*/ 	.word	0xffffffff


	//   ....[86]....
        /*01d0*/ 	.word	0xffffffff


	//   ....[87]....
        /*01d4*/ 	.word	0xffffffff


	//   ....[88]....
        /*01d8*/ 	.word	0xffffffff


	//   ....[89]....
        /*01dc*/ 	.word	0xffffffff


	//   ....[90]....
        /*01e0*/ 	.word	0xffffffff


	//   ....[91]....
        /*01e4*/ 	.word	0xffffffff


	//   ....[92]....
        /*01e8*/ 	.word	0xffffffff


	//   ....[93]....
        /*01ec*/ 	.word	0xffffffff


	//   ....[94]....
        /*01f0*/ 	.word	0xffffffff


	//   ....[95]....
        /*01f4*/ 	.word	0xffffffff


	//   ....[96]....
        /*01f8*/ 	.word	0xffffffff


	//   ....[97]....
        /*01fc*/ 	.word	0xffffffff


	//   ....[98]....
        /*0200*/ 	.word	0xffffffff


	//   ....[99]....
        /*0204*/ 	.word	0xffffffff


	//   ....[100]....
        /*0208*/ 	.word	0xffffffff


	//   ....[101]....
        /*020c*/ 	.word	0x0500000f


	//   ....[102]....
        /*0210*/ 	.word	0x0500000f


	//   ....[103]....
        /*0214*/ 	.word	0x0500000f


	//   ....[104]....
        /*0218*/ 	.word	0x0500000f


	//   ....[105]....
        /*021c*/ 	.word	0x0500000f


	//   ....[106]....
        /*0220*/ 	.word	0x0500000f


	//   ....[107]....
        /*0224*/ 	.word	0x0500000f


	//   ....[108]....
        /*0228*/ 	.word	0x0500000f


	//   ....[109]....
        /*022c*/ 	.word	0x0500000f


	//   ....[110]....
        /*0230*/ 	.word	0x0500000f


	//   ....[111]....
        /*0234*/ 	.word	0x0500000f


	//   ....[112]....
        /*0238*/ 	.word	0x0500000f


	//   ....[113]....
        /*023c*/ 	.word	0x0500000f


	//   ....[114]....
        /*0240*/ 	.word	0x0500000f


	//   ....[115]....
        /*0244*/ 	.word	0x0500000f


	//   ....[116]....
        /*0248*/ 	.word	0x0500000f


	//   ....[117]....
        /*024c*/ 	.word	0x0500000f


	//   ....[118]....
        /*0250*/ 	.word	0x0500000f


	//   ....[119]....
        /*0254*/ 	.word	0x0500000f


	//   ....[120]....
        /*0258*/ 	.word	0x0500000f


	//   ....[121]....
        /*025c*/ 	.word	0x0500000f


	//   ....[122]....
        /*0260*/ 	.word	0x0500000f


	//   ....[123]....
        /*0264*/ 	.word	0x0500000f


	//   ....[124]....
        /*0268*/ 	.word	0x0500000f


	//   ....[125]....
        /*026c*/ 	.word	0x0500000f


	//   ....[126]....
        /*0270*/ 	.word	0x0500000f


	//   ....[127]....
        /*0274*/ 	.word	0x0500000f


	//   ....[128]....
        /*0278*/ 	.word	0x0500000f


	//   ....[129]....
        /*027c*/ 	.word	0x0500000f


	//   ....[130]....
        /*0280*/ 	.word	0x0500000f


	//   ....[131]....
        /*0284*/ 	.word	0x0500000f


	//   ....[132]....
        /*0288*/ 	.word	0x0500000f


	//   ....[133]....
        /*028c*/ 	.word	0x0500000f


	//   ....[134]....
        /*0290*/ 	.word	0x0500000f


	//   ....[135]....
        /*0294*/ 	.word	0x0500000f


	//   ....[136]....
        /*0298*/ 	.word	0x0500000f


	//   ....[137]....
        /*029c*/ 	.word	0x0500000f


	//   ....[138]....
        /*02a0*/ 	.word	0x0500000f


	//   ....[139]....
        /*02a4*/ 	.word	0x0500000f


	//   ....[140]....
        /*02a8*/ 	.word	0x0500000f


	//   ....[141]....
        /*02ac*/ 	.word	0x0500000f


	//   ....[142]....
        /*02b0*/ 	.word	0x0500000f


	//   ....[143]....
        /*02b4*/ 	.word	0x0500000f


	//   ....[144]....
        /*02b8*/ 	.word	0x0500000f


	//   ....[145]....
        /*02bc*/ 	.word	0x0500000f


	//   ....[146]....
        /*02c0*/ 	.word	0x0500000f


	//   ....[147]....
        /*02c4*/ 	.word	0x0500000f


	//   ....[148]....
        /*02c8*/ 	.word	0x0500000f


	//   ....[149]....
        /*02cc*/ 	.word	0x0500000f


	//   ....[150]....
        /*02d0*/ 	.word	0x0500000f


	//   ....[151]....
        /*02d4*/ 	.word	0x0500000f


	//   ....[152]....
        /*02d8*/ 	.word	0x0500000f


	//   ....[153]....
        /*02dc*/ 	.word	0x0500000f


	//   ....[154]....
        /*02e0*/ 	.word	0x0500000f


	//   ....[155]....
        /*02e4*/ 	.word	0x0500000f


	//   ....[156]....
        /*02e8*/ 	.word	0x0500000f


	//   ....[157]....
        /*02ec*/ 	.word	0x0500000f


	//   ....[158]....
        /*02f0*/ 	.word	0x0500000f


	//   ....[159]....
        /*02f4*/ 	.word	0x0500000f


	//   ....[160]....
        /*02f8*/ 	.word	0x0500000f


	//   ....[161]....
        /*02fc*/ 	.word	0x0500000f


	//   ....[162]....
        /*0300*/ 	.word	0x0500000f


	//   ....[163]....
        /*0304*/ 	.word	0x0500000f


	//   ....[164]....
        /*0308*/ 	.word	0x0500000f


	//   ....[165]....
        /*030c*/ 	.word	0x0500000f


	//   ....[166]....
        /*0310*/ 	.word	0x0500000f


	//----- nvinfo : EIATTR_COOP_GROUP_INSTR_OFFSETS
	.align		4
.L_259:
        /*0314*/ 	.byte	0x04, 0x28
        /*0316*/ 	.short	(.L_261 - .L_260)


	//   ....[0]....
.L_260:
        /*0318*/ 	.word	0x00000070


	//   ....[1]....
        /*031c*/ 	.word	0x000000b0


	//   ....[2]....
        /*0320*/ 	.word	0x000002d0


	//   ....[3]....
        /*0324*/ 	.word	0x00000430


	//   ....[4]....
        /*0328*/ 	.word	0x00000550


	//   ....[5]....
        /*032c*/ 	.word	0x000006b0


	//   ....[6]....
        /*0330*/ 	.word	0x000012d0


	//   ....[7]....
        /*0334*/ 	.word	0x00002080


	//   ....[8]....
        /*0338*/ 	.word	0x000020a0


	//   ....[9]....
        /*033c*/ 	.word	0x000025c0


	//   ....[10]....
        /*0340*/ 	.word	0x000026c0


	//   ....[11]....
        /*0344*/ 	.word	0x00002df0


	//   ....[12]....
        /*0348*/ 	.word	0x00002e90


	//   ....[13]....
        /*034c*/ 	.word	0x00004810


	//   ....[14]....
        /*0350*/ 	.word	0x00004850


	//   ....[15]....
        /*0354*/ 	.word	0x00004d60


	//   ....[16]....
        /*0358*/ 	.word	0x00004e40


	//   ....[17]....
        /*035c*/ 	.word	0x00005420


	//   ....[18]....
        /*0360*/ 	.word	0x00005480


	//   ....[19]....
        /*0364*/ 	.word	0x00007030


	//   ....[20]....
        /*0368*/ 	.word	0x00007040


	//   ....[21]....
        /*036c*/ 	.word	0x00007070


	//   ....[22]....
        /*0370*/ 	.word	0x00007090


	//   ....[23]....
        /*0374*/ 	.word	0x000083a0


	//   ....[24]....
        /*0378*/ 	.word	0x000083c0


	//   ....[25]....
        /*037c*/ 	.word	0x00008470


	//   ....[26]....
        /*0380*/ 	.word	0x00008480


	//   ....[27]....
        /*0384*/ 	.word	0x00009530


	//   ....[28]....
        /*0388*/ 	.word	0x00009570


	//   ....[29]....
        /*038c*/ 	.word	0x000095b0


	//   ....[30]....
        /*0390*/ 	.word	0x000095f0


	//   ....[31]....
        /*0394*/ 	.word	0x00009630


	//   ....[32]....
        /*0398*/ 	.word	0x00009650


	//   ....[33]....
        /*039c*/ 	.word	0x00009fc0


	//   ....[34]....
        /*03a0*/ 	.word	0x00009fd0


	//   ....[35]....
        /*03a4*/ 	.word	0x0000ad10


	//   ....[36]....
        /*03a8*/ 	.word	0x0000bfc0


	//   ....[37]....
        /*03ac*/ 	.word	0x0000bfe0


	//   ....[38]....
        /*03b0*/ 	.word	0x0000bff0


	//   ....[39]....
        /*03b4*/ 	.word	0x0000c000


	//   ....[40]....
        /*03b8*/ 	.word	0x0000c010


	//   ....[41]....
        /*03bc*/ 	.word	0x0000c020


	//   ....[42]....
        /*03c0*/ 	.word	0x0000c030


	//   ....[43]....
        /*03c4*/ 	.word	0x0000c090


	//   ....[44]....
        /*03c8*/ 	.word	0x0000c0d0


	//   ....[45]....
        /*03cc*/ 	.word	0x0000c130


	//   ....[46]....
        /*03d0*/ 	.word	0x0000c140


	//   ....[47]....
        /*03d4*/ 	.word	0x0000c210


	//   ....[48]....
        /*03d8*/ 	.word	0x0000c860


	//   ....[49]....
        /*03dc*/ 	.word	0x0000c890


	//   ....[50]....
        /*03e0*/ 	.word	0x0000c8c0


	//   ....[51]....
        /*03e4*/ 	.word	0x0000c8f0


	//   ....[52]....
        /*03e8*/ 	.word	0x0000c900


	//   ....[53]....
        /*03ec*/ 	.word	0x0000c980


	//   ....[54]....
        /*03f0*/ 	.word	0x0000c9c0


	//   ....[55]....
        /*03f4*/ 	.word	0x0000ca10


	//   ....[56]....
        /*03f8*/ 	.word	0x0000ca40


	//   ....[57]....
        /*03fc*/ 	.word	0x0000caa0


	//   ....[58]....
        /*0400*/ 	.word	0x0000cae0


	//   ....[59]....
        /*0404*/ 	.word	0x0000cb30


	//   ....[60]....
        /*0408*/ 	.word	0x0000cb60


	//   ....[61]....
        /*040c*/ 	.word	0x0000cbb0


	//   ....[62]....
        /*0410*/ 	.word	0x0000cbf0


	//   ....[63]....
        /*0414*/ 	.word	0x0000cc40


	//   ....[64]....
        /*0418*/ 	.word	0x0000d400


	//   ....[65]....
        /*041c*/ 	.word	0x0000d430


	//   ....[66]....
        /*0420*/ 	.word	0x0000d450


	//   ....[67]....
        /*0424*/ 	.word	0x0000d460


	//   ....[68]....
        /*0428*/ 	.word	0x0000d480


	//   ....[69]....
        /*042c*/ 	.word	0x0000d4e0


	//   ....[70]....
        /*0430*/ 	.word	0x0000d500


	//   ....[71]....
        /*0434*/ 	.word	0x0000d520


	//   ....[72]....
        /*0438*/ 	.word	0x0000d530


	//   ....[73]....
        /*043c*/ 	.word	0x0000d590


	//   ....[74]....
        /*0440*/ 	.word	0x0000d5c0


	//   ....[75]....
        /*0444*/ 	.word	0x0000d640


	//   ....[76]....
        /*0448*/ 	.word	0x0000d8b0


	//   ....[77]....
        /*044c*/ 	.word	0x0000d8d0


	//   ....[78]....
        /*0450*/ 	.word	0x0000d8e0


	//   ....[79]....
        /*0454*/ 	.word	0x0000d900


	//   ....[80]....
        /*0458*/ 	.word	0x0000d990


	//   ....[81]....
        /*045c*/ 	.word	0x0000d9c0


	//   ....[82]....
        /*0460*/ 	.word	0x0000da30


	//   ....[83]....
        /*0464*/ 	.word	0x0000da60


	//   ....[84]....
        /*0468*/ 	.word	0x0000dad0


	//   ....[85]....
        /*046c*/ 	.word	0x0000db00


	//   ....[86]....
        /*0470*/ 	.word	0x0000db70


	//   ....[87]....
        /*0474*/ 	.word	0x0000dba0


	//   ....[88]....
        /*0478*/ 	.word	0x0000e070


	//   ....[89]....
        /*047c*/ 	.word	0x0000e0a0


	//   ....[90]....
        /*0480*/ 	.word	0x0000e0d0


	//   ....[91]....
        /*0484*/ 	.word	0x0000e100


	//   ....[92]....
        /*0488*/ 	.word	0x0000e130


	//   ....[93]....
        /*048c*/ 	.word	0x0000e140


	//   ....[94]....
        /*0490*/ 	.word	0x0000e1e0


	//   ....[95]....
        /*0494*/ 	.word	0x0000e200


	//   ....[96]....
        /*0498*/ 	.word	0x0000e290


	//   ....[97]....
        /*049c*/ 	.word	0x0000e2b0


	//   ....[98]....
        /*04a0*/ 	.word	0x0000e320


	//   ....[99]....
        /*04a4*/ 	.word	0x0000e350


	//   ....[100]....
        /*04a8*/ 	.word	0x0000e6d0


	//   ....[101]....
        /*04ac*/ 	.word	0x0000ec50


	//   ....[102]....
        /*04b0*/ 	.word	0x0000ed40


	//   ....[103]....
        /*04b4*/ 	.word	0x0000ede0


	//   ....[104]....
        /*04b8*/ 	.word	0x0000ee40


	//   ....[105]....
        /*04bc*/ 	.word	0x0000ef10


	//   ....[106]....
        /*04c0*/ 	.word	0x0000ef80


	//   ....[107]....
        /*04c4*/ 	.word	0x0000f050


	//   ....[108]....
        /*04c8*/ 	.word	0x0000f0d0


	//   ....[109]....
        /*04cc*/ 	.word	0x0000f1a0


	//   ....[110]....
        /*04d0*/ 	.word	0x0000f220


	//   ....[111]....
        /*04d4*/ 	.word	0x0000f300


	//   ....[112]....
        /*04d8*/ 	.word	0x0000f380


	//   ....[113]....
        /*04dc*/ 	.word	0x0000f440


	//   ....[114]....
        /*04e0*/ 	.word	0x0000f4d0


	//   ....[115]....
        /*04e4*/ 	.word	0x0000f540


	//   ....[116]....
        /*04e8*/ 	.word	0x0000f5e0


	//   ....[117]....
        /*04ec*/ 	.word	0x0000f6b0


	//   ....[118]....
        /*04f0*/ 	.word	0x0000f730


	//   ....[119]....
        /*04f4*/ 	.word	0x0000f800


	//   ....[120]....
        /*04f8*/ 	.word	0x0000f880


	//   ....[121]....
        /*04fc*/ 	.word	0x0000f950


	//   ....[122]....
        /*0500*/ 	.word	0x0000f9d0


	//   ....[123]....
        /*0504*/ 	.word	0x0000faa0


	//   ....[124]....
        /*0508*/ 	.word	0x0000fb20


	//   ....[125]....
        /*050c*/ 	.word	0x0000fbf0


	//   ....[126]....
        /*0510*/ 	.word	0x0000fc70


	//   ....[127]....
        /*0514*/ 	.word	0x0000fd40


	//   ....[128]....
        /*0518*/ 	.word	0x0000fdb0


	//   ....[129]....
        /*051c*/ 	.word	0x0000fe70


	//   ....[130]....
        /*0520*/ 	.word	0x0000ffb0


	//   ....[131]....
        /*0524*/ 	.word	0x00010080


	//   ....[132]....
        /*0528*/ 	.word	0x000100e0


	//   ....[133]....
        /*052c*/ 	.word	0x000101a0


	//   ....[134]....
        /*0530*/ 	.word	0x00010200


	//   ....[135]....
        /*0534*/ 	.word	0x000102c0


	//   ....[136]....
        /*0538*/ 	.word	0x00010320


	//   ....[137]....
        /*053c*/ 	.word	0x000103f0


	//   ....[138]....
        /*0540*/ 	.word	0x00010450


	//   ....[139]....
        /*0544*/ 	.word	0x00010520


	//   ....[140]....
        /*0548*/ 	.word	0x00010580


	//   ....[141]....
        /*054c*/ 	.word	0x00010660


	//   ....[142]....
        /*0550*/ 	.word	0x00010740


	//   ....[143]....
        /*0554*/ 	.word	0x000107e0


	//   ....[144]....
        /*0558*/ 	.word	0x00010840


	//   ....[145]....
        /*055c*/ 	.word	0x00010900


	//   ....[146]....
        /*0560*/ 	.word	0x000109c0


	//   ....[147]....
        /*0564*/ 	.word	0x00010a80


	//   ....[148]....
        /*0568*/ 	.word	0x00010b40


	//   ....[149]....
        /*056c*/ 	.word	0x00010c00


	//   ....[150]....
        /*0570*/ 	.word	0x00010cc0


	//   ....[151]....
        /*0574*/ 	.word	0x00010d80


	//   ....[152]....
        /*0578*/ 	.word	0x00010e40


	//   ....[153]....
        /*057c*/ 	.word	0x00010f00


	//   ....[154]....
        /*0580*/ 	.word	0x00011040


	//   ....[155]....
        /*0584*/ 	.word	0x000110e0


	//   ....[156]....
        /*0588*/ 	.word	0x000111b0


	//   ....[157]....
        /*058c*/ 	.word	0x000112a0


	//   ....[158]....
        /*0590*/ 	.word	0x00011310


	//   ....[159]....
        /*0594*/ 	.word	0x00011400


	//   ....[160]....
        /*0598*/ 	.word	0x00011470


	//   ....[161]....
        /*059c*/ 	.word	0x00011570


	//   ....[162]....
        /*05a0*/ 	.word	0x000115f0


	//   ....[163]....
        /*05a4*/ 	.word	0x000116e0


	//   ....[164]....
        /*05a8*/ 	.word	0x00011750


	//   ....[165]....
        /*05ac*/ 	.word	0x00011820


	//   ....[166]....
        /*05b0*/ 	.word	0x00011930


	//----- nvinfo : EIATTR_REG_RECONFIG
	.align		4
.L_261:
        /*05b4*/ 	.byte	0x01, 0x54
	.zero		2


	//----- nvinfo : EIATTR_SYSCALL_OFFSETS
	.align		4
        /*05b8*/ 	.byte	0x04, 0x46
        /*05ba*/ 	.short	(.L_263 - .L_262)


	//   ....[0]....
.L_262:
        /*05bc*/ 	.word	0x00001490


	//   ....[1]....
        /*05c0*/ 	.word	0x0000b530


	//   ....[2]....
        /*05c4*/ 	.word	0x0000b670


	//   ....[3]....
        /*05c8*/ 	.word	0x0000b760


	//   ....[4]....
        /*05cc*/ 	.word	0x0000c5a0


	//----- nvinfo : EIATTR_MBARRIER_INSTR_OFFSETS
	.align		4
.L_263:
        /*05d0*/ 	.byte	0x04, 0x39
        /*05d2*/ 	.short	(.L_265 - .L_264)


	//   ....[0]....
.L_264:
        /*05d4*/ 	.word	0x00000180
        /*05d8*/ 	.word	0x000000ff
        /*05dc*/ 	.word	0x00030800
        /*05e0*/ 	.short	0x0100
        /*05e2*/ 	.byte	0x08
	.zero		1


	//   ....[1]....
        /*05e4*/ 	.word	0x00000190
        /*05e8*/ 	.word	0x000000ff
        /*05ec*/ 	.word	0x00030820
        /*05f0*/ 	.short	0x0100
        /*05f2*/ 	.byte	0x08
	.zero		1


	//   ....[2]....
        /*05f4*/ 	.word	0x00000280
        /*05f8*/ 	.word	0x000000ff
        /*05fc*/ 	.word	0x00030830
        /*0600*/ 	.short	0x0100
        /*0602*/ 	.byte	0x08
	.zero		1


	//   ....[3]....
        /*0604*/ 	.word	0x00000290
        /*0608*/ 	.word	0x000000ff
        /*060c*/ 	.word	0x00030840
        /*0610*/ 	.short	0x0100
        /*0612*/ 	.byte	0x08
	.zero		1


	//   ....[4]....
        /*0614*/ 	.word	0x000002a0
        /*0618*/ 	.word	0x000000ff
        /*061c*/ 	.word	0x00030838
        /*0620*/ 	.short	0x0100
        /*0622*/ 	.byte	0x08
	.zero		1


	//   ....[5]....
        /*0624*/ 	.word	0x000002b0
        /*0628*/ 	.word	0x000000ff
        /*062c*/ 	.word	0x00030848
        /*0630*/ 	.short	0x0100
        /*0632*/ 	.byte	0x08
	.zero		1


	//   ....[6]....
        /*0634*/ 	.word	0x000003e0
        /*0638*/ 	.word	0x000000ff
        /*063c*/ 	.word	0x00030850
        /*0640*/ 	.short	0x0100
        /*0642*/ 	.byte	0x08
	.zero		1


	//   ....[7]....
        /*0644*/ 	.word	0x000003f0
        /*0648*/ 	.word	0x000000ff
        /*064c*/ 	.word	0x00030860
        /*0650*/ 	.short	0x0100
        /*0652*/ 	.byte	0x08
	.zero		1


	//   ....[8]....
        /*0654*/ 	.word	0x00000400
        /*0658*/ 	.word	0x000000ff
        /*065c*/ 	.word	0x00030858
        /*0660*/ 	.short	0x0100
        /*0662*/ 	.byte	0x08
	.zero		1


	//   ....[9]....
        /*0664*/ 	.word	0x00000410
        /*0668*/ 	.word	0x000000ff
        /*066c*/ 	.word	0x00030868
        /*0670*/ 	.short	0x0100
        /*0672*/ 	.byte	0x08
	.zero		1


	//   ....[10]....
        /*0674*/ 	.word	0x00000500
        /*0678*/ 	.word	0x000000ff
        /*067c*/ 	.word	0x00030870
        /*0680*/ 	.short	0x0100
        /*0682*/ 	.byte	0x06
	.zero		1


	//   ....[11]....
        /*0684*/ 	.word	0x00000510
        /*0688*/ 	.word	0x000000ff
        /*068c*/ 	.word	0x00030880
        /*0690*/ 	.short	0x0100
        /*0692*/ 	.byte	0x06
	.zero		1


	//   ....[12]....
        /*0694*/ 	.word	0x00000520
        /*0698*/ 	.word	0x000000ff
        /*069c*/ 	.word	0x00030878
        /*06a0*/ 	.short	0x0100
        /*06a2*/ 	.byte	0x06
	.zero		1


	//   ....[13]....
        /*06a4*/ 	.word	0x00000530
        /*06a8*/ 	.word	0x000000ff
        /*06ac*/ 	.word	0x00030888
        /*06b0*/ 	.short	0x0100
        /*06b2*/ 	.byte	0x06
	.zero		1


	//   ....[14]....
        /*06b4*/ 	.word	0x00000660
        /*06b8*/ 	.word	0x000000ff
        /*06bc*/ 	.word	0x00030890
        /*06c0*/ 	.short	0x0100
        /*06c2*/ 	.byte	0x08
	.zero		1


	//   ....[15]....
        /*06c4*/ 	.word	0x00000670
        /*06c8*/ 	.word	0x000000ff
        /*06cc*/ 	.word	0x000308a0
        /*06d0*/ 	.short	0x0100
        /*06d2*/ 	.byte	0x08
	.zero		1


	//   ....[16]....
        /*06d4*/ 	.word	0x00000680
        /*06d8*/ 	.word	0x000000ff
        /*06dc*/ 	.word	0x00030898
        /*06e0*/ 	.short	0x0100
        /*06e2*/ 	.byte	0x08
	.zero		1


	//   ....[17]....
        /*06e4*/ 	.word	0x00000690
        /*06e8*/ 	.word	0x000000ff
        /*06ec*/ 	.word	0x000308a8
        /*06f0*/ 	.short	0x0100
        /*06f2*/ 	.byte	0x08
	.zero		1


	//   ....[18]....
        /*06f4*/ 	.word	0x000007d0
        /*06f8*/ 	.word	0x000000ff
        /*06fc*/ 	.word	0x000308b0
        /*0700*/ 	.short	0x0100
        /*0702*/ 	.byte	0x08
	.zero		1


	//   ....[19]....
        /*0704*/ 	.word	0x000007e0
        /*0708*/ 	.word	0x000000ff
        /*070c*/ 	.word	0x000308c0
        /*0710*/ 	.short	0x0100
        /*0712*/ 	.byte	0x08
	.zero		1


	//   ....[20]....
        /*0714*/ 	.word	0x000007f0
        /*0718*/ 	.word	0x000000ff
        /*071c*/ 	.word	0x000308b8
        /*0720*/ 	.short	0x0100
        /*0722*/ 	.byte	0x08
	.zero		1


	//   ....[21]....
        /*0724*/ 	.word	0x00000800
        /*0728*/ 	.word	0x000000ff
        /*072c*/ 	.word	0x000308c8
        /*0730*/ 	.short	0x0100
        /*0732*/ 	.byte	0x08
	.zero		1


	//   ....[22]....
        /*0734*/ 	.word	0x000014b0
        /*0738*/ 	.word	0x000000ff
        /*073c*/ 	.word	0x00030800
        /*0740*/ 	.short	0x010a
        /*0742*/ 	.byte	0x27
	.zero		1


	//   ....[23]....
        /*0744*/ 	.word	0x00001540
        /*0748*/ 	.word	0x000000ff
        /*074c*/ 	.word	0x00030830
        /*0750*/ 	.short	0x010a
        /*0752*/ 	.byte	0x27
	.zero		1


	//   ....[24]....
        /*0754*/ 	.word	0x000015a0
        /*0758*/ 	.word	0x000000ff
        /*075c*/ 	.word	0x00030830
        /*0760*/ 	.short	0x010a
        /*0762*/ 	.byte	0x27
	.zero		1


	//   ....[25]....
        /*0764*/ 	.word	0x00001f90
        /*0768*/ 	.word	0x000000ff
        /*076c*/ 	.word	0x00000000
        /*0770*/ 	.short	0x0101
        /*0772*/ 	.byte	0x06
	.zero		1


	//   ....[26]....
        /*0774*/ 	.word	0x000039b0
        /*0778*/ 	.word	0x000000ff
        /*077c*/ 	.word	0x00030830
        /*0780*/ 	.short	0x010a
        /*0782*/ 	.byte	0x26
	.zero		1


	//   ....[27]....
        /*0784*/ 	.word	0x000039f0
        /*0788*/ 	.word	0x000000ff
        /*078c*/ 	.word	0x00030830
        /*0790*/ 	.short	0x010a
        /*0792*/ 	.byte	0x26
	.zero		1


	//   ....[28]....
        /*0794*/ 	.word	0x00004460
        /*0798*/ 	.word	0x000000ff
        /*079c*/ 	.word	0x00030850
        /*07a0*/ 	.short	0x010a
        /*07a2*/ 	.byte	0x0e
	.zero		1


	//   ....[29]....
        /*07a4*/ 	.word	0x000044a0
        /*07a8*/ 	.word	0x000000ff
        /*07ac*/ 	.word	0x00030850
        /*07b0*/ 	.short	0x010a
        /*07b2*/ 	.byte	0x0e
	.zero		1


	//   ....[30]....
        /*07b4*/ 	.word	0x00004910
        /*07b8*/ 	.word	0x000000ff
        /*07bc*/ 	.word	0x00000000
        /*07c0*/ 	.short	0x0101
        /*07c2*/ 	.byte	0x26
	.zero		1


	//   ....[31]....
        /*07c4*/ 	.word	0x00005dc0
        /*07c8*/ 	.word	0x000000ff
        /*07cc*/ 	.word	0x00000000
        /*07d0*/ 	.short	0x0101
        /*07d2*/ 	.byte	0x0e
	.zero		1


	//   ....[32]....
        /*07d4*/ 	.word	0x00005fa0
        /*07d8*/ 	.word	0x000000ff
        /*07dc*/ 	.word	0x00030830
        /*07e0*/ 	.short	0x010a
        /*07e2*/ 	.byte	0x26
	.zero		1


	//   ....[33]....
        /*07e4*/ 	.word	0x00005fe0
        /*07e8*/ 	.word	0x000000ff
        /*07ec*/ 	.word	0x00030830
        /*07f0*/ 	.short	0x010a
        /*07f2*/ 	.byte	0x26
	.zero		1


	//   ....[34]....
        /*07f4*/ 	.word	0x00006a50
        /*07f8*/ 	.word	0x000000ff
        /*07fc*/ 	.word	0x00030850
        /*0800*/ 	.short	0x010a
        /*0802*/ 	.byte	0x05
	.zero		1


	//   ....[35]....
        /*0804*/ 	.word	0x00006a90
        /*0808*/ 	.word	0x000000ff
        /*080c*/ 	.word	0x00030850
        /*0810*/ 	.short	0x010a
        /*0812*/ 	.byte	0x05
	.zero		1


	//   ....[36]....
        /*0814*/ 	.word	0x00006e40
        /*0818*/ 	.word	0x000000ff
        /*081c*/ 	.word	0x00000000
        /*0820*/ 	.short	0x0101
        /*0822*/ 	.byte	0x26
	.zero		1


	//   ....[37]....
        /*0824*/ 	.word	0x00007be0
        /*0828*/ 	.word	0x000000ff
        /*082c*/ 	.word	0x00000000
        /*0830*/ 	.short	0x0101
        /*0832*/ 	.byte	0x05
	.zero		1


	//   ....[38]....
        /*0834*/ 	.word	0x00008310
        /*0838*/ 	.word	0x000000ff
        /*083c*/ 	.word	0x00030850
        /*0840*/ 	.short	0x010a
        /*0842*/ 	.byte	0x05
	.zero		1


	//   ....[39]....
        /*0844*/ 	.word	0x00008350
        /*0848*/ 	.word	0x000000ff
        /*084c*/ 	.word	0x00030850
        /*0850*/ 	.short	0x010a
        /*0852*/ 	.byte	0x05
	.zero		1


	//   ....[40]....
        /*0854*/ 	.word	0x00008960
        /*0858*/ 	.word	0x000000ff
        /*085c*/ 	.word	0x00000000
        /*0860*/ 	.short	0x0101
        /*0862*/ 	.byte	0x04
	.zero		1


	//   ....[41]....
        /*0864*/ 	.word	0x00009660
        /*0868*/ 	.word	0x000000ff
        /*086c*/ 	.word	0x00000000
        /*0870*/ 	.short	0x0101
        /*0872*/ 	.byte	0x04
	.zero		1


	//   ....[42]....
        /*0874*/ 	.word	0x0000bd70
        /*0878*/ 	.word	0x000000ff
        /*087c*/ 	.word	0x00030840
        /*0880*/ 	.short	0x010a
        /*0882*/ 	.byte	0x2e
	.zero		1


	//   ....[43]....
        /*0884*/ 	.word	0x0000c360
        /*0888*/ 	.word	0x000000ff
        /*088c*/ 	.word	0x00030830
        /*0890*/ 	.short	0x0107
        /*0892*/ 	.byte	0x2e
	.zero		1


	//   ....[44]....
        /*0894*/ 	.word	0x0000c3d0
        /*0898*/ 	.word	0x000000ff
        /*089c*/ 	.word	0x00030830
        /*08a0*/ 	.short	0x0101
        /*08a2*/ 	.byte	0x2e
	.zero		1


	//   ....[45]....
        /*08a4*/ 	.word	0x0000cd90
        /*08a8*/ 	.word	0x000000ff
        /*08ac*/ 	.word	0x00030800
        /*08b0*/ 	.short	0x0107
        /*08b2*/ 	.byte	0x2e
	.zero		1


	//   ....[46]....
        /*08b4*/ 	.word	0x0000cdf0
        /*08b8*/ 	.word	0x000000ff
        /*08bc*/ 	.word	0x00030800
        /*08c0*/ 	.short	0x0101
        /*08c2*/ 	.byte	0x2e
	.zero		1


	//   ....[47]....
        /*08c4*/ 	.word	0x0000ce10
        /*08c8*/ 	.word	0x000000ff
        /*08cc*/ 	.word	0x00030820
        /*08d0*/ 	.short	0x010a
        /*08d2*/ 	.byte	0x2e
	.zero		1


	//   ....[48]....
        /*08d4*/ 	.word	0x0000d1f0
        /*08d8*/ 	.word	0x00000013
        /*08dc*/ 	.word	0x00030840
        /*08e0*/ 	.short	0x010a
        /*08e2*/ 	.byte	0x3f
	.zero		1


	//   ....[49]....
        /*08e4*/ 	.word	0x0000d730
        /*08e8*/ 	.word	0x00000013
        /*08ec*/ 	.word	0x00030830
        /*08f0*/ 	.short	0x0107
        /*08f2*/ 	.byte	0x3f
	.zero		1


	//   ....[50]....
        /*08f4*/ 	.word	0x0000d7e0
        /*08f8*/ 	.word	0x00000013
        /*08fc*/ 	.word	0x00030830
        /*0900*/ 	.short	0x0101
        /*0902*/ 	.byte	0x3f
	.zero		1


	//   ....[51]....
        /*0904*/ 	.word	0x0000d840
        /*0908*/ 	.word	0x00000006
        /*090c*/ 	.word	0x00030860
        /*0910*/ 	.short	0x010a
        /*0912*/ 	.byte	0x3f
	.zero		1


	//   ....[52]....
        /*0914*/ 	.word	0x0000dcf0
        /*0918*/ 	.word	0x00000006
        /*091c*/ 	.word	0x00030850
        /*0920*/ 	.short	0x0107
        /*0922*/ 	.byte	0x3f
	.zero		1


	//   ....[53]....
        /*0924*/ 	.word	0x0000de40
        /*0928*/ 	.word	0x00000006
        /*092c*/ 	.word	0x00030850
        /*0930*/ 	.short	0x0101
        /*0932*/ 	.byte	0x3f
	.zero		1


	//   ....[54]....
        /*0934*/ 	.word	0x0000dfe0
        /*0938*/ 	.word	0x00000000
        /*093c*/ 	.word	0x00030860
        /*0940*/ 	.short	0x010a
        /*0942*/ 	.byte	0x3f
	.zero		1


	//   ....[55]....
        /*0944*/ 	.word	0x0000e510
        /*0948*/ 	.word	0x00000000
        /*094c*/ 	.word	0x00030850
        /*0950*/ 	.short	0x0107
        /*0952*/ 	.byte	0x3f
	.zero		1


	//   ....[56]....
        /*0954*/ 	.word	0x0000e5c0
        /*0958*/ 	.word	0x00000000
        /*095c*/ 	.word	0x00030850
        /*0960*/ 	.short	0x0101
        /*0962*/ 	.byte	0x3f
	.zero		1


	//   ....[57]....
        /*0964*/ 	.word	0x0000e660
        /*0968*/ 	.word	0x00000007
        /*096c*/ 	.word	0x00030820
        /*0970*/ 	.short	0x010a
        /*0972*/ 	.byte	0x3f
	.zero		1


	//   ....[58]....
        /*0974*/ 	.word	0x0000e7e0
        /*0978*/ 	.word	0x00000005
        /*097c*/ 	.word	0x00030840
        /*0980*/ 	.short	0x010a
        /*0982*/ 	.byte	0x3f
	.zero		1


	//   ....[59]....
        /*0984*/ 	.word	0x0000e880
        /*0988*/ 	.word	0x00000007
        /*098c*/ 	.word	0x00030840
        /*0990*/ 	.short	0x010a
        /*0992*/ 	.byte	0x3f
	.zero		1


	//   ....[60]....
        /*0994*/ 	.word	0x0000e8c0
        /*0998*/ 	.word	0x00000005
        /*099c*/ 	.word	0x00030860
        /*09a0*/ 	.short	0x010a
        /*09a2*/ 	.byte	0x3f
	.zero		1


	//   ....[61]....
        /*09a4*/ 	.word	0x0000e900
        /*09a8*/ 	.word	0x00000007
        /*09ac*/ 	.word	0x00030860
        /*09b0*/ 	.short	0x010a
        /*09b2*/ 	.byte	0x3f
	.zero		1


	//   ....[62]....
        /*09b4*/ 	.word	0x0000e970
        /*09b8*/ 	.word	0x00000003
        /*09bc*/ 	.word	0x00030800
        /*09c0*/ 	.short	0x010a
        /*09c2*/ 	.byte	0x3f
	.zero		1


	//   ....[63]....
        /*09c4*/ 	.word	0x0000e9d0
        /*09c8*/ 	.word	0x00000003
        /*09cc*/ 	.word	0x00030830
        /*09d0*/ 	.short	0x010a
        /*09d2*/ 	.byte	0x3f
	.zero		1


	//   ....[64]....
        /*09d4*/ 	.word	0x0000ea30
        /*09d8*/ 	.word	0x00000005
        /*09dc*/ 	.word	0x00030830
        /*09e0*/ 	.short	0x010a
        /*09e2*/ 	.byte	0x3f
	.zero		1


	//   ....[65]....
        /*09e4*/ 	.word	0x0000ea90
        /*09e8*/ 	.word	0x00000003
        /*09ec*/ 	.word	0x00030850
        /*09f0*/ 	.short	0x010a
        /*09f2*/ 	.byte	0x3f
	.zero		1


	//   ....[66]....
        /*09f4*/ 	.word	0x0000eaf0
        /*09f8*/ 	.word	0x00000005
        /*09fc*/ 	.word	0x00030830
        /*0a00*/ 	.short	0x010a
        /*0a02*/ 	.byte	0x3f
	.zero		1


	//   ....[67]....
        /*0a04*/ 	.word	0x0000eb50
        /*0a08*/ 	.word	0x00000003
        /*0a0c*/ 	.word	0x00030850
        /*0a10*/ 	.short	0x010a
        /*0a12*/ 	.byte	0x3f
	.zero		1


	//   ....[68]....
        /*0a14*/ 	.word	0x0000ebb0
        /*0a18*/ 	.word	0x00000003
        /*0a1c*/ 	.word	0x00030850
        /*0a20*/ 	.short	0x010a
        /*0a22*/ 	.byte	0x3f
	.zero		1


	//   ....[69]....
        /*0a24*/ 	.word	0x0000ec90
        /*0a28*/ 	.word	0x00000003
        /*0a2c*/ 	.word	0x00030840
        /*0a30*/ 	.short	0x010a
        /*0a32*/ 	.byte	0x3f
	.zero		1


	//   ....[70]....
        /*0a34*/ 	.word	0x0000feb0
        /*0a38*/ 	.word	0x00000003
        /*0a3c*/ 	.word	0x00030820
        /*0a40*/ 	.short	0x010a
        /*0a42*/ 	.byte	0x3f
	.zero		1


	//   ....[71]....
        /*0a44*/ 	.word	0x0000ff00
        /*0a48*/ 	.word	0x00000013
        /*0a4c*/ 	.word	0x00030840
        /*0a50*/ 	.short	0x010a
        /*0a52*/ 	.byte	0x3f
	.zero		1


	//   ....[72]....
        /*0a54*/ 	.word	0x00010690
        /*0a58*/ 	.word	0x00000006
        /*0a5c*/ 	.word	0x00030860
        /*0a60*/ 	.short	0x010a
        /*0a62*/ 	.byte	0x3f
	.zero		1


	//   ....[73]....
        /*0a64*/ 	.word	0x00010f90
        /*0a68*/ 	.word	0x00000000
        /*0a6c*/ 	.word	0x00030860
        /*0a70*/ 	.short	0x010a
        /*0a72*/ 	.byte	0x3f
	.zero		1


	//   ....[74]....
        /*0a74*/ 	.word	0x00011850
        /*0a78*/ 	.word	0x00000007
        /*0a7c*/ 	.word	0x00030820
        /*0a80*/ 	.short	0x010a
        /*0a82*/ 	.byte	0x3f
	.zero		1


	//   ....[75]....
        /*0a84*/ 	.word	0x000119f0
        /*0a88*/ 	.word	0x00000005
        /*0a8c*/ 	.word	0x00030840
        /*0a90*/ 	.short	0x010a
        /*0a92*/ 	.byte	0x3f
	.zero		1


	//   ....[76]....
        /*0a94*/ 	.word	0x00011a40
        /*0a98*/ 	.word	0x00000007
        /*0a9c*/ 	.word	0x00030840
        /*0aa0*/ 	.short	0x010a
        /*0aa2*/ 	.byte	0x3f
	.zero		1


	//   ....[77]....
        /*0aa4*/ 	.word	0x00011a90
        /*0aa8*/ 	.word	0x00000005
        /*0aac*/ 	.word	0x00030860
        /*0ab0*/ 	.short	0x010a
        /*0ab2*/ 	.byte	0x3f
	.zero		1


	//----- nvinfo : EIATTR_NUM_MBARRIERS
	.align		4
.L_265:
        /*0ab4*/ 	.byte	0x03, 0x38
        /*0ab6*/ 	.short	0x0016


	//----- nvinfo : EIATTR_EXIT_INSTR_OFFSETS
	.align		4
        /*0ab8*/ 	.byte	0x04, 0x1c
        /*0aba*/ 	.short	(.L_267 - .L_266)


	//   ....[0]....
.L_266:
        /*0abc*/ 	.word	0x0000e950


	//----- nvinfo : EIATTR_MAX_THREADS
	.align		4
.L_267:
        /*0ac0*/ 	.byte	0x04, 0x05
        /*0ac2*/ 	.short	(.L_269 - .L_268)
.L_268:
        /*0ac4*/ 	.word	0x00000180
        /*0ac8*/ 	.word	0x00000001
        /*0acc*/ 	.word	0x00000001


	//----- nvinfo : EIATTR_CRS_STACK_SIZE
	.align		4
.L_269:
        /*0ad0*/ 	.byte	0x04, 0x1e
        /*0ad2*/ 	.short	(.L_271 - .L_270)
.L_270:
        /*0ad4*/ 	.word	0x00000000


	//----- nvinfo : EIATTR_CBANK_PARAM_SIZE
	.align		4
.L_271:
        /*0ad8*/ 	.byte	0x03, 0x19
        /*0ada*/ 	.short	0x0a70


	//----- nvinfo : EIATTR_PARAM_CBANK
	.align		4
        /*0adc*/ 	.byte	0x04, 0x0a
        /*0ade*/ 	.short	(.L_273 - .L_272)
	.align		4
.L_272:
        /*0ae0*/ 	.word	index@(.nv.constant0._ZN7cutlass13device_kernelIN5flash11enable_sm90INS1_16FlashAttnFwdSm90INS1_25CollectiveMainloopFwdSm90ILi2EN4cute5tupleIJNS5_1CILi1EEES8_S8_EEENS6_IJNS7_ILi128EEENS7_ILi96EEENS7_ILi192EEEEEELi192ENS_10bfloat16_tEfNS_4arch4Sm90ELb1ELb0ELb0ELb0ELb1ELb0ELb0ELb1ELb1ELb1ELb1ELb0EEENS1_21CollectiveEpilogueFwdINS6_IJSA_SC_SB_EEES9_SE_SG_Li256ELb0ELb1ELb1ELb0EEENS1_19SingleTileSchedulerILb0ELb1ELb1ELi128EEEEEEEEEvNT_6ParamsE)
        /*0ae4*/ 	.short	0x0210
        /*0ae6*/ 	.short	0x0a70


	//----- nvinfo : EIATTR_SW_WAR
	.align		4
.L_273:
        /*0ae8*/ 	.byte	0x04, 0x36
        /*0aea*/ 	.short	(.L_275 - .L_274)
.L_274:
        /*0aec*/ 	.word	0x00000008
.L_275:


//--------------------- .nv.info._ZN7cutlass13device_kernelIN5flash11enable_sm90INS1_16FlashAttnFwdSm90INS1_25CollectiveMainloopFwdSm90ILi2EN4cute5tupleIJNS5_1CILi1EEES8_S8_EEENS6_IJNS7_ILi128EEENS7_ILi96EEENS7_ILi192EEEEEELi192ENS_10bfloat16_tEfNS_4arch4Sm90ELb1ELb0ELb0ELb1ELb1ELb0ELb0ELb1ELb1ELb1ELb1ELb0EEENS1_21CollectiveEpilogueFwdINS6_IJSA_SC_SB_EEES9_SE_SG_Li256ELb1ELb1ELb1ELb0EEENS1_36VarlenDynamicPersistentTileSchedulerILi128ELi96ELi256ELi128ELb1ELb1ELb1ELb1ELb1ELb1EEEEEEEEEvNT_6ParamsE --------------------------
	.section	.nv.info._ZN7cutlass13device_kernelIN5flash11enable_sm90INS1_16FlashAttnFwdSm90INS1_25CollectiveMainloopFwdSm90ILi2EN4cute5tupleIJNS5_1CILi1EEES8_S8_EEENS6_IJNS7_ILi128EEENS7_ILi96EEENS7_ILi192EEEEEELi192ENS_10bfloat16_tEfNS_4arch4Sm90ELb1ELb0ELb0ELb1ELb1ELb0ELb0ELb1ELb1ELb1ELb1ELb0EEENS1_21CollectiveEpilogueFwdINS6_IJSA_SC_SB_EEES9_SE_SG_Li256ELb1ELb1ELb1ELb0EEENS1_36VarlenDynamicPersistentTileSchedulerILi128ELi96ELi256ELi128ELb1ELb1ELb1ELb1ELb1ELb1EEEEEEEEEvNT_6ParamsE,"",@"SHT_CUDA_INFO"
	.sectionflags	@""
	.align	4


	//----- nvinfo : EIATTR_CUDA_API_VERSION
	.align		4
        /*0000*/ 	.byte	0x04, 0x37
        /*0002*/ 	.short	(.L_277 - .L_276)
.L_276:
        /*0004*/ 	.word	0x00000082


	//----- nvinfo : EIATTR_KPARAM_INFO
	.align		4
.L_277:
        /*0008*/ 	.byte	0x04, 0x17
        /*000a*/ 	.short	(.L_279 - .L_278)
.L_278:
        /*000c*/ 	.word	0x00000000
        /*0010*/ 	.short	0x0000
        /*0012*/ 	.short	0x0070
        /*0014*/ 	.byte	0x00, 0xf0, 0x01, 0x2a


	//----- nvinfo : EIATTR_SPARSE_MMA_MASK
	.align		4
.L_279:
        /*0018*/ 	.byte	0x03, 0x50
        /*001a*/ 	.short	0x0000


	//----- nvinfo : EIATTR_MAXREG_COUNT
	.align		4
        /*001c*/ 	.byte	0x03, 0x1b
        /*001e*/ 	.short	0x00a8


	//----- nvinfo : EIATTR_NUM_BARRIERS
	.align		4
        /*0020*/ 	.byte	0x02, 0x4c
        /*0022*/ 	.byte	0x09
	.zero		1


	//----- nvinfo : EIATTR_EXTERNS
	.align		4
        /*0024*/ 	.byte	0x04, 0x0f
        /*0026*/ 	.short	(.L_281 - .L_280)


	//   ....[0]....
	.align		4
.L_280:
        /*0028*/ 	.word	index@(__assertfail)


	//----- nvinfo : EIATTR_ANNOTATIONS
	.align		4
.L_281:
        /*002c*/ 	.byte	0x04, 0x55
        /*002e*/ 	.short	(.L_283 - .L_282)


	//   ....[0]....
.L_282:
        /* <DEDUP_REMOVED lines=20> */


	//----- nvinfo : EIATTR_MERCURY_ISA_VERSION
	.align		4
.L_283:
        /*0158*/ 	.byte	0x03, 0x5f
        /*015a*/ 	.short	0x0101


	//----- nvinfo : EIATTR_UNUSED_LOAD_BYTE_OFFSET
	.align		4
        /*015c*/ 	.byte	0x04, 0x44
        /*015e*/ 	.short	(.L_285 - .L_284)


	//   ....[0]....
.L_284:
        /*0160*/ 	.word	0x00000950
        /*0164*/ 	.word	0x0000fff0


	//   ....[1]....
        /*0168*/ 	.word	0x00009860
        /*016c*/ 	.word	0x0000fff0


	//----- nvinfo : EIATTR_INT_WARP_WIDE_INSTR_OFFSETS
	.align		4
.L_285:
        /*0170*/ 	.byte	0x04, 0x31
        /*0172*/ 	.short	(.L_287 - .L_286)


	//   ....[0]....
.L_286:
        /*0174*/ 	.word	0x000000c0


	//   ....[1]....
        /*0178*/ 	.word	0x000000d0


	//   ....[2]....
        /*017c*/ 	.word	0x00000170


	//   ....[3]....
        /*0180*/ 	.word	0x0000eeb0


	//   ....[4]....
        /*0184*/ 	.word	0x0000ef40


	//   ....[5]....
        /*0188*/ 	.word	0x00011d10


	//   ....[6]....
        /*018c*/ 	.word	0x00011da0


	//----- nvinfo : EIATTR_COOP_GROUP_MASK_REGIDS
	.align		4
.L_287:
        /*0190*/ 	.byte	0x04, 0x29
        /*0192*/ 	.short	(.L_289 - .L_288)


	//   ....[0]....
.L_288:
        /*0194*/ 	.word	0xffffffff


	//   ....[1]....
        /*0198*/ 	.word	0xffffffff


	//   ....[2]....
        /*019c*/ 	.word	0xffffffff


	//   ....[3]....
        /*01a0*/ 	.word	0xffffffff


	//   ....[4]....
        /*01a4*/ 	.word	0xffffffff


	//   ....[5]....
        /*01a8*/ 	.word	0xffffffff


	//   ....[6]....
        /*01ac*/ 	.word	0xffffffff


	//   ....[7]....
        /*01b0*/ 	.word	0xffffffff


	//   ....[8]....
        /*01b4*/ 	.word	0xffffffff


	//   ....[9]....
        /*01b8*/ 	.word	0xffffffff


	//   ....[10]....
        /*01bc*/ 	.word	0xffffffff


	//   ....[11]....
        /*01c0*/ 	.word	0xffffffff


	//   ....[12]....
        /*01c4*/ 	.word	0xffffffff


	//   ....[13]....
        /*01c8*/ 	.word	0xffffffff


	//   ....[14]....
        /*01cc*/ 	.word	0xffffffff


	//   ....[15]....
        /*01d0*/ 	.word	0xffffffff


	//   ....[16]....
        /*01d4*/ 	.word	0xffffffff


	//   ....[17]....
        /*01d8*/ 	.word	0xffffffff


	//   ....[18]....
        /*01dc*/ 	.word	0xffffffff


	//   ....[19]....
        /*01e0*/ 	.word	0xffffffff


	//   ....[20]....
        /*01e4*/ 	.word	0xffffffff


	//   ....[21]....
        /*01e8*/ 	.word	0xffffffff


	//   ....[22]....
        /*01ec*/ 	.word	0xffffffff


	//   ....[23]....
        /*01f0*/ 	.word	0xffffffff


	//   ....[24]....
        /*01f4*/ 	.word	0xffffffff


	//   ....[25]....
        /*01f8*/ 	.word	0xffffffff


	//   ....[26]....
        /*01fc*/ 	.word	0xffffffff


	//   ....[27]....
        /*0200*/ 	.word	0xffffffff


	//   ....[28]....
        /*0204*/ 	.word	0xffffffff


	//   ....[29]....
        /*0208*/ 	.word	0xffffffff


	//   ....[30]....
        /*020c*/ 	.word	0xffffffff


	//   ....[31]....
        /*0210*/ 	.word	0xffffffff


	//   ....[32]....
        /*0214*/ 	.word	0xffffffff


	//   ....[33]....
        /*0218*/ 	.word	0xffffffff


	//   ....[34]....
        /*021c*/ 	.word	0xffffffff


	//   ....[35]....
        /*0220*/ 	.word	0xffffffff


	//   ....[36]....
        /*0224*/ 	.word	0xffffffff


	//   ....[37]....
        /*0228*/ 	.word	0xffffffff


	//   ....[38]....
        /*022c*/ 	.word	0xffffffff


	//   ....[39]....
        /*0230*/ 	.word	0xffffffff


	//   ....[40]....
        /*0234*/ 	.word	0xffffffff


	//   ....[41]....
        /*0238*/ 	.word	0xffffffff


	//   ....[42]....
        /*023c*/ 	.word	0xffffffff


	//   ....[43]....
        /*0240*/ 	.word	0xffffffff


	//   ....[44]....
        /*0244*/ 	.word	0xffffffff


	//   ....[45]....
        /*0248*/ 	.word	0xffffffff


	//   ....[46]....
        /*024c*/ 	.word	0xffffffff


	//   ....[47]....
        /*0250*/ 	.word	0xffffffff


	//   ....[48]....
        /*0254*/ 	.word	0xffffffff


	//   ....[49]....
        /*0258*/ 	.word	0xffffffff


	//   ....[50]....
        /*025c*/ 	.word	0xffffffff


	//   ....[51]....
        /*0260*/ 	.word	0xffffffff


	//   ....[52]....
        /*0264*/ 	.word	0xffffffff


	//   ....[53]....
        /*0268*/ 	.word	0xffffffff


	//   ....[54]....
        /*026c*/ 	.word	0xffffffff


	//   ....[55]....
        /*0270*/ 	.word	0xffffffff


	//   ....[56]....
        /*0274*/ 	.word	0xffffffff


	//   ....[57]....
        /*0278*/ 	.word	0xffffffff


	//   ....[58]....
        /*027c*/ 	.word	0xffffffff


	//   ....[59]....
        /*0280*/ 	.word	0xffffffff


	//   ....[60]....
        /*0284*/ 	.word	0xffffffff


	//   ....[61]....
        /*0288*/ 	.word	0xffffffff


	//   ....[62]....
        /*028c*/ 	.word	0xffffffff


	//   ....[63]....
        /*0290*/ 	.word	0xffffffff


	//   ....[64]....
        /*0294*/ 	.word	0xffffffff


	//   ....[65]....
        /*0298*/ 	.word	0xffffffff


	//   ....[66]....
        /*029c*/ 	.word	0xffffffff


	//   ....[67]....
        /*02a0*/ 	.word	0xffffffff


	//   ....[68]....
        /*02a4*/ 	.word	0xffffffff


	//   ....[69]....
        /*02a8*/ 	.word	0xffffffff


	//   ....[70]....
        /*02ac*/ 	.word	0xffffffff


	//   ....[71]....
        /*02b0*/ 	.word	0xffffffff


	//   ....[72]....
        /*02b4*/ 	.word	0xffffffff


	//   ....[73]....
        /*02b8*/ 	.word	0xffffffff


	//   ....[74]....
        /*02bc*/ 	.word	0xffffffff


	//   ....[75]....
        /*02c0*/ 	.word	0xffffffff


	//   ....[76]....
        /*02c4*/ 	.word	0xffffffff


	//   ....[77]....
        /*02c8*/ 	.word	0xffffffff


	//   ....[78]....
        /*02cc*/ 	.word	0xffffffff


	//   ....[79]....
        /*02d0*/ 	.word	0xffffffff


	//   ....[80]....
        /*02d4*/ 	.word	0xffffffff


	//   ....[81]....
        /*02d8*/ 	.word	0xffffffff


	//   ....[82]....
        /*02dc*/ 	.word	0xffffffff


	//   ....[83]....
        /*02e0*/ 	.word	0xffffffff


	//   ....[84]....
        /*02e4*/ 	.word	0xffffffff


	//   ....[85]....
        /*02e8*/ 	.word	0xffffffff


	//   ....[86]....
        /*02ec*/ 	.word	0xffffffff


	//   ....[87]....
        /*02f0*/ 	.word	0xffffffff


	//   ....[88]....
        /*02f4*/ 	.word	0xffffffff


	//   ....[89]....
        /*02f8*/ 	.word	0xffffffff


	//   ....[90]....
        /*02fc*/ 	.word	0xffffffff


	//   ....[91]....
        /*0300*/ 	.word	0xffffffff


	//   ....[92]....
        /*0304*/ 	.word	0xffffffff


	//   ....[93]....
        /*0308*/ 	.word	0xffffffff


	//   ....[94]....
        /*030c*/ 	.word	0xffffffff


	//   ....[95]....
        /*0310*/ 	.word	0xffffffff


	//   ....[96]....
        /*0314*/ 	.word	0xffffffff


	//   ....[97]....
        /*0318*/ 	.word	0xffffffff


	//   ....[98]....
        /*031c*/ 	.word	0xffffffff


	//   ....[99]....
        /*0320*/ 	.word	0xffffffff


	//   ....[100]....
        /*0324*/ 	.word	0xffffffff


	//   ....[101]....
        /*0328*/ 	.word	0xffffffff


	//   ....[102]....
        /*032c*/ 	.word	0xffffffff


	//   ....[103]....
        /*0330*/ 	.word	0xffffffff


	//   ....[104]....
        /*0334*/ 	.word	0xffffffff


	//   ....[105]....
        /*0338*/ 	.word	0xffffffff


	//   ....[106]....
        /*033c*/ 	.word	0xffffffff


	//   ....[107]....
        /*0340*/ 	.word	0xffffffff


	//   ....[108]....
        /*0344*/ 	.word	0xffffffff


	//   ....[109]....
        /*0348*/ 	.word	0xffffffff


	//   ....[110]....
        /*034c*/ 	.word	0xffffffff


	//   ....[111]....
        /*0350*/ 	.word	0xffffffff


	//   ....[112]....
        /*0354*/ 	.word	0xffffffff


	//   ....[113]....
        /*0358*/ 	.word	0xffffffff


	//   ....[114]....
        /*035c*/ 	.word	0xffffffff


	//   ....[115]....
        /*0360*/ 	.word	0xffffffff


	//   ....[116]....
        /*0364*/ 	.word	0xffffffff


	//   ....[117]....
        /*0368*/ 	.word	0xffffffff


	//   ....[118]....
        /*036c*/ 	.word	0xffffffff


	//   ....[119]....
        /*0370*/ 	.word	0xffffffff


	//   ....[120]....
        /*0374*/ 	.word	0xffffffff


	//   ....[121]....
        /*0378*/ 	.word	0xffffffff


	//   ....[122]....
        /*037c*/ 	.word	0xffffffff


	//   ....[123]....
        /*0380*/ 	.word	0xffffffff


	//   ....[124]....
        /*0384*/ 	.word	0xffffffff


	//   ....[125]....
        /*0388*/ 	.word	0xffffffff


	//   ....[126]....
        /*038c*/ 	.word	0xffffffff


	//   ....[127]....
        /*0390*/ 	.word	0xffffffff


	//   ....[128]....
        /*0394*/ 	.word	0xffffffff


	//   ....[129]....
        /*0398*/ 	.word	0xffffffff


	//   ....[130]....
        /*039c*/ 	.word	0xffffffff


	//   ....[131]....
        /*03a0*/ 	.word	0xffffffff


	//   ....[132]....
        /*03a4*/ 	.word	0xffffffff


	//   ....[133]....
        /*03a8*/ 	.word	0xffffffff


	//   ....[134]....
        /*03ac*/ 	.word	0xffffffff


	//   ....[135]....
        /*03b0*/ 	.word	0xffffffff


	//   ....[136]....
        /*03b4*/ 	.word	0xffffffff


	//   ....[137]....
        /*03b8*/ 	.word	0xffffffff


	//   ....[138]....
        /*03bc*/ 	.word	0xffffffff


	//   ....[139]....
        /*03c0*/ 	.word	0xffffffff


	//   ....[140]....
        /*03c4*/ 	.word	0xffffffff


	//   ....[141]....
        /*03c8*/ 	.word	0xffffffff


	//   ....[142]....
        /*03cc*/ 	.word	0xffffffff


	//   ....[143]....
        /*03d0*/ 	.word	0xffffffff


	//   ....[144]....
        /*03d4*/ 	.word	0xffffffff


	//   ....[145]....
        /*03d8*/ 	.word	0xffffffff


	//   ....[146]....
        /*03dc*/ 	.word	0xffffffff


	//   ....[147]....
        /*03e0*/ 	.word	0xffffffff


	//   ....[148]....
        /*03e4*/ 	.word	0xffffffff


	//   ....[149]....
        /*03e8*/ 	.word	0xffffffff


	//   ....[150]....
        /*03ec*/ 	.word	0xffffffff


	//   ....[151]....
        /*03f0*/ 	.word	0x0500000f


	//   ....[152]....
        /*03f4*/ 	.word	0x0500000f


	//   ....[153]....
        /*03f8*/ 	.word	0x0500000f


	//   ....[154]....
        /*03fc*/ 	.word	0x0500000f


	//   ....[155]....
        /*0400*/ 	.word	0x0500000f


	//   ....[156]....
        /*0404*/ 	.word	0x0500000f


	//   ....[157]....
        /*0408*/ 	.word	0x0500000f


	//   ....[158]....
        /*040c*/ 	.word	0x0500000f


	//   ....[159]....
        /*0410*/ 	.word	0x0500000f


	//   ....[160]....
        /*0414*/ 	.word	0x0500000f


	//   ....[161]....
        /*0418*/ 	.word	0x0500000f


	//   ....[162]....
        /*041c*/ 	.word	0x0500000f


	//   ....[163]....
        /*0420*/ 	.word	0x0500000f


	//   ....[164]....
        /*0424*/ 	.word	0x0500000f


	//   ....[165]....
        /*0428*/ 	.word	0x0500000f


	//   ....[166]....
        /*042c*/ 	.word	0x0500000f


	//   ....[167]....
        /*0430*/ 	.word	0x0500000f


	//   ....[168]....
        /*0434*/ 	.word	0x0500000f


	//   ....[169]....
        /*0438*/ 	.word	0x0500000f


	//   ....[170]....
        /*043c*/ 	.word	0x0500000f


	//   ....[171]....
        /*0440*/ 	.word	0x0500000f


	//   ....[172]....
        /*0444*/ 	.word	0x0500000f


	//   ....[173]....
        /*0448*/ 	.word	0x0500000f


	//   ....[174]....
        /*044c*/ 	.word	0x0500000f


	//   ....[175]....
        /*0450*/ 	.word	0x0500000f


	//   ....[176]....
        /*0454*/ 	.word	0x0500000f


	//   ....[177]....
        /*0458*/ 	.word	0x0500000f


	//   ....[178]....
        /*045c*/ 	.word	0x0500000f


	//   ....[179]....
        /*0460*/ 	.word	0x0500000f


	//   ....[180]....
        /*0464*/ 	.word	0x0500000f


	//   ....[181]....
        /*0468*/ 	.word	0x0500000f


	//   ....[182]....
        /*046c*/ 	.word	0x0500000f


	//   ....[183]....
        /*0470*/ 	.word	0x0500000f


	//   ....[184]....
        /*0474*/ 	.word	0x0500000f


	//   ....[185]....
        /*0478*/ 	.word	0x0500000f


	//   ....[186]....
        /*047c*/ 	.word	0x0500000f


	//   ....[187]....
        /*0480*/ 	.word	0x0500000f


	//   ....[188]....
        /*0484*/ 	.word	0x0500000f


	//   ....[189]....
        /*0488*/ 	.word	0x0500000f


	//   ....[190]....
        /*048c*/ 	.word	0x0500000f


	//   ....[191]....
        /*0490*/ 	.word	0x0500000f


	//   ....[192]....
        /*0494*/ 	.word	0x0500000f


	//   ....[193]....
        /*0498*/ 	.word	0x0500000f


	//   ....[194]....
        /*049c*/ 	.word	0x0500000f


	//   ....[195]....
        /*04a0*/ 	.word	0x0500000f


	//   ....[196]....
        /*04a4*/ 	.word	0x0500000f


	//   ....[197]....
        /*04a8*/ 	.word	0x0500000f


	//   ....[198]....
        /*04ac*/ 	.word	0x0500000f


	//   ....[199]....
        /*04b0*/ 	.word	0x0500000f


	//   ....[200]....
        /*04b4*/ 	.word	0x0500000f


	//   ....[201]....
        /*04b8*/ 	.word	0x0500000f


	//   ....[202]....
        /*04bc*/ 	.word	0x0500000f


	//   ....[203]....
        /*04c0*/ 	.word	0x0500000f


	//   ....[204]....
        /*04c4*/ 	.word	0x0500000f


	//   ....[205]....
        /*04c8*/ 	.word	0x0500000f


	//   ....[206]....
        /*04cc*/ 	.word	0x0500000f


	//   ....[207]....
        /*04d0*/ 	.word	0x0500000f


	//   ....[208]....
        /*04d4*/ 	.word	0x0500000f


	//   ....[209]....
        /*04d8*/ 	.word	0x0500000f


	//   ....[210]....
        /*04dc*/ 	.word	0x0500000f


	//   ....[211]....
        /*04e0*/ 	.word	0x0500000f


	//   ....[212]....
        /*04e4*/ 	.word	0x0500000f


	//   ....[213]....
        /*04e8*/ 	.word	0x0500000f


	//   ....[214]....
        /*04ec*/ 	.word	0x0500000f


	//   ....[215]....
        /*04f0*/ 	.word	0x0500000f


	//   ....[216]....
        /*04f4*/ 	.word	0x0500000f


	//   ....[217]....
        /*04f8*/ 	.word	0x0500000f


	//   ....[218]....
        /*04fc*/ 	.word	0x0500000f


	//   ....[219]....
        /*0500*/ 	.word	0x0500000f


	//   ....[220]....
        /*0504*/ 	.word	0x0500000f


	//   ....[221]....
        /*0508*/ 	.word	0x0500000f


	//   ....[222]....
        /*050c*/ 	.word	0x0500000f


	//   ....[223]....
        /*0510*/ 	.word	0x0500000f


	//   ....[224]....
        /*0514*/ 	.word	0x0500000f


	//   ....[225]....
        /*0518*/ 	.word	0x0500000f


	//   ....[226]....
        /*051c*/ 	.word	0x0500000f


	//   ....[227]....
        /*0520*/ 	.word	0x0500000f


	//   ....[228]....
        /*0524*/ 	.word	0x0500000f


	//   ....[229]....
        /*0528*/ 	.word	0x0500000f


	//   ....[230]....
        /*052c*/ 	.word	0x0500000f


	//   ....[231]....
        /*0530*/ 	.word	0x0500000f


	//   ....[232]....
        /*0534*/ 	.word	0x0500000f


	//   ....[233]....
        /*0538*/ 	.word	0x0500000f


	//   ....[234]....
        /*053c*/ 	.word	0x0500000f


	//----- nvinfo : EIATTR_COOP_GROUP_INSTR_OFFSETS
	.align		4
.L_289:
        /*0540*/ 	.byte	0x04, 0x28
        /*0542*/ 	.short	(.L_291 - .L_290)


	//   ....[0]....
.L_290:
        /*0544*/ 	.word	0x00000070


	//   ....[1]....
        /*0548*/ 	.word	0x000000b0


	//   ....[2]....
        /*054c*/ 	.word	0x000002d0


	//   ....[3]....
        /*0550*/ 	.word	0x00000430


	//   ....[4]....
        /*0554*/ 	.word	0x00000550


	//   ....[5]....
        /*0558*/ 	.word	0x000006b0


	//   ....[6]....
        /*055c*/ 	.word	0x00001dc0


	//   ....[7]....
        /*0560*/ 	.word	0x00002930


	//   ....[8]....
        /*0564*/ 	.word	0x00002960


	//   ....[9]....
        /*0568*/ 	.word	0x00002f10


	//   ....[10]....
        /*056c*/ 	.word	0x00002f90


	//   ....[11]....
        /*0570*/ 	.word	0x00003700


	//   ....[12]....
        /*0574*/ 	.word	0x00003770


	//   ....[13]....
        /*0578*/ 	.word	0x00005140


	//   ....[14]....
        /*057c*/ 	.word	0x00005600


	//   ....[15]....
        /*0580*/ 	.word	0x00005620


	//   ....[16]....
        /*0584*/ 	.word	0x00005680


	//   ....[17]....
        /*0588*/ 	.word	0x00005c80


	//   ....[18]....
        /*058c*/ 	.word	0x00005d10


	//   ....[19]....
        /*0590*/ 	.word	0x00007a30


	//   ....[20]....
        /*0594*/ 	.word	0x00007a40


	//   ....[21]....
        /*0598*/ 	.word	0x00007a70


	//   ....[22]....
        /*059c*/ 	.word	0x00007a80


	//   ....[23]....
        /*05a0*/ 	.word	0x00008d80


	//   ....[24]....
        /*05a4*/ 	.word	0x00008db0


	//   ....[25]....
        /*05a8*/ 	.word	0x00008e70


	//   ....[26]....
        /*05ac*/ 	.word	0x00008e80


	//   ....[27]....
        /*05b0*/ 	.word	0x0000a700


	//   ....[28]....
        /*05b4*/ 	.word	0x0000a720


	//   ....[29]....
        /*05b8*/ 	.word	0x0000a730


	//   ....[30]....
        /*05bc*/ 	.word	0x0000a740


	//   ....[31]....
        /*05c0*/ 	.word	0x0000b020


	//   ....[32]....
        /*05c4*/ 	.word	0x0000b040


	//   ....[33]....
        /*05c8*/ 	.word	0x0000b180


	//   ....[34]....
        /*05cc*/ 	.word	0x0000b1a0


	//   ....[35]....
        /*05d0*/ 	.word	0x0000b2a0


	//   ....[36]....
        /*05d4*/ 	.word	0x0000b2c0


	//   ....[37]....
        /*05d8*/ 	.word	0x0000b3d0


	//   ....[38]....
        /*05dc*/ 	.word	0x0000b3f0


	//   ....[39]....
        /*05e0*/ 	.word	0x0000b850


	//   ....[40]....
        /*05e4*/ 	.word	0x0000b860


	//   ....[41]....
        /*05e8*/ 	.word	0x0000bf20


	//   ....[42]....
        /*05ec*/ 	.word	0x0000bf30


	//   ....[43]....
        /*05f0*/ 	.word	0x0000cfc0


	//   ....[44]....
        /*05f4*/ 	.word	0x0000cff0


	//   ....[45]....
        /*05f8*/ 	.word	0x0000d110


	//   ....[46]....
        /*05fc*/ 	.word	0x0000d130


	//   ....[47]....
        /*0600*/ 	.word	0x0000d230


	//   ....[48]....
        /*0604*/ 	.word	0x0000d250


	//   ....[49]....
        /*0608*/ 	.word	0x0000d360


	//   ....[50]....
        /*060c*/ 	.word	0x0000d380


	//   ....[51]....
        /*0610*/ 	.word	0x0000d520


	//   ....[52]....
        /*0614*/ 	.word	0x0000d710


	//   ....[53]....
        /*0618*/ 	.word	0x0000d740


	//   ....[54]....
        /*061c*/ 	.word	0x0000d770


	//   ....[55]....
        /*0620*/ 	.word	0x0000d7a0


	//   ....[56]....
        /*0624*/ 	.word	0x0000d7d0


	//   ....[57]....
        /*0628*/ 	.word	0x0000d800


	//   ....[58]....
        /*062c*/ 	.word	0x0000d970


	//   ....[59]....
        /*0630*/ 	.word	0x0000d9a0


	//   ....[60]....
        /*0634*/ 	.word	0x0000d9d0


	//   ....[61]....
        /*0638*/ 	.word	0x0000da00


	//   ....[62]....
        /*063c*/ 	.word	0x0000da30


	//   ....[63]....
        /*0640*/ 	.word	0x0000da60


	//   ....[64]....
        /*0644*/ 	.word	0x0000daf0


	//   ....[65]....
        /*0648*/ 	.word	0x0000db20


	//   ....[66]....
        /*064c*/ 	.word	0x0000db30


	//   ....[67]....
        /*0650*/ 	.word	0x0000db70


	//   ....[68]....
        /*0654*/ 	.word	0x0000fa50


	//   ....[69]....
        /*0658*/ 	.word	0x0000fa70


	//   ....[70]....
        /*065c*/ 	.word	0x0000fb20


	//   ....[71]....
        /*0660*/ 	.word	0x0000fb40


	//   ....[72]....
        /*0664*/ 	.word	0x0000fbe0


	//   ....[73]....
        /*0668*/ 	.word	0x0000fc00


	//   ....[74]....
        /*066c*/ 	.word	0x0000fca0


	//   ....[75]....
        /*0670*/ 	.word	0x0000fcc0


	//   ....[76]....
        /*0674*/ 	.word	0x0000fd60


	//   ....[77]....
        /*0678*/ 	.word	0x0000fd80


	//   ....[78]....
        /*067c*/ 	.word	0x0000fd90


	//   ....[79]....
        /*0680*/ 	.word	0x0000fe20


	//   ....[80]....
        /*0684*/ 	.word	0x00010520


	//   ....[81]....
        /*0688*/ 	.word	0x00010550


	//   ....[82]....
        /*068c*/ 	.word	0x000105b0


	//   ....[83]....
        /*0690*/ 	.word	0x00010610


	//   ....[84]....
        /*0694*/ 	.word	0x00010660


	//   ....[85]....
        /*0698*/ 	.word	0x000106c0


	//   ....[86]....
        /*069c*/ 	.word	0x00010710


	//   ....[87]....
        /*06a0*/ 	.word	0x00010770


	//   ....[88]....
        /*06a4*/ 	.word	0x000107c0


	//   ....[89]....
        /*06a8*/ 	.word	0x00010820


	//   ....[90]....
        /*06ac*/ 	.word	0x00010870


	//   ....[91]....
        /*06b0*/ 	.word	0x000108d0


	//   ....[92]....
        /*06b4*/ 	.word	0x00010920


	//   ....[93]....
        /*06b8*/ 	.word	0x00010970


	//   ....[94]....
        /*06bc*/ 	.word	0x00010990


	//   ....[95]....
        /*06c0*/ 	.word	0x000109d0


	//   ....[96]....
        /*06c4*/ 	.word	0x00011180


	//   ....[97]....
        /*06c8*/ 	.word	0x000111c0


	//   ....[98]....
        /*06cc*/ 	.word	0x000111d0


	//   ....[99]....
        /*06d0*/ 	.word	0x00011230


	//   ....[100]....
        /*06d4*/ 	.word	0x00011240


	//   ....[101]....
        /*06d8*/ 	.word	0x000112a0


	//   ....[102]....
        /*06dc*/ 	.word	0x000112d0


	//   ....[103]....
        /*06e0*/ 	.word	0x00011310


	//   ....[104]....
        /*06e4*/ 	.word	0x00011340


	//   ....[105]....
        /*06e8*/ 	.word	0x00011380


	//   ....[106]....
        /*06ec*/ 	.word	0x000113b0


	//   ....[107]....
        /*06f0*/ 	.word	0x000113f0


	//   ....[108]....
        /*06f4*/ 	.word	0x00011660


	//   ....[109]....
        /*06f8*/ 	.word	0x00011680


	//   ....[110]....
        /*06fc*/ 	.word	0x00011690


	//   ....[111]....
        /*0700*/ 	.word	0x00011720


	//   ....[112]....
        /*0704*/ 	.word	0x00011730


	//   ....[113]....
        /*0708*/ 	.word	0x000117c0


	//   ....[114]....
        /*070c*/ 	.word	0x000117d0


	//   ....[115]....
        /*0710*/ 	.word	0x00011860


	//   ....[116]....
        /*0714*/ 	.word	0x00011870


	//   ....[117]....
        /*0718*/ 	.word	0x00011900


	//   ....[118]....
        /*071c*/ 	.word	0x00011910


	//   ....[119]....
        /*0720*/ 	.word	0x00011920


	//   ....[120]....
        /*0724*/ 	.word	0x00011ee0


	//   ....[121]....
        /*0728*/ 	.word	0x00011f20


	//   ....[122]....
        /*072c*/ 	.word	0x00011f60


	//   ....[123]....
        /*0730*/ 	.word	0x00011f90


	//   ....[124]....
        /*0734*/ 	.word	0x00012020


	//   ....[125]....
        /*0738*/ 	.word	0x00012050


	//   ....[126]....
        /*073c*/ 	.word	0x000120c0


	//   ....[127]....
        /*0740*/ 	.word	0x000120f0


	//   ....[128]....
        /*0744*/ 	.word	0x00012160


	//   ....[129]....
        /*0748*/ 	.word	0x00012190


	//   ....[130]....
        /*074c*/ 	.word	0x000121c0


	//   ....[131]....
        /*0750*/ 	.word	0x00012210


	//   ....[132]....
        /*0754*/ 	.word	0x00012650


	//   ....[133]....
        /*0758*/ 	.word	0x00012660


	//   ....[134]....
        /*075c*/ 	.word	0x000126a0


	//   ....[135]....
        /*0760*/ 	.word	0x000126e0


	//   ....[136]....
        /*0764*/ 	.word	0x00012710


	//   ....[137]....
        /*0768*/ 	.word	0x00012740


	//   ....[138]....
        /*076c*/ 	.word	0x00012770


	//   ....[139]....
        /*0770*/ 	.word	0x000127a0


	//   ....[140]....
        /*0774*/ 	.word	0x00012950


	//   ....[141]....
        /*0778*/ 	.word	0x00012980


	//   ....[142]....
        /*077c*/ 	.word	0x000129b0


	//   ....[143]....
        /*0780*/ 	.word	0x000129e0


	//   ....[144]....
        /*0784*/ 	.word	0x00012a10


	//   ....[145]....
        /*0788*/ 	.word	0x00012a40


	//   ....[146]....
        /*078c*/ 	.word	0x00012b00


	//   ....[147]....
        /*0790*/ 	.word	0x00012b20


	//   ....[148]....
        /*0794*/ 	.word	0x00012b40


	//   ....[149]....
        /*0798*/ 	.word	0x00012ba0


	//   ....[150]....
        /*079c*/ 	.word	0x000135c0


	//   ....[151]....
        /*07a0*/ 	.word	0x00013b80


	//   ....[152]....
        /*07a4*/ 	.word	0x00013c70


	//   ....[153]....
        /*07a8*/ 	.word	0x00013d10


	//   ....[154]....
        /*07ac*/ 	.word	0x00013d70


	//   ....[155]....
        /*07b0*/ 	.word	0x00013e80


	//   ....[156]....
        /*07b4*/ 	.word	0x00013ef0


	//   ....[157]....
        /*07b8*/ 	.word	0x00014000


	//   ....[158]....
        /*07bc*/ 	.word	0x00014070


	//   ....[159]....
        /*07c0*/ 	.word	0x00014180


	//   ....[160]....
        /*07c4*/ 	.word	0x000141f0


	//   ....[161]....
        /*07c8*/ 	.word	0x00014300


	//   ....[162]....
        /*07cc*/ 	.word	0x00014370


	//   ....[163]....
        /*07d0*/ 	.word	0x00014410


	//   ....[164]....
        /*07d4*/ 	.word	0x00014520


	//   ....[165]....
        /*07d8*/ 	.word	0x00014590


	//   ....[166]....
        /*07dc*/ 	.word	0x00014610


	//   ....[167]....
        /*07e0*/ 	.word	0x000146e0


	//   ....[168]....
        /*07e4*/ 	.word	0x00014760


	//   ....[169]....
        /*07e8*/ 	.word	0x00014840


	//   ....[170]....
        /*07ec*/ 	.word	0x000148c0


	//   ....[171]....
        /*07f0*/ 	.word	0x000149a0


	//   ....[172]....
        /*07f4*/ 	.word	0x00014a20


	//   ....[173]....
        /*07f8*/ 	.word	0x00014b00


	//   ....[174]....
        /*07fc*/ 	.word	0x00014b80


	//   ....[175]....
        /*0800*/ 	.word	0x00014c60


	//   ....[176]....
        /*0804*/ 	.word	0x00014ce0


	//   ....[177]....
        /*0808*/ 	.word	0x00014db0


	//   ....[178]....
        /*080c*/ 	.word	0x00014e30


	//   ....[179]....
        /*0810*/ 	.word	0x00014ef0


	//   ....[180]....
        /*0814*/ 	.word	0x00015020


	//   ....[181]....
        /*0818*/ 	.word	0x000150f0


	//   ....[182]....
        /*081c*/ 	.word	0x00015160


	//   ....[183]....
        /*0820*/ 	.word	0x00015230


	//   ....[184]....
        /*0824*/ 	.word	0x00015290


	//   ....[185]....
        /*0828*/ 	.word	0x00015360


	//   ....[186]....
        /*082c*/ 	.word	0x000153c0


	//   ....[187]....
        /*0830*/ 	.word	0x00015490


	//   ....[188]....
        /*0834*/ 	.word	0x000154f0


	//   ....[189]....
        /*0838*/ 	.word	0x000155c0


	//   ....[190]....
        /*083c*/ 	.word	0x00015620


	//   ....[191]....
        /*0840*/ 	.word	0x00015700


	//   ....[192]....
        /*0844*/ 	.word	0x000157f0


	//   ....[193]....
        /*0848*/ 	.word	0x00015890


	//   ....[194]....
        /*084c*/ 	.word	0x000158f0


	//   ....[195]....
        /*0850*/ 	.word	0x000159f0


	//   ....[196]....
        /*0854*/ 	.word	0x00015a50


	//   ....[197]....
        /*0858*/ 	.word	0x00015b50


	//   ....[198]....
        /*085c*/ 	.word	0x00015bb0


	//   ....[199]....
        /*0860*/ 	.word	0x00015cb0


	//   ....[200]....
        /*0864*/ 	.word	0x00015d10


	//   ....[201]....
        /*0868*/ 	.word	0x00015e10


	//   ....[202]....
        /*086c*/ 	.word	0x00015e70


	//   ....[203]....
        /*0870*/ 	.word	0x00015f40


	//   ....[204]....
        /*0874*/ 	.word	0x00016080


	//   ....[205]....
        /*0878*/ 	.word	0x00016120


	//   ....[206]....
        /*087c*/ 	.word	0x00016200


	//   ....[207]....
        /*0880*/ 	.word	0x000162d0


	//   ....[208]....
        /*0884*/ 	.word	0x00016330


	//   ....[209]....
        /*0888*/ 	.word	0x00016420


	//   ....[210]....
        /*088c*/ 	.word	0x00016480


	//   ....[211]....
        /*0890*/ 	.word	0x00016570


	//   ....[212]....
        /*0894*/ 	.word	0x000165d0


	//   ....[213]....
        /*0898*/ 	.word	0x000166c0


	//   ....[214]....
        /*089c*/ 	.word	0x00016720


	//   ....[215]....
        /*08a0*/ 	.word	0x00016800


	//   ....[216]....
        /*08a4*/ 	.word	0x00016890


	//   ....[217]....
        /*08a8*/ 	.word	0x00016930


	//   ....[218]....
        /*08ac*/ 	.word	0x00016aa0


	//   ....[219]....
        /*08b0*/ 	.word	0x00016b10


	//   ....[220]....
        /*08b4*/ 	.word	0x00016b90


	//   ....[221]....
        /*08b8*/ 	.word	0x00016c00


	//   ....[222]....
        /*08bc*/ 	.word	0x00016c70


	//   ....[223]....
        /*08c0*/ 	.word	0x00016cf0


	//   ....[224]....
        /*08c4*/ 	.word	0x00016d70


	//   ....[225]....
        /*08c8*/ 	.word	0x00016e00


	//   ....[226]....
        /*08cc*/ 	.word	0x00016e70


	//   ....[227]....
        /*08d0*/ 	.word	0x00016ee0


	//   ....[228]....
        /*08d4*/ 	.word	0x00016f50


	//   ....[229]....
        /*08d8*/ 	.word	0x00016fd0


	//   ....[230]....
        /*08dc*/ 	.word	0x00017040


	//   ....[231]....
        /*08e0*/ 	.word	0x000170d0


	//   ....[232]....
        /*08e4*/ 	.word	0x00017130


	//   ....[233]....
        /*08e8*/ 	.word	0x000171c0


	//   ....[234]....
        /*08ec*/ 	.word	0x000172f0


	//----- nvinfo : EIATTR_REG_RECONFIG
	.align		4
.L_291:
        /*08f0*/ 	.byte	0x01, 0x54
	.zero		2


	//----- nvinfo : EIATTR_SYSCALL_OFFSETS
	.align		4
        /*08f4*/ 	.byte	0x04, 0x46
        /*08f6*/ 	.short	(.L_293 - .L_292)


	//   ....[0]....
.L_292:
        /*08f8*/ 	.word	0x00001f40


	//   ....[1]....
        /*08fc*/ 	.word	0x0000f0a0


	//   ....[2]....
        /*0900*/ 	.word	0x0000f1f0


	//   ....[3]....
        /*0904*/ 	.word	0x0000f2e0


	//   ....[4]....
        /*0908*/ 	.word	0x000101b0


	//----- nvinfo : EIATTR_MBARRIER_INSTR_OFFSETS
	.align		4
.L_293:
        /*090c*/ 	.byte	0x04, 0x39
        /*090e*/ 	.short	(.L_295 - .L_294)


	//   ....[0]....
.L_294:
        /*0910*/ 	.word	0x00000180
        /*0914*/ 	.word	0x000000ff
        /*0918*/ 	.word	0x00030800
        /*091c*/ 	.short	0x0100
        /*091e*/ 	.byte	0x08
	.zero		1


	//   ....[1]....
        /*0920*/ 	.word	0x00000190
        /*0924*/ 	.word	0x000000ff
        /*0928*/ 	.word	0x00030820
        /*092c*/ 	.short	0x0100
        /*092e*/ 	.byte	0x08
	.zero		1


	//   ....[2]....
        /*0930*/ 	.word	0x00000280
        /*0934*/ 	.word	0x000000ff
        /*0938*/ 	.word	0x00030830
        /*093c*/ 	.short	0x0100
        /*093e*/ 	.byte	0x08
	.zero		1


	//   ....[3]....
        /*0940*/ 	.word	0x00000290
        /*0944*/ 	.word	0x000000ff
        /*0948*/ 	.word	0x00030840
        /*094c*/ 	.short	0x0100
        /*094e*/ 	.byte	0x08
	.zero		1


	//   ....[4]....
        /*0950*/ 	.word	0x000002a0
        /*0954*/ 	.word	0x000000ff
        /*0958*/ 	.word	0x00030838
        /*095c*/ 	.short	0x0100
        /*095e*/ 	.byte	0x08
	.zero		1


	//   ....[5]....
        /*0960*/ 	.word	0x000002b0
        /*0964*/ 	.word	0x000000ff
        /*0968*/ 	.word	0x00030848
        /*096c*/ 	.short	0x0100
        /*096e*/ 	.byte	0x08
	.zero		1


	//   ....[6]....
        /*0970*/ 	.word	0x000003e0
        /*0974*/ 	.word	0x000000ff
        /*0978*/ 	.word	0x00030850
        /*097c*/ 	.short	0x0100
        /*097e*/ 	.byte	0x08
	.zero		1


	//   ....[7]....
        /*0980*/ 	.word	0x000003f0
        /*0984*/ 	.word	0x000000ff
        /*0988*/ 	.word	0x00030860
        /*098c*/ 	.short	0x0100
        /*098e*/ 	.byte	0x08
	.zero		1


	//   ....[8]....
        /*0990*/ 	.word	0x00000400
        /*0994*/ 	.word	0x000000ff
        /*0998*/ 	.word	0x00030858
        /*099c*/ 	.short	0x0100
        /*099e*/ 	.byte	0x08
	.zero		1


	//   ....[9]....
        /*09a0*/ 	.word	0x00000410
        /*09a4*/ 	.word	0x000000ff
        /*09a8*/ 	.word	0x00030868
        /*09ac*/ 	.short	0x0100
        /*09ae*/ 	.byte	0x08
	.zero		1


	//   ....[10]....
        /*09b0*/ 	.word	0x00000500
        /*09b4*/ 	.word	0x000000ff
        /*09b8*/ 	.word	0x00030870
        /*09bc*/ 	.short	0x0100
        /*09be*/ 	.byte	0x06
	.zero		1


	//   ....[11]....
        /*09c0*/ 	.word	0x00000510
        /*09c4*/ 	.word	0x000000ff
        /*09c8*/ 	.word	0x00030880
        /*09cc*/ 	.short	0x0100
        /*09ce*/ 	.byte	0x06
	.zero		1


	//   ....[12]....
        /*09d0*/ 	.word	0x00000520
        /*09d4*/ 	.word	0x000000ff
        /*09d8*/ 	.word	0x00030878
        /*09dc*/ 	.short	0x0100
        /*09de*/ 	.byte	0x06
	.zero		1


	//   ....[13]....
        /*09e0*/ 	.word	0x00000530
        /*09e4*/ 	.word	0x000000ff
        /*09e8*/ 	.word	0x00030888
        /*09ec*/ 	.short	0x0100
        /*09ee*/ 	.byte	0x06
	.zero		1


	//   ....[14]....
        /*09f0*/ 	.word	0x00000660
        /*09f4*/ 	.word	0x000000ff
        /*09f8*/ 	.word	0x00030890
        /*09fc*/ 	.short	0x0100
        /*09fe*/ 	.byte	0x08
	.zero		1


	//   ....[15]....
        /*0a00*/ 	.word	0x00000670
        /*0a04*/ 	.word	0x000000ff
        /*0a08*/ 	.word	0x000308a0
        /*0a0c*/ 	.short	0x0100
        /*0a0e*/ 	.byte	0x08
	.zero		1


	//   ....[16]....
        /*0a10*/ 	.word	0x00000680
        /*0a14*/ 	.word	0x000000ff
        /*0a18*/ 	.word	0x00030898
        /*0a1c*/ 	.short	0x0100
        /*0a1e*/ 	.byte	0x08
	.zero		1


	//   ....[17]....
        /*0a20*/ 	.word	0x00000690
        /*0a24*/ 	.word	0x000000ff
        /*0a28*/ 	.word	0x000308a8
        /*0a2c*/ 	.short	0x0100
        /*0a2e*/ 	.byte	0x08
	.zero		1


	//   ....[18]....
        /*0a30*/ 	.word	0x000007d0
        /*0a34*/ 	.word	0x000000ff
        /*0a38*/ 	.word	0x000308b0
        /*0a3c*/ 	.short	0x0100
        /*0a3e*/ 	.byte	0x08
	.zero		1


	//   ....[19]....
        /*0a40*/ 	.word	0x000007e0
        /*0a44*/ 	.word	0x000000ff
        /*0a48*/ 	.word	0x000308c0
        /*0a4c*/ 	.short	0x0100
        /*0a4e*/ 	.byte	0x08
	.zero		1


	//   ....[20]....
        /*0a50*/ 	.word	0x000007f0
        /*0a54*/ 	.word	0x000000ff
        /*0a58*/ 	.word	0x000308b8
        /*0a5c*/ 	.short	0x0100
        /*0a5e*/ 	.byte	0x08
	.zero		1


	//   ....[21]....
        /*0a60*/ 	.word	0x00000800
        /*0a64*/ 	.word	0x000000ff
        /*0a68*/ 	.word	0x000308c8
        /*0a6c*/ 	.short	0x0100
        /*0a6e*/ 	.byte	0x08
	.zero		1


	//   ....[22]....
        /*0a70*/ 	.word	0x00001fc0
        /*0a74*/ 	.word	0x000000ff
        /*0a78*/ 	.word	0x00030800
        /*0a7c*/ 	.short	0x010a
        /*0a7e*/ 	.byte	0x28
	.zero		1


	//   ....[23]....
        /*0a80*/ 	.word	0x00002070
        /*0a84*/ 	.word	0x00000000
        /*0a88*/ 	.word	0x00030830
        /*0a8c*/ 	.short	0x010a
        /*0a8e*/ 	.byte	0x3f
	.zero		1


	//   ....[24]....
        /*0a90*/ 	.word	0x000020b0
        /*0a94*/ 	.word	0x00000000
        /*0a98*/ 	.word	0x00030830
        /*0a9c*/ 	.short	0x010a
        /*0a9e*/ 	.byte	0x3f
	.zero		1


	//   ....[25]....
        /*0aa0*/ 	.word	0x00002a50
        /*0aa4*/ 	.word	0x000000ff
        /*0aa8*/ 	.word	0x00000000
        /*0aac*/ 	.short	0x0101
        /*0aae*/ 	.byte	0x05
	.zero		1


	//   ....[26]....
        /*0ab0*/ 	.word	0x00004210
        /*0ab4*/ 	.word	0x000000ff
        /*0ab8*/ 	.word	0x00030830
        /*0abc*/ 	.short	0x010a
        /*0abe*/ 	.byte	0x07
	.zero		1


	//   ....[27]....
        /*0ac0*/ 	.word	0x00004250
        /*0ac4*/ 	.word	0x000000ff
        /*0ac8*/ 	.word	0x00030830
        /*0acc*/ 	.short	0x010a
        /*0ace*/ 	.byte	0x07
	.zero		1


	//   ....[28]....
        /*0ad0*/ 	.word	0x00004d90
        /*0ad4*/ 	.word	0x000000ff
        /*0ad8*/ 	.word	0x00030850
        /*0adc*/ 	.short	0x010a
        /*0ade*/ 	.byte	0x0a
	.zero		1


	//   ....[29]....
        /*0ae0*/ 	.word	0x00004dd0
        /*0ae4*/ 	.word	0x000000ff
        /*0ae8*/ 	.word	0x00030850
        /*0aec*/ 	.short	0x010a
        /*0aee*/ 	.byte	0x0a
	.zero		1


	//   ....[30]....
        /*0af0*/ 	.word	0x00005130
        /*0af4*/ 	.word	0x000000ff
        /*0af8*/ 	.word	0x00000000
        /*0afc*/ 	.short	0x0101
        /*0afe*/ 	.byte	0x07
	.zero		1


	//   ....[31]....
        /*0b00*/ 	.word	0x000066b0
        /*0b04*/ 	.word	0x000000ff
        /*0b08*/ 	.word	0x00000000
        /*0b0c*/ 	.short	0x0101
        /*0b0e*/ 	.byte	0x0a
	.zero		1


	//   ....[32]....
        /*0b10*/ 	.word	0x000068a0
        /*0b14*/ 	.word	0x000000ff
        /*0b18*/ 	.word	0x00030830
        /*0b1c*/ 	.short	0x010a
        /*0b1e*/ 	.byte	0x07
	.zero		1


	//   ....[33]....
        /*0b20*/ 	.word	0x000068e0
        /*0b24*/ 	.word	0x000000ff
        /*0b28*/ 	.word	0x00030830
        /*0b2c*/ 	.short	0x010a
        /*0b2e*/ 	.byte	0x07
	.zero		1


	//   ....[34]....
        /*0b30*/ 	.word	0x00007420
        /*0b34*/ 	.word	0x000000ff
        /*0b38*/ 	.word	0x00030850
        /*0b3c*/ 	.short	0x010a
        /*0b3e*/ 	.byte	0x0f
	.zero		1


	//   ....[35]....
        /*0b40*/ 	.word	0x00007460
        /*0b44*/ 	.word	0x000000ff
        /*0b48*/ 	.word	0x00030850
        /*0b4c*/ 	.short	0x010a
        /*0b4e*/ 	.byte	0x0f
	.zero		1


	//   ....[36]....
        /*0b50*/ 	.word	0x00007850
        /*0b54*/ 	.word	0x000000ff
        /*0b58*/ 	.word	0x00000000
        /*0b5c*/ 	.short	0x0101
        /*0b5e*/ 	.byte	0x05
	.zero		1


	//   ....[37]....
        /*0b60*/ 	.word	0x000085d0
        /*0b64*/ 	.word	0x000000ff
        /*0b68*/ 	.word	0x00000000
        /*0b6c*/ 	.short	0x0101
        /*0b6e*/ 	.byte	0x0f
	.zero		1


	//   ....[38]....
        /*0b70*/ 	.word	0x00008cf0
        /*0b74*/ 	.word	0x000000ff
        /*0b78*/ 	.word	0x00030850
        /*0b7c*/ 	.short	0x010a
        /*0b7e*/ 	.byte	0x05
	.zero		1


	//   ....[39]....
        /*0b80*/ 	.word	0x00008d30
        /*0b84*/ 	.word	0x000000ff
        /*0b88*/ 	.word	0x00030850
        /*0b8c*/ 	.short	0x010a
        /*0b8e*/ 	.byte	0x05
	.zero		1


	//   ....[40]....
        /*0b90*/ 	.word	0x000094d0
        /*0b94*/ 	.word	0x000000ff
        /*0b98*/ 	.word	0x00000000
        /*0b9c*/ 	.short	0x0101
        /*0b9e*/ 	.byte	0x04
	.zero		1


	//   ....[41]....
        /*0ba0*/ 	.word	0x0000b010
        /*0ba4*/ 	.word	0x000000ff
        /*0ba8*/ 	.word	0x00000000
        /*0bac*/ 	.short	0x0101
        /*0bae*/ 	.byte	0x08
	.zero		1


	//   ....[42]....
        /*0bb0*/ 	.word	0x0000b6b0
        /*0bb4*/ 	.word	0x000000ff
        /*0bb8*/ 	.word	0x00000000
        /*0bbc*/ 	.short	0x0101
        /*0bbe*/ 	.byte	0x08
	.zero		1


	//   ....[43]....
        /*0bc0*/ 	.word	0x0000f860
        /*0bc4*/ 	.word	0x00000007
        /*0bc8*/ 	.word	0x00030840
        /*0bcc*/ 	.short	0x010a
        /*0bce*/ 	.byte	0x3f
	.zero		1


	//   ....[44]....
        /*0bd0*/ 	.word	0x0000fee0
        /*0bd4*/ 	.word	0x00000007
        /*0bd8*/ 	.word	0x00030830
        /*0bdc*/ 	.short	0x0107
        /*0bde*/ 	.byte	0x3f
	.zero		1


	//   ....[45]....
        /*0be0*/ 	.word	0x0000ffb0
        /*0be4*/ 	.word	0x00000007
        /*0be8*/ 	.word	0x00030830
        /*0bec*/ 	.short	0x0101
        /*0bee*/ 	.byte	0x3f
	.zero		1


	//   ....[46]....
        /*0bf0*/ 	.word	0x00010ae0
        /*0bf4*/ 	.word	0x00000016
        /*0bf8*/ 	.word	0x00030800
        /*0bfc*/ 	.short	0x0107
        /*0bfe*/ 	.byte	0x3f
	.zero		1


	//   ....[47]....
        /*0c00*/ 	.word	0x00010c00
        /*0c04*/ 	.word	0x00000016
        /*0c08*/ 	.word	0x00030800
        /*0c0c*/ 	.short	0x0101
        /*0c0e*/ 	.byte	0x3f
	.zero		1


	//   ....[48]....
        /*0c10*/ 	.word	0x00010c20
        /*0c14*/ 	.word	0x00000016
        /*0c18*/ 	.word	0x00030820
        /*0c1c*/ 	.short	0x010a
        /*0c1e*/ 	.byte	0x3f
	.zero		1


	//   ....[49]....
        /*0c20*/ 	.word	0x00010fe0
        /*0c24*/ 	.word	0x00000006
        /*0c28*/ 	.word	0x00030840
        /*0c2c*/ 	.short	0x010a
        /*0c2e*/ 	.byte	0x3f
	.zero		1


	//   ....[50]....
        /*0c30*/ 	.word	0x000114a0
        /*0c34*/ 	.word	0x00000006
        /*0c38*/ 	.word	0x00030830
        /*0c3c*/ 	.short	0x0107
        /*0c3e*/ 	.byte	0x3f
	.zero		1


	//   ....[51]....
        /*0c40*/ 	.word	0x00011550
        /*0c44*/ 	.word	0x00000006
        /*0c48*/ 	.word	0x00030830
        /*0c4c*/ 	.short	0x0101
        /*0c4e*/ 	.byte	0x3f
	.zero		1


	//   ....[52]....
        /*0c50*/ 	.word	0x000115c0
        /*0c54*/ 	.word	0x00000006
        /*0c58*/ 	.word	0x00030860
        /*0c5c*/ 	.short	0x010a
        /*0c5e*/ 	.byte	0x3f
	.zero		1


	//   ....[53]....
        /*0c60*/ 	.word	0x00011b10
        /*0c64*/ 	.word	0x00000006
        /*0c68*/ 	.word	0x00030850
        /*0c6c*/ 	.short	0x0107
        /*0c6e*/ 	.byte	0x3f
	.zero		1


	//   ....[54]....
        /*0c70*/ 	.word	0x00011c30
        /*0c74*/ 	.word	0x00000006
        /*0c78*/ 	.word	0x00030850
        /*0c7c*/ 	.short	0x0101
        /*0c7e*/ 	.byte	0x3f
	.zero		1


	//   ....[55]....
        /*0c80*/ 	.word	0x00011e40
        /*0c84*/ 	.word	0x00000000
        /*0c88*/ 	.word	0x00030860
        /*0c8c*/ 	.short	0x010a
        /*0c8e*/ 	.byte	0x3f
	.zero		1


	//   ....[56]....
        /*0c90*/ 	.word	0x00012340
        /*0c94*/ 	.word	0x00000000
        /*0c98*/ 	.word	0x00030850
        /*0c9c*/ 	.short	0x0107
        /*0c9e*/ 	.byte	0x3f
	.zero		1


	//   ....[57]....
        /*0ca0*/ 	.word	0x000123f0
        /*0ca4*/ 	.word	0x00000000
        /*0ca8*/ 	.word	0x00030850
        /*0cac*/ 	.short	0x0101
        /*0cae*/ 	.byte	0x3f
	.zero		1


	//   ....[58]....
        /*0cb0*/ 	.word	0x00013540
        /*0cb4*/ 	.word	0x00000004
        /*0cb8*/ 	.word	0x00030820
        /*0cbc*/ 	.short	0x010a
        /*0cbe*/ 	.byte	0x3f
	.zero		1


	//   ....[59]....
        /*0cc0*/ 	.word	0x000136e0
        /*0cc4*/ 	.word	0x00000005
        /*0cc8*/ 	.word	0x00030840
        /*0ccc*/ 	.short	0x010a
        /*0cce*/ 	.byte	0x3f
	.zero		1


	//   ....[60]....
        /*0cd0*/ 	.word	0x00013780
        /*0cd4*/ 	.word	0x0000001b
        /*0cd8*/ 	.word	0x00030840
        /*0cdc*/ 	.short	0x010a
        /*0cde*/ 	.byte	0x3f
	.zero		1


	//   ....[61]....
        /*0ce0*/ 	.word	0x000137c0
        /*0ce4*/ 	.word	0x00000005
        /*0ce8*/ 	.word	0x00030860
        /*0cec*/ 	.short	0x010a
        /*0cee*/ 	.byte	0x3f
	.zero		1


	//   ....[62]....
        /*0cf0*/ 	.word	0x00013800
        /*0cf4*/ 	.word	0x0000001b
        /*0cf8*/ 	.word	0x00030860
        /*0cfc*/ 	.short	0x010a
        /*0cfe*/ 	.byte	0x3f
	.zero		1


	//   ....[63]....
        /*0d00*/ 	.word	0x00013870
        /*0d04*/ 	.word	0x00000003
        /*0d08*/ 	.word	0x00030800
        /*0d0c*/ 	.short	0x010a
        /*0d0e*/ 	.byte	0x3f
	.zero		1


	//   ....[64]....
        /*0d10*/ 	.word	0x000138c0
        /*0d14*/ 	.word	0x00000000
        /*0d18*/ 	.word	0x00030830
        /*0d1c*/ 	.short	0x010a
        /*0d1e*/ 	.byte	0x3f
	.zero		1


	//   ....[65]....
        /*0d20*/ 	.word	0x00013920
        /*0d24*/ 	.word	0x00000004
        /*0d28*/ 	.word	0x00030830
        /*0d2c*/ 	.short	0x010a
        /*0d2e*/ 	.byte	0x3f
	.zero		1


	//   ....[66]....
        /*0d30*/ 	.word	0x00013980
        /*0d34*/ 	.word	0x00000002
        /*0d38*/ 	.word	0x00030850
        /*0d3c*/ 	.short	0x010a
        /*0d3e*/ 	.byte	0x3f
	.zero		1


	//   ....[67]....
        /*0d40*/ 	.word	0x000139e0
        /*0d44*/ 	.word	0x00000004
        /*0d48*/ 	.word	0x00030830
        /*0d4c*/ 	.short	0x010a
        /*0d4e*/ 	.byte	0x3f
	.zero		1


	//   ....[68]....
        /*0d50*/ 	.word	0x00013a40
        /*0d54*/ 	.word	0x00000002
        /*0d58*/ 	.word	0x00030850
        /*0d5c*/ 	.short	0x010a
        /*0d5e*/ 	.byte	0x3f
	.zero		1


	//   ....[69]....
        /*0d60*/ 	.word	0x00013aa0
        /*0d64*/ 	.word	0x00000007
        /*0d68*/ 	.word	0x00030850
        /*0d6c*/ 	.short	0x010a
        /*0d6e*/ 	.byte	0x3f
	.zero		1


	//   ....[70]....
        /*0d70*/ 	.word	0x00013bc0
        /*0d74*/ 	.word	0x00000007
        /*0d78*/ 	.word	0x00030840
        /*0d7c*/ 	.short	0x010a
        /*0d7e*/ 	.byte	0x3f
	.zero		1


	//   ....[71]....
        /*0d80*/ 	.word	0x00014f20
        /*0d84*/ 	.word	0x00000016
        /*0d88*/ 	.word	0x00030820
        /*0d8c*/ 	.short	0x010a
        /*0d8e*/ 	.byte	0x3f
	.zero		1


	//   ....[72]....
        /*0d90*/ 	.word	0x00014f70
        /*0d94*/ 	.word	0x00000006
        /*0d98*/ 	.word	0x00030840
        /*0d9c*/ 	.short	0x010a
        /*0d9e*/ 	.byte	0x3f
	.zero		1


	//   ....[73]....
        /*0da0*/ 	.word	0x00015740
        /*0da4*/ 	.word	0x00000006
        /*0da8*/ 	.word	0x00030860
        /*0dac*/ 	.short	0x010a
        /*0dae*/ 	.byte	0x3f
	.zero		1


	//   ....[74]....
        /*0db0*/ 	.word	0x00015fd0
        /*0db4*/ 	.word	0x00000000
        /*0db8*/ 	.word	0x00030860
        /*0dbc*/ 	.short	0x010a
        /*0dbe*/ 	.byte	0x3f
	.zero		1


	//   ....[75]....
        /*0dc0*/ 	.word	0x00017210
        /*0dc4*/ 	.word	0x00000004
        /*0dc8*/ 	.word	0x00030820
        /*0dcc*/ 	.short	0x010a
        /*0dce*/ 	.byte	0x3f
	.zero		1


	//   ....[76]....
        /*0dd0*/ 	.word	0x000173b0
        /*0dd4*/ 	.word	0x00000005
        /*0dd8*/ 	.word	0x00030840
        /*0ddc*/ 	.short	0x010a
        /*0dde*/ 	.byte	0x3f
	.zero		1


	//   ....[77]....
        /*0de0*/ 	.word	0x00017400
        /*0de4*/ 	.word	0x0000001b
        /*0de8*/ 	.word	0x00030840
        /*0dec*/ 	.short	0x010a
        /*0dee*/ 	.byte	0x3f
	.zero		1


	//   ....[78]....
        /*0df0*/ 	.word	0x00017450
        /*0df4*/ 	.word	0x00000005
        /*0df8*/ 	.word	0x00030860
        /*0dfc*/ 	.short	0x010a
        /*0dfe*/ 	.byte	0x3f
	.zero		1


	//----- nvinfo : EIATTR_NUM_MBARRIERS
	.align		4
.L_295:
        /*0e00*/ 	.byte	0x03, 0x38
        /*0e02*/ 	.short	0x0016


	//----- nvinfo : EIATTR_EXIT_INSTR_OFFSETS
	.align		4
        /*0e04*/ 	.byte	0x04, 0x1c
        /*0e06*/ 	.short	(.L_297 - .L_296)


	//   ....[0]....
.L_296:
        /*0e08*/ 	.word	0x00000990


	//   ....[1]....
        /*0e0c*/ 	.word	0x0000d4c0


	//   ....[2]....
        /*0e10*/ 	.word	0x00013850


	//----- nvinfo : EIATTR_MAX_THREADS
	.align		4
.L_297:
        /*0e14*/ 	.byte	0x04, 0x05
        /*0e16*/ 	.short	(.L_299 - .L_298)
.L_298:
        /*0e18*/ 	.word	0x00000180
        /*0e1c*/ 	.word	0x00000001
        /*0e20*/ 	.word	0x00000001


	//----- nvinfo : EIATTR_CRS_STACK_SIZE
	.align		4
.L_299:
        /*0e24*/ 	.byte	0x04, 0x1e
        /*0e26*/ 	.short	(.L_301 - .L_300)
.L_300:
        /*0e28*/ 	.word	0x00000000


	//----- nvinfo : EIATTR_CBANK_PARAM_SIZE
	.align		4
.L_301:
        /*0e2c*/ 	.byte	0x03, 0x19
        /*0e2e*/ 	.short	0x0af0


	//----- nvinfo : EIATTR_PARAM_CBANK
	.align		4
        /*0e30*/ 	.byte	0x04, 0x0a
        /*0e32*/ 	.short	(.L_303 - .L_302)
	.align		4
.L_302:
        /*0e34*/ 	.word	index@(.nv.constant0._ZN7cutlass13device_kernelIN5flash11enable_sm90INS1_16FlashAttnFwdSm90INS1_25CollectiveMainloopFwdSm90ILi2EN4cute5tupleIJNS5_1CILi1EEES8_S8_EEENS6_IJNS7_ILi128EEENS7_ILi96EEENS7_ILi192EEEEEELi192ENS_10bfloat16_tEfNS_4arch4Sm90ELb1ELb0ELb0ELb1ELb1ELb0ELb0ELb1ELb1ELb1ELb1ELb0EEENS1_21CollectiveEpilogueFwdINS6_IJSA_SC_SB_EEES9_SE_SG_Li256ELb1ELb1ELb1ELb0EEENS1_36VarlenDynamicPersistentTileSchedulerILi128ELi96ELi256ELi128ELb1ELb1ELb1ELb1ELb1ELb1EEEEEEEEEvNT_6ParamsE)
        /*0e38*/ 	.short	0x0210
        /*0e3a*/ 	.short	0x0af0


	//----- nvinfo : EIATTR_SW_WAR
	.align		4
.L_303:
        /*0e3c*/ 	.byte	0x04, 0x36
        /*0e3e*/ 	.short	(.L_305 - .L_304)
.L_304:
        /*0e40*/ 	.word	0x00000008
.L_305:


//--------------------- .nv.info._ZN7cutlass13device_kernelIN5flash11enable_sm90INS1_16FlashAttnFwdSm90INS1_25CollectiveMainloopFwdSm90ILi2EN4cute5tupleIJNS5_1CILi1EEES8_S8_EEENS6_IJNS7_ILi128EEENS7_ILi96EEENS7_ILi192EEEEEELi192ENS_10bfloat16_tEfNS_4arch4Sm90ELb1ELb0ELb0ELb1ELb1ELb1ELb0ELb1ELb1ELb1ELb1ELb0EEENS1_21CollectiveEpilogueFwdINS6_IJSA_SC_SB_EEES9_SE_SG_Li256ELb1ELb1ELb1ELb0EEENS1_36VarlenDynamicPersistentTileSchedulerILi128ELi96ELi256ELi128ELb1ELb1ELb1ELb1ELb1ELb1EEEEEEEEEvNT_6ParamsE --------------------------
	.section	.nv.info._ZN7cutlass13device_kernelIN5flash11enable_sm90INS1_16FlashAttnFwdSm90INS1_25CollectiveMainloopFwdSm90ILi2EN4cute5tupleIJNS5_1CILi1EEES8_S8_EEENS6_IJNS7_ILi128EEENS7_ILi96EEENS7_ILi192EEEEEELi192ENS_10bfloat16_tEfNS_4arch4Sm90ELb1ELb0ELb0ELb1ELb1ELb1ELb0ELb1ELb1ELb1ELb1ELb0EEENS1_21CollectiveEpilogueFwdINS6_IJSA_SC_SB_EEES9_SE_SG_Li256ELb1ELb1ELb1ELb0EEENS1_36VarlenDynamicPersistentTileSchedulerILi128ELi96ELi256ELi128ELb1ELb1ELb1ELb1ELb1ELb1EEEEEEEEEvNT_6ParamsE,"",@"SHT_CUDA_INFO"
	.sectionflags	@""
	.align	4


	//----- nvinfo : EIATTR_CUDA_API_VERSION
	.align		4
        /*0000*/ 	.byte	0x04, 0x37
        /*0002*/ 	.short	(.L_307 - .L_306)
.L_306:
        /*0004*/ 	.word	0x00000082


	//----- nvinfo : EIATTR_KPARAM_INFO
	.align		4
.L_307:
        /*0008*/ 	.byte	0x04, 0x17
        /*000a*/ 	.short	(.L_309 - .L_308)
.L_308:
        /*000c*/ 	.word	0x00000000
        /*0010*/ 	.short	0x0000
        /*0012*/ 	.short	0x0070
        /*0014*/ 	.byte	0x00, 0xf0, 0x01, 0x2a


	//----- nvinfo : EIATTR_SPARSE_MMA_MASK
	.align		4
.L_309:
        /*0018*/ 	.byte	0x03, 0x50
        /*001a*/ 	.short	0x0000


	//----- nvinfo : EIATTR_MAXREG_COUNT
	.align		4
        /*001c*/ 	.byte	0x03, 0x1b
        /*001e*/ 	.short	0x00a8


	//----- nvinfo : EIATTR_NUM_BARRIERS
	.align		4
        /*0020*/ 	.byte	0x02, 0x4c
        /*0022*/ 	.byte	0x10
	.zero		1


	//----- nvinfo : EIATTR_EXTERNS
	.align		4
        /*0024*/ 	.byte	0x04, 0x0f
        /*0026*/ 	.short	(.L_311 - .L_310)


	//   ....[0]....
	.align		4
.L_310:
        /*0028*/ 	.word	index@(__assertfail)


	//----- nvinfo : EIATTR_ANNOTATIONS
	.align		4
.L_311:
        /*002c*/ 	.byte	0x04, 0x55
        /*002e*/ 	.short	(.L_313 - .L_312)


	//   ....[0]....
.L_312:
        /* <DEDUP_REMOVED lines=42> */


	//----- nvinfo : EIATTR_MERCURY_ISA_VERSION
	.align		4
.L_313:
        /*02c0*/ 	.byte	0x03, 0x5f
        /*02c2*/ 	.short	0x0101


	//----- nvinfo : EIATTR_UNUSED_LOAD_BYTE_OFFSET
	.align		4
        /*02c4*/ 	.byte	0x04, 0x44
        /*02c6*/ 	.short	(.L_315 - .L_314)


	//   ....[0]....
.L_314:
        /*02c8*/ 	.word	0x00000a20
        /*02cc*/ 	.word	0x0000fff0


	//   ....[1]....
        /*02d0*/ 	.word	0x0001b7d0
        /*02d4*/ 	.word	0x0000fff0


	//----- nvinfo : EIATTR_INT_WARP_WIDE_INSTR_OFFSETS
	.align		4
.L_315:
        /*02d8*/ 	.byte	0x04, 0x31
        /*02da*/ 	.short	(.L_317 - .L_316)


	//   ....[0]....
.L_316:
        /*02dc*/ 	.word	0x00000130


	//   ....[1]....
        /*02e0*/ 	.word	0x00000170


	//   ....[2]....
        /*02e4*/ 	.word	0x000001e0


	//   ....[3]....
        /*02e8*/ 	.word	0x00022990


	//   ....[4]....
        /*02ec*/ 	.word	0x00022a30


	//   ....[5]....
        /*02f0*/ 	.word	0x000258f0


	//   ....[6]....
        /*02f4*/ 	.word	0x00025990


	//----- nvinfo : EIATTR_COOP_GROUP_MASK_REGIDS
	.align		4
.L_317:
        /*02f8*/ 	.byte	0x04, 0x29
        /*02fa*/ 	.short	(.L_319 - .L_318)


	//   ....[0]....
.L_318:
        /*02fc*/ 	.word	0xffffffff


	//   ....[1]....
        /*0300*/ 	.word	0xffffffff


	//   ....[2]....
        /*0304*/ 	.word	0xffffffff


	//   ....[3]....
        /*0308*/ 	.word	0xffffffff


	//   ....[4]....
        /*030c*/ 	.word	0xffffffff


	//   ....[5]....
        /*0310*/ 	.word	0xffffffff


	//   ....[6]....
        /*0314*/ 	.word	0xffffffff


	//   ....[7]....
        /*0318*/ 	.word	0xffffffff


	//   ....[8]....
        /*031c*/ 	.word	0xffffffff


	//   ....[9]....
        /*0320*/ 	.word	0xffffffff


	//   ....[10]....
        /*0324*/ 	.word	0xffffffff


	//   ....[11]....
        /*0328*/ 	.word	0xffffffff


	//   ....[12]....
        /*032c*/ 	.word	0xffffffff


	//   ....[13]....
        /*0330*/ 	.word	0xffffffff


	//   ....[14]....
        /*0334*/ 	.word	0xffffffff


	//   ....[15]....
        /*0338*/ 	.word	0xffffffff


	//   ....[16]....
        /*033c*/ 	.word	0xffffffff


	//   ....[17]....
        /*0340*/ 	.word	0xffffffff


	//   ....[18]....
        /*0344*/ 	.word	0xffffffff


	//   ....[19]....
        /*0348*/ 	.word	0xffffffff


	//   ....[20]....
        /*034c*/ 	.word	0xffffffff


	//   ....[21]....
        /*0350*/ 	.word	0xffffffff


	//   ....[22]....
        /*0354*/ 	.word	0xffffffff


	//   ....[23]....
        /*0358*/ 	.word	0xffffffff


	//   ....[24]....
        /*035c*/ 	.word	0xffffffff


	//   ....[25]....
        /*0360*/ 	.word	0xffffffff


	//   ....[26]....
        /*0364*/ 	.word	0xffffffff


	//   ....[27]....
        /*0368*/ 	.word	0xffffffff


	//   ....[28]....
        /*036c*/ 	.word	0xffffffff


	//   ....[29]....
        /*0370*/ 	.word	0xffffffff


	//   ....[30]....
        /*0374*/ 	.word	0xffffffff


	//   ....[31]....
        /*0378*/ 	.word	0xffffffff


	//   ....[32]....
        /*037c*/ 	.word	0xffffffff


	//   ....[33]....
        /*0380*/ 	.word	0xffffffff


	//   ....[34]....
        /*0384*/ 	.word	0xffffffff


	//   ....[35]....
        /*0388*/ 	.word	0xffffffff


	//   ....[36]....
        /*038c*/ 	.word	0xffffffff


	//   ....[37]....
        /*0390*/ 	.word	0xffffffff


	//   ....[38]....
        /*0394*/ 	.word	0xffffffff


	//   ....[39]....
        /*0398*/ 	.word	0xffffffff


	//   ....[40]....
        /*039c*/ 	.word	0xffffffff


	//   ....[41]....
        /*03a0*/ 	.word	0xffffffff


	//   ....[42]....
        /*03a4*/ 	.word	0xffffffff


	//   ....[43]....
        /*03a8*/ 	.word	0xffffffff


	//   ....[44]....
        /*03ac*/ 	.word	0xffffffff


	//   ....[45]....
        /*03b0*/ 	.word	0xffffffff


	//   ....[46]....
        /*03b4*/ 	.word	0xffffffff


	//   ....[47]....
        /*03b8*/ 	.word	0xffffffff


	//   ....[48]....
        /*03bc*/ 	.word	0xffffffff


	//   ....[49]....
        /*03c0*/ 	.word	0xffffffff


	//   ....[50]....
        /*03c4*/ 	.word	0xffffffff


	//   ....[51]....
        /*03c8*/ 	.word	0xffffffff


	//   ....[52]....
        /*03cc*/ 	.word	0xffffffff


	//   ....[53]....
        /*03d0*/ 	.word	0xffffffff


	//   ....[54]....
        /*03d4*/ 	.word	0xffffffff


	//   ....[55]....
        /*03d8*/ 	.word	0xffffffff


	//   ....[56]....
        /*03dc*/ 	.word	0xffffffff


	//   ....[57]....
        /*03e0*/ 	.word	0xffffffff


	//   ....[58]....
        /*03e4*/ 	.word	0xffffffff


	//   ....[59]....
        /*03e8*/ 	.word	0xffffffff


	//   ....[60]....
        /*03ec*/ 	.word	0xffffffff


	//   ....[61]....
        /*03f0*/ 	.word	0xffffffff


	//   ....[62]....
        /*03f4*/ 	.word	0xffffffff


	//   ....[63]....
        /*03f8*/ 	.word	0xffffffff


	//   ....[64]....
        /*03fc*/ 	.word	0xffffffff


	//   ....[65]....
        /*0400*/ 	.word	0xffffffff


	//   ....[66]....
        /*0404*/ 	.word	0xffffffff


	//   ....[67]....
        /*0408*/ 	.word	0xffffffff


	//   ....[68]....
        /*040c*/ 	.word	0xffffffff


	//   ....[69]....
        /*0410*/ 	.word	0xffffffff


	//   ....[70]....
        /*0414*/ 	.word	0xffffffff


	//   ....[71]....
        /*0418*/ 	.word	0xffffffff


	//   ....[72]....
        /*041c*/ 	.word	0xffffffff


	//   ....[73]....
        /*0420*/ 	.word	0xffffffff


	//   ....[74]....
        /*0424*/ 	.word	0xffffffff


	//   ....[75]....
        /*0428*/ 	.word	0xffffffff


	//   ....[76]....
        /*042c*/ 	.word	0xffffffff


	//   ....[77]....
        /*0430*/ 	.word	0xffffffff


	//   ....[78]....
        /*0434*/ 	.word	0xffffffff


	//   ....[79]....
        /*0438*/ 	.word	0xffffffff


	//   ....[80]....
        /*043c*/ 	.word	0xffffffff


	//   ....[81]....
        /*0440*/ 	.word	0xffffffff


	//   ....[82]....
        /*0444*/ 	.word	0xffffffff


	//   ....[83]....
        /*0448*/ 	.word	0xffffffff


	//   ....[84]....
        /*044c*/ 	.word	0xffffffff


	//   ....[85]....
        /*0450*/ 	.word	0xffffffff


	//   ....[86]....
        /*0454*/ 	.word	0xffffffff


	//   ....[87]....
        /*0458*/ 	.word	0xffffffff


	//   ....[88]....
        /*045c*/ 	.word	0xffffffff


	//   ....[89]....
        /*0460*/ 	.word	0xffffffff


	//   ....[90]....
        /*0464*/ 	.word	0xffffffff


	//   ....[91]....
        /*0468*/ 	.word	0xffffffff


	//   ....[92]....
        /*046c*/ 	.word	0xffffffff


	//   ....[93]....
        /*0470*/ 	.word	0xffffffff


	//   ....[94]....
        /*0474*/ 	.word	0xffffffff


	//   ....[95]....
        /*0478*/ 	.word	0xffffffff


	//   ....[96]....
        /*047c*/ 	.word	0xffffffff


	//   ....[97]....
        /*0480*/ 	.word	0xffffffff


	//   ....[98]....
        /*0484*/ 	.word	0xffffffff


	//   ....[99]....
        /*0488*/ 	.word	0xffffffff


	//   ....[100]....
        /*048c*/ 	.word	0xffffffff


	//   ....[101]....
        /*0490*/ 	.word	0xffffffff


	//   ....[102]....
        /*0494*/ 	.word	0xffffffff


	//   ....[103]....
        /*0498*/ 	.word	0xffffffff


	//   ....[104]....
        /*049c*/ 	.word	0xffffffff


	//   ....[105]....
        /*04a0*/ 	.word	0xffffffff


	//   ....[106]....
        /*04a4*/ 	.word	0xffffffff


	//   ....[107]....
        /*04a8*/ 	.word	0xffffffff


	//   ....[108]....
        /*04ac*/ 	.word	0xffffffff


	//   ....[109]....
        /*04b0*/ 	.word	0xffffffff


	//   ....[110]....
        /*04b4*/ 	.word	0xffffffff


	//   ....[111]....
        /*04b8*/ 	.word	0xffffffff


	//   ....[112]....
        /*04bc*/ 	.word	0xffffffff


	//   ....[113]....
        /*04c0*/ 	.word	0xffffffff


	//   ....[114]....
        /*04c4*/ 	.word	0xffffffff


	//   ....[115]....
        /*04c8*/ 	.word	0xffffffff


	//   ....[116]....
        /*04cc*/ 	.word	0xffffffff


	//   ....[117]....
        /*04d0*/ 	.word	0xffffffff


	//   ....[118]....
        /*04d4*/ 	.word	0xffffffff


	//   ....[119]....
        /*04d8*/ 	.word	0xffffffff


	//   ....[120]....
        /*04dc*/ 	.word	0xffffffff


	//   ....[121]....
        /*04e0*/ 	.word	0xffffffff


	//   ....[122]....
        /*04e4*/ 	.word	0xffffffff


	//   ....[123]....
        /*04e8*/ 	.word	0xffffffff


	//   ....[124]....
        /*04ec*/ 	.word	0xffffffff


	//   ....[125]....
        /*04f0*/ 	.word	0xffffffff


	//   ....[126]....
        /*04f4*/ 	.word	0xffffffff


	//   ....[127]....
        /*04f8*/ 	.word	0xffffffff


	//   ....[128]....
        /*04fc*/ 	.word	0xffffffff


	//   ....[129]....
        /*0500*/ 	.word	0xffffffff


	//   ....[130]....
        /*0504*/ 	.word	0xffffffff


	//   ....[131]....
        /*0508*/ 	.word	0xffffffff


	//   ....[132]....
        /*050c*/ 	.word	0xffffffff


	//   ....[133]....
        /*0510*/ 	.word	0xffffffff


	//   ....[134]....
        /*0514*/ 	.word	0xffffffff


	//   ....[135]....
        /*0518*/ 	.word	0xffffffff


	//   ....[136]....
        /*051c*/ 	.word	0xffffffff


	//   ....[137]....
        /*0520*/ 	.word	0xffffffff


	//   ....[138]....
        /*0524*/ 	.word	0xffffffff


	//   ....[139]....
        /*0528*/ 	.word	0xffffffff


	//   ....[140]....
        /*052c*/ 	.word	0xffffffff


	//   ....[141]....
        /*0530*/ 	.word	0xffffffff


	//   ....[142]....
        /*0534*/ 	.word	0xffffffff


	//   ....[143]....
        /*0538*/ 	.word	0xffffffff


	//   ....[144]....
        /*053c*/ 	.word	0xffffffff


	//   ....[145]....
        /*0540*/ 	.word	0xffffffff


	//   ....[146]....
        /*0544*/ 	.word	0xffffffff


	//   ....[147]....
        /*0548*/ 	.word	0xffffffff


	//   ....[148]....
        /*054c*/ 	.word	0xffffffff


	//   ....[149]....
        /*0550*/ 	.word	0xffffffff


	//   ....[150]....
        /*0554*/ 	.word	0xffffffff


	//   ....[151]....
        /*0558*/ 	.word	0xffffffff


	//   ....[152]....
        /*055c*/ 	.word	0xffffffff


	//   ....[153]....
        /*0560*/ 	.word	0xffffffff


	//   ....[154]....
        /*0564*/ 	.word	0xffffffff


	//   ....[155]....
        /*0568*/ 	.word	0xffffffff


	//   ....[156]....
        /*056c*/ 	.word	0xffffffff


	//   ....[157]....
        /*0570*/ 	.word	0xffffffff


	//   ....[158]....
        /*0574*/ 	.word	0xffffffff


	//   ....[159]....
        /*0578*/ 	.word	0xffffffff


	//   ....[160]....
        /*057c*/ 	.word	0xffffffff


	//   ....[161]....
        /*0580*/ 	.word	0xffffffff


	//   ....[162]....
        /*0584*/ 	.word	0xffffffff


	//   ....[163]....
        /*0588*/ 	.word	0xffffffff


	//   ....[164]....
        /*058c*/ 	.word	0xffffffff


	//   ....[165]....
        /*0590*/ 	.word	0xffffffff


	//   ....[166]....
        /*0594*/ 	.word	0xffffffff


	//   ....[167]....
        /*0598*/ 	.word	0xffffffff


	//   ....[168]....
        /*059c*/ 	.word	0xffffffff


	//   ....[169]....
        /*05a0*/ 	.word	0xffffffff


	//   ....[170]....
        /*05a4*/ 	.word	0xffffffff


	//   ....[171]....
        /*05a8*/ 	.word	0xffffffff


	//   ....[172]....
        /*05ac*/ 	.word	0xffffffff


	//   ....[173]....
        /*05b0*/ 	.word	0xffffffff


	//   ....[174]....
        /*05b4*/ 	.word	0xffffffff


	//   ....[175]....
        /*05b8*/ 	.word	0xffffffff


	//   ....[176]....
        /*05bc*/ 	.word	0xffffffff


	//   ....[177]....
        /*05c0*/ 	.word	0xffffffff


	//   ....[178]....
        /*05c4*/ 	.word	0xffffffff


	//   ....[179]....
        /*05c8*/ 	.word	0xffffffff


	//   ....[180]....
        /*05cc*/ 	.word	0xffffffff


	//   ....[181]....
        /*05d0*/ 	.word	0xffffffff


	//   ....[182]....
        /*05d4*/ 	.word	0xffffffff


	//   ....[183]....
        /*05d8*/ 	.word	0xffffffff


	//   ....[184]....
        /*05dc*/ 	.word	0xffffffff


	//   ....[185]....
        /*05e0*/ 	.word	0x0500000f


	//   ....[186]....
        /*05e4*/ 	.word	0x0500000f


	//   ....[187]....
        /*05e8*/ 	.word	0x0500000f


	//   ....[188]....
        /*05ec*/ 	.word	0x0500000f


	//   ....[189]....
        /*05f0*/ 	.word	0x0500000f


	//   ....[190]....
        /*05f4*/ 	.word	0x0500000f


	//   ....[191]....
        /*05f8*/ 	.word	0x0500000f


	//   ....[192]....
        /*05fc*/ 	.word	0x0500000f


	//   ....[193]....
        /*0600*/ 	.word	0x0500000f


	//   ....[194]....
        /*0604*/ 	.word	0x0500000f


	//   ....[195]....
        /*0608*/ 	.word	0x0500000f


	//   ....[196]....
        /*060c*/ 	.word	0x0500000f


	//   ....[197]....
        /*0610*/ 	.word	0x0500000f


	//   ....[198]....
        /*0614*/ 	.word	0x0500000f


	//   ....[199]....
        /*0618*/ 	.word	0x0500000f


	//   ....[200]....
        /*061c*/ 	.word	0x0500000f


	//   ....[201]....
        /*0620*/ 	.word	0x0500000f


	//   ....[202]....
        /*0624*/ 	.word	0x0500000f


	//   ....[203]....
        /*0628*/ 	.word	0x0500000f


	//   ....[204]....
        /*062c*/ 	.word	0x0500000f


	//   ....[205]....
        /*0630*/ 	.word	0x0500000f


	//   ....[206]....
        /*0634*/ 	.word	0x0500000f


	//   ....[207]....
        /*0638*/ 	.word	0x0500000f


	//   ....[208]....
        /*063c*/ 	.word	0x0500000f


	//   ....[209]....
        /*0640*/ 	.word	0x0500000f


	//   ....[210]....
        /*0644*/ 	.word	0x0500000f


	//   ....[211]....
        /*0648*/ 	.word	0x0500000f


	//   ....[212]....
        /*064c*/ 	.word	0x0500000f


	//   ....[213]....
        /*0650*/ 	.word	0x0500000f


	//   ....[214]....
        /*0654*/ 	.word	0x0500000f


	//   ....[215]....
        /*0658*/ 	.word	0x0500000f


	//   ....[216]....
        /*065c*/ 	.word	0x0500000f


	//   ....[217]....
        /*0660*/ 	.word	0x0500000f


	//   ....[218]....
        /*0664*/ 	.word	0x0500000f


	//   ....[219]....
        /*0668*/ 	.word	0x0500000f


	//   ....[220]....
        /*066c*/ 	.word	0x0500000f


	//   ....[221]....
        /*0670*/ 	.word	0x0500000f


	//   ....[222]....
        /*0674*/ 	.word	0x0500000f


	//   ....[223]....
        /*0678*/ 	.word	0x0500000f


	//   ....[224]....
        /*067c*/ 	.word	0x0500000f


	//   ....[225]....
        /*0680*/ 	.word	0x0500000f


	//   ....[226]....
        /*0684*/ 	.word	0x0500000f


	//   ....[227]....
        /*0688*/ 	.word	0x0500000f


	//   ....[228]....
        /*068c*/ 	.word	0x0500000f


	//   ....[229]....
        /*0690*/ 	.word	0x0500000f


	//   ....[230]....
        /*0694*/ 	.word	0x0500000f


	//   ....[231]....
        /*0698*/ 	.word	0x0500000f


	//   ....[232]....
        /*069c*/ 	.word	0x0500000f


	//   ....[233]....
        /*06a0*/ 	.word	0x0500000f


	//   ....[234]....
        /*06a4*/ 	.word	0x0500000f


	//   ....[235]....
        /*06a8*/ 	.word	0x0500000f


	//   ....[236]....
        /*06ac*/ 	.word	0x0500000f


	//   ....[237]....
        /*06b0*/ 	.word	0x0500000f


	//   ....[238]....
        /*06b4*/ 	.word	0x0500000f


	//   ....[239]....
        /*06b8*/ 	.word	0x0500000f


	//   ....[240]....
        /*06bc*/ 	.word	0x0500000f


	//   ....[241]....
        /*06c0*/ 	.word	0x0500000f


	//   ....[242]....
        /*06c4*/ 	.word	0x0500000f


	//   ....[243]....
        /*06c8*/ 	.word	0x0500000f


	//   ....[244]....
        /*06cc*/ 	.word	0x0500000f


	//   ....[245]....
        /*06d0*/ 	.word	0x0500000f


	//   ....[246]....
        /*06d4*/ 	.word	0x0500000f


	//   ....[247]....
        /*06d8*/ 	.word	0x0500000f


	//   ....[248]....
        /*06dc*/ 	.word	0x0500000f


	//   ....[249]....
        /*06e0*/ 	.word	0x0500000f


	//   ....[250]....
        /*06e4*/ 	.word	0x0500000f


	//   ....[251]....
        /*06e8*/ 	.word	0x0500000f


	//   ....[252]....
        /*06ec*/ 	.word	0x0500000f


	//   ....[253]....
        /*06f0*/ 	.word	0x0500000f


	//   ....[254]....
        /*06f4*/ 	.word	0x0500000f


	//   ....[255]....
        /*06f8*/ 	.word	0x0500000f


	//   ....[0]....
        /*06fc*/ 	.word	0x0500000f


	//   ....[1]....
        /*0700*/ 	.word	0x0500000f


	//   ....[2]....
        /*0704*/ 	.word	0x0500000f


	//   ....[3]....
        /*0708*/ 	.word	0x0500000f


	//   ....[4]....
        /*070c*/ 	.word	0x0500000f


	//   ....[5]....
        /*0710*/ 	.word	0x0500000f


	//   ....[6]....
        /*0714*/ 	.word	0x0500000f


	//   ....[7]....
        /*0718*/ 	.word	0x0500000f


	//   ....[8]....
        /*071c*/ 	.word	0x0500000f


	//   ....[9]....
        /*0720*/ 	.word	0x0500000f


	//   ....[10]....
        /*0724*/ 	.word	0x0500000f


	//   ....[11]....
        /*0728*/ 	.word	0x0500000f


	//   ....[12]....
        /*072c*/ 	.word	0x0500000f


	//   ....[13]....
        /*0730*/ 	.word	0x0500000f


	//   ....[14]....
        /*0734*/ 	.word	0x0500000f


	//   ....[15]....
        /*0738*/ 	.word	0x0500000f


	//   ....[16]....
        /*073c*/ 	.word	0x0500000f


	//   ....[17]....
        /*0740*/ 	.word	0x0500000f


	//   ....[18]....
        /*0744*/ 	.word	0x0500000f


	//   ....[19]....
        /*0748*/ 	.word	0x0500000f


	//   ....[20]....
        /*074c*/ 	.word	0x0500000f


	//   ....[21]....
        /*0750*/ 	.word	0x0500000f


	//   ....[22]....
        /*0754*/ 	.word	0x0500000f


	//   ....[23]....
        /*0758*/ 	.word	0x0500000f


	//   ....[24]....
        /*075c*/ 	.word	0x0500000f


	//   ....[25]....
        /*0760*/ 	.word	0x0500000f


	//   ....[26]....
        /*0764*/ 	.word	0x0500000f


	//   ....[27]....
        /*0768*/ 	.word	0x0500000f


	//   ....[28]....
        /*076c*/ 	.word	0x0500000f


	//   ....[29]....
        /*0770*/ 	.word	0x0500000f


	//   ....[30]....
        /*0774*/ 	.word	0x0500000f


	//   ....[31]....
        /*0778*/ 	.word	0x0500000f


	//   ....[32]....
        /*077c*/ 	.word	0x0500000f


	//   ....[33]....
        /*0780*/ 	.word	0x0500000f


	//   ....[34]....
        /*0784*/ 	.word	0x0500000f


	//   ....[35]....
        /*0788*/ 	.word	0x0500000f


	//   ....[36]....
        /*078c*/ 	.word	0x0500000f


	//   ....[37]....
        /*0790*/ 	.word	0x0500000f


	//   ....[38]....
        /*0794*/ 	.word	0x0500000f


	//   ....[39]....
        /*0798*/ 	.word	0x0500000f


	//   ....[40]....
        /*079c*/ 	.word	0x0500000f


	//   ....[41]....
        /*07a0*/ 	.word	0x0500000f


	//----- nvinfo : EIATTR_COOP_GROUP_INSTR_OFFSETS
	.align		4
.L_319:
        /*07a4*/ 	.byte	0x04, 0x28
        /*07a6*/ 	.short	(.L_321 - .L_320)


	//   ....[0]....
.L_320:
        /*07a8*/ 	.word	0x00000060


	//   ....[1]....
        /*07ac*/ 	.word	0x00000140


	//   ....[2]....
        /*07b0*/ 	.word	0x00000190


	//   ....[3]....
        /*07b4*/ 	.word	0x000003c0


	//   ....[4]....
        /*07b8*/ 	.word	0x00000520


	//   ....[5]....
        /*07bc*/ 	.word	0x00000640


	//   ....[6]....
        /*07c0*/ 	.word	0x000007a0


	//   ....[7]....
        /*07c4*/ 	.word	0x00003b10


	//   ....[8]....
        /*07c8*/ 	.word	0x00003b20


	//   ....[9]....
        /*07cc*/ 	.word	0x00005240


	//   ....[10]....
        /*07d0*/ 	.word	0x00005250


	//   ....[11]....
        /*07d4*/ 	.word	0x00007450


	//   ....[12]....
        /*07d8*/ 	.word	0x00007460


	//   ....[13]....
        /*07dc*/ 	.word	0x00008c90


	//   ....[14]....
        /*07e0*/ 	.word	0x00008ca0


	//   ....[15]....
        /*07e4*/ 	.word	0x0000a700


	//   ....[16]....
        /*07e8*/ 	.word	0x0000a710


	//   ....[17]....
        /*07ec*/ 	.word	0x0000a9b0


	//   ....[18]....
        /*07f0*/ 	.word	0x0000a9c0


	//   ....[19]....
        /*07f4*/ 	.word	0x0000aed0


	//   ....[20]....
        /*07f8*/ 	.word	0x0000aef0


	//   ....[21]....
        /*07fc*/ 	.word	0x0000b140


	//   ....[22]....
        /*0800*/ 	.word	0x0000b160


	//   ....[23]....
        /*0804*/ 	.word	0x0000bc00


	//   ....[24]....
        /*0808*/ 	.word	0x0000c310


	//   ....[25]....
        /*080c*/ 	.word	0x0000c320


	//   ....[26]....
        /*0810*/ 	.word	0x0000c330


	//   ....[27]....
        /*0814*/ 	.word	0x0000c340


	//   ....[28]....
        /*0818*/ 	.word	0x0000cc20


	//   ....[29]....
        /*081c*/ 	.word	0x0000cc30


	//   ....[30]....
        /*0820*/ 	.word	0x0000cc40


	//   ....[31]....
        /*0824*/ 	.word	0x0000cc50


	//   ....[32]....
        /*0828*/ 	.word	0x0000fe00


	//   ....[33]....
        /*082c*/ 	.word	0x0000fe10


	//   ....[34]....
        /*0830*/ 	.word	0x0000fe20


	//   ....[35]....
        /*0834*/ 	.word	0x0000fe30


	//   ....[36]....
        /*0838*/ 	.word	0x000104e0


	//   ....[37]....
        /*083c*/ 	.word	0x000104f0


	//   ....[38]....
        /*0840*/ 	.word	0x00010500


	//   ....[39]....
        /*0844*/ 	.word	0x00010510


	//   ....[40]....
        /*0848*/ 	.word	0x00014360


	//   ....[41]....
        /*084c*/ 	.word	0x00014380


	//   ....[42]....
        /*0850*/ 	.word	0x00014860


	//   ....[43]....
        /*0854*/ 	.word	0x00014970


	//   ....[44]....
        /*0858*/ 	.word	0x00014ff0


	//   ....[45]....
        /*085c*/ 	.word	0x00015080


	//   ....[46]....
        /*0860*/ 	.word	0x00016da0


	//   ....[47]....
        /*0864*/ 	.word	0x00016dc0


	//   ....[48]....
        /*0868*/ 	.word	0x000173c0


	//   ....[49]....
        /*086c*/ 	.word	0x000174c0


	//   ....[50]....
        /*0870*/ 	.word	0x00017a80


	//   ....[51]....
        /*0874*/ 	.word	0x00017ad0


	//   ....[52]....
        /*0878*/ 	.word	0x00019770


	//   ....[53]....
        /*087c*/ 	.word	0x000197a0


	//   ....[54]....
        /*0880*/ 	.word	0x00019940


	//   ....[55]....
        /*0884*/ 	.word	0x00019970


	//   ....[56]....
        /*0888*/ 	.word	0x0001aca0


	//   ....[57]....
        /*088c*/ 	.word	0x0001aeb0


	//   ....[58]....
        /*0890*/ 	.word	0x0001af30


	//   ....[59]....
        /*0894*/ 	.word	0x0001af40


	//   ....[60]....
        /*0898*/ 	.word	0x0001c590


	//   ....[61]....
        /*089c*/ 	.word	0x0001c5a0


	//   ....[62]....
        /*08a0*/ 	.word	0x0001c5b0


	//   ....[63]....
        /*08a4*/ 	.word	0x0001c5c0


	//   ....[64]....
        /*08a8*/ 	.word	0x0001ced0


	//   ....[65]....
        /*08ac*/ 	.word	0x0001cef0


	//   ....[66]....
        /*08b0*/ 	.word	0x0001d030


	//   ....[67]....
        /*08b4*/ 	.word	0x0001d050


	//   ....[68]....
        /*08b8*/ 	.word	0x0001d160


	//   ....[69]....
        /*08bc*/ 	.word	0x0001d180


	//   ....[70]....
        /*08c0*/ 	.word	0x0001d2a0


	//   ....[71]....
        /*08c4*/ 	.word	0x0001d2c0


	//   ....[72]....
        /*08c8*/ 	.word	0x0001d700


	//   ....[73]....
        /*08cc*/ 	.word	0x0001d740


	//   ....[74]....
        /*08d0*/ 	.word	0x0001e140


	//   ....[75]....
        /*08d4*/ 	.word	0x0001e150


	//   ....[76]....
        /*08d8*/ 	.word	0x0001f0c0


	//   ....[77]....
        /*08dc*/ 	.word	0x0001f0f0


	//   ....[78]....
        /*08e0*/ 	.word	0x0001f220


	//   ....[79]....
        /*08e4*/ 	.word	0x0001f240


	//   ....[80]....
        /*08e8*/ 	.word	0x0001f350


	//   ....[81]....
        /*08ec*/ 	.word	0x0001f370


	//   ....[82]....
        /*08f0*/ 	.word	0x0001f490


	//   ....[83]....
        /*08f4*/ 	.word	0x0001f4b0


	//   ....[84]....
        /*08f8*/ 	.word	0x0001f650


	//   ....[85]....
        /*08fc*/ 	.word	0x0001f850


	//   ....[86]....
        /*0900*/ 	.word	0x0001f880


	//   ....[87]....
        /*0904*/ 	.word	0x0001f8b0


	//   ....[88]....
        /*0908*/ 	.word	0x0001f8e0


	//   ....[89]....
        /*090c*/ 	.word	0x0001f910


	//   ....[90]....
        /*0910*/ 	.word	0x0001f940


	//   ....[91]....
        /*0914*/ 	.word	0x0001fae0


	//   ....[92]....
        /*0918*/ 	.word	0x0001fb10


	//   ....[93]....
        /*091c*/ 	.word	0x0001fb40


	//   ....[94]....
        /*0920*/ 	.word	0x0001fb70


	//   ....[95]....
        /*0924*/ 	.word	0x0001fba0


	//   ....[96]....
        /*0928*/ 	.word	0x0001fbd0


	//   ....[97]....
        /*092c*/ 	.word	0x0001fc60


	//   ....[98]....
        /*0930*/ 	.word	0x0001fc90


	//   ....[99]....
        /*0934*/ 	.word	0x0001fca0


	//   ....[100]....
        /*0938*/ 	.word	0x0001fce0


	//   ....[101]....
        /*093c*/ 	.word	0x00021210


	//   ....[102]....
        /*0940*/ 	.word	0x00023540


	//   ....[103]....
        /*0944*/ 	.word	0x00023570


	//   ....[104]....
        /*0948*/ 	.word	0x00023620


	//   ....[105]....
        /*094c*/ 	.word	0x00023640


	//   ....[106]....
        /*0950*/ 	.word	0x000236e0


	//   ....[107]....
        /*0954*/ 	.word	0x00023700


	//   ....[108]....
        /*0958*/ 	.word	0x000237a0


	//   ....[109]....
        /*095c*/ 	.word	0x000237c0


	//   ....[110]....
        /*0960*/ 	.word	0x00023860


	//   ....[111]....
        /*0964*/ 	.word	0x00023880


	//   ....[112]....
        /*0968*/ 	.word	0x00023890


	//   ....[113]....
        /*096c*/ 	.word	0x00023920


	//   ....[114]....
        /*0970*/ 	.word	0x00024060


	//   ....[115]....
        /*0974*/ 	.word	0x000240a0


	//   ....[116]....
        /*0978*/ 	.word	0x00024100


	//   ....[117]....
        /*097c*/ 	.word	0x00024160


	//   ....[118]....
        /*0980*/ 	.word	0x000241b0


	//   ....[119]....
        /*0984*/ 	.word	0x00024210


	//   ....[120]....
        /*0988*/ 	.word	0x00024260


	//   ....[121]....
        /*098c*/ 	.word	0x000242c0


	//   ....[122]....
        /*0990*/ 	.word	0x00024310


	//   ....[123]....
        /*0994*/ 	.word	0x00024370


	//   ....[124]....
        /*0998*/ 	.word	0x000243c0


	//   ....[125]....
        /*099c*/ 	.word	0x00024420


	//   ....[126]....
        /*09a0*/ 	.word	0x00024470


	//   ....[127]....
        /*09a4*/ 	.word	0x000244c0


	//   ....[128]....
        /*09a8*/ 	.word	0x000244e0


	//   ....[129]....
        /*09ac*/ 	.word	0x00024520


	//   ....[130]....
        /*09b0*/ 	.word	0x00024cf0


	//   ....[131]....
        /*09b4*/ 	.word	0x00024d30


	//   ....[132]....
        /*09b8*/ 	.word	0x00024d50


	//   ....[133]....
        /*09bc*/ 	.word	0x00024db0


	//   ....[134]....
        /*09c0*/ 	.word	0x00024dc0


	//   ....[135]....
        /*09c4*/ 	.word	0x00024e20


	//   ....[136]....
        /*09c8*/ 	.word	0x00024e50


	//   ....[137]....
        /*09cc*/ 	.word	0x00024e90


	//   ....[138]....
        /*09d0*/ 	.word	0x00024ec0


	//   ....[139]....
        /*09d4*/ 	.word	0x00024f00


	//   ....[140]....
        /*09d8*/ 	.word	0x00024f30


	//   ....[141]....
        /*09dc*/ 	.word	0x00024f70


	//   ....[142]....
        /*09e0*/ 	.word	0x00025210


	//   ....[143]....
        /*09e4*/ 	.word	0x00025240


	//   ....[144]....
        /*09e8*/ 	.word	0x00025250


	//   ....[145]....
        /*09ec*/ 	.word	0x000252e0


	//   ....[146]....
        /*09f0*/ 	.word	0x000252f0


	//   ....[147]....
        /*09f4*/ 	.word	0x00025380


	//   ....[148]....
        /*09f8*/ 	.word	0x00025390


	//   ....[149]....
        /*09fc*/ 	.word	0x00025420


	//   ....[150]....
        /*0a00*/ 	.word	0x00025430


	//   ....[151]....
        /*0a04*/ 	.word	0x000254c0


	//   ....[152]....
        /*0a08*/ 	.word	0x000254d0


	//   ....[153]....
        /*0a0c*/ 	.word	0x000254e0


	//   ....[154]....
        /*0a10*/ 	.word	0x00025af0


	//   ....[155]....
        /*0a14*/ 	.word	0x00025b30


	//   ....[156]....
        /*0a18*/ 	.word	0x00025b80


	//   ....[157]....
        /*0a1c*/ 	.word	0x00025bb0


	//   ....[158]....
        /*0a20*/ 	.word	0x00025c40


	//   ....[159]....
        /*0a24*/ 	.word	0x00025c70


	//   ....[160]....
        /*0a28*/ 	.word	0x00025ce0


	//   ....[161]....
        /*0a2c*/ 	.word	0x00025d10


	//   ....[162]....
        /*0a30*/ 	.word	0x00025d80


	//   ....[163]....
        /*0a34*/ 	.word	0x00025db0


	//   ....[164]....
        /*0a38*/ 	.word	0x00025de0


	//   ....[165]....
        /*0a3c*/ 	.word	0x00025e30


	//   ....[166]....
        /*0a40*/ 	.word	0x00026280


	//   ....[167]....
        /*0a44*/ 	.word	0x000262b0


	//   ....[168]....
        /*0a48*/ 	.word	0x00026310


	//   ....[169]....
        /*0a4c*/ 	.word	0x00026340


	//   ....[170]....
        /*0a50*/ 	.word	0x00026370


	//   ....[171]....
        /*0a54*/ 	.word	0x000263a0


	//   ....[172]....
        /*0a58*/ 	.word	0x000263d0


	//   ....[173]....
        /*0a5c*/ 	.word	0x00026400


	//   ....[174]....
        /*0a60*/ 	.word	0x000265b0


	//   ....[175]....
        /*0a64*/ 	.word	0x000265e0


	//   ....[176]....
        /*0a68*/ 	.word	0x00026610


	//   ....[177]....
        /*0a6c*/ 	.word	0x00026640


	//   ....[178]....
        /*0a70*/ 	.word	0x00026670


	//   ....[179]....
        /*0a74*/ 	.word	0x000266a0


	//   ....[180]....
        /*0a78*/ 	.word	0x00026760


	//   ....[181]....
        /*0a7c*/ 	.word	0x00026780


	//   ....[182]....
        /*0a80*/ 	.word	0x000267a0


	//   ....[183]....
        /*0a84*/ 	.word	0x00026800


	//   ....[184]....
        /*0a88*/ 	.word	0x00027230


	//   ....[185]....
        /*0a8c*/ 	.word	0x00027550


	//   ....[186]....
        /*0a90*/ 	.word	0x000275e0


	//   ....[187]....
        /*0a94*/ 	.word	0x00027680


	//   ....[188]....
        /*0a98*/ 	.word	0x00027710


	//   ....[189]....
        /*0a9c*/ 	.word	0x00027800


	//   ....[190]....
        /*0aa0*/ 	.word	0x00027890


	//   ....[191]....
        /*0aa4*/ 	.word	0x00027930


	//   ....[192]....
        /*0aa8*/ 	.word	0x000279c0


	//   ....[193]....
        /*0aac*/ 	.word	0x00027ab0


	//   ....[194]....
        /*0ab0*/ 	.word	0x00027b40


	//   ....[195]....
        /*0ab4*/ 	.word	0x00027be0


	//   ....[196]....
        /*0ab8*/ 	.word	0x00027c70


	//   ....[197]....
        /*0abc*/ 	.word	0x00027d60


	//   ....[198]....
        /*0ac0*/ 	.word	0x00027df0


	//   ....[199]....
        /*0ac4*/ 	.word	0x00027e40


	//   ....[200]....
        /*0ac8*/ 	.word	0x00027e90


	//   ....[201]....
        /*0acc*/ 	.word	0x00027f30


	//   ....[202]....
        /*0ad0*/ 	.word	0x00027fc0


	//   ....[203]....
        /*0ad4*/ 	.word	0x00028010


	//   ....[204]....
        /*0ad8*/ 	.word	0x00028060


	//   ....[205]....
        /*0adc*/ 	.word	0x00028150


	//   ....[206]....
        /*0ae0*/ 	.word	0x000281e0


	//   ....[207]....
        /*0ae4*/ 	.word	0x00028230


	//   ....[208]....
        /*0ae8*/ 	.word	0x00028280


	//   ....[209]....
        /*0aec*/ 	.word	0x00028320


	//   ....[210]....
        /*0af0*/ 	.word	0x000283b0


	//   ....[211]....
        /*0af4*/ 	.word	0x00028400


	//   ....[212]....
        /*0af8*/ 	.word	0x00028450


	//   ....[213]....
        /*0afc*/ 	.word	0x00028750


	//   ....[214]....
        /*0b00*/ 	.word	0x00028a30


	//   ....[215]....
        /*0b04*/ 	.word	0x00028b20


	//   ....[216]....
        /*0b08*/ 	.word	0x00028bc0


	//   ....[217]....
        /*0b0c*/ 	.word	0x00028cf0


	//   ....[218]....
        /*0b10*/ 	.word	0x00028d50


	//   ....[219]....
        /*0b14*/ 	.word	0x00028e80


	//   ....[220]....
        /*0b18*/ 	.word	0x00028ee0


	//   ....[221]....
        /*0b1c*/ 	.word	0x00029010


	//   ....[222]....
        /*0b20*/ 	.word	0x00029070


	//   ....[223]....
        /*0b24*/ 	.word	0x000291a0


	//   ....[224]....
        /*0b28*/ 	.word	0x00029200


	//   ....[225]....
        /*0b2c*/ 	.word	0x00029320


	//   ....[226]....
        /*0b30*/ 	.word	0x00029370


	//   ....[227]....
        /*0b34*/ 	.word	0x00029420


	//   ....[228]....
        /*0b38*/ 	.word	0x00029490


	//   ....[229]....
        /*0b3c*/ 	.word	0x000295a0


	//   ....[230]....
        /*0b40*/ 	.word	0x000295f0


	//   ....[231]....
        /*0b44*/ 	.word	0x00029710


	//   ....[232]....
        /*0b48*/ 	.word	0x00029760


	//   ....[233]....
        /*0b4c*/ 	.word	0x00029880


	//   ....[234]....
        /*0b50*/ 	.word	0x000298d0


	//   ....[235]....
        /*0b54*/ 	.word	0x000299f0


	//   ....[236]....
        /*0b58*/ 	.word	0x00029a40


	//   ....[237]....
        /*0b5c*/ 	.word	0x00029b60


	//   ....[238]....
        /*0b60*/ 	.word	0x00029bb0


	//   ....[239]....
        /*0b64*/ 	.word	0x00029cc0


	//   ....[240]....
        /*0b68*/ 	.word	0x00029d10


	//   ....[241]....
        /*0b6c*/ 	.word	0x00029e10


	//   ....[242]....
        /*0b70*/ 	.word	0x00029e60


	//   ....[243]....
        /*0b74*/ 	.word	0x00029f90


	//   ....[244]....
        /*0b78*/ 	.word	0x0002a060


	//   ....[245]....
        /*0b7c*/ 	.word	0x0002a160


	//   ....[246]....
        /*0b80*/ 	.word	0x0002a1b0


	//   ....[247]....
        /*0b84*/ 	.word	0x0002a2a0


	//   ....[248]....
        /*0b88*/ 	.word	0x0002a2f0


	//   ....[249]....
        /*0b8c*/ 	.word	0x0002a3e0


	//   ....[250]....
        /*0b90*/ 	.word	0x0002a430


	//   ....[251]....
        /*0b94*/ 	.word	0x0002a520


	//   ....[252]....
        /*0b98*/ 	.word	0x0002a570


	//   ....[253]....
        /*0b9c*/ 	.word	0x0002a670


	//   ....[254]....
        /*0ba0*/ 	.word	0x0002a6c0


	//   ....[255]....
        /*0ba4*/ 	.word	0x0002a7b0


	//   ....[0]....
        /*0ba8*/ 	.word	0x0002a850


	//   ....[1]....
        /*0bac*/ 	.word	0x0002a970


	//   ....[2]....
        /*0bb0*/ 	.word	0x0002a9c0


	//   ....[3]....
        /*0bb4*/ 	.word	0x0002aae0


	//   ....[4]....
        /*0bb8*/ 	.word	0x0002ab30


	//   ....[5]....
        /*0bbc*/ 	.word	0x0002ac50


	//   ....[6]....
        /*0bc0*/ 	.word	0x0002aca0


	//   ....[7]....
        /*0bc4*/ 	.word	0x0002adc0


	//   ....[8]....
        /*0bc8*/ 	.word	0x0002ae10


	//   ....[9]....
        /*0bcc*/ 	.word	0x0002af30


	//   ....[10]....
        /*0bd0*/ 	.word	0x0002af80


	//   ....[11]....
        /*0bd4*/ 	.word	0x0002b060


	//   ....[12]....
        /*0bd8*/ 	.word	0x0002b100


	//   ....[13]....
        /*0bdc*/ 	.word	0x0002b270


	//   ....[14]....
        /*0be0*/ 	.word	0x0002b2c0


	//   ....[15]....
        /*0be4*/ 	.word	0x0002b3d0


	//   ....[16]....
        /*0be8*/ 	.word	0x0002b420


	//   ....[17]....
        /*0bec*/ 	.word	0x0002b530


	//   ....[18]....
        /*0bf0*/ 	.word	0x0002b580


	//   ....[19]....
        /*0bf4*/ 	.word	0x0002b690


	//   ....[20]....
        /*0bf8*/ 	.word	0x0002b6e0


	//   ....[21]....
        /*0bfc*/ 	.word	0x0002b7e0


	//   ....[22]....
        /*0c00*/ 	.word	0x0002b830


	//   ....[23]....
        /*0c04*/ 	.word	0x0002b8c0


	//   ....[24]....
        /*0c08*/ 	.word	0x0002b960


	//   ....[25]....
        /*0c0c*/ 	.word	0x0002baf0


	//   ....[26]....
        /*0c10*/ 	.word	0x0002bb60


	//   ....[27]....
        /*0c14*/ 	.word	0x0002bbd0


	//   ....[28]....
        /*0c18*/ 	.word	0x0002bc40


	//   ....[29]....
        /*0c1c*/ 	.word	0x0002bcb0


	//   ....[30]....
        /*0c20*/ 	.word	0x0002bd30


	//   ....[31]....
        /*0c24*/ 	.word	0x0002bdb0


	//   ....[32]....
        /*0c28*/ 	.word	0x0002be40


	//   ....[33]....
        /*0c2c*/ 	.word	0x0002beb0


	//   ....[34]....
        /*0c30*/ 	.word	0x0002bf20


	//   ....[35]....
        /*0c34*/ 	.word	0x0002bf90


	//   ....[36]....
        /*0c38*/ 	.word	0x0002c010


	//   ....[37]....
        /*0c3c*/ 	.word	0x0002c080


	//   ....[38]....
        /*0c40*/ 	.word	0x0002c110


	//   ....[39]....
        /*0c44*/ 	.word	0x0002c170


	//   ....[40]....
        /*0c48*/ 	.word	0x0002c200


	//   ....[41]....
        /*0c4c*/ 	.word	0x0002c330


	//----- nvinfo : EIATTR_REG_RECONFIG
	.align		4
.L_321:
        /*0c50*/ 	.byte	0x01, 0x54
	.zero		2


	//----- nvinfo : EIATTR_SYSCALL_OFFSETS
	.align		4
        /*0c54*/ 	.byte	0x04, 0x46
        /*0c56*/ 	.short	(.L_323 - .L_322)


	//   ....[0]....
.L_322:
        /*0c58*/ 	.word	0x00001e70


	//   ....[1]....
        /*0c5c*/ 	.word	0x00001fc0


	//   ....[2]....
        /*0c60*/ 	.word	0x0000bd70


	//   ....[3]....
        /*0c64*/ 	.word	0x0000c0a0


	//   ....[4]....
        /*0c68*/ 	.word	0x00022b90


	//   ....[5]....
        /*0c6c*/ 	.word	0x00022ce0


	//   ....[6]....
        /*0c70*/ 	.word	0x00022dd0


	//   ....[7]....
        /*0c74*/ 	.word	0x00023cf0


	//----- nvinfo : EIATTR_MBARRIER_INSTR_OFFSETS
	.align		4
.L_323:
        /*0c78*/ 	.byte	0x04, 0x39
        /*0c7a*/ 	.short	(.L_325 - .L_324)


	//   ....[0]....
.L_324:
        /*0c7c*/ 	.word	0x00000270
        /*0c80*/ 	.word	0x000000ff
        /*0c84*/ 	.word	0x00030800
        /*0c88*/ 	.short	0x0100
        /*0c8a*/ 	.byte	0x08
	.zero		1


	//   ....[1]....
        /*0c8c*/ 	.word	0x00000280
        /*0c90*/ 	.word	0x000000ff
        /*0c94*/ 	.word	0x00030820
        /*0c98*/ 	.short	0x0100
        /*0c9a*/ 	.byte	0x08
	.zero		1


	//   ....[2]....
        /*0c9c*/ 	.word	0x00000370
        /*0ca0*/ 	.word	0x000000ff
        /*0ca4*/ 	.word	0x00030830
        /*0ca8*/ 	.short	0x0100
        /*0caa*/ 	.byte	0x08
	.zero		1


	//   ....[3]....
        /*0cac*/ 	.word	0x00000380
        /*0cb0*/ 	.word	0x000000ff
        /*0cb4*/ 	.word	0x00030840
        /*0cb8*/ 	.short	0x0100
        /*0cba*/ 	.byte	0x08
	.zero		1


	//   ....[4]....
        /*0cbc*/ 	.word	0x00000390
        /*0cc0*/ 	.word	0x000000ff
        /*0cc4*/ 	.word	0x00030838
        /*0cc8*/ 	.short	0x0100
        /*0cca*/ 	.byte	0x08
	.zero		1


	//   ....[5]....
        /*0ccc*/ 	.word	0x000003a0
        /*0cd0*/ 	.word	0x000000ff
        /*0cd4*/ 	.word	0x00030848
        /*0cd8*/ 	.short	0x0100
        /*0cda*/ 	.byte	0x08
	.zero		1


	//   ....[6]....
        /*0cdc*/ 	.word	0x000004d0
        /*0ce0*/ 	.word	0x000000ff
        /*0ce4*/ 	.word	0x00030850
        /*0ce8*/ 	.short	0x0100
        /*0cea*/ 	.byte	0x08
	.zero		1


	//   ....[7]....
        /*0cec*/ 	.word	0x000004e0
        /*0cf0*/ 	.word	0x000000ff
        /*0cf4*/ 	.word	0x00030860
        /*0cf8*/ 	.short	0x0100
        /*0cfa*/ 	.byte	0x08
	.zero		1


	//   ....[8]....
        /*0cfc*/ 	.word	0x000004f0
        /*0d00*/ 	.word	0x000000ff
        /*0d04*/ 	.word	0x00030858
        /*0d08*/ 	.short	0x0100
        /*0d0a*/ 	.byte	0x08
	.zero		1


	//   ....[9]....
        /*0d0c*/ 	.word	0x00000500
        /*0d10*/ 	.word	0x000000ff
        /*0d14*/ 	.word	0x00030868
        /*0d18*/ 	.short	0x0100
        /*0d1a*/ 	.byte	0x08
	.zero		1


	//   ....[10]....
        /*0d1c*/ 	.word	0x000005f0
        /*0d20*/ 	.word	0x000000ff
        /*0d24*/ 	.word	0x00030870
        /*0d28*/ 	.short	0x0100
        /*0d2a*/ 	.byte	0x06
	.zero		1


	//   ....[11]....
        /*0d2c*/ 	.word	0x00000600
        /*0d30*/ 	.word	0x000000ff
        /*0d34*/ 	.word	0x00030880
        /*0d38*/ 	.short	0x0100
        /*0d3a*/ 	.byte	0x06
	.zero		1


	//   ....[12]....
        /*0d3c*/ 	.word	0x00000610
        /*0d40*/ 	.word	0x000000ff
        /*0d44*/ 	.word	0x00030878
        /*0d48*/ 	.short	0x0100
        /*0d4a*/ 	.byte	0x06
	.zero		1


	//   ....[13]....
        /*0d4c*/ 	.word	0x00000620
        /*0d50*/ 	.word	0x000000ff
        /*0d54*/ 	.word	0x00030888
        /*0d58*/ 	.short	0x0100
        /*0d5a*/ 	.byte	0x06
	.zero		1


	//   ....[14]....
        /*0d5c*/ 	.word	0x00000750
        /*0d60*/ 	.word	0x000000ff
        /*0d64*/ 	.word	0x00030890
        /*0d68*/ 	.short	0x0100
        /*0d6a*/ 	.byte	0x08
	.zero		1


	//   ....[15]....
        /*0d6c*/ 	.word	0x00000760
        /*0d70*/ 	.word	0x000000ff
        /*0d74*/ 	.word	0x000308a0
        /*0d78*/ 	.short	0x0100
        /*0d7a*/ 	.byte	0x08
	.zero		1


	//   ....[16]....
        /*0d7c*/ 	.word	0x00000770
        /*0d80*/ 	.word	0x000000ff
        /*0d84*/ 	.word	0x00030898
        /*0d88*/ 	.short	0x0100
        /*0d8a*/ 	.byte	0x08
	.zero		1


	//   ....[17]....
        /*0d8c*/ 	.word	0x00000780
        /*0d90*/ 	.word	0x000000ff
        /*0d94*/ 	.word	0x000308a8
        /*0d98*/ 	.short	0x0100
        /*0d9a*/ 	.byte	0x08
	.zero		1


	//   ....[18]....
        /*0d9c*/ 	.word	0x000008b0
        /*0da0*/ 	.word	0x000000ff
        /*0da4*/ 	.word	0x000308b0
        /*0da8*/ 	.short	0x0100
        /*0daa*/ 	.byte	0x08
	.zero		1


	//   ....[19]....
        /*0dac*/ 	.word	0x000008c0
        /*0db0*/ 	.word	0x000000ff
        /*0db4*/ 	.word	0x000308c0
        /*0db8*/ 	.short	0x0100
        /*0dba*/ 	.byte	0x08
	.zero		1


	//   ....[20]....
        /*0dbc*/ 	.word	0x000008d0
        /*0dc0*/ 	.word	0x000000ff
        /*0dc4*/ 	.word	0x000308b8
        /*0dc8*/ 	.short	0x0100
        /*0dca*/ 	.byte	0x08
	.zero		1


	//   ....[21]....
        /*0dcc*/ 	.word	0x000008e0
        /*0dd0*/ 	.word	0x000000ff
        /*0dd4*/ 	.word	0x000308c8
        /*0dd8*/ 	.short	0x0100
        /*0dda*/ 	.byte	0x08
	.zero		1


	//   ....[22]....
        /*0ddc*/ 	.word	0x00003ac0
        /*0de0*/ 	.word	0x00000055
        /*0de4*/ 	.word	0x00030890
        /*0de8*/ 	.short	0x010a
        /*0dea*/ 	.byte	0x3f
	.zero		1


	//   ....[23]....
        /*0dec*/ 	.word	0x000073e0
        /*0df0*/ 	.word	0x00000055
        /*0df4*/ 	.word	0x00030890
        /*0df8*/ 	.short	0x010a
        /*0dfa*/ 	.byte	0x3f
	.zero		1


	//   ....[24]....
        /*0dfc*/ 	.word	0x0000a560
        /*0e00*/ 	.word	0x00000055
        /*0e04*/ 	.word	0x00030890
        /*0e08*/ 	.short	0x010a
        /*0e0a*/ 	.byte	0x3f
	.zero		1


	//   ....[25]....
        /*0e0c*/ 	.word	0x0000ad20
        /*0e10*/ 	.word	0x0000000b
        /*0e14*/ 	.word	0x00000000
        /*0e18*/ 	.short	0x0101
        /*0e1a*/ 	.byte	0x3f
	.zero		1


	//   ....[26]....
        /*0e1c*/ 	.word	0x0000ad60
        /*0e20*/ 	.word	0x00000055
        /*0e24*/ 	.word	0x000308b0
        /*0e28*/ 	.short	0x010a
        /*0e2a*/ 	.byte	0x3f
	.zero		1


	//   ....[27]....
        /*0e2c*/ 	.word	0x0000b460
        /*0e30*/ 	.word	0x00000055
        /*0e34*/ 	.word	0x00000000
        /*0e38*/ 	.short	0x0101
        /*0e3a*/ 	.byte	0x3f
	.zero		1


	//   ....[28]....
        /*0e3c*/ 	.word	0x0000be00
        /*0e40*/ 	.word	0x00000012
        /*0e44*/ 	.word	0x00030800
        /*0e48*/ 	.short	0x010a
        /*0e4a*/ 	.byte	0x3f
	.zero		1


	//   ....[29]....
        /*0e4c*/ 	.word	0x0000be50
        /*0e50*/ 	.word	0x00000012
        /*0e54*/ 	.word	0x00030800
        /*0e58*/ 	.short	0x010a
        /*0e5a*/ 	.byte	0x3f
	.zero		1


	//   ....[30]....
        /*0e5c*/ 	.word	0x0000d500
        /*0e60*/ 	.word	0x00000012
        /*0e64*/ 	.word	0x00030800
        /*0e68*/ 	.short	0x010a
        /*0e6a*/ 	.byte	0x3f
	.zero		1


	//   ....[31]....
        /*0e6c*/ 	.word	0x00010b10
        /*0e70*/ 	.word	0x00000012
        /*0e74*/ 	.word	0x00030800
        /*0e78*/ 	.short	0x010a
        /*0e7a*/ 	.byte	0x3f
	.zero		1


	//   ....[32]....
        /*0e7c*/ 	.word	0x00013870
        /*0e80*/ 	.word	0x00000008
        /*0e84*/ 	.word	0x00030830
        /*0e88*/ 	.short	0x010a
        /*0e8a*/ 	.byte	0x3f
	.zero		1


	//   ....[33]....
        /*0e8c*/ 	.word	0x000138b0
        /*0e90*/ 	.word	0x00000008
        /*0e94*/ 	.word	0x00030830
        /*0e98*/ 	.short	0x010a
        /*0e9a*/ 	.byte	0x3f
	.zero		1


	//   ....[34]....
        /*0e9c*/ 	.word	0x000152d0
        /*0ea0*/ 	.word	0x0000001b
        /*0ea4*/ 	.word	0x00000000
        /*0ea8*/ 	.short	0x0101
        /*0eaa*/ 	.byte	0x3f
	.zero		1


	//   ....[35]....
        /*0eac*/ 	.word	0x00015c30
        /*0eb0*/ 	.word	0x00000000
        /*0eb4*/ 	.word	0x00030830
        /*0eb8*/ 	.short	0x010a
        /*0eba*/ 	.byte	0x3f
	.zero		1


	//   ....[36]....
        /*0ebc*/ 	.word	0x00015cb0
        /*0ec0*/ 	.word	0x00000000
        /*0ec4*/ 	.word	0x00030830
        /*0ec8*/ 	.short	0x010a
        /*0eca*/ 	.byte	0x3f
	.zero		1


	//   ....[37]....
        /*0ecc*/ 	.word	0x00016930
        /*0ed0*/ 	.word	0x0000000b
        /*0ed4*/ 	.word	0x00030850
        /*0ed8*/ 	.short	0x010a
        /*0eda*/ 	.byte	0x3f
	.zero		1


	//   ....[38]....
        /*0edc*/ 	.word	0x00016980
        /*0ee0*/ 	.word	0x0000000b
        /*0ee4*/ 	.word	0x00030850
        /*0ee8*/ 	.short	0x010a
        /*0eea*/ 	.byte	0x3f
	.zero		1


	//   ....[39]....
        /*0eec*/ 	.word	0x00016d10
        /*0ef0*/ 	.word	0x00000000
        /*0ef4*/ 	.word	0x00000000
        /*0ef8*/ 	.short	0x0101
        /*0efa*/ 	.byte	0x3f
	.zero		1


	//   ....[40]....
        /*0efc*/ 	.word	0x00018290
        /*0f00*/ 	.word	0x0000000b
        /*0f04*/ 	.word	0x00000000
        /*0f08*/ 	.short	0x0101
        /*0f0a*/ 	.byte	0x3f
	.zero		1


	//   ....[41]....
        /*0f0c*/ 	.word	0x00018540
        /*0f10*/ 	.word	0x0000000e
        /*0f14*/ 	.word	0x00030830
        /*0f18*/ 	.short	0x010a
        /*0f1a*/ 	.byte	0x3f
	.zero		1


	//   ....[42]....
        /*0f1c*/ 	.word	0x000185c0
        /*0f20*/ 	.word	0x0000000e
        /*0f24*/ 	.word	0x00030830
        /*0f28*/ 	.short	0x010a
        /*0f2a*/ 	.byte	0x3f
	.zero		1


	//   ....[43]....
        /*0f2c*/ 	.word	0x00019220
        /*0f30*/ 	.word	0x0000000b
        /*0f34*/ 	.word	0x00030850
        /*0f38*/ 	.short	0x010a
        /*0f3a*/ 	.byte	0x3f
	.zero		1


	//   ....[44]....
        /*0f3c*/ 	.word	0x00019270
        /*0f40*/ 	.word	0x0000000b
        /*0f44*/ 	.word	0x00030850
        /*0f48*/ 	.short	0x010a
        /*0f4a*/ 	.byte	0x3f
	.zero		1


	//   ....[45]....
        /*0f4c*/ 	.word	0x000195e0
        /*0f50*/ 	.word	0x00000000
        /*0f54*/ 	.word	0x00000000
        /*0f58*/ 	.short	0x0101
        /*0f5a*/ 	.byte	0x3f
	.zero		1


	//   ....[46]....
        /*0f5c*/ 	.word	0x0001a3c0
        /*0f60*/ 	.word	0x0000000b
        /*0f64*/ 	.word	0x00000000
        /*0f68*/ 	.short	0x0101
        /*0f6a*/ 	.byte	0x3f
	.zero		1


	//   ....[47]....
        /*0f6c*/ 	.word	0x0001aba0
        /*0f70*/ 	.word	0x0000000a
        /*0f74*/ 	.word	0x00030850
        /*0f78*/ 	.short	0x010a
        /*0f7a*/ 	.byte	0x3f
	.zero		1


	//   ....[48]....
        /*0f7c*/ 	.word	0x0001ac40
        /*0f80*/ 	.word	0x0000000a
        /*0f84*/ 	.word	0x00030850
        /*0f88*/ 	.short	0x010a
        /*0f8a*/ 	.byte	0x3f
	.zero		1


	//   ....[49]....
        /*0f8c*/ 	.word	0x0001b150
        /*0f90*/ 	.word	0x00000003
        /*0f94*/ 	.word	0x00000000
        /*0f98*/ 	.short	0x0101
        /*0f9a*/ 	.byte	0x3f
	.zero		1


	//   ....[50]....
        /*0f9c*/ 	.word	0x0001cec0
        /*0fa0*/ 	.word	0x00000000
        /*0fa4*/ 	.word	0x00000000
        /*0fa8*/ 	.short	0x0101
        /*0faa*/ 	.byte	0x3f
	.zero		1


	//   ....[51]....
        /*0fac*/ 	.word	0x0001d5d0
        /*0fb0*/ 	.word	0x00000008
        /*0fb4*/ 	.word	0x00000000
        /*0fb8*/ 	.short	0x0101
        /*0fba*/ 	.byte	0x3f
	.zero		1


	//   ....[52]....
        /*0fbc*/ 	.word	0x000212f0
        /*0fc0*/ 	.word	0x00000010
        /*0fc4*/ 	.word	0x00030820
        /*0fc8*/ 	.short	0x010a
        /*0fca*/ 	.byte	0x3f
	.zero		1


	//   ....[53]....
        /*0fcc*/ 	.word	0x00021380
        /*0fd0*/ 	.word	0x0000000c
        /*0fd4*/ 	.word	0x000308a0
        /*0fd8*/ 	.short	0x010a
        /*0fda*/ 	.byte	0x3f
	.zero		1


	//   ....[54]....
        /*0fdc*/ 	.word	0x000217d0
        /*0fe0*/ 	.word	0x0000000c
        /*0fe4*/ 	.word	0x000308c0
        /*0fe8*/ 	.short	0x010a
        /*0fea*/ 	.byte	0x3f
	.zero		1


	//   ....[55]....
        /*0fec*/ 	.word	0x00021cf0
        /*0ff0*/ 	.word	0x0000000b
        /*0ff4*/ 	.word	0x000308a0
        /*0ff8*/ 	.short	0x010a
        /*0ffa*/ 	.byte	0x3f
	.zero		1


	//   ....[56]....
        /*0ffc*/ 	.word	0x00022130
        /*1000*/ 	.word	0x0000000b
        /*1004*/ 	.word	0x000308c0
        /*1008*/ 	.short	0x010a
        /*100a*/ 	.byte	0x3f
	.zero		1


	//   ....[57]....
        /*100c*/ 	.word	0x00023340
        /*1010*/ 	.word	0x00000007
        /*1014*/ 	.word	0x00030840
        /*1018*/ 	.short	0x010a
        /*101a*/ 	.byte	0x3f
	.zero		1


	//   ....[58]....
        /*101c*/ 	.word	0x000239f0
        /*1020*/ 	.word	0x00000007
        /*1024*/ 	.word	0x00030830
        /*1028*/ 	.short	0x0107
        /*102a*/ 	.byte	0x3f
	.zero		1


	//   ....[59]....
        /*102c*/ 	.word	0x00023ac0
        /*1030*/ 	.word	0x00000007
        /*1034*/ 	.word	0x00030830
        /*1038*/ 	.short	0x0101
        /*103a*/ 	.byte	0x3f
	.zero		1


	//   ....[60]....
        /*103c*/ 	.word	0x00024640
        /*1040*/ 	.word	0x00000010
        /*1044*/ 	.word	0x00030800
        /*1048*/ 	.short	0x0107
        /*104a*/ 	.byte	0x3f
	.zero		1


	//   ....[61]....
        /*104c*/ 	.word	0x00024750
        /*1050*/ 	.word	0x00000010
        /*1054*/ 	.word	0x00030800
        /*1058*/ 	.short	0x0101
        /*105a*/ 	.byte	0x3f
	.zero		1


	//   ....[62]....
        /*105c*/ 	.word	0x00024770
        /*1060*/ 	.word	0x00000010
        /*1064*/ 	.word	0x00030820
        /*1068*/ 	.short	0x010a
        /*106a*/ 	.byte	0x3f
	.zero		1


	//   ....[63]....
        /*106c*/ 	.word	0x00024b50
        /*1070*/ 	.word	0x00000007
        /*1074*/ 	.word	0x00030840
        /*1078*/ 	.short	0x010a
        /*107a*/ 	.byte	0x3f
	.zero		1


	//   ....[64]....
        /*107c*/ 	.word	0x00025030
        /*1080*/ 	.word	0x00000007
        /*1084*/ 	.word	0x00030830
        /*1088*/ 	.short	0x0107
        /*108a*/ 	.byte	0x3f
	.zero		1


	//   ....[65]....
        /*108c*/ 	.word	0x000250f0
        /*1090*/ 	.word	0x00000007
        /*1094*/ 	.word	0x00030830
        /*1098*/ 	.short	0x0101
        /*109a*/ 	.byte	0x3f
	.zero		1


	//   ....[66]....
        /*109c*/ 	.word	0x00025150
        /*10a0*/ 	.word	0x00000006
        /*10a4*/ 	.word	0x00030860
        /*10a8*/ 	.short	0x010a
        /*10aa*/ 	.byte	0x3f
	.zero		1


	//   ....[67]....
        /*10ac*/ 	.word	0x000256e0
        /*10b0*/ 	.word	0x00000006
        /*10b4*/ 	.word	0x00030850
        /*10b8*/ 	.short	0x0107
        /*10ba*/ 	.byte	0x3f
	.zero		1


	//   ....[68]....
        /*10bc*/ 	.word	0x00025810
        /*10c0*/ 	.word	0x00000006
        /*10c4*/ 	.word	0x00030850
        /*10c8*/ 	.short	0x0101
        /*10ca*/ 	.byte	0x3f
	.zero		1


	//   ....[69]....
        /*10cc*/ 	.word	0x00025a40
        /*10d0*/ 	.word	0x00000000
        /*10d4*/ 	.word	0x00030860
        /*10d8*/ 	.short	0x010a
        /*10da*/ 	.byte	0x3f
	.zero		1


	//   ....[70]....
        /*10dc*/ 	.word	0x00025f70
        /*10e0*/ 	.word	0x00000000
        /*10e4*/ 	.word	0x00030850
        /*10e8*/ 	.short	0x0107
        /*10ea*/ 	.byte	0x3f
	.zero		1


	//   ....[71]....
        /*10ec*/ 	.word	0x00026040
        /*10f0*/ 	.word	0x00000000
        /*10f4*/ 	.word	0x00030850
        /*10f8*/ 	.short	0x0101
        /*10fa*/ 	.byte	0x3f
	.zero		1


	//   ....[72]....
        /*10fc*/ 	.word	0x000271b0
        /*1100*/ 	.word	0x00000005
        /*1104*/ 	.word	0x00030820
        /*1108*/ 	.short	0x010a
        /*110a*/ 	.byte	0x3f
	.zero		1


	//   ....[73]....
        /*110c*/ 	.word	0x00027320
        /*1110*/ 	.word	0x00000003
        /*1114*/ 	.word	0x00030840
        /*1118*/ 	.short	0x010a
        /*111a*/ 	.byte	0x3f
	.zero		1


	//   ....[74]....
        /*111c*/ 	.word	0x000273c0
        /*1120*/ 	.word	0x00000017
        /*1124*/ 	.word	0x00030840
        /*1128*/ 	.short	0x010a
        /*112a*/ 	.byte	0x3f
	.zero		1


	//   ....[75]....
        /*112c*/ 	.word	0x00027400
        /*1130*/ 	.word	0x00000003
        /*1134*/ 	.word	0x00030860
        /*1138*/ 	.short	0x010a
        /*113a*/ 	.byte	0x3f
	.zero		1


	//   ....[76]....
        /*113c*/ 	.word	0x00027440
        /*1140*/ 	.word	0x00000017
        /*1144*/ 	.word	0x00030860
        /*1148*/ 	.short	0x010a
        /*114a*/ 	.byte	0x3f
	.zero		1


	//   ....[77]....
        /*114c*/ 	.word	0x000274a0
        /*1150*/ 	.word	0x00000055
        /*1154*/ 	.word	0x00030890
        /*1158*/ 	.short	0x010a
        /*115a*/ 	.byte	0x3f
	.zero		1


	//   ....[78]....
        /*115c*/ 	.word	0x00027750
        /*1160*/ 	.word	0x00000055
        /*1164*/ 	.word	0x00030890
        /*1168*/ 	.short	0x010a
        /*116a*/ 	.byte	0x3f
	.zero		1


	//   ....[79]....
        /*116c*/ 	.word	0x00027a00
        /*1170*/ 	.word	0x00000055
        /*1174*/ 	.word	0x00030890
        /*1178*/ 	.short	0x010a
        /*117a*/ 	.byte	0x3f
	.zero		1


	//   ....[80]....
        /*117c*/ 	.word	0x00027cb0
        /*1180*/ 	.word	0x00000055
        /*1184*/ 	.word	0x000308b0
        /*1188*/ 	.short	0x010a
        /*118a*/ 	.byte	0x3f
	.zero		1


	//   ....[81]....
        /*118c*/ 	.word	0x000280a0
        /*1190*/ 	.word	0x00000012
        /*1194*/ 	.word	0x00030800
        /*1198*/ 	.short	0x010a
        /*119a*/ 	.byte	0x3f
	.zero		1


	//   ....[82]....
        /*119c*/ 	.word	0x00028490
        /*11a0*/ 	.word	0x00000012
        /*11a4*/ 	.word	0x00030800
        /*11a8*/ 	.short	0x010a
        /*11aa*/ 	.byte	0x3f
	.zero		1


	//   ....[83]....
        /*11ac*/ 	.word	0x000284e0
        /*11b0*/ 	.word	0x00000008
        /*11b4*/ 	.word	0x00030830
        /*11b8*/ 	.short	0x010a
        /*11ba*/ 	.byte	0x3f
	.zero		1


	//   ....[84]....
        /*11bc*/ 	.word	0x00028530
        /*11c0*/ 	.word	0x00000000
        /*11c4*/ 	.word	0x00030830
        /*11c8*/ 	.short	0x010a
        /*11ca*/ 	.byte	0x3f
	.zero		1


	//   ....[85]....
        /*11cc*/ 	.word	0x00028580
        /*11d0*/ 	.word	0x0000000b
        /*11d4*/ 	.word	0x00030850
        /*11d8*/ 	.short	0x010a
        /*11da*/ 	.byte	0x3f
	.zero		1


	//   ....[86]....
        /*11dc*/ 	.word	0x000285d0
        /*11e0*/ 	.word	0x0000000e
        /*11e4*/ 	.word	0x00030830
        /*11e8*/ 	.short	0x010a
        /*11ea*/ 	.byte	0x3f
	.zero		1


	//   ....[87]....
        /*11ec*/ 	.word	0x00028620
        /*11f0*/ 	.word	0x0000000b
        /*11f4*/ 	.word	0x00030850
        /*11f8*/ 	.short	0x010a
        /*11fa*/ 	.byte	0x3f
	.zero		1


	//   ....[88]....
        /*11fc*/ 	.word	0x00028670
        /*1200*/ 	.word	0x0000000a
        /*1204*/ 	.word	0x00030850
        /*1208*/ 	.short	0x010a
        /*120a*/ 	.byte	0x3f
	.zero		1


	//   ....[89]....
        /*120c*/ 	.word	0x00028810
        /*1210*/ 	.word	0x00000010
        /*1214*/ 	.word	0x00030820
        /*1218*/ 	.short	0x010a
        /*121a*/ 	.byte	0x3f
	.zero		1


	//   ....[90]....
        /*121c*/ 	.word	0x00028860
        /*1220*/ 	.word	0x0000000c
        /*1224*/ 	.word	0x000308a0
        /*1228*/ 	.short	0x010a
        /*122a*/ 	.byte	0x3f
	.zero		1


	//   ....[91]....
        /*122c*/ 	.word	0x000288b0
        /*1230*/ 	.word	0x0000000c
        /*1234*/ 	.word	0x000308c0
        /*1238*/ 	.short	0x010a
        /*123a*/ 	.byte	0x3f
	.zero		1


	//   ....[92]....
        /*123c*/ 	.word	0x00028900
        /*1240*/ 	.word	0x0000000b
        /*1244*/ 	.word	0x000308a0
        /*1248*/ 	.short	0x010a
        /*124a*/ 	.byte	0x3f
	.zero		1


	//   ....[93]....
        /*124c*/ 	.word	0x00028950
        /*1250*/ 	.word	0x0000000b
        /*1254*/ 	.word	0x000308c0
        /*1258*/ 	.short	0x010a
        /*125a*/ 	.byte	0x3f
	.zero		1


	//   ....[94]....
        /*125c*/ 	.word	0x00028a70
        /*1260*/ 	.word	0x00000007
        /*1264*/ 	.word	0x00030840
        /*1268*/ 	.short	0x010a
        /*126a*/ 	.byte	0x3f
	.zero		1


	//   ....[95]....
        /*126c*/ 	.word	0x00029e90
        /*1270*/ 	.word	0x00000010
        /*1274*/ 	.word	0x00030820
        /*1278*/ 	.short	0x010a
        /*127a*/ 	.byte	0x3f
	.zero		1


	//   ....[96]....
        /*127c*/ 	.word	0x00029ee0
        /*1280*/ 	.word	0x00000007
        /*1284*/ 	.word	0x00030840
        /*1288*/ 	.short	0x010a
        /*128a*/ 	.byte	0x3f
	.zero		1


	//   ....[97]....
        /*128c*/ 	.word	0x0002a700
        /*1290*/ 	.word	0x00000006
        /*1294*/ 	.word	0x00030860
        /*1298*/ 	.short	0x010a
        /*129a*/ 	.byte	0x3f
	.zero		1


	//   ....[98]....
        /*129c*/ 	.word	0x0002afb0
        /*12a0*/ 	.word	0x00000000
        /*12a4*/ 	.word	0x00030860
        /*12a8*/ 	.short	0x010a
        /*12aa*/ 	.byte	0x3f
	.zero		1


	//   ....[99]....
        /*12ac*/ 	.word	0x0002c250
        /*12b0*/ 	.word	0x00000005
        /*12b4*/ 	.word	0x00030820
        /*12b8*/ 	.short	0x010a
        /*12ba*/ 	.byte	0x3f
	.zero		1


	//   ....[100]....
        /*12bc*/ 	.word	0x0002c3f0
        /*12c0*/ 	.word	0x00000003
        /*12c4*/ 	.word	0x00030840
        /*12c8*/ 	.short	0x010a
        /*12ca*/ 	.byte	0x3f
	.zero		1


	//   ....[101]....
        /*12cc*/ 	.word	0x0002c440
        /*12d0*/ 	.word	0x00000017
        /*12d4*/ 	.word	0x00030840
        /*12d8*/ 	.short	0x010a
        /*12da*/ 	.byte	0x3f
	.zero		1


	//   ....[102]....
        /*12dc*/ 	.word	0x0002c490
        /*12e0*/ 	.word	0x00000003
        /*12e4*/ 	.word	0x00030860
        /*12e8*/ 	.short	0x010a
        /*12ea*/ 	.byte	0x3f
	.zero		1


	//----- nvinfo : EIATTR_NUM_MBARRIERS
	.align		4
.L_325:
        /*12ec*/ 	.byte	0x03, 0x38
        /*12ee*/ 	.short	0x0016


	//----- nvinfo : EIATTR_EXIT_INSTR_OFFSETS
	.align		4
        /*12f0*/ 	.byte	0x04, 0x1c
        /*12f2*/ 	.short	(.L_327 - .L_326)


	//   ....[0]....
.L_326:
        /*12f4*/ 	.word	0x00027490


	//----- nvinfo : EIATTR_MAX_THREADS
	.align		4
.L_327:
        /*12f8*/ 	.byte	0x04, 0x05
        /*12fa*/ 	.short	(.L_329 - .L_328)
.L_328:
        /*12fc*/ 	.word	0x00000180
        /*1300*/ 	.word	0x00000001
        /*1304*/ 	.word	0x00000001


	//----- nvinfo : EIATTR_CRS_STACK_SIZE
	.align		4
.L_329:
        /*1308*/ 	.byte	0x04, 0x1e
        /*130a*/ 	.short	(.L_331 - .L_330)
.L_330:
        /*130c*/ 	.word	0x00000000


	//----- nvinfo : EIATTR_CBANK_PARAM_SIZE
	.align		4
.L_331:
        /*1310*/ 	.byte	0x03, 0x19
        /*1312*/ 	.short	0x0af0


	//----- nvinfo : EIATTR_PARAM_CBANK
	.align		4
        /*1314*/ 	.byte	0x04, 0x0a
        /*1316*/ 	.short	(.L_333 - .L_332)
	.align		4
.L_332:
        /*1318*/ 	.word	index@(.nv.constant0._ZN7cutlass13device_kernelIN5flash11enable_sm90INS1_16FlashAttnFwdSm90INS1_25CollectiveMainloopFwdSm90ILi2EN4cute5tupleIJNS5_1CILi1EEES8_S8_EEENS6_IJNS7_ILi128EEENS7_ILi96EEENS7_ILi192EEEEEELi192ENS_10bfloat16_tEfNS_4arch4Sm90ELb1ELb0ELb0ELb1ELb1ELb1ELb0ELb1ELb1ELb1ELb1ELb0EEENS1_21CollectiveEpilogueFwdINS6_IJSA_SC_SB_EEES9_SE_SG_Li256ELb1ELb1ELb1ELb0EEENS1_36VarlenDynamicPersistentTileSchedulerILi128ELi96ELi256ELi128ELb1ELb1ELb1ELb1ELb1ELb1EEEEEEEEEvNT_6ParamsE)
        /*131c*/ 	.short	0x0210
        /*131e*/ 	.short	0x0af0


	//----- nvinfo : EIATTR_SW_WAR
	.align		4
.L_333:
        /*1320*/ 	.byte	0x04, 0x36
        /*1322*/ 	.short	(.L_335 - .L_334)
.L_334:
        /*1324*/ 	.word	0x00000008
.L_335:


//--------------------- .nv.callgraph             --------------------------
	.section	.nv.callgraph,"",@"SHT_CUDA_CALLGRAPH"
	.align	4
	.sectionentsize	8
	.align		4
        /*0000*/ 	.word	0x00000000
	.align		4
        /*0004*/ 	.word	0xffffffff
	.align		4
        /*0008*/ 	.word	index@(_ZN7cutlass13device_kernelIN5flash11enable_sm90INS1_16FlashAttnFwdSm90INS1_25CollectiveMainloopFwdSm90ILi2EN4cute5tupleIJNS5_1CILi1EEES8_S8_EEENS6_IJNS7_ILi128EEENS7_ILi96EEENS7_ILi192EEEEEELi192ENS_10bfloat16_tEfNS_4arch4Sm90ELb0ELb0ELb0ELb0ELb1ELb0ELb0ELb1ELb1ELb1ELb1ELb0EEENS1_21CollectiveEpilogueFwdINS6_IJSA_SC_SB_EEES9_SE_SG_Li256ELb0ELb1ELb1ELb0EEENS1_19SingleTileSchedulerILb0ELb1ELb1ELi128EEEEEEEEEvNT_6ParamsE)
	.align		4
        /*000c*/ 	.word	index@(__assertfail)
	.align		4
        /*0010*/ 	.word	index@(_ZN7cutlass13device_kernelIN5flash11enable_sm90INS1_16FlashAttnFwdSm90INS1_25CollectiveMainloopFwdSm90ILi2EN4cute5tupleIJNS5_1CILi1EEES8_S8_EEENS6_IJNS7_ILi128EEENS7_ILi96EEENS7_ILi192EEEEEELi192ENS_10bfloat16_tEfNS_4arch4Sm90ELb0ELb0ELb0ELb1ELb1ELb0ELb0ELb1ELb1ELb1ELb1ELb0EEENS1_21CollectiveEpilogueFwdINS6_IJSA_SC_SB_EEES9_SE_SG_Li256ELb1ELb1ELb1ELb0EEENS1_36VarlenDynamicPersistentTileSchedulerILi128ELi96ELi256ELi128ELb1ELb1ELb1ELb0ELb1ELb1EEEEEEEEEvNT_6ParamsE)
	.align		4
        /*0014*/ 	.word	index@(__assertfail)
	.align		4
        /*0018*/ 	.word	index@(_ZN7cutlass13device_kernelIN5flash11enable_sm90INS1_16FlashAttnFwdSm90INS1_25CollectiveMainloopFwdSm90ILi2EN4cute5tupleIJNS5_1CILi1EEES8_S8_EEENS6_IJNS7_ILi128EEENS7_ILi96EEENS7_ILi192EEEEEELi192ENS_10bfloat16_tEfNS_4arch4Sm90ELb0ELb0ELb0ELb1ELb1ELb1ELb0ELb1ELb1ELb1ELb1ELb0EEENS1_21CollectiveEpilogueFwdINS6_IJSA_SC_SB_EEES9_SE_SG_Li256ELb1ELb1ELb1ELb0EEENS1_36VarlenDynamicPersistentTileSchedulerILi128ELi96ELi256ELi128ELb1ELb1ELb1ELb0ELb1ELb1EEEEEEEEEvNT_6ParamsE)
	.align		4
        /*001c*/ 	.word	index@(__assertfail)
	.align		4
        /*0020*/ 	.word	index@(_ZN7cutlass13device_kernelIN5flash11enable_sm90INS1_16FlashAttnFwdSm90INS1_25CollectiveMainloopFwdSm90ILi2EN4cute5tupleIJNS5_1CILi1EEES8_S8_EEENS6_IJNS7_ILi128EEENS7_ILi96EEENS7_ILi192EEEEEELi192ENS_10bfloat16_tEfNS_4arch4Sm90ELb0ELb1ELb0ELb0ELb1ELb0ELb0ELb1ELb1ELb1ELb1ELb0EEENS1_21CollectiveEpilogueFwdINS6_IJSA_SC_SB_EEES9_SE_SG_Li256ELb0ELb1ELb1ELb0EEENS1_19SingleTileSchedulerILb0ELb1ELb1ELi128EEEEEEEEEvNT_6ParamsE)
	.align		4
        /*0024*/ 	.word	index@(__assertfail)
	.align		4
        /*0028*/ 	.word	index@(_ZN7cutlass13device_kernelIN5flash11enable_sm90INS1_16FlashAttnFwdSm90INS1_25CollectiveMainloopFwdSm90ILi2EN4cute5tupleIJNS5_1CILi1EEES8_S8_EEENS6_IJNS7_ILi128EEENS7_ILi96EEENS7_ILi192EEEEEELi192ENS_10bfloat16_tEfNS_4arch4Sm90ELb0ELb1ELb0ELb1ELb1ELb0ELb0ELb1ELb1ELb1ELb1ELb0EEENS1_21CollectiveEpilogueFwdINS6_IJSA_SC_SB_EEES9_SE_SG_Li256ELb1ELb1ELb1ELb0EEENS1_36VarlenDynamicPersistentTileSchedulerILi128ELi96ELi256ELi128ELb1ELb1ELb1ELb1ELb0ELb1EEEEEEEEEvNT_6ParamsE)
	.align		4
        /*002c*/ 	.word	index@(__assertfail)
	.align		4
        /*0030*/ 	.word	index@(_ZN7cutlass13device_kernelIN5flash11enable_sm90INS1_16FlashAttnFwdSm90INS1_25CollectiveMainloopFwdSm90ILi2EN4cute5tupleIJNS5_1CILi1EEES8_S8_EEENS6_IJNS7_ILi128EEENS7_ILi96EEENS7_ILi192EEEEEELi192ENS_10bfloat16_tEfNS_4arch4Sm90ELb0ELb1ELb0ELb1ELb1ELb1ELb0ELb1ELb1ELb1ELb1ELb0EEENS1_21CollectiveEpilogueFwdINS6_IJSA_SC_SB_EEES9_SE_SG_Li256ELb1ELb1ELb1ELb0EEENS1_36VarlenDynamicPersistentTileSchedulerILi128ELi96ELi256ELi128ELb1ELb1ELb1ELb1ELb0ELb1EEEEEEEEEvNT_6ParamsE)
	.align		4
        /*0034*/ 	.word	index@(__assertfail)
	.align		4
        /*0038*/ 	.word	index@(_ZN7cutlass13device_kernelIN5flash11enable_sm90INS1_16FlashAttnFwdSm90INS1_25CollectiveMainloopFwdSm90ILi2EN4cute5tupleIJNS5_1CILi1EEES8_S8_EEENS6_IJNS7_ILi128EEENS7_ILi96EEENS7_ILi192EEEEEELi192ENS_10bfloat16_tEfNS_4arch4Sm90ELb1ELb0ELb0ELb0ELb1ELb0ELb0ELb1ELb1ELb1ELb1ELb0EEENS1_21CollectiveEpilogueFwdINS6_IJSA_SC_SB_EEES9_SE_SG_Li256ELb0ELb1ELb1ELb0EEENS1_19SingleTileSchedulerILb0ELb1ELb1ELi128EEEEEEEEEvNT_6ParamsE)
	.align		4
        /*003c*/ 	.word	index@(__assertfail)
	.align		4
        /*0040*/ 	.word	index@(_ZN7cutlass13device_kernelIN5flash11enable_sm90INS1_16FlashAttnFwdSm90INS1_25CollectiveMainloopFwdSm90ILi2EN4cute5tupleIJNS5_1CILi1EEES8_S8_EEENS6_IJNS7_ILi128EEENS7_ILi96EEENS7_ILi192EEEEEELi192ENS_10bfloat16_tEfNS_4arch4Sm90ELb1ELb0ELb0ELb1ELb1ELb0ELb0ELb1ELb1ELb1ELb1ELb0EEENS1_21CollectiveEpilogueFwdINS6_IJSA_SC_SB_EEES9_SE_SG_Li256ELb1ELb1ELb1ELb0EEENS1_36VarlenDynamicPersistentTileSchedulerILi128ELi96ELi256ELi128ELb1ELb1ELb1ELb1ELb1ELb1EEEEEEEEEvNT_6ParamsE)
	.align		4
        /*0044*/ 	.word	index@(__assertfail)
	.align		4
        /*0048*/ 	.word	index@(_ZN7cutlass13device_kernelIN5flash11enable_sm90INS1_16FlashAttnFwdSm90INS1_25CollectiveMainloopFwdSm90ILi2EN4cute5tupleIJNS5_1CILi1EEES8_S8_EEENS6_IJNS7_ILi128EEENS7_ILi96EEENS7_ILi192EEEEEELi192ENS_10bfloat16_tEfNS_4arch4Sm90ELb1ELb0ELb0ELb1ELb1ELb1ELb0ELb1ELb1ELb1ELb1ELb0EEENS1_21CollectiveEpilogueFwdINS6_IJSA_SC_SB_EEES9_SE_SG_Li256ELb1ELb1ELb1ELb0EEENS1_36VarlenDynamicPersistentTileSchedulerILi128ELi96ELi256ELi128ELb1ELb1ELb1ELb1ELb1ELb1EEEEEEEEEvNT_6ParamsE)
	.align		4
        /*004c*/ 	.word	index@(__assertfail)
	.align		4
        /*0050*/ 	.word	0x00000000
	.align		4
        /*0054*/ 	.word	0xfffffffe
	.align		4
        /*0058*/ 	.word	0x00000000
	.align		4
        /*005c*/ 	.word	0xfffffffd
	.align		4
        /*0060*/ 	.word	0x00000000
	.align		4
        /*0064*/ 	.word	0xfffffffc


//--------------------- .nv.constant4             --------------------------
	.section	.nv.constant4,"a",@progbits
	.align	8
	.align		8
.nv.constant4:
        /*0000*/ 	.dword	__assertfail
	.align		8
        /*0008*/ 	.dword	__unnamed_1
	.align		8
        /*0010*/ 	.dword	__unnamed_2
	.align		8
        /*0018*/ 	.dword	__unnamed_3
	.align		8
        /*0020*/ 	.dword	__unnamed_4
	.align		8
        /*0028*/ 	.dword	__unnamed_5
	.align		8
        /*0030*/ 	.dword	_ZN78_INTERNAL_4d69fd5c_42_flash_fwd_hdim192_bf16_paged_split_sm90_cu_59c7631c_29284cuda3std3__45__cpo5beginE
	.align		8
        /*0038*/ 	.dword	_ZN78_INTERNAL_4d69fd5c_42_flash_fwd_hdim192_bf16_paged_split_sm90_cu_59c7631c_29284cuda3std3__45__cpo3endE
	.align		8
        /*0040*/ 	.dword	_ZN78_INTERNAL_4d69fd5c_42_flash_fwd_hdim192_bf16_paged_split_sm90_cu_59c7631c_29284cuda3std3__45__cpo6cbeginE
	.align		8
        /*0048*/ 	.dword	_ZN78_INTERNAL_4d69fd5c_42_flash_fwd_hdim192_bf16_paged_split_sm90_cu_59c7631c_29284cuda3std3__45__cpo4cendE
	.align		8
        /*0050*/ 	.dword	_ZN78_INTERNAL_4d69fd5c_42_flash_fwd_hdim192_bf16_paged_split_sm90_cu_59c7631c_29284cuda3std3__480_GLOBAL__N__4d69fd5c_42_flash_fwd_hdim192_bf16_paged_split_sm90_cu_59c7631c_29286ignoreE
	.align		8
        /*0058*/ 	.dword	_ZN78_INTERNAL_4d69fd5c_42_flash_fwd_hdim192_bf16_paged_split_sm90_cu_59c7631c_29284cuda3std3__419piecewise_constructE
	.align		8
        /*0060*/ 	.dword	_ZN78_INTERNAL_4d69fd5c_42_flash_fwd_hdim192_bf16_paged_split_sm90_cu_59c7631c_29284cuda3std3__48in_placeE
	.align		8
        /*0068*/ 	.dword	_ZN78_INTERNAL_4d69fd5c_42_flash_fwd_hdim192_bf16_paged_split_sm90_cu_59c7631c_29284cuda3std6ranges3__45__cpo4swapE
	.align		8
        /*0070*/ 	.dword	_ZN78_INTERNAL_4d69fd5c_42_flash_fwd_hdim192_bf16_paged_split_sm90_cu_59c7631c_29284cuda3std6ranges3__45__cpo9iter_moveE
	.align		8
        /*0078*/ 	.dword	_ZN78_INTERNAL_4d69fd5c_42_flash_fwd_hdim192_bf16_paged_split_sm90_cu_59c7631c_29284cute7productE
	.align		8
        /*0080*/ 	.dword	_ZN78_INTERNAL_4d69fd5c_42_flash_fwd_hdim192_bf16_paged_split_sm90_cu_59c7631c_29284cute1_E
	.align		8
        /*0088*/ 	.dword	$str$23
	.align		8
        /*0090*/ 	.dword	$str$24


//--------------------- .text._ZN7cutlass13device_kernelIN5flash11enable_sm90INS1_16FlashAttnFwdSm90INS1_25CollectiveMainloopFwdSm90ILi2EN4cute5tupleIJNS5_1CILi1EEES8_S8_EEENS6_IJNS7_ILi128EEENS7_ILi96EEENS7_ILi192EEEEEELi192ENS_10bfloat16_tEfNS_4arch4Sm90ELb0ELb0ELb0ELb0ELb1ELb0ELb0ELb1ELb1ELb1ELb1ELb0EEENS1_21CollectiveEpilogueFwdINS6_IJSA_SC_SB_EEES9_SE_SG_Li256ELb0ELb1ELb1ELb0EEENS1_19SingleTileSchedulerILb0ELb1ELb1ELi128EEEEEEEEEvNT_6ParamsE --------------------------
	.section	.text._ZN7cutlass13device_kernelIN5flash11enable_sm90INS1_16FlashAttnFwdSm90INS1_25CollectiveMainloopFwdSm90ILi2EN4cute5tupleIJNS5_1CILi1EEES8_S8_EEENS6_IJNS7_ILi128EEENS7_ILi96EEENS7_ILi192EEEEEELi192ENS_10bfloat16_tEfNS_4arch4Sm90ELb0ELb0ELb0ELb0ELb1ELb0ELb0ELb1ELb1ELb1ELb1ELb0EEENS1_21CollectiveEpilogueFwdINS6_IJSA_SC_SB_EEES9_SE_SG_Li256ELb0ELb1ELb1ELb0EEENS1_19SingleTileSchedulerILb0ELb1ELb1ELi128EEEEEEEEEvNT_6ParamsE,"ax",@progbits
	.align	128
.text._ZN7cutlass13device_kernelIN5flash11enable_sm90INS1_16FlashAttnFwdSm90INS1_25CollectiveMainloopFwdSm90ILi2EN4cute5tupleIJNS5_1CILi1EEES8_S8_EEENS6_IJNS7_ILi128EEENS7_ILi96EEENS7_ILi192EEEEEELi192ENS_10bfloat16_tEfNS_4arch4Sm90ELb0ELb0ELb0ELb0ELb1ELb0ELb0ELb1ELb1ELb1ELb1ELb0EEENS1_21CollectiveEpilogueFwdINS6_IJSA_SC_SB_EEES9_SE_SG_Li256ELb0ELb1ELb1ELb0EEENS1_19SingleTileSchedulerILb0ELb1ELb1ELi128EEEEEEEEEvNT_6ParamsE:
        .type           _ZN7cutlass13device_kernelIN5flash11enable_sm90INS1_16FlashAttnFwdSm90INS1_25CollectiveMainloopFwdSm90ILi2EN4cute5tupleIJNS5_1CILi1EEES8_S8_EEENS6_IJNS7_ILi128EEENS7_ILi96EEENS7_ILi192EEEEEELi192ENS_10bfloat16_tEfNS_4arch4Sm90ELb0ELb0ELb0ELb0ELb1ELb0ELb0ELb1ELb1ELb1ELb1ELb0EEENS1_21CollectiveEpilogueFwdINS6_IJSA_SC_SB_EEES9_SE_SG_Li256ELb0ELb1ELb1ELb0EEENS1_19SingleTileSchedulerILb0ELb1ELb1ELi128EEEEEEEEEvNT_6ParamsE,@function
        .size           _ZN7cutlass13device_kernelIN5flash11enable_sm90INS1_16FlashAttnFwdSm90INS1_25CollectiveMainloopFwdSm90ILi2EN4cute5tupleIJNS5_1CILi1EEES8_S8_EEENS6_IJNS7_ILi128EEENS7_ILi96EEENS7_ILi192EEEEEELi192ENS_10bfloat16_tEfNS_4arch4Sm90ELb0ELb0ELb0ELb0ELb1ELb0ELb0ELb1ELb1ELb1ELb1ELb0EEENS1_21CollectiveEpilogueFwdINS6_IJSA_SC_SB_EEES9_SE_SG_Li256ELb0ELb1ELb1ELb0EEENS1_19SingleTileSchedulerILb0ELb1ELb1ELi128EEEEEEEEEvNT_6ParamsE,(.L_x_3210 - _ZN7cutlass13device_kernelIN5flash11enable_sm90INS1_16FlashAttnFwdSm90INS1_25CollectiveMainloopFwdSm90ILi2EN4cute5tupleIJNS5_1CILi1EEES8_S8_EEENS6_IJNS7_ILi128EEENS7_ILi96EEENS7_ILi192EEEEEELi192ENS_10bfloat16_tEfNS_4arch4Sm90ELb0ELb0ELb0ELb0ELb1ELb0ELb0ELb1ELb1ELb1ELb1ELb0EEENS1_21CollectiveEpilogueFwdINS6_IJSA_SC_SB_EEES9_SE_SG_Li256ELb0ELb1ELb1ELb0EEENS1_19SingleTileSchedulerILb0ELb1ELb1ELi128EEEEEEEEEvNT_6ParamsE)
        .other          _ZN7cutlass13device_kernelIN5flash11enable_sm90INS1_16FlashAttnFwdSm90INS1_25CollectiveMainloopFwdSm90ILi2EN4cute5tupleIJNS5_1CILi1EEES8_S8_EEENS6_IJNS7_ILi128EEENS7_ILi96EEENS7_ILi192EEEEEELi192ENS_10bfloat16_tEfNS_4arch4Sm90ELb0ELb0ELb0ELb0ELb1ELb0ELb0ELb1ELb1ELb1ELb1ELb0EEENS1_21CollectiveEpilogueFwdINS6_IJSA_SC_SB_EEES9_SE_SG_Li256ELb0ELb1ELb1ELb0EEENS1_19SingleTileSchedulerILb0ELb1ELb1ELi128EEEEEEEEEvNT_6ParamsE,@"STO_CUDA_ENTRY STV_DEFAULT"
_ZN7cutlass13device_kernelIN5flash11enable_sm90INS1_16FlashAttnFwdSm90INS1_25CollectiveMainloopFwdSm90ILi2EN4cute5tupleIJNS5_1CILi1EEES8_S8_EEENS6_IJNS7_ILi128EEENS7_ILi96EEENS7_ILi192EEEEEELi192ENS_10bfloat16_tEfNS_4arch4Sm90ELb0ELb0ELb0ELb0ELb1ELb0ELb0ELb1ELb1ELb1ELb1ELb0EEENS1_21CollectiveEpilogueFwdINS6_IJSA_SC_SB_EEES9_SE_SG_Li256ELb0ELb1ELb1ELb0EEENS1_19SingleTileSchedulerILb0ELb1ELb1ELi128EEEEEEEEEvNT_6ParamsE:
[----:B------:R-:W0:Y:S02]  /*0000*/  LDC R1, c[0x0][0x28] ;  /* 0x00000a00ff017b82 */ /* 0x000e240000000800 */
[----:B0-----:R-:W-:Y:S01]  /*0010*/  VIADD R1, R1, 0xfffffff8 ;  /* 0xfffffff801017836 */ /* 0x001fe20000000000 */
[----:B------:R-:W0:Y:S01]  /*0020*/  S2R R25, SR_TID.X ;  /* 0x0000000000197919 */ /* 0x000e220000002100 */
[----:B------:R-:W-:Y:S01]  /*0030*/  ELECT P0, URZ, PT ;  /* 0x00000000003f782f */ /* 0x000fe20003800000 */
[----:B------:R-:W-:Y:S01]  /*0040*/  UMOV UR4, 0x80 ;  /* 0x0000008000047882 */ /* 0x000fe20000000000 */
[----:B------:R-:W-:Y:S01]  /*0050*/  UMOV UR7, 0x100 ;  /* 0x0000010000077882 */ /* 0x000fe20000000000 */
[----:B0-----:R-:W-:-:S05]  /*0060*/  SHF.R.U32.HI R0, RZ, 0x5, R25 ;  /* 0x00000005ff007819 */ /* 0x001fca0000011619 */
[----:B------:R-:W0:Y:S02]  /*0070*/  SHFL.IDX PT, R2, R0, RZ, 0x1f ;  /* 0x00001fff00027589 */ /* 0x000e2400000e0000 */
[C---:B0-----:R-:W-:Y:S02]  /*0080*/  ISETP.NE.OR P0, PT, R2.reuse, RZ, !P0 ;  /* 0x000000ff0200720c */ /* 0x041fe40004705670 */
[----:B------:R-:W-:Y:S02]  /*0090*/  ISETP.NE.AND P1, PT, R2, RZ, PT ;  /* 0x000000ff0200720c */ /* 0x000fe40003f25270 */
[----:B------:R-:W-:-:S06]  /*00a0*/  SHF.R.U32.HI R2, RZ, 0x7, R25 ;  /* 0x00000007ff027819 */ /* 0x000fcc0000011619 */
[----:B------:R-:W0:Y:S03]  /*00b0*/  SHFL.IDX PT, R2, R2, RZ, 0x1f ;  /* 0x00001fff02027589 */ /* 0x000e2600000e0000 */
[----:B------:R-:W-:Y:S01]  /*00c0*/  VOTEU.ALL UP0, P0 ;  /* 0x00000000003f7886 */ /* 0x000fe20000000000 */
[----:B------:R-:W-:-:S04]  /*00d0*/  VOTEU.ALL UP1, P0 ;  /* 0x00000000003f7886 */ /* 0x000fc80000020000 */
[----:B------:R-:W1:Y:S01]  /*00e0*/  @!UP0 S2UR UR8, SR_CgaCtaId ;  /* 0x00000000000889c3 */ /* 0x000e620000008800 */
[----:B------:R-:W-:Y:S01]  /*00f0*/  @!UP0 UMOV UR6, 0x400 ;  /* 0x0000040000068882 */ /* 0x000fe20000000000 */
[----:B------:R-:W-:-:S04]  /*0100*/  @!UP0 UIADD3 UR4, -UR4, 0x100000, URZ ;  /* 0x0010000004048890 */ /* 0x000fc8000fffe13f */
[----:B------:R-:W-:Y:S02]  /*0110*/  @!UP0 USHF.L.U32 UR5, UR4, 0xb, URZ ;  /* 0x0000000b04058899 */ /* 0x000fe4000800063f */
[----:B------:R-:W-:Y:S02]  /*0120*/  @!UP0 USHF.L.U32 UR4, UR4, 0x1, URZ ;  /* 0x0000000104048899 */ /* 0x000fe4000800063f */
[----:B-1----:R-:W-:Y:S02]  /*0130*/  @!UP0 ULEA UR8, UR8, UR6, 0x18 ;  /* 0x0000000608088291 */ /* 0x002fe4000f8ec03f */
[----:B------:R-:W-:-:S04]  /*0140*/  @!UP0 UIADD3 UR6, -UR7, 0x100000, URZ ;  /* 0x0010000007068890 */ /* 0x000fc8000fffe13f */
[----:B------:R-:W-:Y:S02]  /*0150*/  @!UP0 USHF.L.U32 UR7, UR6, 0xb, URZ ;  /* 0x0000000b06078899 */ /* 0x000fe4000800063f */
[----:B------:R-:W-:Y:S01]  /*0160*/  @!UP0 USHF.L.U32 UR6, UR6, 0x1, URZ ;  /* 0x0000000106068899 */ /* 0x000fe2000800063f */
[----:B------:R-:W-:-:S05]  /*0170*/  VOTEU.ALL UP0, P0 ;  /* 0x00000000003f7886 */ /* 0x000fca0000000000 */
[----:B------:R1:W2:Y:S06]  /*0180*/  @!UP0 SYNCS.EXCH.64 URZ, [UR8+0x30800], UR4 ;  /* 0x03080004083f85b2 */ /* 0x0002ac0008000100 */
[----:B------:R1:W3:Y:S02]  /*0190*/  @!UP1 SYNCS.EXCH.64 URZ, [UR8+0x30820], UR6 ;  /* 0x03082006083f95b2 */ /* 0x0002e40008000100 */
[----:B01----:R-:W-:Y:S05]  /*01a0*/  @P1 BRA `(.L_x_0) ;  /* 0x0000000000481947 */ /* 0x003fea0003800000 */
[----:B------:R-:W0:Y:S01]  /*01b0*/  S2UR UR5, SR_CgaCtaId ;  /* 0x00000000000579c3 */ /* 0x000e220000008800 */
[----:B------:R-:W-:Y:S01]  /*01c0*/  UMOV UR4, 0x400 ;  /* 0x0000040000047882 */ /* 0x000fe20000000000 */
[----:B------:R-:W-:Y:S01]  /*01d0*/  UMOV UR6, 0x80 ;  /* 0x0000008000067882 */ /* 0x000fe20000000000 */
[----:B------:R-:W-:Y:S01]  /*01e0*/  UMOV UR7, 0x100 ;  /* 0x0000010000077882 */ /* 0x000fe20000000000 */
[----:B------:R-:W-:Y:S01]  /*01f0*/  ELECT P0, URZ, PT ;  /* 0x00000000003f782f */ /* 0x000fe20003800000 */
[----:B0-----:R-:W-:Y:S02]  /*0200*/  ULEA UR8, UR5, UR4, 0x18 ;  /* 0x0000000405087291 */ /* 0x001fe4000f8ec03f */
[----:B------:R-:W-:-:S04]  /*0210*/  UIADD3 UR4, -UR6, 0x100000, URZ ;  /* 0x0010000006047890 */ /* 0x000fc8000fffe13f */
[----:B------:R-:W-:Y:S02]  /*0220*/  USHF.L.U32 UR5, UR4, 0xb, URZ ;  /* 0x0000000b04057899 */ /* 0x000fe4000800063f */
[----:B------:R-:W-:Y:S02]  /*0230*/  USHF.L.U32 UR4, UR4, 0x1, URZ ;  /* 0x0000000104047899 */ /* 0x000fe4000800063f */
[----:B------:R-:W-:-:S04]  /*0240*/  UIADD3 UR6, -UR7, 0x100000, URZ ;  /* 0x0010000007067890 */ /* 0x000fc8000fffe13f */
[----:B------:R-:W-:Y:S02]  /*0250*/  USHF.L.U32 UR7, UR6, 0xb, URZ ;  /* 0x0000000b06077899 */ /* 0x000fe4000800063f */
[----:B------:R-:W-:Y:S01]  /*0260*/  USHF.L.U32 UR6, UR6, 0x1, URZ ;  /* 0x0000000106067899 */ /* 0x000fe2000800063f */
[----:B------:R-:W0:Y:S03]  /*0270*/  FENCE.VIEW.ASYNC.S ;  /* 0x00000000000073c6 */ /* 0x000e260000000000 */
[----:B0-----:R0:W1:Y:S08]  /*0280*/  SYNCS.EXCH.64 URZ, [UR8+0x30830], UR4 ;  /* 0x03083004083f75b2 */ /* 0x0010700008000100 */
[----:B------:R0:W4:Y:S01]  /*0290*/  SYNCS.EXCH.64 URZ, [UR8+0x30840], UR6 ;  /* 0x03084006083f75b2 */ /* 0x0001220008000100 */
[----:B------:R0:W0:Y:S01]  /*02a0*/  SYNCS.EXCH.64 URZ, [UR8+0x30838], UR4 ;  /* 0x03083804083f75b2 */ /* 0x0000220008000100 */
[----:B------:R0:W0:Y:S01]  /*02b0*/  SYNCS.EXCH.64 URZ, [UR8+0x30848], UR6 ;  /* 0x03084806083f75b2 */ /* 0x0000220008000100 */
[----:B------:R-:W-:Y:S01]  /*02c0*/  NOP ;  /* 0x0000000000007918 */ /* 0x000fe20000000000 */
.L_x_0:
[----:B------:R-:W5:Y:S01]  /*02d0*/  SHFL.IDX PT, R3, R0, RZ, 0x1f ;  /* 0x00001fff00037589 */ /* 0x000f6200000e0000 */
[----:B------:R-:W-:Y:S01]  /*02e0*/  NOP ;  /* 0x0000000000007918 */ /* 0x000fe20000000000 */
[----:B-----5:R-:W-:-:S13]  /*02f0*/  ISETP.NE.AND P0, PT, R3, RZ, PT ;  /* 0x000000ff0300720c */ /* 0x020fda0003f05270 */
[----:B------:R-:W-:Y:S05]  /*0300*/  @P0 BRA `(.L_x_1) ;  /* 0x0000000000480947 */ /* 0x000fea0003800000 */
[----:B0-----:R-:W0:Y:S01]  /*0310*/  S2UR UR5, SR_CgaCtaId ;  /* 0x00000000000579c3 */ /* 0x001e220000008800 */
        /* <DEDUP_REMOVED lines=12> */
[----:B0-----:R0:W0:Y:S08]  /*03e0*/  SYNCS.EXCH.64 URZ, [UR8+0x30850], UR4 ;  /* 0x03085004083f75b2 */ /* 0x0010300008000100 */
[----:B------:R0:W0:Y:S01]  /*03f0*/  SYNCS.EXCH.64 URZ, [UR8+0x30860], UR6 ;  /* 0x03086006083f75b2 */ /* 0x0000220008000100 */
[----:B------:R0:W0:Y:S01]  /*0400*/  SYNCS.EXCH.64 URZ, [UR8+0x30858], UR4 ;  /* 0x03085804083f75b2 */ /* 0x0000220008000100 */
[----:B------:R0:W0:Y:S01]  /*0410*/  SYNCS.EXCH.64 URZ, [UR8+0x30868], UR6 ;  /* 0x03086806083f75b2 */ /* 0x0000220008000100 */
[----:B------:R-:W-:Y:S01]  /*0420*/  NOP ;  /* 0x0000000000007918 */ /* 0x000fe20000000000 */
.L_x_1:
[----:B------:R-:W5:Y:S01]  /*0430*/  SHFL.IDX PT, R3, R0, RZ, 0x1f ;  /* 0x00001fff00037589 */ /* 0x000f6200000e0000 */
[----:B------:R-:W-:Y:S01]  /*0440*/  NOP ;  /* 0x0000000000007918 */ /* 0x000fe20000000000 */
[----:B-----5:R-:W-:-:S13]  /*0450*/  ISETP.NE.AND P0, PT, R3, RZ, PT ;  /* 0x000000ff0300720c */ /* 0x020fda0003f05270 */
[----:B------:R-:W-:Y:S05]  /*0460*/  @P0 BRA `(.L_x_2) ;  /* 0x0000000000380947 */ /* 0x000fea0003800000 */
[----:B0-----:R-:W0:Y:S01]  /*0470*/  S2UR UR5, SR_CgaCtaId ;  /* 0x00000000000579c3 */ /* 0x001e220000008800 */
[----:B------:R-:W-:Y:S01]  /*0480*/  UMOV UR4, 0x400 ;  /* 0x0000040000047882 */ /* 0x000fe20000000000 */
[----:B------:R-:W-:Y:S01]  /*0490*/  UMOV UR7, 0x80 ;  /* 0x0000008000077882 */ /* 0x000fe20000000000 */
[----:B------:R-:W-:Y:S01]  /*04a0*/  ELECT P0, URZ, PT ;  /* 0x00000000003f782f */ /* 0x000fe20003800000 */
[----:B0-----:R-:W-:Y:S02]  /*04b0*/  ULEA UR6, UR5, UR4, 0x18 ;  /* 0x0000000405067291 */ /* 0x001fe4000f8ec03f */
[----:B------:R-:W-:-:S04]  /*04c0*/  UIADD3 UR4, -UR7, 0x100000, URZ ;  /* 0x0010000007047890 */ /* 0x000fc8000fffe13f */
[----:B------:R-:W-:Y:S02]  /*04d0*/  USHF.L.U32 UR5, UR4, 0xb, URZ ;  /* 0x0000000b04057899 */ /* 0x000fe4000800063f */
[----:B------:R-:W-:Y:S01]  /*04e0*/  USHF.L.U32 UR4, UR4, 0x1, URZ ;  /* 0x0000000104047899 */ /* 0x000fe2000800063f */
[----:B------:R-:W0:Y:S11]  /*04f0*/  FENCE.VIEW.ASYNC.S ;  /* 0x00000000000073c6 */ /* 0x000e360000000000 */
[----:B0-----:R0:W0:Y:S01]  /*0500*/  SYNCS.EXCH.64 URZ, [UR6+0x30870], UR4 ;  /* 0x03087004063f75b2 */ /* 0x0010220008000100 */
[----:B------:R0:W0:Y:S01]  /*0510*/  SYNCS.EXCH.64 URZ, [UR6+0x30880], UR4 ;  /* 0x03088004063f75b2 */ /* 0x0000220008000100 */
[----:B------:R0:W0:Y:S01]  /*0520*/  SYNCS.EXCH.64 URZ, [UR6+0x30878], UR4 ;  /* 0x03087804063f75b2 */ /* 0x0000220008000100 */
[----:B------:R0:W0:Y:S01]  /*0530*/  SYNCS.EXCH.64 URZ, [UR6+0x30888], UR4 ;  /* 0x03088804063f75b2 */ /* 0x0000220008000100 */
[----:B------:R-:W-:Y:S01]  /*0540*/  NOP ;  /* 0x0000000000007918 */ /* 0x000fe20000000000 */
.L_x_2:
        /* <DEDUP_REMOVED lines=22> */
.L_x_3:
[----:B------:R-:W5:Y:S01]  /*06b0*/  SHFL.IDX PT, R3, R0, RZ, 0x1f ;  /* 0x00001fff00037589 */ /* 0x000f6200000e0000 */
[----:B------:R-:W-:Y:S01]  /*06c0*/  R2UR UR9, R2 ;  /* 0x00000000020972ca */ /* 0x000fe200000e0000 */
        /* <DEDUP_REMOVED lines=21> */
.L_x_4:
[----:B------:R-:W-:Y:S01]  /*0820*/  UISETP.NE.AND UP0, UPT, UR9, URZ, UPT ;  /* 0x0000003f0900728c */ /* 0x000fe2000bf05270 */
[----:B------:R-:W-:Y:S01]  /*0830*/  NOP ;  /* 0x0000000000007918 */ /* 0x000fe20000000000 */
[----:B0-----:R-:W-:Y:S01]  /*0840*/  UMOV UR4, 0x1 ;  /* 0x0000000100047882 */ /* 0x001fe20000000000 */
[----:B------:R-:W-:Y:S01]  /*0850*/  ULDC.64 UR36, c[0x0][0x208] ;  /* 0x0000820000247ab9 */ /* 0x000fe20000000a00 */
[----:B------:R-:W-:Y:S01]  /*0860*/  USEL UR4, UR4, 0x2, !UP0 ;  /* 0x0000000204047887 */ /* 0x000fe2000c000000 */
[----:B------:R-:W-:Y:S01]  /*0870*/  BSSY B6, `(.L_x_5) ;  /* 0x0000b96000067945 */ /* 0x000fe20003800000 */
[----:B-1234-:R-:W-:Y:S01]  /*0880*/  BAR.SYNC.DEFER_BLOCKING 0x0 ;  /* 0x0000000000007b1d */ /* 0x01efe20000010000 */
[----:B------:R-:W-:-:S03]  /*0890*/  PLOP3.LUT P0, PT, PT, PT, UP0, 0x80, 0x0 ;  /* 0x000000000000781c */ /* 0x000fc60003f0f008 */
[----:B------:R-:W-:-:S05]  /*08a0*/  IMAD.U32 R2, RZ, RZ, UR4 ;  /* 0x00000004ff027e24 */ /* 0x000fca000f8e00ff */
[----:B------:R0:W-:Y:S05]  /*08b0*/  STL [R1+0x4], R2 ;  /* 0x0000040201007387 */ /* 0x0001ea0000100800 */
[----:B------:R-:W-:Y:S05]  /*08c0*/  @!P0 BRA `(.L_x_6) ;  /* 0x0000007c00608947 */ /* 0x000fea0003800000 */
.L_x_7:
[----:B------:R-:W-:-:S08]  /*08d0*/  NOP ;  /* 0x0000000000007918 */ /* 0x000fd00000000000 */
[----:B------:R-:W1:Y:S02]  /*08e0*/  USETMAXREG.TRY_ALLOC.CTAPOOL UP0, 0xe8 ;  /* 0x000000e8000079c8 */ /* 0x000e640008000600 */
[----:B-1----:R-:W-:-:S13]  /*08f0*/  PLOP3.LUT P0, PT, PT, PT, UP0, 0x80, 0x0 ;  /* 0x000000000000781c */ /* 0x002fda0003f0f008 */
[----:B------:R-:W-:Y:S05]  /*0900*/  @!P0 BRA `(.L_x_7) ;  /* 0xfffffffc00f08947 */ /* 0x000fea000383ffff */
[----:B------:R-:W1:Y:S01]  /*0910*/  S2UR UR6, SR_CTAID.Y ;  /* 0x00000000000679c3 */ /* 0x000e620000002600 */
[----:B------:R-:W-:Y:S02]  /*0920*/  ULDC UR7, c[0x0][0xc50] ;  /* 0x0003140000077ab9 */ /* 0x000fe40000000800 */
[----:B------:R-:W-:-:S05]  /*0930*/  UISETP.NE.AND UP0, UPT, UR7, 0x1, UPT ;  /* 0x000000010700788c */ /* 0x000fca000bf05270 */
[----:B------:R-:W2:Y:S06]  /*0940*/  S2UR UR8, SR_CTAID.Z ;  /* 0x00000000000879c3 */ /* 0x000eac0000002700 */
[----:B------:R-:W-:Y:S01]  /*0950*/  @UP0 ULDC UR4, c[0x0][0xc54] ;  /* 0x0003150000040ab9 */ /* 0x000fe20000000800 */
[----:B------:R-:W-:Y:S01]  /*0960*/  @UP0 ULDC UR9, c[0x0][0xc58] ;  /* 0x0003160000090ab9 */ /* 0x000fe20000000800 */
[----:B-1----:R-:W-:Y:S02]  /*0970*/  UIMAD.WIDE.U32 UR4, UR6, UR4, URZ ;  /* 0x00000004060472a5 */ /* 0x002fe4000f8e003f */
[----:B------:R-:W-:-:S02]  /*0980*/  UMOV UR10, UR6 ;  /* 0x00000006000a7c82 */ /* 0x000fc40008000000 */
[----:B------:R-:W-:Y:S01]  /*0990*/  @UP0 USHF.R.U32.HI UR10, URZ, UR9, UR5 ;  /* 0x000000093f0a0299 */ /* 0x000fe20008011605 */
[----:B------:R-:W-:Y:S06]  /*09a0*/  BAR.ARV 0x8, 0x180 ;  /* 0x0206000000007b1d */ /* 0x000fec0000002000 */
[----:B--2---:R-:W-:Y:S01]  /*09b0*/  ISETP.LE.AND P0, PT, RZ, UR8, PT ;  /* 0x00000008ff007c0c */ /* 0x004fe2000bf03270 */
[----:B------:R-:W-:Y:S02]  /*09c0*/  UIADD3 UR4, -UR10, URZ, URZ ;  /* 0x0000003f0a047290 */ /* 0x000fe4000fffe13f */
[----:B------:R-:W-:-:S02]  /*09d0*/  IMAD.U32 R16, RZ, RZ, UR10 ;  /* 0x0000000aff107e24 */ /* 0x000fc4000f8e00ff */
[----:B------:R-:W-:-:S08]  /*09e0*/  UIMAD UR7, UR7, UR4, UR6 ;  /* 0x00000004070772a4 */ /* 0x000fd0000f8e0206 */
[----:B------:R-:W-:Y:S05]  /*09f0*/  @!P0 BRA `(.L_x_8) ;  /* 0x000000b400f48947 */ /* 0x000fea0003800000 */
[----:B------:R-:W-:Y:S01]  /*0a00*/  ULDC.64 UR4, c[0x0][0x418] ;  /* 0x0001060000047ab9 */ /* 0x000fe20000000a00 */
[----:B------:R-:W-:Y:S01]  /*0a10*/  ULDC UR43, c[0x0][0x424] ;  /* 0x00010900002b7ab9 */ /* 0x000fe20000000800 */
[----:B------:R-:W-:Y:S02]  /*0a20*/  UISETP.NE.U32.AND UP0, UPT, UR4, URZ, UPT ;  /* 0x0000003f0400728c */ /* 0x000fe4000bf05070 */
[----:B------:R-:W-:Y:S02]  /*0a30*/  ULOP3.LUT UR39, UR7, 0xffff, URZ, 0xc0, !UPT ;  /* 0x0000ffff07277892 */ /* 0x000fe4000f8ec03f */
[----:B------:R-:W-:Y:S01]  /*0a40*/  UISETP.NE.AND.EX UP0, UPT, UR5, URZ, UPT, UP0 ;  /* 0x0000003f0500728c */ /* 0x000fe2000bf05300 */
[----:B------:R-:W-:-:S03]  /*0a50*/  ULDC UR4, c[0x0][0x2f0] ;  /* 0x0000bc0000047ab9 */ /* 0x000fc60000000800 */
[----:B------:R-:W-:-:S04]  /*0a60*/  USEL UR43, UR43, 0x1, UP0 ;  /* 0x000000012b2b7887 */ /* 0x000fc80008000000 */
[----:B------:R-:W-:-:S04]  /*0a70*/  UIMAD UR43, UR43, UR4, URZ ;  /* 0x000000042b2b72a4 */ /* 0x000fc8000f8e023f */
[----:B------:R-:W-:Y:S02]  /*0a80*/  UISETP.GE.AND UP0, UPT, UR43, 0x1, UPT ;  /* 0x000000012b00788c */ /* 0x000fe4000bf06270 */
[----:B------:R-:W-:-:S04]  /*0a90*/  UIADD3 UR4, UR43, 0x5f, URZ ;  /* 0x0000005f2b047890 */ /* 0x000fc8000fffe03f */
[----:B------:R-:W-:Y:S01]  /*0aa0*/  PLOP3.LUT P0, PT, PT, PT, UP0, 0x80, 0x0 ;  /* 0x000000000000781c */ /* 0x000fe20003f0f008 */
[----:B------:R-:W-:-:S04]  /*0ab0*/  UIMAD.WIDE UR4, UR4, 0x2aaaaaab, URZ ;  /* 0x2aaaaaab040478a5 */ /* 0x000fc8000f8e023f */
[----:B------:R-:W-:-:S03]  /*0ac0*/  USHF.R.U32.HI UR6, URZ, 0x1f, UR5 ;  /* 0x0000001f3f067899 */ /* 0x000fc60008011605 */
[----:B------:R-:W-:Y:S01]  /*0ad0*/  UMOV UR4, URZ ;  /* 0x0000003f00047c82 */ /* 0x000fe20008000000 */
[----:B------:R-:W-:-:S04]  /*0ae0*/  ULEA.HI.SX32 UR6, UR5, UR6, 0x1c ;  /* 0x0000000605067291 */ /* 0x000fc8000f8fe23f */
[----:B------:R-:W-:Y:S08]  /*0af0*/  @!P0 BRA `(.L_x_9) ;  /* 0x0000000000908947 */ /* 0x000ff00003800000 */
[----:B------:R-:W-:Y:S01]  /*0b00*/  USHF.R.U32.HI UR7, URZ, 0x10, UR7 ;  /* 0x000000103f077899 */ /* 0x000fe20008011607 */
[----:B------:R-:W-:-:S03]  /*0b10*/  UMOV UR4, URZ ;  /* 0x0000003f00047c82 */ /* 0x000fc60008000000 */
[----:B------:R-:W-:-:S11]  /*0b20*/  UISETP.NE.AND UP0, UPT, UR7, URZ, UPT ;  /* 0x0000003f0700728c */ /* 0x000fd6000bf05270 */
[----:B------:R-:W-:Y:S02]  /*0b30*/  @!UP0 ULDC UR7, c[0x0][0x9f0] ;  /* 0x00027c0000078ab9 */ /* 0x000fe40000000800 */
[----:B------:R-:W-:Y:S01]  /*0b40*/  MOV R3, UR7 ;  /* 0x0000000700037c02 */ /* 0x000fe20008000f00 */
[----:B------:R-:W-:-:S03]  /*0b50*/  UIADD3 UR8, UR6, -0x1, UR7 ;  /* 0xffffffff06087890 */ /* 0x000fc6000fffe007 */
[-C--:B------:R-:W-:Y:S02]  /*0b60*/  IABS R0, R3.reuse ;  /* 0x0000000300007213 */ /* 0x080fe40000000000 */
[----:B------:R-:W-:Y:S01]  /*0b70*/  IABS R5, R3 ;  /* 0x0000000300057213 */ /* 0x000fe20000000000 */
[----:B------:R-:W-:Y:S01]  /*0b80*/  IMAD.U32 R4, RZ, RZ, UR8 ;  /* 0x00000008ff047e24 */ /* 0x000fe2000f8e00ff */
[----:B------:R-:W-:Y:S01]  /*0b90*/  R2UR UR11, R0 ;  /* 0x00000000000b72ca */ /* 0x000fe200000e0000 */
[----:B------:R-:W-:-:S03]  /*0ba0*/  ULOP3.LUT UR8, UR8, UR7, URZ, 0x3c, !UPT ;  /* 0x0000000708087292 */ /* 0x000fc6000f8e3c3f */
[----:B------:R-:W-:-:S05]  /*0bb0*/  IABS R4, R4 ;  /* 0x0000000400047213 */ /* 0x000fca0000000000 */
[----:B------:R-:W-:-:S04]  /*0bc0*/  IMAD.MOV.U32 R3, RZ, RZ, R4 ;  /* 0x000000ffff037224 */ /* 0x000fc800078e0004 */
[----:B------:R-:W1:Y:S01]  /*0bd0*/  I2F.RP R0, UR11 ;  /* 0x0000000b00007d06 */ /* 0x000e620008209400 */
[----:B------:R-:W-:-:S07]  /*0be0*/  R2UR UR10, R3 ;  /* 0x00000000030a72ca */ /* 0x000fce00000e0000 */
[----:B-1----:R-:W0:Y:S02]  /*0bf0*/  MUFU.RCP R0, R0 ;  /* 0x0000000000007308 */ /* 0x002e240000001000 */
[----:B0-----:R-:W-:Y:S01]  /*0c00*/  VIADD R2, R0, 0xffffffe ;  /* 0x0ffffffe00027836 */ /* 0x001fe20000000000 */
[----:B------:R-:W-:-:S05]  /*0c10*/  IADD3 R0, RZ, -R5, RZ ;  /* 0x80000005ff007210 */ /* 0x000fca0007ffe0ff */
[----:B------:R-:W0:Y:S02]  /*0c20*/  F2I.FTZ.U32.TRUNC.NTZ R2, R2 ;  /* 0x0000000200027305 */ /* 0x000e24000021f000 */
[----:B0-----:R-:W-:-:S13]  /*0c30*/  R2UR UR5, R2 ;  /* 0x00000000020572ca */ /* 0x001fda00000e0000 */
[----:B------:R-:W-:-:S04]  /*0c40*/  UIADD3 UR9, URZ, -UR5, URZ ;  /* 0x800000053f097290 */ /* 0x000fc8000fffe03f */
[----:B------:R-:W-:-:S04]  /*0c50*/  UIMAD UR9, UR9, UR11, URZ ;  /* 0x0000000b090972a4 */ /* 0x000fc8000f8e023f */
[----:B------:R-:W-:-:S03]  /*0c60*/  UIMAD.WIDE.U32 UR4, UR5, UR9, UR4 ;  /* 0x00000009050472a5 */ /* 0x000fc6000f8e0004 */
[----:B------:R-:W-:Y:S01]  /*0c70*/  R2UR UR9, R0 ;  /* 0x00000000000972ca */ /* 0x000fe200000e0000 */
[----:B------:R-:W-:-:S12]  /*0c80*/  UIMAD.WIDE.U32 UR4, UR5, UR10, URZ ;  /* 0x0000000a050472a5 */ /* 0x000fd8000f8e003f */
[----:B------:R-:W-:-:S04]  /*0c90*/  UIMAD UR4, UR5, UR9, UR10 ;  /* 0x00000009050472a4 */ /* 0x000fc8000f8e020a */
[----:B------:R-:W-:-:S11]  /*0ca0*/  UISETP.GT.U32.AND UP0, UPT, UR11, UR4, UPT ;  /* 0x000000040b00728c */ /* 0x000fd6000bf04070 */
[----:B------:R-:W-:Y:S02]  /*0cb0*/  @!UP0 UIADD3 UR4, UR4, -UR11, URZ ;  /* 0x8000000b04048290 */ /* 0x000fe4000fffe03f */
[----:B------:R-:W-:Y:S02]  /*0cc0*/  @!UP0 UIADD3 UR5, UR5, 0x1, URZ ;  /* 0x0000000105058890 */ /* 0x000fe4000fffe03f */
[----:B------:R-:W-:Y:S02]  /*0cd0*/  UISETP.GE.U32.AND UP1, UPT, UR4, UR11, UPT ;  /* 0x0000000b0400728c */ /* 0x000fe4000bf26070 */
[----:B------:R-:W-:-:S09]  /*0ce0*/  UISETP.GE.AND UP0, UPT, UR8, URZ, UPT ;  /* 0x0000003f0800728c */ /* 0x000fd2000bf06270 */
[----:B------:R-:W-:Y:S02]  /*0cf0*/  @UP1 UIADD3 UR5, UR5, 0x1, URZ ;  /* 0x0000000105051890 */ /* 0x000fe4000fffe03f */
[----:B------:R-:W-:-:S05]  /*0d00*/  UISETP.NE.AND UP1, UPT, UR7, URZ, UPT ;  /* 0x0000003f0700728c */ /* 0x000fca000bf25270 */
[----:B------:R-:W-:Y:S02]  /*0d10*/  UMOV UR4, UR5 ;  /* 0x0000000500047c82 */ /* 0x000fe40008000000 */
[----:B------:R-:W-:-:S04]  /*0d20*/  @!UP0 UIADD3 UR4, -UR4, URZ, URZ ;  /* 0x0000003f04048290 */ /* 0x000fc8000fffe13f */
[----:B------:R-:W-:-:S12]  /*0d30*/  @!UP1 ULOP3.LUT UR4, URZ, UR7, URZ, 0x33, !UPT ;  /* 0x000000073f049292 */ /* 0x000fd8000f8e333f */
.L_x_9:
[----:B------:R-:W-:Y:S01]  /*0d40*/  UIMAD UR39, UR39, UR4, URZ ;  /* 0x00000004272772a4 */ /* 0x000fe2000f8e023f */
[----:B------:R-:W-:Y:S01]  /*0d50*/  IMAD.U32 R0, RZ, RZ, UR6 ;  /* 0x00000006ff007e24 */ /* 0x000fe2000f8e00ff */
[----:B------:R-:W-:Y:S01]  /*0d60*/  PLOP3.LUT P0, PT, PT, PT, PT, 0x80, 0x0 ;  /* 0x000000000000781c */ /* 0x000fe20003f0f070 */
[----:B------:R-:W-:Y:S01]  /*0d70*/  IMAD.U32 R3, RZ, RZ, UR4 ;  /* 0x00000004ff037e24 */ /* 0x000fe2000f8e00ff */
[----:B0-----:R-:W-:Y:S01]  /*0d80*/  MOV R2, RZ ;  /* 0x000000ff00027202 */ /* 0x001fe20000000f00 */
[----:B------:R-:W-:Y:S01]  /*0d90*/  VIADD R17, R25, 0xffffff80 ;  /* 0xffffff8019117836 */ /* 0x000fe20000000000 */
[----:B------:R-:W-:Y:S01]  /*0da0*/  CS2R R118, SRZ ;  /* 0x0000000000767805 */ /* 0x000fe2000001ff00 */
[----:B------:R-:W-:Y:S01]  /*0db0*/  IMAD.MOV.U32 R5, RZ, RZ, RZ ;  /* 0x000000ffff057224 */ /* 0x000fe200078e00ff */
[----:B------:R-:W-:Y:S02]  /*0dc0*/  VIADDMNMX R0, R3, UR39, R0, PT ;  /* 0x0000002703007c46 */ /* 0x000fe4000b800100 */
[----:B------:R-:W-:-:S02]  /*0dd0*/  CS2R R116, SRZ ;  /* 0x0000000000747805 */ /* 0x000fc4000001ff00 */
[----:B------:R-:W-:Y:S02]  /*0de0*/  CS2R R114, SRZ ;  /* 0x0000000000727805 */ /* 0x000fe4000001ff00 */
[----:B------:R-:W-:Y:S02]  /*0df0*/  CS2R R112, SRZ ;  /* 0x0000000000707805 */ /* 0x000fe4000001ff00 */
[----:B------:R-:W-:Y:S02]  /*0e00*/  R2UR UR42, R0 ;  /* 0x00000000002a72ca */ /* 0x000fe400000e0000 */
[----:B------:R-:W-:Y:S02]  /*0e10*/  CS2R R110, SRZ ;  /* 0x00000000006e7805 */ /* 0x000fe4000001ff00 */
[----:B------:R-:W-:Y:S02]  /*0e20*/  CS2R R108, SRZ ;  /* 0x00000000006c7805 */ /* 0x000fe4000001ff00 */
[----:B------:R-:W-:-:S02]  /*0e30*/  CS2R R106, SRZ ;  /* 0x00000000006a7805 */ /* 0x000fc4000001ff00 */
[----:B------:R-:W-:Y:S02]  /*0e40*/  CS2R R104, SRZ ;  /* 0x0000000000687805 */ /* 0x000fe4000001ff00 */
[----:B------:R-:W-:Y:S02]  /*0e50*/  CS2R R102, SRZ ;  /* 0x0000000000667805 */ /* 0x000fe4000001ff00 */
[----:B------:R-:W-:Y:S02]  /*0e60*/  CS2R R100, SRZ ;  /* 0x0000000000647805 */ /* 0x000fe4000001ff00 */
[----:B------:R-:W-:Y:S02]  /*0e70*/  CS2R R98, SRZ ;  /* 0x0000000000627805 */ /* 0x000fe4000001ff00 */
[----:B------:R-:W-:Y:S02]  /*0e80*/  CS2R R96, SRZ ;  /* 0x0000000000607805 */ /* 0x000fe4000001ff00 */
[----:B------:R-:W-:-:S02]  /*0e90*/  CS2R R94, SRZ ;  /* 0x00000000005e7805 */ /* 0x000fc4000001ff00 */
[----:B------:R-:W-:Y:S02]  /*0ea0*/  CS2R R92, SRZ ;  /* 0x00000000005c7805 */ /* 0x000fe4000001ff00 */
[----:B------:R-:W-:Y:S02]  /*0eb0*/  CS2R R90, SRZ ;  /* 0x00000000005a7805 */ /* 0x000fe4000001ff00 */
[----:B------:R-:W-:Y:S01]  /*0ec0*/  CS2R R88, SRZ ;  /* 0x0000000000587805 */ /* 0x000fe2000001ff00 */
[----:B------:R-:W-:Y:S01]  /*0ed0*/  UISETP.GT.AND UP0, UPT, UR42, UR39, UPT ;  /* 0x000000272a00728c */ /* 0x000fe2000bf04270 */
[----:B------:R-:W-:Y:S02]  /*0ee0*/  CS2R R86, SRZ ;  /* 0x0000000000567805 */ /* 0x000fe4000001ff00 */
[----:B------:R-:W-:Y:S02]  /*0ef0*/  CS2R R84, SRZ ;  /* 0x0000000000547805 */ /* 0x000fe4000001ff00 */
[----:B------:R-:W-:-:S02]  /*0f00*/  CS2R R82, SRZ ;  /* 0x0000000000527805 */ /* 0x000fc4000001ff00 */
[----:B------:R-:W-:Y:S02]  /*0f10*/  CS2R R80, SRZ ;  /* 0x0000000000507805 */ /* 0x000fe4000001ff00 */
[----:B------:R-:W-:Y:S02]  /*0f20*/  CS2R R78, SRZ ;  /* 0x00000000004e7805 */ /* 0x000fe4000001ff00 */
[----:B------:R-:W-:Y:S02]  /*0f30*/  PLOP3.LUT P1, PT, PT, PT, UP0, 0x80, 0x0 ;  /* 0x000000000000781c */ /* 0x000fe40003f2f008 */
        /* <DEDUP_REMOVED lines=26> */
[----:B------:R-:W-:Y:S01]  /*10e0*/  CS2R R24, SRZ ;  /* 0x0000000000187805 */ /* 0x000fe2000001ff00 */
[----:B------:R-:W-:Y:S06]  /*10f0*/  @!P1 BRA `(.L_x_10) ;  /* 0x00000054008c9947 */ /* 0x000fec0003800000 */
[----:B------:R-:W-:Y:S01]  /*1100*/  SHF.R.S32.HI R0, RZ, 0x1f, R17 ;  /* 0x0000001fff007819 */ /* 0x000fe20000011411 */
[----:B------:R-:W0:Y:S01]  /*1110*/  S2UR UR6, SR_CgaCtaId ;  /* 0x00000000000679c3 */ /* 0x000e220000008800 */
[----:B------:R-:W-:Y:S02]  /*1120*/  UMOV UR38, 0x400 ;  /* 0x0000040000267882 */ /* 0x000fe40000000000 */
[----:B------:R-:W-:-:S04]  /*1130*/  LEA.HI R18, R0, R17, RZ, 0x7 ;  /* 0x0000001100127211 */ /* 0x000fc800078f38ff */
[----:B------:R-:W-:-:S06]  /*1140*/  SHF.R.S32.HI R0, RZ, 0x7, R18 ;  /* 0x00000007ff007819 */ /* 0x000fcc0000011412 */
[----:B------:R-:W1:Y:S01]  /*1150*/  SHFL.IDX PT, R0, R0, RZ, 0x1f ;  /* 0x00001fff00007589 */ /* 0x000e6200000e0000 */
[----:B0-----:R-:W-:-:S04]  /*1160*/  ULEA UR38, UR6, UR38, 0x18 ;  /* 0x0000002606267291 */ /* 0x001fc8000f8ec03f */
[----:B------:R-:W-:-:S04]  /*1170*/  UIADD3 UR6, UR38, 0x12400, URZ ;  /* 0x0001240026067890 */ /* 0x000fc8000fffe03f */
[----:B------:R-:W-:Y:S01]  /*1180*/  ULOP3.LUT UP0, URZ, UR6, 0x1bf, URZ, 0xc0, !UPT ;  /* 0x000001bf063f7892 */ /* 0x000fe2000f80c03f */
[----:B-1----:R-:W-:-:S05]  /*1190*/  R2UR UR4, R0 ;  /* 0x00000000000472ca */ /* 0x002fca00000e0000 */
[----:B------:R-:W-:-:S08]  /*11a0*/  PLOP3.LUT P0, PT, PT, PT, UP0, 0x80, 0x0 ;  /* 0x000000000000781c */ /* 0x000fd00003f0f008 */
[----:B------:R-:W-:-:S04]  /*11b0*/  ULEA.HI UR5, UR4, UR4, URZ, 0x1 ;  /* 0x0000000404057291 */ /* 0x000fc8000f8f083f */
[----:B------:R-:W-:-:S04]  /*11c0*/  ULOP3.LUT UR5, UR5, 0x1e, URZ, 0xc0, !UPT ;  /* 0x0000001e05057892 */ /* 0x000fc8000f8ec03f */
[----:B------:R-:W-:-:S04]  /*11d0*/  UIADD3 UR5, UR4, -UR5, URZ ;  /* 0x8000000504057290 */ /* 0x000fc8000fffe03f */
[----:B------:R-:W-:-:S04]  /*11e0*/  ULEA UR5, UR5, UR6, 0xd ;  /* 0x0000000605057291 */ /* 0x000fc8000f8e683f */
[----:B------:R-:W-:-:S04]  /*11f0*/  USHF.R.U32.HI UR5, URZ, 0x4, UR5 ;  /* 0x000000043f057899 */ /* 0x000fc80008011605 */
[----:B------:R-:W-:Y:S01]  /*1200*/  ULOP3.LUT UR40, UR5, 0x3fff, URZ, 0xc0, !UPT ;  /* 0x00003fff05287892 */ /* 0x000fe2000f8ec03f */
[----:B------:R-:W-:Y:S11]  /*1210*/  @!P0 BRA `(.L_x_11) ;  /* 0x0000000000408947 */ /* 0x000ff60003800000 */
[----:B------:R-:W-:Y:S01]  /*1220*/  MOV R0, 0x0 ;  /* 0x0000000000007802 */ /* 0x000fe20000000f00 */
[----:B------:R-:W-:Y:S01]  /*1230*/  ULDC.64 UR4, c[0x4][0x88] ;  /* 0x0100220000047ab9 */ /* 0x000fe20000000a00 */
[----:B------:R-:W-:Y:S01]  /*1240*/  ULDC.64 UR6, c[0x4][0x28] ;  /* 0x01000a0000067ab9 */ /* 0x000fe20000000a00 */
[----:B------:R-:W-:Y:S01]  /*1250*/  IMAD.U32 R4, RZ, RZ, UR4 ;  /* 0x00000004ff047e24 */ /* 0x000fe2000f8e00ff */
[----:B------:R0:W1:Y:S01]  /*1260*/  LDC.64 R2, c[0x4][R0] ;  /* 0x0100000000027b82 */ /* 0x0000620000000a00 */
[----:B------:R-:W-:Y:S01]  /*1270*/  IMAD.U32 R5, RZ, RZ, UR5 ;  /* 0x00000005ff057e24 */ /* 0x000fe2000f8e00ff */
[----:B------:R-:W-:Y:S01]  /*1280*/  ULDC.64 UR4, c[0x4][0x90] ;  /* 0x0100240000047ab9 */ /* 0x000fe20000000a00 */
[----:B------:R-:W-:Y:S01]  /*1290*/  IMAD.U32 R10, RZ, RZ, UR6 ;  /* 0x00000006ff0a7e24 */ /* 0x000fe2000f8e00ff */
[----:B------:R-:W-:Y:S01]  /*12a0*/  MOV R6, UR4 ;  /* 0x0000000400067c02 */ /* 0x000fe20008000f00 */
[----:B------:R-:W-:Y:S01]  /*12b0*/  IMAD.U32 R7, RZ, RZ, UR5 ;  /* 0x00000005ff077e24 */ /* 0x000fe2000f8e00ff */
[----:B------:R-:W-:Y:S01]  /*12c0*/  MOV R8, 0x70 ;  /* 0x0000007000087802 */ /* 0x000fe20000000f00 */
[----:B------:R-:W-:-:S02]  /*12d0*/  IMAD.U32 R11, RZ, RZ, UR7 ;  /* 0x00000007ff0b7e24 */ /* 0x000fc4000f8e00ff */
[----:B------:R-:W-:Y:S02]  /*12e0*/  IMAD.MOV.U32 R12, RZ, RZ, 0x1 ;  /* 0x00000001ff0c7424 */ /* 0x000fe400078e00ff */
[----:B0-----:R-:W-:-:S07]  /*12f0*/  IMAD.MOV.U32 R13, RZ, RZ, RZ ;  /* 0x000000ffff0d7224 */ /* 0x001fce00078e00ff */
[----:B------:R-:W-:-:S07]  /*1300*/  LEPC R20, `(.L_x_11) ;  /* 0x000000001014794e */ /* 0x000fce0000000000 */
[----:B-1----:R-:W-:Y:S05]  /*1310*/  CALL.ABS.NOINC R2 ;  /* 0x0000000002007343 */ /* 0x002fea0003c00000 */
.L_x_11:
[----:B------:R-:W-:-:S04]  /*1320*/  SHF.L.U32 R0, RZ, 0x1f, RZ ;  /* 0x0000001fff007819 */ /* 0x000fc800000006ff */
[----:B------:R-:W0:Y:S02]  /*1330*/  SYNCS.PHASECHK.TRANS64.TRYWAIT P0, [UR38+0x30800], R0 ;  /* 0x03080000ff0075a7 */ /* 0x000e240008000166 */
[----:B0-----:R-:W-:Y:S05]  /*1340*/  @!P0 BRA `(.L_x_12) ;  /* 0x000000ac00a88947 */ /* 0x001fea0003800000 */
.L_x_85:
[----:B------:R-:W2:Y:S02]  /*1350*/  LDL R2, [R1+0x4] ;  /* 0x0000040001027983 */ /* 0x000ea40000100800 */
[----:B--2---:R-:W-:-:S13]  /*1360*/  R2UR UR4, R2 ;  /* 0x00000000020472ca */ /* 0x004fda00000e0000 */
[----:B------:R-:W-:-:S06]  /*1370*/  ULOP3.LUT UR4, UR4, 0x1, URZ, 0xfc, !UPT ;  /* 0x0000000104047892 */ /* 0x000fcc000f8efc3f */
[----:B------:R-:W-:-:S05]  /*1380*/  IMAD.U32 R2, RZ, RZ, UR4 ;  /* 0x00000004ff027e24 */ /* 0x000fca000f8e00ff */
[----:B------:R-:W-:-:S13]  /*1390*/  ISETP.NE.AND P0, PT, R2, 0x3, PT ;  /* 0x000000030200780c */ /* 0x000fda0003f05270 */
[----:B------:R-:W-:Y:S05]  /*13a0*/  @!P0 BRA `(.L_x_13) ;  /* 0x0000000000048947 */ /* 0x000fea0003800000 */
[----:B------:R-:W-:Y:S01]  /*13b0*/  BPT.TRAP 0x1 ;  /* 0x000000040000795c */ /* 0x000fe20000300000 */
.L_x_13:
[----:B------:R1:W2:Y:S01]  /*13c0*/  SYNCS.PHASECHK.TRANS64.TRYWAIT P1, [UR38+0x30830], R0 ;  /* 0x03083000ff0075a7 */ /* 0x0002a20008020166 */
[----:B------:R-:W-:Y:S05]  /*13d0*/  @!P0 BRA `(.L_x_14) ;  /* 0x0000000000048947 */ /* 0x000fea0003800000 */
[----:B------:R-:W-:Y:S01]  /*13e0*/  BPT.TRAP 0x1 ;  /* 0x000000040000795c */ /* 0x000fe20000300000 */
.L_x_14:
[----:B------:R-:W-:Y:S01]  /*13f0*/  MOV R6, UR40 ;  /* 0x0000002800067c02 */ /* 0x000fe20008000f00 */
[----:B------:R-:W-:Y:S01]  /*1400*/  IMAD.MOV.U32 R5, RZ, RZ, RZ ;  /* 0x000000ffff057224 */ /* 0x000fe200078e00ff */
[----:B--2---:R-:W-:Y:S06]  /*1410*/  @P1 BRA `(.L_x_15) ;  /* 0x0000000000081947 */ /* 0x004fec0003800000 */
[----:B------:R-:W2:Y:S02]  /*1420*/  SYNCS.PHASECHK.TRANS64.TRYWAIT P1, [UR38+0x30830], R0 ;  /* 0x03083000ff0075a7 */ /* 0x000ea40008020166 */
[----:B--2---:R-:W-:Y:S05]  /*1430*/  @!P1 BRA `(.L_x_16) ;  /* 0x000000ac00849947 */ /* 0x004fea0003800000 */
.L_x_15:
[----:B------:R-:W-:Y:S05]  /*1440*/  WARPSYNC.ALL ;  /* 0x0000000000007948 */ /* 0x000fea0003800000 */
[----:B------:R-:W-:Y:S01]  /*1450*/  IMAD.MOV.U32 R119, RZ, RZ, RZ ;  /* 0x000000ffff777224 */ /* 0x000fe200078e00ff */
[----:B------:R-:W-:Y:S01]  /*1460*/  LOP3.LUT R6, R6, 0x10000, RZ, 0xfc, !PT ;  /* 0x0001000006067812 */ /* 0x000fe200078efcff */
[----:B------:R-:W-:Y:S01]  /*1470*/  IMAD.MOV.U32 R7, RZ, RZ, 0x40000040 ;  /* 0x40000040ff077424 */ /* 0x000fe200078e00ff */
[----:B------:R-:W-:Y:S02]  /*1480*/  UIADD3 UR4, UR38, 0x1e400, URZ ;  /* 0x0001e40026047890 */ /* 0x000fe4000fffe03f */
[----:B------:R-:W-:Y:S01]  /*1490*/  R2UR UR8, R6 ;  /* 0x00000000060872ca */ /* 0x000fe200000e0000 */
[----:B------:R-:W-:Y:S01]  /*14a0*/  WARPGROUP.ARRIVE ;  /* 0x00000000000079c5 */ /* 0x000fe20000000000 */
[----:B------:R-:W-:Y:S01]  /*14b0*/  R2UR UR9, R7 ;  /* 0x00000000070972ca */ /* 0x000fe200000e0000 */
[----:B------:R-:W-:Y:S01]  /*14c0*/  USHF.R.U32.HI UR4, URZ, 0x4, UR4 ;  /* 0x000000043f047899 */ /* 0x000fe20008011604 */
[----:B------:R-:W-:Y:S01]  /*14d0*/  UMOV UR11, 0x40000040 ;  /* 0x40000040000b7882 */ /* 0x000fe20000000000 */
[----:B------:R-:W-:-:S02]  /*14e0*/  UMOV UR7, 0x40000040 ;  /* 0x4000004000077882 */ /* 0x000fc40000000000 */
[----:B------:R-:W-:Y:S01]  /*14f0*/  ULOP3.LUT UR4, UR4, 0x3fff, URZ, 0xc0, !UPT ;  /* 0x00003fff04047892 */ /* 0x000fe2000f8ec03f */
[----:B------:R-:W-:Y:S01]  /*1500*/  UMOV UR13, 0x40000040 ;  /* 0x40000040000d7882 */ /* 0x000fe20000000000 */
[----:B------:R-:W-:Y:S02]  /*1510*/  UMOV UR15, 0x40000040 ;  /* 0x40000040000f7882 */ /* 0x000fe40000000000 */
[----:B------:R-:W-:Y:S01]  /*1520*/  ULOP3.LUT UR57, UR4, 0x10000, URZ, 0xfc, !UPT ;  /* 0x0001000004397892 */ /* 0x000fe2000f8efc3f */
[----:B------:R-:W-:Y:S01]  /*1530*/  UMOV UR17, 0x40000040 ;  /* 0x4000004000117882 */ /* 0x000fe20000000000 */
[----:B------:R-:W-:Y:S02]  /*1540*/  UMOV UR19, 0x40000040 ;  /* 0x4000004000137882 */ /* 0x000fe40000000000 */
[----:B------:R-:W-:Y:S02]  /*1550*/  UIADD3 UR6, UR57, 0x2, URZ ;  /* 0x0000000239067890 */ /* 0x000fe4000fffe03f */
[----:B------:R-:W-:-:S02]  /*1560*/  UIADD3 UR14, UR57, 0x4, URZ ;  /* 0x00000004390e7890 */ /* 0x000fc4000fffe03f */
[----:B------:R-:W-:Y:S01]  /*1570*/  UMOV UR10, UR57 ;  /* 0x00000039000a7c82 */ /* 0x000fe20008000000 */
[----:B------:R-:W-:Y:S01]  /*1580*/  UIADD3 UR18, UR57, 0x6, URZ ;  /* 0x0000000639127890 */ /* 0x000fe2000fffe03f */
[----:B------:R-:W-:Y:S01]  /*1590*/  HGMMA.64x96x16.F32.BF16 R24, gdesc[UR8], RZ, !UPT, gsb0 ;  /* 0x01600000081879f0 */ /* 0x000fe2000c0018ff */
[----:B------:R-:W-:Y:S01]  /*15a0*/  R2UR UR10, R6 ;  /* 0x00000000060a72ca */ /* 0x000fe200000e0000 */
[----:B------:R-:W-:Y:S01]  /*15b0*/  UMOV UR9, 0x40000040 ;  /* 0x4000004000097882 */ /* 0x000fe20000000000 */
[----:B------:R-:W-:Y:S01]  /*15c0*/  UIADD3 UR22, UR57, 0x300, URZ ;  /* 0x0000030039167890 */ /* 0x000fe2000fffe03f */
[----:B------:R-:W-:Y:S01]  /*15d0*/  UMOV UR5, UR9 ;  /* 0x0000000900057c82 */ /* 0x000fe20008000000 */
[----:B------:R-:W-:Y:S01]  /*15e0*/  UMOV UR21, 0x40000040 ;  /* 0x4000004000157882 */ /* 0x000fe20000000000 */
[----:B------:R-:W-:Y:S01]  /*15f0*/  UMOV UR23, 0x40000040 ;  /* 0x4000004000177882 */ /* 0x000fe20000000000 */
[----:B------:R-:W-:Y:S01]  /*1600*/  UIADD3 UR26, UR57, 0x302, URZ ;  /* 0x00000302391a7890 */ /* 0x000fe2000fffe03f */
[----:B------:R-:W-:Y:S01]  /*1610*/  UMOV UR25, 0x40000040 ;  /* 0x4000004000197882 */ /* 0x000fe20000000000 */
[----:B------:R-:W-:Y:S01]  /*1620*/  UMOV UR27, 0x40000040 ;  /* 0x40000040001b7882 */ /* 0x000fe20000000000 */
[----:B------:R-:W-:-:S04]  /*1630*/  UIADD3 UR30, UR57, 0x304, URZ ;  /* 0x00000304391e7890 */ /* 0x000fc8000fffe03f */
[----:B------:R-:W-:Y:S02]  /*1640*/  UIADD3 UR8, UR10, 0x2, URZ ;  /* 0x000000020a087890 */ /* 0x000fe4000fffe03f */
[----:B------:R-:W-:Y:S02]  /*1650*/  UIADD3 UR12, UR10, 0x4, URZ ;  /* 0x000000040a0c7890 */ /* 0x000fe4000fffe03f */
[----:B------:R-:W-:Y:S02]  /*1660*/  UIADD3 UR16, UR10, 0x6, URZ ;  /* 0x000000060a107890 */ /* 0x000fe4000fffe03f */
[----:B------:R-:W-:Y:S01]  /*1670*/  UIADD3 UR20, UR10, 0x400, URZ ;  /* 0x000004000a147890 */ /* 0x000fe2000fffe03f */
[----:B------:R-:W-:Y:S01]  /*1680*/  UMOV UR4, UR8 ;  /* 0x0000000800047c82 */ /* 0x000fe20008000000 */
[----:B------:R-:W-:Y:S02]  /*1690*/  UIADD3 UR24, UR10, 0x402, URZ ;  /* 0x000004020a187890 */ /* 0x000fe4000fffe03f */
[----:B------:R-:W-:Y:S01]  /*16a0*/  UIADD3 UR28, UR10, 0x404, URZ ;  /* 0x000004040a1c7890 */ /* 0x000fe2000fffe03f */
[----:B------:R-:W-:Y:S01]  /*16b0*/  UMOV UR29, 0x40000040 ;  /* 0x40000040001d7882 */ /* 0x000fe20000000000 */
[----:B------:R-:W-:Y:S01]  /*16c0*/  UMOV UR31, 0x40000040 ;  /* 0x40000040001f7882 */ /* 0x000fe20000000000 */
[----:B------:R-:W-:Y:S01]  /*16d0*/  UIADD3 UR32, UR10, 0x406, URZ ;  /* 0x000004060a207890 */ /* 0x000fe2000fffe03f */
        /* <DEDUP_REMOVED lines=9> */
[----:B------:R-:W-:-:S02]  /*1770*/  WARPGROUP.DEPBAR.LE gsb0, 0x0 ;  /* 0x00008000000079c5 */ /* 0x000fc40000010000 */
[----:B------:R-:W-:-:S06]  /*1780*/  WARPGROUP.ARRIVE ;  /* 0x00000000000079c5 */ /* 0x000fcc0000000000 */
[----:B------:R-:W-:Y:S01]  /*1790*/  HGMMA.64x96x16.F32.BF16 R24, gdesc[UR4], R24, gsb0 ;  /* 0x01600000041879f0 */ /* 0x000fe20008001818 */
[----:B------:R-:W-:Y:S01]  /*17a0*/  UIADD3 UR6, UR57, 0x306, URZ ;  /* 0x0000030639067890 */ /* 0x000fe2000fffe03f */
[----:B------:R-:W-:Y:S01]  /*17b0*/  UMOV UR4, UR32 ;  /* 0x0000002000047c82 */ /* 0x000fe20008000000 */
[----:B------:R-:W-:Y:S01]  /*17c0*/  UMOV UR5, UR33 ;  /* 0x0000002100057c82 */ /* 0x000fe20008000000 */
[----:B------:R-:W-:Y:S01]  /*17d0*/  UMOV UR7, 0x40000040 ;  /* 0x4000004000077882 */ /* 0x000fe20000000000 */
[----:B------:R-:W-:Y:S02]  /*17e0*/  WARPGROUP.DEPBAR.LE gsb0, 0x0 ;  /* 0x00008000000079c5 */ /* 0x000fe40000010000 */
[----:B------:R-:W-:-:S06]  /*17f0*/  WARPGROUP.ARRIVE ;  /* 0x00000000000079c5 */ /* 0x000fcc0000000000 */
[----:B------:R-:W-:Y:S03]  /*1800*/  HGMMA.64x96x16.F32.BF16 R24, gdesc[UR12], R24, gsb0 ;  /* 0x016000000c1879f0 */ /* 0x000fe60008001818 */
        /* <DEDUP_REMOVED lines=44> */
[----:B------:R-:W-:Y:S05]  /*1ad0*/  @!P0 BRA `(.L_x_17) ;  /* 0x0000000000048947 */ /* 0x000fea0003800000 */
[----:B------:R-:W-:Y:S01]  /*1ae0*/  BPT.TRAP 0x1 ;  /* 0x000000040000795c */ /* 0x000fe20000300000 */
.L_x_17:
[----:B------:R-:W-:Y:S01]  /*1af0*/  LOP3.LUT R18, R18, 0xffffff80, RZ, 0xc0, !PT ;  /* 0xffffff8012127812 */ /* 0x000fe200078ec0ff */
[----:B01----:R-:W-:Y:S01]  /*1b00*/  IMAD.MOV.U32 R0, RZ, RZ, -0x2 ;  /* 0xfffffffeff007424 */ /* 0x003fe200078e00ff */
[----:B------:R-:W-:Y:S01]  /*1b10*/  ULDC UR4, c[0x0][0x988] ;  /* 0x0002620000047ab9 */ /* 0x000fe20000000800 */
[----:B------:R-:W-:Y:S01]  /*1b20*/  P2R R12, PR, RZ, 0x1 ;  /* 0x00000001ff0c7803 */ /* 0x000fe20000000000 */
[----:B------:R-:W0:Y:S01]  /*1b30*/  S2UR UR5, SR_CgaCtaId ;  /* 0x00000000000579c3 */ /* 0x000e220000008800 */
[----:B------:R-:W-:Y:S01]  /*1b40*/  IADD3 R18, R17, -R18, RZ ;  /* 0x8000001211127210 */ /* 0x000fe20007ffe0ff */
[----:B------:R-:W-:Y:S01]  /*1b50*/  UIADD3 UR60, UR42, -0x2, URZ ;  /* 0xfffffffe2a3c7890 */ /* 0x000fe2000fffe03f */
[-C--:B------:R-:W-:Y:S01]  /*1b60*/  MOV R118, R119.reuse ;  /* 0x0000007700767202 */ /* 0x080fe20000000f00 */
[----:B------:R-:W-:Y:S01]  /*1b70*/  UMOV UR56, URZ ;  /* 0x0000003f00387c82 */ /* 0x000fe20008000000 */
[----:B------:R-:W-:Y:S01]  /*1b80*/  SHF.R.S32.HI R3, RZ, 0x1f, R18 ;  /* 0x0000001fff037819 */ /* 0x000fe20000011412 */
[----:B------:R-:W-:Y:S01]  /*1b90*/  UISETP.GE.AND UP0, UPT, UR60, UR39, UPT ;  /* 0x000000273c00728c */ /* 0x000fe2000bf06270 */
[--C-:B------:R-:W-:Y:S01]  /*1ba0*/  IMAD.MOV.U32 R117, RZ, RZ, R119.reuse ;  /* 0x000000ffff757224 */ /* 0x100fe200078e0077 */
[-C--:B------:R-:W-:Y:S01]  /*1bb0*/  MOV R114, R119.reuse ;  /* 0x0000007700727202 */ /* 0x080fe20000000f00 */
[--C-:B------:R-:W-:Y:S01]  /*1bc0*/  IMAD.MOV.U32 R116, RZ, RZ, R119.reuse ;  /* 0x000000ffff747224 */ /* 0x100fe200078e0077 */
[----:B------:R-:W-:Y:S01]  /*1bd0*/  LEA.HI R3, R3, R18, RZ, 0x2 ;  /* 0x0000001203037211 */ /* 0x000fe200078f10ff */
[--C-:B------:R-:W-:Y:S01]  /*1be0*/  IMAD.MOV.U32 R115, RZ, RZ, R119.reuse ;  /* 0x000000ffff737224 */ /* 0x100fe200078e0077 */
[-C--:B------:R-:W-:Y:S01]  /*1bf0*/  MOV R110, R119.reuse ;  /* 0x00000077006e7202 */ /* 0x080fe20000000f00 */
[--C-:B------:R-:W-:Y:S01]  /*1c00*/  IMAD.MOV.U32 R113, RZ, RZ, R119.reuse ;  /* 0x000000ffff717224 */ /* 0x100fe200078e0077 */
[----:B------:R-:W-:Y:S01]  /*1c10*/  LOP3.LUT R3, R3, 0x7ffffffc, RZ, 0xc0, !PT ;  /* 0x7ffffffc03037812 */ /* 0x000fe200078ec0ff */
[--C-:B------:R-:W-:Y:S01]  /*1c20*/  IMAD.MOV.U32 R112, RZ, RZ, R119.reuse ;  /* 0x000000ffff707224 */ /* 0x100fe200078e0077 */
[-C--:B------:R-:W-:Y:S01]  /*1c30*/  MOV R106, R119.reuse ;  /* 0x00000077006a7202 */ /* 0x080fe20000000f00 */
[----:B------:R-:W-:Y:S01]  /*1c40*/  IMAD.MOV.U32 R111, RZ, RZ, R119 ;  /* 0x000000ffff6f7224 */ /* 0x000fe200078e0077 */
[-C--:B------:R-:W-:Y:S01]  /*1c50*/  MOV R102, R119.reuse ;  /* 0x0000007700667202 */ /* 0x080fe20000000f00 */
[----:B------:R-:W-:Y:S01]  /*1c60*/  IMAD.IADD R3, R18, 0x1, -R3 ;  /* 0x0000000112037824 */ /* 0x000fe200078e0a03 */
[-C--:B------:R-:W-:Y:S01]  /*1c70*/  MOV R98, R119.reuse ;  /* 0x0000007700627202 */ /* 0x080fe20000000f00 */
[--C-:B------:R-:W-:Y:S01]  /*1c80*/  IMAD.MOV.U32 R109, RZ, RZ, R119.reuse ;  /* 0x000000ffff6d7224 */ /* 0x100fe200078e0077 */
[-C--:B------:R-:W-:Y:S01]  /*1c90*/  MOV R94, R119.reuse ;  /* 0x00000077005e7202 */ /* 0x080fe20000000f00 */
[----:B------:R-:W-:Y:S01]  /*1ca0*/  IMAD R3, R3, R0, 0x60 ;  /* 0x0000006003037424 */ /* 0x000fe200078e0200 */
[-C--:B------:R-:W-:Y:S01]  /*1cb0*/  MOV R90, R119.reuse ;  /* 0x00000077005a7202 */ /* 0x080fe20000000f00 */
[----:B------:R-:W-:Y:S01]  /*1cc0*/  IMAD.U32 R0, RZ, RZ, UR42 ;  /* 0x0000002aff007e24 */ /* 0x000fe2000f8e00ff */
[-C--:B------:R-:W-:Y:S01]  /*1cd0*/  MOV R86, R119.reuse ;  /* 0x0000007700567202 */ /* 0x080fe20000000f00 */
[--C-:B------:R-:W-:Y:S01]  /*1ce0*/  IMAD.MOV.U32 R108, RZ, RZ, R119.reuse ;  /* 0x000000ffff6c7224 */ /* 0x100fe200078e0077 */
[----:B------:R-:W-:Y:S01]  /*1cf0*/  IADD3 R3, R3, UR43, RZ ;  /* 0x0000002b03037c10 */ /* 0x000fe2000fffe0ff */
[--C-:B------:R-:W-:Y:S01]  /*1d00*/  IMAD.MOV.U32 R107, RZ, RZ, R119.reuse ;  /* 0x000000ffff6b7224 */ /* 0x100fe200078e0077 */
[-C--:B------:R-:W-:Y:S01]  /*1d10*/  MOV R82, R119.reuse ;  /* 0x0000007700527202 */ /* 0x080fe20000000f00 */
[----:B------:R-:W-:Y:S01]  /*1d20*/  IMAD.MOV.U32 R105, RZ, RZ, R119 ;  /* 0x000000ffff697224 */ /* 0x000fe200078e0077 */
[-C--:B------:R-:W-:Y:S01]  /*1d30*/  MOV R78, R119.reuse ;  /* 0x00000077004e7202 */ /* 0x080fe20000000f00 */
[----:B------:R-:W-:Y:S01]  /*1d40*/  IMAD R3, R0, -0x60, R3 ;  /* 0xffffffa000037824 */ /* 0x000fe200078e0203 */
[----:B------:R-:W-:Y:S01]  /*1d50*/  MOV R74, R119 ;  /* 0x00000077004a7202 */ /* 0x000fe20000000f00 */
[----:B------:R-:W-:-:S02]  /*1d60*/  IMAD.MOV.U32 R104, RZ, RZ, R119 ;  /* 0x000000ffff687224 */ /* 0x000fc400078e0077 */
[--C-:B------:R-:W-:Y:S01]  /*1d70*/  IMAD.MOV.U32 R103, RZ, RZ, R119.reuse ;  /* 0x000000ffff677224 */ /* 0x100fe200078e0077 */
[C---:B------:R-:W-:Y:S01]  /*1d80*/  ISETP.GT.AND P6, PT, R3.reuse, RZ, PT ;  /* 0x000000ff0300720c */ /* 0x040fe20003fc4270 */
[--C-:B------:R-:W-:Y:S01]  /*1d90*/  IMAD.MOV.U32 R101, RZ, RZ, R119.reuse ;  /* 0x000000ffff657224 */ /* 0x100fe200078e0077 */
[C---:B------:R-:W-:Y:S01]  /*1da0*/  ISETP.GT.AND P5, PT, R3.reuse, 0x1, PT ;  /* 0x000000010300780c */ /* 0x040fe20003fa4270 */
[--C-:B------:R-:W-:Y:S01]  /*1db0*/  IMAD.MOV.U32 R100, RZ, RZ, R119.reuse ;  /* 0x000000ffff647224 */ /* 0x100fe200078e0077 */
[----:B------:R-:W-:Y:S01]  /*1dc0*/  ISETP.GT.AND P4, PT, R3, 0x8, PT ;  /* 0x000000080300780c */ /* 0x000fe20003f84270 */
[--C-:B------:R-:W-:Y:S01]  /*1dd0*/  IMAD.MOV.U32 R96, RZ, RZ, R119.reuse ;  /* 0x000000ffff607224 */ /* 0x100fe200078e0077 */
[----:B------:R-:W-:Y:S01]  /*1de0*/  FSEL R9, R26, -INF , P6 ;  /* 0xff8000001a097808 */ /* 0x000fe20003000000 */
[--C-:B------:R-:W-:Y:S01]  /*1df0*/  IMAD.MOV.U32 R92, RZ, RZ, R119.reuse ;  /* 0x000000ffff5c7224 */ /* 0x100fe200078e0077 */
[----:B------:R-:W-:Y:S01]  /*1e00*/  FSEL R27, R27, -INF , P5 ;  /* 0xff8000001b1b7808 */ /* 0x000fe20002800000 */
[--C-:B------:R-:W-:Y:S01]  /*1e10*/  IMAD.MOV.U32 R88, RZ, RZ, R119.reuse ;  /* 0x000000ffff587224 */ /* 0x100fe200078e0077 */
[----:B------:R-:W-:Y:S01]  /*1e20*/  ISETP.GT.AND P3, PT, R3, 0x9, PT ;  /* 0x000000090300780c */ /* 0x000fe20003f64270 */
[--C-:B------:R-:W-:Y:S01]  /*1e30*/  IMAD.MOV.U32 R84, RZ, RZ, R119.reuse ;  /* 0x000000ffff547224 */ /* 0x100fe200078e0077 */
[----:B------:R-:W-:Y:S01]  /*1e40*/  FSEL R13, R30, -INF , P4 ;  /* 0xff8000001e0d7808 */ /* 0x000fe20002000000 */
[--C-:B------:R-:W-:Y:S01]  /*1e50*/  IMAD.MOV.U32 R80, RZ, RZ, R119.reuse ;  /* 0x000000ffff507224 */ /* 0x100fe200078e0077 */
[----:B------:R-:W-:Y:S01]  /*1e60*/  FMNMX.FTZ R0, R9, R27, !PT ;  /* 0x0000001b09007209 */ /* 0x000fe20007810000 */
[--C-:B------:R-:W-:Y:S01]  /*1e70*/  IMAD.MOV.U32 R76, RZ, RZ, R119.reuse ;  /* 0x000000ffff4c7224 */ /* 0x100fe200078e0077 */
[----:B------:R-:W-:Y:S01]  /*1e80*/  ISETP.GT.AND P2, PT, R3, 0x10, PT ;  /* 0x000000100300780c */ /* 0x000fe20003f44270 */
[----:B------:R-:W-:Y:S01]  /*1e90*/  IMAD.MOV.U32 R72, RZ, RZ, R119 ;  /* 0x000000ffff487224 */ /* 0x000fe200078e0077 */
[----:B------:R-:W-:-:S02]  /*1ea0*/  FSEL R31, R31, -INF , P3 ;  /* 0xff8000001f1f7808 */ /* 0x000fc40001800000 */
[----:B------:R-:W-:Y:S02]  /*1eb0*/  FMNMX.FTZ R0, R13, R0, !PT ;  /* 0x000000000d007209 */ /* 0x000fe40007810000 */
[----:B------:R-:W-:Y:S02]  /*1ec0*/  ISETP.GT.AND P1, PT, R3, 0x11, PT ;  /* 0x000000110300780c */ /* 0x000fe40003f24270 */
[----:B------:R-:W-:Y:S02]  /*1ed0*/  FSEL R19, R34, -INF , P2 ;  /* 0xff80000022137808 */ /* 0x000fe40001000000 */
[----:B------:R-:W-:Y:S02]  /*1ee0*/  FMNMX.FTZ R0, R31, R0, !PT ;  /* 0x000000001f007209 */ /* 0x000fe40007810000 */
[----:B------:R-:W-:Y:S02]  /*1ef0*/  FSEL R11, R24, -INF , P6 ;  /* 0xff800000180b7808 */ /* 0x000fe40003000000 */
[----:B------:R-:W-:-:S02]  /*1f00*/  ISETP.GT.AND P6, PT, R3, 0x18, PT ;  /* 0x000000180300780c */ /* 0x000fc40003fc4270 */
[----:B------:R-:W-:Y:S02]  /*1f10*/  FSEL R35, R35, -INF , P1 ;  /* 0xff80000023237808 */ /* 0x000fe40000800000 */
[----:B------:R-:W-:Y:S02]  /*1f20*/  FMNMX.FTZ R0, R19, R0, !PT ;  /* 0x0000000013007209 */ /* 0x000fe40007810000 */
[----:B------:R-:W-:Y:S02]  /*1f30*/  FSEL R25, R25, -INF , P5 ;  /* 0xff80000019197808 */ /* 0x000fe40002800000 */
[----:B------:R-:W-:Y:S02]  /*1f40*/  ISETP.GT.AND P5, PT, R3, 0x19, PT ;  /* 0x000000190300780c */ /* 0x000fe40003fa4270 */
[----:B------:R-:W-:Y:S02]  /*1f50*/  FSEL R23, R38, -INF , P6 ;  /* 0xff80000026177808 */ /* 0x000fe40003000000 */
[----:B------:R-:W-:-:S02]  /*1f60*/  FMNMX.FTZ R0, R35, R0, !PT ;  /* 0x0000000023007209 */ /* 0x000fc40007810000 */
[----:B------:R-:W-:Y:S02]  /*1f70*/  FSEL R15, R28, -INF , P4 ;  /* 0xff8000001c0f7808 */ /* 0x000fe40002000000 */
[----:B------:R-:W-:Y:S02]  /*1f80*/  ISETP.GT.AND P4, PT, R3, 0x20, PT ;  /* 0x000000200300780c */ /* 0x000fe40003f84270 */
[----:B------:R-:W-:Y:S02]  /*1f90*/  FSEL R39, R39, -INF , P5 ;  /* 0xff80000027277808 */ /* 0x000fe40002800000 */
[----:B------:R-:W-:Y:S02]  /*1fa0*/  FMNMX.FTZ R0, R23, R0, !PT ;  /* 0x0000000017007209 */ /* 0x000fe40007810000 */
[----:B------:R-:W-:Y:S02]  /*1fb0*/  FSEL R29, R29, -INF , P3 ;  /* 0xff8000001d1d7808 */ /* 0x000fe40001800000 */
[----:B------:R-:W-:-:S02]  /*1fc0*/  ISETP.GT.AND P3, PT, R3, 0x21, PT ;  /* 0x000000210300780c */ /* 0x000fc40003f64270 */
[----:B------:R-:W-:Y:S01]  /*1fd0*/  FSEL R73, R42, -INF , P4 ;  /* 0xff8000002a497808 */ /* 0x000fe20002000000 */
[----:B------:R-:W-:Y:S01]  /*1fe0*/  IMAD.MOV.U32 R42, RZ, RZ, R119 ;  /* 0x000000ffff2a7224 */ /* 0x000fe200078e0077 */
[----:B------:R-:W-:Y:S02]  /*1ff0*/  FMNMX.FTZ R0, R39, R0, !PT ;  /* 0x0000000027007209 */ /* 0x000fe40007810000 */
[----:B------:R-:W-:Y:S02]  /*2000*/  FSEL R17, R32, -INF , P2 ;  /* 0xff80000020117808 */ /* 0x000fe40001000000 */
[----:B------:R-:W-:Y:S02]  /*2010*/  ISETP.GT.AND P2, PT, R3, 0x28, PT ;  /* 0x000000280300780c */ /* 0x000fe40003f44270 */
[----:B------:R-:W-:Y:S02]  /*2020*/  FSEL R75, R43, -INF , P3 ;  /* 0xff8000002b4b7808 */ /* 0x000fe40001800000 */
[----:B------:R-:W-:-:S02]  /*2030*/  FMNMX.FTZ R0, R73, R0, !PT ;  /* 0x0000000049007209 */ /* 0x000fc40007810000 */
[----:B------:R-:W-:Y:S02]  /*2040*/  FSEL R33, R33, -INF , P1 ;  /* 0xff80000021217808 */ /* 0x000fe40000800000 */
[----:B------:R-:W-:Y:S02]  /*2050*/  ISETP.GT.AND P1, PT, R3, 0x29, PT ;  /* 0x000000290300780c */ /* 0x000fe40003f24270 */
[----:B------:R-:W-:Y:S01]  /*2060*/  FSEL R77, R46, -INF , P2 ;  /* 0xff8000002e4d7808 */ /* 0x000fe20001000000 */
[----:B------:R-:W-:Y:S01]  /*2070*/  IMAD.MOV.U32 R46, RZ, RZ, R119 ;  /* 0x000000ffff2e7224 */ /* 0x000fe200078e0077 */
        /* <DEDUP_REMOVED lines=9> */
[----:B------:R-:W-:Y:S01]  /*2110*/  FSEL R43, R40, -INF , P4 ;  /* 0xff800000282b7808 */ /* 0x000fe20002000000 */
[----:B------:R-:W-:Y:S01]  /*2120*/  IMAD.MOV.U32 R40, RZ, RZ, R119 ;  /* 0x000000ffff287224 */ /* 0x000fe200078e0077 */
        /* <DEDUP_REMOVED lines=15> */
[--C-:B------:R-:W-:Y:S01]  /*2220*/  IMAD.MOV.U32 R58, RZ, RZ, R119.reuse ;  /* 0x000000ffff3a7224 */ /* 0x100fe200078e0077 */
[----:B------:R-:W-:Y:S02]  /*2230*/  FMNMX.FTZ R0, R87, R0, !PT ;  /* 0x0000000057007209 */ /* 0x000fe40007810000 */
[----:B------:R-:W-:Y:S01]  /*2240*/  FSEL R51, R48, -INF , P6 ;  /* 0xff80000030337808 */ /* 0x000fe20003000000 */
[----:B------:R-:W-:Y:S01]  /*2250*/  IMAD.MOV.U32 R48, RZ, RZ, R119 ;  /* 0x000000ffff307224 */ /* 0x000fe200078e0077 */
        /* <DEDUP_REMOVED lines=27> */
[----:B------:R-:W-:-:S02]  /*2410*/  FMNMX.FTZ R0, R97, R0, !PT ;  /* 0x0000000061007209 */ /* 0x000fc40007810000 */
[----:B------:R-:W-:Y:S02]  /*2420*/  FSEL R61, R61, -INF , P5 ;  /* 0xff8000003d3d7808 */ /* 0x000fe40002800000 */
[----:B------:R-:W-:Y:S02]  /*2430*/  FMNMX.FTZ R3, R71, R0, !PT ;  /* 0x0000000047037209 */ /* 0x000fe40007810000 */
[----:B------:R-:W-:Y:S02]  /*2440*/  FSEL R65, R65, -INF , P3 ;  /* 0xff80000041417808 */ /* 0x000fe40001800000 */
[----:B------:R-:W-:Y:S01]  /*2450*/  FSEL R69, R69, -INF , P1 ;  /* 0xff80000045457808 */ /* 0x000fe20000800000 */
[----:B------:R-:W1:Y:S01]  /*2460*/  SHFL.BFLY PT, R0, R3, 0x2, 0x1f ;  /* 0x0c401f0003007f89 */ /* 0x000e6200000e0000 */
[-C--:B------:R-:W-:Y:S02]  /*2470*/  MOV R62, R119.reuse ;  /* 0x00000077003e7202 */ /* 0x080fe40000000f00 */
[----:B------:R-:W-:-:S02]  /*2480*/  MOV R56, R119 ;  /* 0x0000007700387202 */ /* 0x000fc40000000f00 */
[-C--:B------:R-:W-:Y:S02]  /*2490*/  MOV R50, R119.reuse ;  /* 0x0000007700327202 */ /* 0x080fe40000000f00 */
[-C--:B------:R-:W-:Y:S02]  /*24a0*/  MOV R44, R119.reuse ;  /* 0x00000077002c7202 */ /* 0x080fe40000000f00 */
[----:B------:R-:W-:Y:S02]  /*24b0*/  MOV R38, R119 ;  /* 0x0000007700267202 */ /* 0x000fe40000000f00 */
[----:B-1----:R-:W-:Y:S01]  /*24c0*/  FMNMX.FTZ R8, R3, R0, !PT ;  /* 0x0000000003087209 */ /* 0x002fe20007810000 */
[----:B------:R-:W-:Y:S01]  /*24d0*/  IMAD.U32 R0, RZ, RZ, UR4 ;  /* 0x00000004ff007e24 */ /* 0x000fe2000f8e00ff */
[----:B------:R-:W-:-:S03]  /*24e0*/  UIADD3 UR4, UR38, 0x30840, URZ ;  /* 0x0003084026047890 */ /* 0x000fc6000fffe03f */
[----:B------:R-:W1:Y:S01]  /*24f0*/  SHFL.BFLY PT, R99, R8, 0x1, 0x1f ;  /* 0x0c201f0008637f89 */ /* 0x000e6200000e0000 */
[----:B0-----:R-:W-:-:S09]  /*2500*/  UPRMT UR4, UR5, 0x654, UR4 ;  /* 0x0000065405047896 */ /* 0x001fd20008000004 */
[----:B------:R-:W-:Y:S01]  /*2510*/  SYNCS.ARRIVE.TRANS64.RED.A1T0 RZ, [UR4], RZ ;  /* 0x000000ffffff79a7 */ /* 0x000fe20008100404 */
[----:B-1----:R-:W-:Y:S01]  /*2520*/  FMNMX.FTZ R4, R8, R99, !PT ;  /* 0x0000006308047209 */ /* 0x002fe20007810000 */
[----:B------:R-:W-:-:S03]  /*2530*/  IMAD.MOV.U32 R99, RZ, RZ, R119 ;  /* 0x000000ffff637224 */ /* 0x000fc600078e0077 */
[C---:B------:R-:W-:Y:S01]  /*2540*/  FSETP.NEU.FTZ.AND P0, PT, R4.reuse, -INF , PT ;  /* 0xff8000000400780b */ /* 0x040fe20003f1d000 */
[----:B------:R-:W-:-:S05]  /*2550*/  FMUL.FTZ R2, R4, R0 ;  /* 0x0000000004027220 */ /* 0x000fca0000410000 */
[----:B------:R-:W-:Y:S02]  /*2560*/  FSEL R10, R2, RZ, P0 ;  /* 0x000000ff020a7208 */ /* 0x000fe40000000000 */
[----:B------:R-:W-:Y:S02]  /*2570*/  FMNMX.FTZ R2, R11, R25, !PT ;  /* 0x000000190b027209 */ /* 0x000fe40007810000 */
[----:B------:R-:W-:Y:S01]  /*2580*/  ISETP.NE.AND P0, PT, R12, RZ, PT ;  /* 0x000000ff0c00720c */ /* 0x000fe20003f05270 */
[--C-:B------:R-:W-:Y:S01]  /*2590*/  FFMA.FTZ R9, R9, R0, -R10.reuse ;  /* 0x0000000009097223 */ /* 0x100fe2000001080a */
[----:B------:R-:W-:Y:S01]  /*25a0*/  FMNMX.FTZ R2, R15, R2, !PT ;  /* 0x000000020f027209 */ /* 0x000fe20007810000 */
[-CC-:B------:R-:W-:Y:S01]  /*25b0*/  FFMA.FTZ R13, R13, R0.reuse, -R10.reuse ;  /* 0x000000000d0d7223 */ /* 0x180fe2000001080a */
[--C-:B------:R-:W-:Y:S01]  /*25c0*/  FFMA.FTZ R19, R19, R0, -R10.reuse ;  /* 0x0000000013137223 */ /* 0x100fe2000001080a */
[----:B------:R0:W-:Y:S01]  /*25d0*/  MUFU.EX2 R189, R9 ;  /* 0x0000000900bd7308 */ /* 0x0001e20000000800 */
[----:B------:R-:W-:Y:S01]  /*25e0*/  FMNMX.FTZ R2, R29, R2, !PT ;  /* 0x000000021d027209 */ /* 0x000fe20007810000 */
[-CC-:B------:R-:W-:Y:S01]  /*25f0*/  FFMA.FTZ R27, R27, R0.reuse, -R10.reuse ;  /* 0x000000001b1b7223 */ /* 0x180fe2000001080a */
[-CC-:B------:R-:W-:Y:S01]  /*2600*/  FFMA.FTZ R31, R31, R0.reuse, -R10.reuse ;  /* 0x000000001f1f7223 */ /* 0x180fe2000001080a */
[--C-:B------:R-:W-:Y:S01]  /*2610*/  FFMA.FTZ R35, R35, R0, -R10.reuse ;  /* 0x0000000023237223 */ /* 0x100fe2000001080a */
[----:B------:R-:W-:Y:S01]  /*2620*/  FMNMX.FTZ R2, R17, R2, !PT ;  /* 0x0000000211027209 */ /* 0x000fe20007810000 */
[-CC-:B------:R-:W-:Y:S01]  /*2630*/  FFMA.FTZ R23, R23, R0.reuse, -R10.reuse ;  /* 0x0000000017177223 */ /* 0x180fe2000001080a */
[--C-:B------:R-:W-:Y:S01]  /*2640*/  FFMA.FTZ R39, R39, R0, -R10.reuse ;  /* 0x0000000027277223 */ /* 0x100fe2000001080a */
[----:B------:R1:W-:Y:S01]  /*2650*/  MUFU.EX2 R191, R13 ;  /* 0x0000000d00bf7308 */ /* 0x0003e20000000800 */
[----:B------:R-:W-:Y:S01]  /*2660*/  FMNMX.FTZ R2, R33, R2, !PT ;  /* 0x0000000221027209 */ /* 0x000fe20007810000 */
[-CC-:B------:R-:W-:Y:S01]  /*2670*/  FFMA.FTZ R73, R73, R0.reuse, -R10.reuse ;  /* 0x0000000049497223 */ /* 0x180fe2000001080a */
[----:B0-----:R-:W-:Y:S01]  /*2680*/  FSEL R9, R60, -INF , P6 ;  /* 0xff8000003c097808 */ /* 0x001fe20003000000 */
[--C-:B------:R-:W-:Y:S01]  /*2690*/  FFMA.FTZ R75, R75, R0, -R10.reuse ;  /* 0x000000004b4b7223 */ /* 0x100fe2000001080a */
[----:B------:R-:W-:Y:S01]  /*26a0*/  FMNMX.FTZ R2, R21, R2, !PT ;  /* 0x0000000215027209 */ /* 0x000fe20007810000 */
[-CC-:B------:R-:W-:Y:S01]  /*26b0*/  FFMA.FTZ R77, R77, R0.reuse, -R10.reuse ;  /* 0x000000004d4d7223 */ /* 0x180fe2000001080a */
[--C-:B------:R-:W-:Y:S01]  /*26c0*/  FFMA.FTZ R79, R79, R0, -R10.reuse ;  /* 0x000000004f4f7223 */ /* 0x100fe2000001080a */
[----:B------:R0:W-:Y:S01]  /*26d0*/  MUFU.EX2 R185, R19 ;  /* 0x0000001300b97308 */ /* 0x0001e20000000800 */
[----:B------:R-:W-:Y:S01]  /*26e0*/  FMNMX.FTZ R2, R37, R2, !PT ;  /* 0x0000000225027209 */ /* 0x000fe20007810000 */
[-CC-:B------:R-:W-:Y:S01]  /*26f0*/  FFMA.FTZ R81, R81, R0.reuse, -R10.reuse ;  /* 0x0000000051517223 */ /* 0x180fe2000001080a */
[----:B-1----:R-:W-:Y:S01]  /*2700*/  FSEL R13, R64, -INF , P4 ;  /* 0xff800000400d7808 */ /* 0x002fe20002000000 */
[--C-:B------:R-:W-:Y:S01]  /*2710*/  FFMA.FTZ R83, R83, R0, -R10.reuse ;  /* 0x0000000053537223 */ /* 0x100fe2000001080a */
[----:B------:R-:W-:Y:S01]  /*2720*/  FMNMX.FTZ R2, R43, R2, !PT ;  /* 0x000000022b027209 */ /* 0x000fe20007810000 */
[-CC-:B------:R-:W-:Y:S01]  /*2730*/  FFMA.FTZ R85, R85, R0.reuse, -R10.reuse ;  /* 0x0000000055557223 */ /* 0x180fe2000001080a */
[--C-:B------:R-:W-:Y:S01]  /*2740*/  FFMA.FTZ R87, R87, R0, -R10.reuse ;  /* 0x0000000057577223 */ /* 0x100fe2000001080a */
[----:B------:R-:W1:Y:S01]  /*2750*/  MUFU.EX2 R12, R27 ;  /* 0x0000001b000c7308 */ /* 0x000e620000000800 */
        /* <DEDUP_REMOVED lines=13> */
[----:B------:R-:W-:Y:S01]  /*2830*/  FFMA.FTZ R10, R71, R0, -R10 ;  /* 0x00000000470a7223 */ /* 0x000fe2000001080a */
[----:B------:R-:W-:Y:S01]  /*2840*/  MOV R71, R119 ;  /* 0x0000007700477202 */ /* 0x000fe20000000f00 */
[----:B------:R2:W-:Y:S01]  /*2850*/  MUFU.EX2 R18, R35 ;  /* 0x0000002300127308 */ /* 0x0005e20000000800 */
[----:B------:R-:W-:Y:S01]  /*2860*/  FMNMX.FTZ R2, R49, R2, !PT ;  /* 0x0000000231027209 */ /* 0x000fe20007810000 */
[----:B-1----:R-:W-:Y:S01]  /*2870*/  FADD.FTZ R34, R189, R12 ;  /* 0x0000000cbd227221 */ /* 0x002fe20000010000 */
[----:B------:R-:W-:Y:S01]  /*2880*/  F2FP.BF16.F32.PACK_AB R189, R12, R189 ;  /* 0x000000bd0cbd723e */ /* 0x000fe200000010ff */
[--C-:B------:R-:W-:Y:S01]  /*2890*/  IMAD.MOV.U32 R64, RZ, RZ, R119.reuse ;  /* 0x000000ffff407224 */ /* 0x100fe200078e0077 */
[----:B------:R-:W-:Y:S01]  /*28a0*/  FMNMX.FTZ R2, R55, R2, !PT ;  /* 0x0000000237027209 */ /* 0x000fe20007810000 */
[--C-:B------:R-:W-:Y:S01]  /*28b0*/  IMAD.MOV.U32 R60, RZ, RZ, R119.reuse ;  /* 0x000000ffff3c7224 */ /* 0x100fe200078e0077 */
[-C--:B------:R-:W-:Y:S01]  /*28c0*/  MOV R68, R119.reuse ;  /* 0x0000007700447202 */ /* 0x080fe20000000f00 */
[----:B------:R-:W-:Y:S01]  /*28d0*/  MUFU.EX2 R23, R23 ;  /* 0x0000001700177308 */ /* 0x000fe20000000800 */
[----:B------:R-:W-:Y:S01]  /*28e0*/  FMNMX.FTZ R2, R53, R2, !PT ;  /* 0x0000000235027209 */ /* 0x000fe20007810000 */
[----:B0-----:R-:W-:Y:S01]  /*28f0*/  IMAD.MOV.U32 R31, RZ, RZ, R119 ;  /* 0x000000ffff1f7224 */ /* 0x001fe200078e0077 */
[----:B--2---:R-:W-:-:S02]  /*2900*/  MOV R35, R119 ;  /* 0x0000007700237202 */ /* 0x004fc40000000f00 */
[----:B------:R-:W-:-:S03]  /*2910*/  FMNMX.FTZ R2, R59, R2, !PT ;  /* 0x000000023b027209 */ /* 0x000fc60007810000 */
[----:B------:R0:W1:Y:S01]  /*2920*/  MUFU.EX2 R20, R39 ;  /* 0x0000002700147308 */ /* 0x0000620000000800 */
[----:B------:R-:W-:-:S04]  /*2930*/  FMNMX.FTZ R2, R57, R2, !PT ;  /* 0x0000000239027209 */ /* 0x000fc80007810000 */
[----:B------:R-:W-:-:S03]  /*2940*/  FMNMX.FTZ R2, R9, R2, !PT ;  /* 0x0000000209027209 */ /* 0x000fc60007810000 */
[----:B------:R-:W-:Y:S01]  /*2950*/  MUFU.EX2 R73, R73 ;  /* 0x0000004900497308 */ /* 0x000fe20000000800 */
[----:B------:R-:W-:Y:S01]  /*2960*/  FMNMX.FTZ R2, R61, R2, !PT ;  /* 0x000000023d027209 */ /* 0x000fe20007810000 */
[----:B0-----:R-:W-:-:S03]  /*2970*/  IMAD.MOV.U32 R39, RZ, RZ, R119 ;  /* 0x000000ffff277224 */ /* 0x001fc600078e0077 */
[----:B------:R-:W-:-:S03]  /*2980*/  FMNMX.FTZ R2, R13, R2, !PT ;  /* 0x000000020d027209 */ /* 0x000fc60007810000 */
[----:B------:R0:W2:Y:S01]  /*2990*/  MUFU.EX2 R22, R75 ;  /* 0x0000004b00167308 */ /* 0x0000a20000000800 */
[----:B------:R-:W-:Y:S02]  /*29a0*/  FMNMX.FTZ R2, R65, R2, !PT ;  /* 0x0000000241027209 */ /* 0x000fe40007810000 */
[----:B-1----:R-:W-:Y:S02]  /*29b0*/  F2FP.BF16.F32.PACK_AB R187, R20, R23 ;  /* 0x0000001714bb723e */ /* 0x002fe400000010ff */
[----:B------:R-:W-:-:S03]  /*29c0*/  FMNMX.FTZ R2, R19, R2, !PT ;  /* 0x0000000213027209 */ /* 0x000fc60007810000 */
[----:B------:R-:W-:Y:S01]  /*29d0*/  MUFU.EX2 R77, R77 ;  /* 0x0000004d004d7308 */ /* 0x000fe20000000800 */
[----:B------:R-:W-:Y:S01]  /*29e0*/  FMNMX.FTZ R2, R69, R2, !PT ;  /* 0x0000000245027209 */ /* 0x000fe20007810000 */
[----:B0-----:R-:W-:-:S04]  /*29f0*/  IMAD.MOV.U32 R75, RZ, RZ, R119 ;  /* 0x000000ffff4b7224 */ /* 0x001fc800078e0077 */
[----:B------:R-:W0:Y:S02]  /*2a00*/  SHFL.BFLY PT, R3, R2, 0x2, 0x1f ;  /* 0x0c401f0002037f89 */ /* 0x000e2400000e0000 */
[----:B------:R1:W3:Y:S01]  /*2a10*/  MUFU.EX2 R24, R79 ;  /* 0x0000004f00187308 */ /* 0x0002e20000000800 */
[----:B--2---:R-:W-:-:S07]  /*2a20*/  F2FP.BF16.F32.PACK_AB R181, R22, R73 ;  /* 0x0000004916b5723e */ /* 0x004fce00000010ff */
[----:B------:R-:W-:Y:S01]  /*2a30*/  MUFU.EX2 R81, R81 ;  /* 0x0000005100517308 */ /* 0x000fe20000000800 */
[----:B-1----:R-:W-:-:S07]  /*2a40*/  IMAD.MOV.U32 R79, RZ, RZ, R119 ;  /* 0x000000ffff4f7224 */ /* 0x002fce00078e0077 */
[----:B------:R1:W2:Y:S01]  /*2a50*/  MUFU.EX2 R26, R83 ;  /* 0x00000053001a7308 */ /* 0x0002a20000000800 */
[----:B---3--:R-:W-:Y:S02]  /*2a60*/  F2FP.BF16.F32.PACK_AB R183, R24, R77 ;  /* 0x0000004d18b7723e */ /* 0x008fe400000010ff */
[----:B0-----:R-:W-:-:S05]  /*2a70*/  FMNMX.FTZ R8, R2, R3, !PT ;  /* 0x0000000302087209 */ /* 0x001fca0007810000 */
[----:B------:R-:W-:Y:S01]  /*2a80*/  MUFU.EX2 R85, R85 ;  /* 0x0000005500557308 */ /* 0x000fe20000000800 */
[----:B-1----:R-:W-:Y:S01]  /*2a90*/  IMAD.MOV.U32 R83, RZ, RZ, R119 ;  /* 0x000000ffff537224 */ /* 0x002fe200078e0077 */
[----:B------:R-:W0:Y:S06]  /*2aa0*/  SHFL.BFLY PT, R3, R8, 0x1, 0x1f ;  /* 0x0c201f0008037f89 */ /* 0x000e2c00000e0000 */
[----:B------:R1:W3:Y:S01]  /*2ab0*/  MUFU.EX2 R28, R87 ;  /* 0x00000057001c7308 */ /* 0x0002e20000000800 */
[----:B--2---:R-:W-:-:S07]  /*2ac0*/  F2FP.BF16.F32.PACK_AB R177, R26, R81 ;  /* 0x000000511ab1723e */ /* 0x004fce00000010ff */
[----:B------:R-:W-:Y:S01]  /*2ad0*/  MUFU.EX2 R89, R89 ;  /* 0x0000005900597308 */ /* 0x000fe20000000800 */
[----:B-1----:R-:W-:-:S07]  /*2ae0*/  IMAD.MOV.U32 R87, RZ, RZ, R119 ;  /* 0x000000ffff577224 */ /* 0x002fce00078e0077 */
[----:B------:R1:W2:Y:S01]  /*2af0*/  MUFU.EX2 R30, R91 ;  /* 0x0000005b001e7308 */ /* 0x0002a20000000800 */
[----:B---3--:R-:W-:Y:S02]  /*2b00*/  F2FP.BF16.F32.PACK_AB R179, R28, R85 ;  /* 0x000000551cb3723e */ /* 0x008fe400000010ff */
[----:B0-----:R-:W-:-:S04]  /*2b10*/  FMNMX.FTZ R3, R8, R3, !PT ;  /* 0x0000000308037209 */ /* 0x001fc80007810000 */
[C---:B------:R-:W-:Y:S01]  /*2b20*/  FSETP.NEU.FTZ.AND P1, PT, R3.reuse, -INF , PT ;  /* 0xff8000000300780b */ /* 0x040fe20003f3d000 */
[----:B------:R-:W-:Y:S01]  /*2b30*/  FMUL.FTZ R2, R3, R0 ;  /* 0x0000000003027220 */ /* 0x000fe20000410000 */
[----:B------:R-:W-:Y:S01]  /*2b40*/  MUFU.EX2 R93, R93 ;  /* 0x0000005d005d7308 */ /* 0x000fe20000000800 */
[----:B-1----:R-:W-:-:S03]  /*2b50*/  IMAD.MOV.U32 R91, RZ, RZ, R119 ;  /* 0x000000ffff5b7224 */ /* 0x002fc600078e0077 */
[----:B------:R-:W-:Y:S02]  /*2b60*/  FSEL R2, R2, RZ, P1 ;  /* 0x000000ff02027208 */ /* 0x000fe40000800000 */
[----:B------:R-:W-:Y:S02]  /*2b70*/  PLOP3.LUT P1, PT, PT, PT, UP0, 0x80, 0x0 ;  /* 0x000000000000781c */ /* 0x000fe40003f2f008 */
[----:B------:R-:W-:Y:S01]  /*2b80*/  MUFU.EX2 R32, R63 ;  /* 0x0000003f00207308 */ /* 0x000fe20000000800 */
[-CC-:B------:R-:W-:Y:S01]  /*2b90*/  FFMA.FTZ R11, R11, R0.reuse, -R2.reuse ;  /* 0x000000000b0b7223 */ /* 0x180fe20000010802 */
[-CC-:B------:R-:W-:Y:S01]  /*2ba0*/  FFMA.FTZ R25, R25, R0.reuse, -R2.reuse ;  /* 0x0000000019197223 */ /* 0x180fe20000010802 */
[-CC-:B------:R-:W-:Y:S01]  /*2bb0*/  FFMA.FTZ R15, R15, R0.reuse, -R2.reuse ;  /* 0x000000000f0f7223 */ /* 0x180fe20000010802 */
[-CC-:B------:R-:W-:Y:S01]  /*2bc0*/  FFMA.FTZ R29, R29, R0.reuse, -R2.reuse ;  /* 0x000000001d1d7223 */ /* 0x180fe20000010802 */
[-CC-:B------:R-:W-:Y:S01]  /*2bd0*/  FFMA.FTZ R17, R17, R0.reuse, -R2.reuse ;  /* 0x0000000011117223 */ /* 0x180fe20000010802 */
[-CC-:B------:R-:W-:Y:S01]  /*2be0*/  FFMA.FTZ R33, R33, R0.reuse, -R2.reuse ;  /* 0x0000000021217223 */ /* 0x180fe20000010802 */
[-CC-:B------:R-:W-:Y:S01]  /*2bf0*/  FFMA.FTZ R21, R21, R0.reuse, -R2.reuse ;  /* 0x0000000015157223 */ /* 0x180fe20000010802 */
        /* <DEDUP_REMOVED lines=8> */
[----:B------:R0:W1:Y:S01]  /*2c80*/  MUFU.EX2 R188, R25 ;  /* 0x0000001900bc7308 */ /* 0x0000620000000800 */
[-CC-:B------:R-:W-:Y:S01]  /*2c90*/  FFMA.FTZ R55, R55, R0.reuse, -R2.reuse ;  /* 0x0000000037377223 */ /* 0x180fe20000010802 */
[-CC-:B------:R-:W-:Y:S01]  /*2ca0*/  FFMA.FTZ R53, R53, R0.reuse, -R2.reuse ;  /* 0x0000000035357223 */ /* 0x180fe20000010802 */
[-CC-:B------:R-:W-:Y:S01]  /*2cb0*/  FFMA.FTZ R59, R59, R0.reuse, -R2.reuse ;  /* 0x000000003b3b7223 */ /* 0x180fe20000010802 */
[-CC-:B------:R-:W-:Y:S01]  /*2cc0*/  FFMA.FTZ R57, R57, R0.reuse, -R2.reuse ;  /* 0x0000000039397223 */ /* 0x180fe20000010802 */
[-CC-:B------:R-:W-:Y:S01]  /*2cd0*/  FFMA.FTZ R9, R9, R0.reuse, -R2.reuse ;  /* 0x0000000009097223 */ /* 0x180fe20000010802 */
[-CC-:B------:R-:W-:Y:S01]  /*2ce0*/  FFMA.FTZ R61, R61, R0.reuse, -R2.reuse ;  /* 0x000000003d3d7223 */ /* 0x180fe20000010802 */
[-C--:B------:R-:W-:Y:S01]  /*2cf0*/  FFMA.FTZ R13, R13, R0.reuse, -R2 ;  /* 0x000000000d0d7223 */ /* 0x080fe20000010802 */
[----:B------:R-:W3:Y:S01]  /*2d00*/  MUFU.EX2 R15, R15 ;  /* 0x0000000f000f7308 */ /* 0x000ee20000000800 */
[----:B0-----:R-:W-:Y:S01]  /*2d10*/  FADD.FTZ R25, R191, R34 ;  /* 0x00000022bf197221 */ /* 0x001fe20000010000 */
[C---:B------:R-:W-:Y:S01]  /*2d20*/  F2FP.BF16.F32.PACK_AB R191, R14.reuse, R191 ;  /* 0x000000bf0ebf723e */ /* 0x040fe200000010ff */
[-CC-:B------:R-:W-:Y:S01]  /*2d30*/  FFMA.FTZ R65, R65, R0.reuse, -R2.reuse ;  /* 0x0000000041417223 */ /* 0x180fe20000010802 */
[-CC-:B------:R-:W-:Y:S01]  /*2d40*/  FFMA.FTZ R19, R19, R0.reuse, -R2.reuse ;  /* 0x0000000013137223 */ /* 0x180fe20000010802 */
[----:B------:R-:W-:Y:S01]  /*2d50*/  FADD.FTZ R34, R14, R25 ;  /* 0x000000190e227221 */ /* 0x000fe20000010000 */
[----:B------:R-:W-:Y:S01]  /*2d60*/  FFMA.FTZ R2, R69, R0, -R2 ;  /* 0x0000000045027223 */ /* 0x000fe20000010802 */
[----:B--2---:R-:W-:Y:S01]  /*2d70*/  F2FP.BF16.F32.PACK_AB R173, R30, R89 ;  /* 0x000000591ead723e */ /* 0x004fe200000010ff */
[----:B------:R0:W2:Y:S01]  /*2d80*/  MUFU.EX2 R190, R29 ;  /* 0x0000001d00be7308 */ /* 0x0000a20000000800 */
[----:B------:R-:W-:Y:S01]  /*2d90*/  FADD.FTZ R25, R185, R34 ;  /* 0x00000022b9197221 */ /* 0x000fe20000010000 */
[----:B-1----:R-:W-:Y:S01]  /*2da0*/  FADD.FTZ R34, R11, R188 ;  /* 0x000000bc0b227221 */ /* 0x002fe20000010000 */
[----:B------:R-:W-:Y:S01]  /*2db0*/  F2FP.BF16.F32.PACK_AB R188, R188, R11 ;  /* 0x0000000bbcbc723e */ /* 0x000fe200000010ff */
[----:B------:R-:W-:-:S02]  /*2dc0*/  IMAD.MOV.U32 R69, RZ, RZ, R119 ;  /* 0x000000ffff457224 */ /* 0x000fc400078e0077 */
[----:B------:R-:W-:Y:S01]  /*2dd0*/  FADD.FTZ R36, R18, R25 ;  /* 0x0000001912247221 */ /* 0x000fe20000010000 */
[----:B------:R-:W-:Y:S01]  /*2de0*/  F2FP.BF16.F32.PACK_AB R175, R32, R93 ;  /* 0x0000005d20af723e */ /* 0x000fe200000010ff */
[----:B------:R-:W-:Y:S01]  /*2df0*/  IMAD.MOV.U32 R63, RZ, RZ, R119 ;  /* 0x000000ffff3f7224 */ /* 0x000fe200078e0077 */
[----:B------:R-:W1:Y:S01]  /*2e00*/  MUFU.EX2 R17, R17 ;  /* 0x0000001100117308 */ /* 0x000e620000000800 */
[----:B------:R-:W-:Y:S01]  /*2e10*/  FADD.FTZ R27, R23, R36 ;  /* 0x00000024171b7221 */ /* 0x000fe20000010000 */
[----:B---3--:R-:W-:Y:S01]  /*2e20*/  FADD.FTZ R25, R15, R34 ;  /* 0x000000220f197221 */ /* 0x008fe20000010000 */
[----:B------:R-:W-:Y:S02]  /*2e30*/  F2FP.BF16.F32.PACK_AB R185, R18, R185 ;  /* 0x000000b912b9723e */ /* 0x000fe400000010ff */
[----:B------:R-:W-:Y:S01]  /*2e40*/  FADD.FTZ R36, R20, R27 ;  /* 0x0000001b14247221 */ /* 0x000fe20000010000 */
[----:B0-----:R-:W-:Y:S02]  /*2e50*/  MOV R29, R119 ;  /* 0x00000077001d7202 */ /* 0x001fe40000000f00 */
[----:B------:R0:W3:Y:S01]  /*2e60*/  MUFU.EX2 R184, R33 ;  /* 0x0000002100b87308 */ /* 0x0000e20000000800 */
[C---:B--2---:R-:W-:Y:S01]  /*2e70*/  FADD.FTZ R34, R190.reuse, R25 ;  /* 0x00000019be227221 */ /* 0x044fe20000010000 */
[----:B------:R-:W-:Y:S01]  /*2e80*/  FADD.FTZ R27, R73, R36 ;  /* 0x00000024491b7221 */ /* 0x000fe20000010000 */
[----:B------:R-:W-:Y:S01]  /*2e90*/  F2FP.BF16.F32.PACK_AB R190, R190, R15 ;  /* 0x0000000fbebe723e */ /* 0x000fe200000010ff */
[----:B------:R-:W-:-:S02]  /*2ea0*/  IMAD.MOV.U32 R73, RZ, RZ, R119 ;  /* 0x000000ffff497224 */ /* 0x000fc400078e0077 */
[----:B------:R-:W-:Y:S02]  /*2eb0*/  FADD.FTZ R36, R22, R27 ;  /* 0x0000001b16247221 */ /* 0x000fe40000010000 */
[----:B------:R-:W2:Y:S01]  /*2ec0*/  MUFU.EX2 R21, R21 ;  /* 0x0000001500157308 */ /* 0x000ea20000000800 */
[----:B-1----:R-:W-:Y:S01]  /*2ed0*/  FADD.FTZ R25, R17, R34 ;  /* 0x0000002211197221 */ /* 0x002fe20000010000 */
[----:B------:R-:W-:Y:S01]  /*2ee0*/  FADD.FTZ R27, R77, R36 ;  /* 0x000000244d1b7221 */ /* 0x000fe20000010000 */
[--C-:B------:R-:W-:Y:S02]  /*2ef0*/  IMAD.MOV.U32 R77, RZ, RZ, R119.reuse ;  /* 0x000000ffff4d7224 */ /* 0x100fe400078e0077 */
[----:B0-----:R-:W-:Y:S02]  /*2f00*/  IMAD.MOV.U32 R33, RZ, RZ, R119 ;  /* 0x000000ffff217224 */ /* 0x001fe400078e0077 */
[----:B------:R-:W-:Y:S01]  /*2f10*/  FADD.FTZ R36, R24, R27 ;  /* 0x0000001b18247221 */ /* 0x000fe20000010000 */
[----:B------:R-:W-:Y:S01]  /*2f20*/  IMAD.MOV.U32 R24, RZ, RZ, R119 ;  /* 0x000000ffff187224 */ /* 0x000fe200078e0077 */
[----:B------:R0:W1:Y:S01]  /*2f30*/  MUFU.EX2 R186, R37 ;  /* 0x0000002500ba7308 */ /* 0x0000620000000800 */
[C---:B---3--:R-:W-:Y:S01]  /*2f40*/  FADD.FTZ R34, R184.reuse, R25 ;  /* 0x00000019b8227221 */ /* 0x048fe20000010000 */
[----:B------:R-:W-:Y:S01]  /*2f50*/  FADD.FTZ R27, R81, R36 ;  /* 0x00000024511b7221 */ /* 0x000fe20000010000 */
[----:B------:R-:W-:Y:S01]  /*2f60*/  F2FP.BF16.F32.PACK_AB R184, R184, R17 ;  /* 0x00000011b8b8723e */ /* 0x000fe200000010ff */
[----:B------:R-:W-:-:S02]  /*2f70*/  IMAD.MOV.U32 R81, RZ, RZ, R119 ;  /* 0x000000ffff517224 */ /* 0x000fc400078e0077 */
[----:B------:R-:W-:Y:S01]  /*2f80*/  FADD.FTZ R36, R26, R27 ;  /* 0x0000001b1a247221 */ /* 0x000fe20000010000 */
[----:B------:R-:W-:Y:S01]  /*2f90*/  MOV R26, R119 ;  /* 0x00000077001a7202 */ /* 0x000fe20000000f00 */
[----:B------:R-:W3:Y:S01]  /*2fa0*/  MUFU.EX2 R43, R43 ;  /* 0x0000002b002b7308 */ /* 0x000ee20000000800 */
[----:B--2---:R-:W-:Y:S01]  /*2fb0*/  FADD.FTZ R25, R21, R34 ;  /* 0x0000002215197221 */ /* 0x004fe20000010000 */
[----:B------:R-:W-:Y:S01]  /*2fc0*/  FADD.FTZ R27, R85, R36 ;  /* 0x00000024551b7221 */ /* 0x000fe20000010000 */
[--C-:B------:R-:W-:Y:S02]  /*2fd0*/  IMAD.MOV.U32 R85, RZ, RZ, R119.reuse ;  /* 0x000000ffff557224 */ /* 0x100fe400078e0077 */
[----:B0-----:R-:W-:Y:S02]  /*2fe0*/  IMAD.MOV.U32 R37, RZ, RZ, R119 ;  /* 0x000000ffff257224 */ /* 0x001fe400078e0077 */
[----:B------:R-:W-:Y:S01]  /*2ff0*/  FADD.FTZ R36, R28, R27 ;  /* 0x0000001b1c247221 */ /* 0x000fe20000010000 */
[----:B------:R-:W-:Y:S01]  /*3000*/  IMAD.MOV.U32 R28, RZ, RZ, R119 ;  /* 0x000000ffff1c7224 */ /* 0x000fe200078e0077 */
[----:B------:R0:W2:Y:S01]  /*3010*/  MUFU.EX2 R180, R41 ;  /* 0x0000002900b47308 */ /* 0x0000a20000000800 */
[C---:B-1----:R-:W-:Y:S01]  /*3020*/  FADD.FTZ R34, R186.reuse, R25 ;  /* 0x00000019ba227221 */ /* 0x042fe20000010000 */
[----:B------:R-:W-:Y:S01]  /*3030*/  FADD.FTZ R27, R89, R36 ;  /* 0x00000024591b7221 */ /* 0x000fe20000010000 */
[----:B------:R-:W-:Y:S01]  /*3040*/  F2FP.BF16.F32.PACK_AB R186, R186, R21 ;  /* 0x00000015baba723e */ /* 0x000fe200000010ff */
[----:B------:R-:W-:-:S02]  /*3050*/  IMAD.MOV.U32 R89, RZ, RZ, R119 ;  /* 0x000000ffff597224 */ /* 0x000fc400078e0077 */
[----:B------:R-:W-:Y:S01]  /*3060*/  FADD.FTZ R14, R30, R27 ;  /* 0x0000001b1e0e7221 */ /* 0x000fe20000010000 */
[--C-:B------:R-:W-:Y:S01]  /*3070*/  IMAD.MOV.U32 R36, RZ, RZ, R119.reuse ;  /* 0x000000ffff247224 */ /* 0x100fe200078e0077 */
[----:B------:R-:W1:Y:S01]  /*3080*/  MUFU.EX2 R47, R47 ;  /* 0x0000002f002f7308 */ /* 0x000e620000000800 */
[----:B---3--:R-:W-:Y:S01]  /*3090*/  FADD.FTZ R25, R43, R34 ;  /* 0x000000222b197221 */ /* 0x008fe20000010000 */
[----:B0-----:R-:W-:Y:S01]  /*30a0*/  MOV R41, R119 ;  /* 0x0000007700297202 */ /* 0x001fe20000000f00 */
[--C-:B------:R-:W-:Y:S02]  /*30b0*/  IMAD.MOV.U32 R30, RZ, RZ, R119.reuse ;  /* 0x000000ffff1e7224 */ /* 0x100fe400078e0077 */
[----:B------:R-:W-:-:S03]  /*30c0*/  IMAD.MOV.U32 R27, RZ, RZ, R119 ;  /* 0x000000ffff1b7224 */ /* 0x000fc600078e0077 */
[----:B------:R0:W3:Y:S01]  /*30d0*/  MUFU.EX2 R182, R45 ;  /* 0x0000002d00b67308 */ /* 0x0000e20000000800 */
[C---:B--2---:R-:W-:Y:S01]  /*30e0*/  FADD.FTZ R34, R180.reuse, R25 ;  /* 0x00000019b4227221 */ /* 0x044fe20000010000 */
[----:B------:R-:W-:Y:S01]  /*30f0*/  F2FP.BF16.F32.PACK_AB R180, R180, R43 ;  /* 0x0000002bb4b4723e */ /* 0x000fe200000010ff */
[----:B------:R-:W-:-:S05]  /*3100*/  IMAD.MOV.U32 R43, RZ, RZ, R119 ;  /* 0x000000ffff2b7224 */ /* 0x000fca00078e0077 */
[----:B------:R-:W2:Y:S01]  /*3110*/  MUFU.EX2 R51, R51 ;  /* 0x0000003300337308 */ /* 0x000ea20000000800 */
[----:B-1----:R-:W-:Y:S01]  /*3120*/  FADD.FTZ R25, R47, R34 ;  /* 0x000000222f197221 */ /* 0x002fe20000010000 */
[----:B0-----:R-:W-:-:S06]  /*3130*/  IMAD.MOV.U32 R45, RZ, RZ, R119 ;  /* 0x000000ffff2d7224 */ /* 0x001fcc00078e0077 */
[----:B------:R0:W1:Y:S01]  /*3140*/  MUFU.EX2 R176, R49 ;  /* 0x0000003100b07308 */ /* 0x0000620000000800 */
[C---:B---3--:R-:W-:Y:S01]  /*3150*/  FADD.FTZ R34, R182.reuse, R25 ;  /* 0x00000019b6227221 */ /* 0x048fe20000010000 */
[----:B------:R-:W-:Y:S02]  /*3160*/  F2FP.BF16.F32.PACK_AB R182, R182, R47 ;  /* 0x0000002fb6b6723e */ /* 0x000fe400000010ff */
[----:B------:R-:W-:-:S04]  /*3170*/  MOV R47, R119 ;  /* 0x00000077002f7202 */ /* 0x000fc80000000f00 */
[----:B------:R-:W3:Y:S01]  /*3180*/  MUFU.EX2 R55, R55 ;  /* 0x0000003700377308 */ /* 0x000ee20000000800 */
[----:B--2---:R-:W-:Y:S01]  /*3190*/  FADD.FTZ R25, R51, R34 ;  /* 0x0000002233197221 */ /* 0x004fe20000010000 */
[--C-:B0-----:R-:W-:Y:S02]  /*31a0*/  IMAD.MOV.U32 R49, RZ, RZ, R119.reuse ;  /* 0x000000ffff317224 */ /* 0x101fe400078e0077 */
[----:B------:R-:W-:-:S04]  /*31b0*/  IMAD.MOV.U32 R34, RZ, RZ, R119 ;  /* 0x000000ffff227224 */ /* 0x000fc800078e0077 */
[----:B------:R0:W2:Y:S01]  /*31c0*/  MUFU.EX2 R178, R53 ;  /* 0x0000003500b27308 */ /* 0x0000a20000000800 */
[C---:B-1----:R-:W-:Y:S01]  /*31d0*/  FADD.FTZ R12, R176.reuse, R25 ;  /* 0x00000019b00c7221 */ /* 0x042fe20000010000 */
[----:B------:R-:W-:Y:S01]  /*31e0*/  FADD.FTZ R25, R93, R14 ;  /* 0x0000000e5d197221 */ /* 0x000fe20000010000 */
[----:B------:R-:W-:Y:S01]  /*31f0*/  F2FP.BF16.F32.PACK_AB R176, R176, R51 ;  /* 0x00000033b0b0723e */ /* 0x000fe200000010ff */
[----:B------:R-:W-:Y:S02]  /*3200*/  IMAD.MOV.U32 R93, RZ, RZ, R119 ;  /* 0x000000ffff5d7224 */ /* 0x000fe400078e0077 */
[----:B------:R-:W-:Y:S01]  /*3210*/  FADD.FTZ R14, R32, R25 ;  /* 0x00000019200e7221 */ /* 0x000fe20000010000 */
[----:B------:R-:W-:Y:S01]  /*3220*/  IMAD.MOV.U32 R51, RZ, RZ, R119 ;  /* 0x000000ffff337224 */ /* 0x000fe200078e0077 */
[----:B------:R-:W1:Y:S01]  /*3230*/  MUFU.EX2 R95, R95 ;  /* 0x0000005f005f7308 */ /* 0x000e620000000800 */
[----:B---3--:R-:W-:Y:S01]  /*3240*/  FADD.FTZ R23, R55, R12 ;  /* 0x0000000c37177221 */ /* 0x008fe20000010000 */
[----:B0-----:R-:W-:-:S02]  /*3250*/  MOV R53, R119 ;  /* 0x0000007700357202 */ /* 0x001fc40000000f00 */
[----:B------:R-:W-:-:S04]  /*3260*/  MOV R32, R119 ;  /* 0x0000007700207202 */ /* 0x000fc80000000f00 */
[----:B------:R-:W0:Y:S01]  /*3270*/  MUFU.EX2 R59, R59 ;  /* 0x0000003b003b7308 */ /* 0x000e220000000800 */
[C---:B--2---:R-:W-:Y:S01]  /*3280*/  FADD.FTZ R12, R178.reuse, R23 ;  /* 0x00000017b20c7221 */ /* 0x044fe20000010000 */
[----:B------:R-:W-:Y:S01]  /*3290*/  F2FP.BF16.F32.PACK_AB R178, R178, R55 ;  /* 0x00000037b2b2723e */ /* 0x000fe200000010ff */
[----:B------:R-:W-:-:S05]  /*32a0*/  IMAD.MOV.U32 R55, RZ, RZ, R119 ;  /* 0x000000ffff377224 */ /* 0x000fca00078e0077 */
[----:B------:R2:W3:Y:S01]  /*32b0*/  MUFU.EX2 R8, R67 ;  /* 0x0000004300087308 */ /* 0x0004e20000000800 */
[----:B-1----:R-:W-:-:S07]  /*32c0*/  FADD.FTZ R25, R95, R14 ;  /* 0x0000000e5f197221 */ /* 0x002fce0000010000 */
[----:B------:R1:W4:Y:S01]  /*32d0*/  MUFU.EX2 R172, R57 ;  /* 0x0000003900ac7308 */ /* 0x0003220000000800 */
[----:B0-----:R-:W-:Y:S01]  /*32e0*/  FADD.FTZ R23, R59, R12 ;  /* 0x0000000c3b177221 */ /* 0x001fe20000010000 */
[----:B--2---:R-:W-:-:S06]  /*32f0*/  IMAD.MOV.U32 R67, RZ, RZ, R119 ;  /* 0x000000ffff437224 */ /* 0x004fcc00078e0077 */
[----:B------:R-:W0:Y:S01]  /*3300*/  MUFU.EX2 R97, R97 ;  /* 0x0000006100617308 */ /* 0x000e220000000800 */
[C---:B---3--:R-:W-:Y:S01]  /*3310*/  FADD.FTZ R14, R8.reuse, R25 ;  /* 0x00000019080e7221 */ /* 0x048fe20000010000 */
[----:B------:R-:W-:Y:S01]  /*3320*/  F2FP.BF16.F32.PACK_AB R169, R8, R95 ;  /* 0x0000005f08a9723e */ /* 0x000fe200000010ff */
[--C-:B------:R-:W-:Y:S02]  /*3330*/  IMAD.MOV.U32 R95, RZ, RZ, R119.reuse ;  /* 0x000000ffff5f7224 */ /* 0x100fe400078e0077 */
[----:B-1----:R-:W-:-:S03]  /*3340*/  IMAD.MOV.U32 R57, RZ, RZ, R119 ;  /* 0x000000ffff397224 */ /* 0x002fc600078e0077 */
[----:B------:R-:W1:Y:S01]  /*3350*/  MUFU.EX2 R9, R9 ;  /* 0x0000000900097308 */ /* 0x000e620000000800 */
[C---:B----4-:R-:W-:Y:S01]  /*3360*/  FADD.FTZ R12, R172.reuse, R23 ;  /* 0x00000017ac0c7221 */ /* 0x050fe20000010000 */
[----:B------:R-:W-:Y:S02]  /*3370*/  F2FP.BF16.F32.PACK_AB R172, R172, R59 ;  /* 0x0000003bacac723e */ /* 0x000fe400000010ff */
[----:B------:R-:W-:-:S04]  /*3380*/  MOV R59, R119 ;  /* 0x00000077003b7202 */ /* 0x000fc80000000f00 */
[----:B------:R-:W2:Y:S01]  /*3390*/  MUFU.EX2 R10, R10 ;  /* 0x0000000a000a7308 */ /* 0x000ea20000000800 */
[----:B0-----:R-:W-:-:S07]  /*33a0*/  FADD.FTZ R25, R97, R14 ;  /* 0x0000000e61197221 */ /* 0x001fce0000010000 */
[----:B------:R0:W3:Y:S01]  /*33b0*/  MUFU.EX2 R174, R61 ;  /* 0x0000003d00ae7308 */ /* 0x0000e20000000800 */
[----:B-1----:R-:W-:-:S07]  /*33c0*/  FADD.FTZ R23, R9, R12 ;  /* 0x0000000c09177221 */ /* 0x002fce0000010000 */
[----:B------:R-:W1:Y:S01]  /*33d0*/  MUFU.EX2 R13, R13 ;  /* 0x0000000d000d7308 */ /* 0x000e620000000800 */
[C---:B--2---:R-:W-:Y:S01]  /*33e0*/  FADD.FTZ R8, R10.reuse, R25 ;  /* 0x000000190a087221 */ /* 0x044fe20000010000 */
[----:B------:R-:W-:Y:S01]  /*33f0*/  F2FP.BF16.F32.PACK_AB R171, R10, R97 ;  /* 0x000000610aab723e */ /* 0x000fe200000010ff */
[--C-:B------:R-:W-:Y:S02]  /*3400*/  IMAD.MOV.U32 R97, RZ, RZ, R119.reuse ;  /* 0x000000ffff617224 */ /* 0x100fe400078e0077 */
[--C-:B0-----:R-:W-:Y:S02]  /*3410*/  IMAD.MOV.U32 R61, RZ, RZ, R119.reuse ;  /* 0x000000ffff3d7224 */ /* 0x101fe400078e0077 */
[----:B------:R-:W-:Y:S01]  /*3420*/  IMAD.MOV.U32 R25, RZ, RZ, R119 ;  /* 0x000000ffff197224 */ /* 0x000fe200078e0077 */
[----:B------:R0:W2:Y:S01]  /*3430*/  MUFU.EX2 R168, R65 ;  /* 0x0000004100a87308 */ /* 0x0000a20000000800 */
[C---:B---3--:R-:W-:Y:S01]  /*3440*/  FADD.FTZ R10, R174.reuse, R23 ;  /* 0x00000017ae0a7221 */ /* 0x048fe20000010000 */
[----:B------:R-:W-:-:S06]  /*3450*/  F2FP.BF16.F32.PACK_AB R174, R174, R9 ;  /* 0x00000009aeae723e */ /* 0x000fcc00000010ff */
[----:B------:R-:W3:Y:S01]  /*3460*/  MUFU.EX2 R19, R19 ;  /* 0x0000001300137308 */ /* 0x000ee20000000800 */
[----:B-1----:R-:W-:Y:S01]  /*3470*/  FADD.FTZ R11, R13, R10 ;  /* 0x0000000a0d0b7221 */ /* 0x002fe20000010000 */
[----:B0-----:R-:W-:-:S06]  /*3480*/  MOV R65, R119 ;  /* 0x0000007700417202 */ /* 0x001fcc0000000f00 */
[----:B------:R-:W0:Y:S01]  /*3490*/  MUFU.EX2 R2, R2 ;  /* 0x0000000200027308 */ /* 0x000e220000000800 */
[C---:B--2---:R-:W-:Y:S01]  /*34a0*/  FADD.FTZ R10, R168.reuse, R11 ;  /* 0x0000000ba80a7221 */ /* 0x044fe20000010000 */
[----:B------:R-:W-:-:S03]  /*34b0*/  F2FP.BF16.F32.PACK_AB R168, R168, R13 ;  /* 0x0000000da8a8723e */ /* 0x000fc600000010ff */
[----:B---3--:R-:W-:Y:S01]  /*34c0*/  FADD.FTZ R11, R19, R10 ;  /* 0x0000000a130b7221 */ /* 0x008fe20000010000 */
[----:B------:R-:W-:-:S03]  /*34d0*/  IMAD.MOV.U32 R10, RZ, RZ, 0x3f800000 ;  /* 0x3f800000ff0a7424 */ /* 0x000fc600078e00ff */
[C---:B0-----:R-:W-:Y:S01]  /*34e0*/  FADD.FTZ R9, R2.reuse, R11 ;  /* 0x0000000b02097221 */ /* 0x041fe20000010000 */
[----:B------:R-:W-:Y:S01]  /*34f0*/  F2FP.BF16.F32.PACK_AB R170, R2, R19 ;  /* 0x0000001302aa723e */ /* 0x000fe200000010ff */
[----:B------:R-:W-:Y:S01]  /*3500*/  IMAD.MOV.U32 R2, RZ, RZ, 0x3f800000 ;  /* 0x3f800000ff027424 */ /* 0x000fe200078e00ff */
[----:B------:R-:W-:Y:S06]  /*3510*/  @!P1 BRA `(.L_x_18) ;  /* 0x0000002000409947 */ /* 0x000fec0003800000 */
[----:B------:R-:W-:Y:S01]  /*3520*/  MOV R13, R4 ;  /* 0x00000004000d7202 */ /* 0x000fe20000000f00 */
[----:B------:R-:W-:Y:S01]  /*3530*/  IMAD.MOV.U32 R11, RZ, RZ, R3 ;  /* 0x000000ffff0b7224 */ /* 0x000fe200078e0003 */
[----:B------:R-:W-:Y:S01]  /*3540*/  CS2R R118, SRZ ;  /* 0x0000000000767805 */ /* 0x000fe2000001ff00 */
[----:B------:R-:W-:Y:S01]  /*3550*/  IMAD.MOV.U32 R2, RZ, RZ, 0x3f800000 ;  /* 0x3f800000ff027424 */ /* 0x000fe200078e00ff */
        /* <DEDUP_REMOVED lines=46> */
[----:B------:R-:W-:Y:S01]  /*3840*/  CS2R R24, SRZ ;  /* 0x0000000000187805 */ /* 0x000fe2000001ff00 */
[----:B------:R-:W-:Y:S01]  /*3850*/  UMOV UR58, URZ ;  /* 0x0000003f003a7c82 */ /* 0x000fe20008000000 */
[----:B------:R-:W-:-:S05]  /*3860*/  UMOV UR59, URZ ;  /* 0x0000003f003b7c82 */ /* 0x000fca0008000000 */
.L_x_29:
[----:B------:R-:W-:-:S04]  /*3870*/  UISETP.NE.AND UP0, UPT, UR59, 0x1, UPT ;  /* 0x000000013b00788c */ /* 0x000fc8000bf05270 */
[----:B------:R-:W-:-:S04]  /*3880*/  USEL UR56, URZ, 0x1, UP0 ;  /* 0x000000013f387887 */ /* 0x000fc80008000000 */
[----:B------:R-:W-:Y:S01]  /*3890*/  ULOP3.LUT UR56, UR58, UR56, URZ, 0x3c, !UPT ;  /* 0x000000383a387292 */ /* 0x000fe2000f8e3c3f */
[----:B------:R-:W-:Y:S11]  /*38a0*/  @!P0 BRA `(.L_x_19) ;  /* 0x0000000000048947 */ /* 0x000ff60003800000 */
[----:B------:R-:W-:Y:S01]  /*38b0*/  BPT.TRAP 0x1 ;  /* 0x000000040000795c */ /* 0x000fe20000300000 */
.L_x_19:
[----:B------:R-:W-:Y:S01]  /*38c0*/  UIADD3 UR4, UR59, 0x1, URZ ;  /* 0x000000013b047890 */ /* 0x000fe2000fffe03f */
[----:B------:R-:W-:-:S03]  /*38d0*/  MOV R0, UR56 ;  /* 0x0000003800007c02 */ /* 0x000fc60008000f00 */
[----:B------:R-:W-:Y:S01]  /*38e0*/  UISETP.NE.AND UP0, UPT, UR4, 0x2, UPT ;  /* 0x000000020400788c */ /* 0x000fe2000bf05270 */
[----:B------:R-:W-:-:S03]  /*38f0*/  SHF.L.U32 R0, R0, 0x1f, RZ ;  /* 0x0000001f00007819 */ /* 0x000fc600000006ff */
[----:B------:R-:W-:-:S04]  /*3900*/  USEL UR4, UR4, URZ, UP0 ;  /* 0x0000003f04047287 */ /* 0x000fc80008000000 */
[----:B------:R-:W-:Y:S02]  /*3910*/  ULEA UR61, UR4, UR38, 0x3 ;  /* 0x00000026043d7291 */ /* 0x000fe4000f8e183f */
[----:B------:R-:W-:-:S07]  /*3920*/  IMAD.U32 R5, RZ, RZ, UR4 ;  /* 0x00000004ff057e24 */ /* 0x000fce000f8e00ff */
[----:B------:R0:W1:Y:S01]  /*3930*/  SYNCS.PHASECHK.TRANS64.TRYWAIT P1, [UR61+0x30830], R0 ;  /* 0x03083000ff0075a7 */ /* 0x000062000802017d */
[----:B------:R-:W-:Y:S05]  /*3940*/  @!P0 BRA `(.L_x_20) ;  /* 0x0000000000048947 */ /* 0x000fea0003800000 */
[----:B------:R-:W-:Y:S01]  /*3950*/  BPT.TRAP 0x1 ;  /* 0x000000040000795c */ /* 0x000fe20000300000 */
.L_x_20:
[----:B-1----:R-:W-:Y:S05]  /*3960*/  @P1 BRA `(.L_x_21) ;  /* 0x0000000000081947 */ /* 0x002fea0003800000 */
[----:B------:R-:W1:Y:S02]  /*3970*/  SYNCS.PHASECHK.TRANS64.TRYWAIT P1, [UR61+0x30830], R0 ;  /* 0x03083000ff0075a7 */ /* 0x000e64000802017d */
[----:B-1----:R-:W-:Y:S05]  /*3980*/  @!P1 BRA `(.L_x_22) ;  /* 0x0000008800489947 */ /* 0x002fea0003800000 */
.L_x_21:
[----:B------:R-:W-:Y:S01]  /*3990*/  R2UR UR6, R5 ;  /* 0x00000000050672ca */ /* 0x000fe200000e0000 */
[----:B------:R-:W-:Y:S01]  /*39a0*/  WARPGROUP.ARRIVE ;  /* 0x00000000000079c5 */ /* 0x000fe20000000000 */
[----:B------:R-:W-:Y:S01]  /*39b0*/  R2UR UR4, R6 ;  /* 0x00000000060472ca */ /* 0x000fe200000e0000 */
[----:B------:R-:W-:Y:S01]  /*39c0*/  UMOV UR7, 0x40000040 ;  /* 0x4000004000077882 */ /* 0x000fe20000000000 */
[----:B------:R-:W-:Y:S01]  /*39d0*/  R2UR UR5, R7 ;  /* 0x00000000070572ca */ /* 0x000fe200000e0000 */
[----:B------:R-:W-:Y:S01]  /*39e0*/  UMOV UR11, 0x40000040 ;  /* 0x40000040000b7882 */ /* 0x000fe20000000000 */
[----:B------:R-:W-:Y:S01]  /*39f0*/  UMOV UR15, 0x40000040 ;  /* 0x40000040000f7882 */ /* 0x000fe20000000000 */
[----:B------:R-:W-:Y:S01]  /*3a00*/  UMOV UR19, 0x40000040 ;  /* 0x4000004000137882 */ /* 0x000fe20000000000 */
[----:B------:R-:W-:Y:S01]  /*3a10*/  UMOV UR23, 0x40000040 ;  /* 0x4000004000177882 */ /* 0x000fe20000000000 */
[----:B------:R-:W-:Y:S01]  /*3a20*/  UMOV UR27, 0x40000040 ;  /* 0x40000040001b7882 */ /* 0x000fe20000000000 */
[----:B------:R-:W-:Y:S01]  /*3a30*/  UMOV UR31, 0x40000040 ;  /* 0x40000040001f7882 */ /* 0x000fe20000000000 */
[----:B------:R-:W-:Y:S01]  /*3a40*/  UMOV UR35, 0x40000040 ;  /* 0x4000004000237882 */ /* 0x000fe20000000000 */
[----:B------:R-:W-:Y:S01]  /*3a50*/  UMOV UR43, 0x40000040 ;  /* 0x40000040002b7882 */ /* 0x000fe20000000000 */
[----:B------:R-:W-:Y:S01]  /*3a60*/  UIMAD UR6, UR6, 0x900, UR57 ;  /* 0x00000900060678a4 */ /* 0x000fe2000f8e0239 */
[-C--:B------:R-:W-:Y:S01]  /*3a70*/  FMUL.FTZ R24, R24, R10.reuse ;  /* 0x0000000a18187220 */ /* 0x080fe20000410000 */
[----:B------:R-:W-:Y:S01]  /*3a80*/  UMOV UR47, 0x40000040 ;  /* 0x40000040002f7882 */ /* 0x000fe20000000000 */
[----:B------:R-:W-:Y:S01]  /*3a90*/  UMOV UR51, 0x40000040 ;  /* 0x4000004000337882 */ /* 0x000fe20000000000 */
[----:B------:R-:W-:Y:S01]  /*3aa0*/  UIADD3 UR10, UR6, 0x2, URZ ;  /* 0x00000002060a7890 */ /* 0x000fe2000fffe03f */
[-C--:B------:R-:W-:Y:S01]  /*3ab0*/  FMUL.FTZ R25, R25, R10.reuse ;  /* 0x0000000a19197220 */ /* 0x080fe20000410000 */
[----:B------:R-:W-:Y:S01]  /*3ac0*/  UIADD3 UR14, UR6, 0x4, URZ ;  /* 0x00000004060e7890 */ /* 0x000fe2000fffe03f */
[----:B------:R-:W-:Y:S01]  /*3ad0*/  FMUL.FTZ R28, R28, R10 ;  /* 0x0000000a1c1c7220 */ /* 0x000fe20000410000 */
[----:B------:R-:W-:-:S02]  /*3ae0*/  UIADD3 UR18, UR6, 0x6, URZ ;  /* 0x0000000606127890 */ /* 0x000fc4000fffe03f */
[----:B------:R-:W-:Y:S01]  /*3af0*/  HGMMA.64x96x16.F32.BF16 R120, gdesc[UR4], RZ, !UPT, gsb0 ;  /* 0x01600000047879f0 */ /* 0x000fe2000c0018ff */
[----:B------:R-:W-:Y:S01]  /*3b00*/  UIADD3 UR22, UR6, 0x300, URZ ;  /* 0x0000030006167890 */ /* 0x000fe2000fffe03f */
[-C--:B------:R-:W-:Y:S01]  /*3b10*/  FMUL.FTZ R29, R29, R10.reuse ;  /* 0x0000000a1d1d7220 */ /* 0x080fe20000410000 */
        /* <DEDUP_REMOVED lines=14> */
[----:B------:R-:W-:Y:S01]  /*3c00*/  UMOV UR55, 0x40000040 ;  /* 0x4000004000377882 */ /* 0x000fe20000000000 */
[-C--:B------:R-:W-:Y:S01]  /*3c10*/  FMUL.FTZ R45, R45, R10.reuse ;  /* 0x0000000a2d2d7220 */ /* 0x080fe20000410000 */
        /* <DEDUP_REMOVED lines=35> */
[----:B------:R-:W-:Y:S01]  /*3e50*/  FMUL.FTZ R117, R117, R10 ;  /* 0x0000000a75757220 */ /* 0x000fe20000410000 */
        /* <DEDUP_REMOVED lines=47> */
[----:B------:R-:W-:-:S02]  /*4150*/  WARPGROUP.DEPBAR.LE gsb0, 0x0 ;  /* 0x00008000000079c5 */ /* 0x000fc40000010000 */
[----:B------:R-:W-:Y:S01]  /*4160*/  WARPGROUP.ARRIVE ;  /* 0x00000000000079c5 */ /* 0x000fe20000000000 */
[----:B------:R-:W-:-:S05]  /*4170*/  FMUL.FTZ R119, R119, R2 ;  /* 0x0000000277777220 */ /* 0x000fca0000410000 */
        /* <DEDUP_REMOVED lines=32> */
[----:B------:R-:W-:Y:S05]  /*4380*/  @!P0 BRA `(.L_x_23) ;  /* 0x0000000000048947 */ /* 0x000fea0003800000 */
[----:B------:R-:W-:Y:S01]  /*4390*/  BPT.TRAP 0x1 ;  /* 0x000000040000795c */ /* 0x000fe20000300000 */
.L_x_23:
[----:B------:R-:W-:Y:S01]  /*43a0*/  ULEA UR4, UR59, UR38, 0x3 ;  /* 0x000000263b047291 */ /* 0x000fe2000f8e183f */
[----:B01----:R-:W-:-:S05]  /*43b0*/  IMAD.U32 R0, RZ, RZ, UR58 ;  /* 0x0000003aff007e24 */ /* 0x003fca000f8e00ff */
[----:B------:R-:W-:-:S04]  /*43c0*/  SHF.L.U32 R0, R0, 0x1f, RZ ;  /* 0x0000001f00007819 */ /* 0x000fc800000006ff */
[----:B------:R0:W1:Y:S01]  /*43d0*/  SYNCS.PHASECHK.TRANS64.TRYWAIT P1, [UR4+0x30850], R0 ;  /* 0x03085000ff0075a7 */ /* 0x0000620008020144 */
[----:B------:R-:W-:Y:S05]  /*43e0*/  @!P0 BRA `(.L_x_24) ;  /* 0x0000000000048947 */ /* 0x000fea0003800000 */
[----:B------:R-:W-:Y:S01]  /*43f0*/  BPT.TRAP 0x1 ;  /* 0x000000040000795c */ /* 0x000fe20000300000 */
.L_x_24:
[----:B-1----:R-:W-:Y:S05]  /*4400*/  @P1 BRA `(.L_x_25) ;  /* 0x0000000000081947 */ /* 0x002fea0003800000 */
[----:B------:R-:W1:Y:S02]  /*4410*/  SYNCS.PHASECHK.TRANS64.TRYWAIT P1, [UR4+0x30850], R0 ;  /* 0x03085000ff0075a7 */ /* 0x000e640008020144 */
[----:B-1----:R-:W-:Y:S05]  /*4420*/  @!P1 BRA `(.L_x_26) ;  /* 0x0000007c00b89947 */ /* 0x002fea0003800000 */
.L_x_25:
[----:B------:R-:W-:Y:S01]  /*4430*/  UIADD3 UR5, UR38, 0x400, URZ ;  /* 0x0000040026057890 */ /* 0x000fe2000fffe03f */
[----:B------:R-:W-:Y:S01]  /*4440*/  WARPGROUP.ARRIVE ;  /* 0x00000000000079c5 */ /* 0x000fe20000000000 */
[----:B------:R-:W-:Y:S01]  /*4450*/  UMOV UR7, 0x40000040 ;  /* 0x4000004000077882 */ /* 0x000fe20000000000 */
[----:B------:R-:W-:Y:S01]  /*4460*/  UMOV UR11, 0x40000040 ;  /* 0x40000040000b7882 */ /* 0x000fe20000000000 */
[----:B------:R-:W-:-:S04]  /*4470*/  USHF.R.U32.HI UR5, URZ, 0x4, UR5 ;  /* 0x000000043f057899 */ /* 0x000fc80008011605 */
[----:B------:R-:W-:-:S04]  /*4480*/  ULOP3.LUT UR5, UR5, 0x3fff, URZ, 0xc0, !UPT ;  /* 0x00003fff05057892 */ /* 0x000fc8000f8ec03f */
[----:B------:R-:W-:-:S04]  /*4490*/  ULOP3.LUT UR5, UR5, 0x3000000, URZ, 0xfc, !UPT ;  /* 0x0300000005057892 */ /* 0x000fc8000f8efc3f */
[----:B------:R-:W-:-:S04]  /*44a0*/  UIMAD UR6, UR59, 0x900, UR5 ;  /* 0x000009003b0678a4 */ /* 0x000fc8000f8e0205 */
[----:B------:R-:W-:-:S05]  /*44b0*/  UIADD3 UR10, UR6, 0x80, URZ ;  /* 0x00000080060a7890 */ /* 0x000fca000fffe03f */
[----:B------:R-:W-:Y:S01]  /*44c0*/  HGMMA.64x192x16.F32.BF16 R24, R188, gdesc[UR4].tnspB, R24, gsb0 ;  /* 0x42e00004bc187df0 */ /* 0x000fe20008001818 */
[----:B------:R-:W-:Y:S02]  /*44d0*/  UMOV UR7, 0x40000040 ;  /* 0x4000004000077882 */ /* 0x000fe40000000000 */
[----:B------:R-:W-:Y:S02]  /*44e0*/  WARPGROUP.DEPBAR.LE gsb0, 0x0 ;  /* 0x00008000000079c5 */ /* 0x000fe40000010000 */
[----:B------:R-:W-:-:S15]  /*44f0*/  WARPGROUP.ARRIVE ;  /* 0x00000000000079c5 */ /* 0x000fde0000000000 */
[----:B------:R-:W-:Y:S01]  /*4500*/  HGMMA.64x192x16.F32.BF16 R24, R184, gdesc[UR8].tnspB, R24, gsb0 ;  /* 0x42e00008b8187df0 */ /* 0x000fe20008001818 */
[----:B------:R-:W-:Y:S01]  /*4510*/  UIADD3 UR10, UR6, 0x100, URZ ;  /* 0x00000100060a7890 */ /* 0x000fe2000fffe03f */
[----:B------:R-:W-:Y:S01]  /*4520*/  UMOV UR11, 0x40000040 ;  /* 0x40000040000b7882 */ /* 0x000fe20000000000 */
        /* <DEDUP_REMOVED lines=10> */
[----:B------:R-:W-:Y:S01]  /*45d0*/  UIADD3 UR6, UR6, 0x280, URZ ;  /* 0x0000028006067890 */ /* 0x000fe2000fffe03f */
[----:B------:R-:W-:Y:S02]  /*45e0*/  WARPGROUP.DEPBAR.LE gsb0, 0x0 ;  /* 0x00008000000079c5 */ /* 0x000fe40000010000 */
[----:B------:R-:W-:-:S14]  /*45f0*/  WARPGROUP.ARRIVE ;  /* 0x00000000000079c5 */ /* 0x000fdc0000000000 */
[----:B------:R-:W-:Y:S03]  /*4600*/  HGMMA.64x192x16.F32.BF16 R24, R172, gdesc[UR8].tnspB, R24, gsb0 ;  /* 0x42e00008ac187df0 */ /* 0x000fe60008001818 */
[----:B------:R-:W-:Y:S02]  /*4610*/  WARPGROUP.DEPBAR.LE gsb0, 0x0 ;  /* 0x00008000000079c5 */ /* 0x000fe40000010000 */
[----:B------:R-:W-:-:S15]  /*4620*/  WARPGROUP.ARRIVE ;  /* 0x00000000000079c5 */ /* 0x000fde0000000000 */
[----:B------:R-:W-:Y:S03]  /*4630*/  HGMMA.64x192x16.F32.BF16 R24, R168, gdesc[UR4].tnspB, R24, gsb0 ;  /* 0x42e00004a8187df0 */ /* 0x000fe60008001818 */
[----:B------:R-:W-:Y:S02]  /*4640*/  WARPGROUP.DEPBAR.LE gsb0, 0x0 ;  /* 0x00008000000079c5 */ /* 0x000fe40000010000 */
[----:B------:R-:W-:Y:S05]  /*4650*/  @!P0 BRA `(.L_x_27) ;  /* 0x0000000000048947 */ /* 0x000fea0003800000 */
[----:B------:R-:W-:Y:S01]  /*4660*/  BPT.TRAP 0x1 ;  /* 0x000000040000795c */ /* 0x000fe20000300000 */
.L_x_27:
[----:B01----:R-:W-:Y:S01]  /*4670*/  FMNMX.FTZ R0, R120, R11, !PT ;  /* 0x0000000b78007209 */ /* 0x003fe20007810000 */
[----:B------:R-:W0:Y:S01]  /*4680*/  S2UR UR5, SR_CgaCtaId ;  /* 0x00000000000579c3 */ /* 0x000e220000008800 */
[----:B------:R-:W-:Y:S01]  /*4690*/  FMNMX.FTZ R2, R122, R13, !PT ;  /* 0x0000000d7a027209 */ /* 0x000fe20007810000 */
[----:B------:R-:W-:Y:S01]  /*46a0*/  UIADD3 UR61, UR61, 0x30840, URZ ;  /* 0x000308403d3d7890 */ /* 0x000fe2000fffe03f */
[----:B------:R-:W-:Y:S02]  /*46b0*/  FMNMX.FTZ R3, R121, R0, !PT ;  /* 0x0000000079037209 */ /* 0x000fe40007810000 */
[----:B------:R-:W-:Y:S02]  /*46c0*/  FMNMX.FTZ R15, R123, R2, !PT ;  /* 0x000000027b0f7209 */ /* 0x000fe40007810000 */
[----:B------:R-:W-:Y:S02]  /*46d0*/  FMNMX.FTZ R0, R124, R3, !PT ;  /* 0x000000037c007209 */ /* 0x000fe40007810000 */
[----:B------:R-:W-:-:S02]  /*46e0*/  FMNMX.FTZ R2, R126, R15, !PT ;  /* 0x0000000f7e027209 */ /* 0x000fc40007810000 */
[----:B------:R-:W-:Y:S02]  /*46f0*/  FMNMX.FTZ R3, R125, R0, !PT ;  /* 0x000000007d037209 */ /* 0x000fe40007810000 */
[----:B------:R-:W-:Y:S02]  /*4700*/  FMNMX.FTZ R15, R127, R2, !PT ;  /* 0x000000027f0f7209 */ /* 0x000fe40007810000 */
[----:B------:R-:W-:Y:S02]  /*4710*/  FMNMX.FTZ R0, R128, R3, !PT ;  /* 0x0000000380007209 */ /* 0x000fe40007810000 */
[----:B------:R-:W-:Y:S02]  /*4720*/  FMNMX.FTZ R2, R130, R15, !PT ;  /* 0x0000000f82027209 */ /* 0x000fe40007810000 */
[----:B------:R-:W-:Y:S02]  /*4730*/  FMNMX.FTZ R3, R129, R0, !PT ;  /* 0x0000000081037209 */ /* 0x000fe40007810000 */
[----:B------:R-:W-:-:S02]  /*4740*/  FMNMX.FTZ R15, R131, R2, !PT ;  /* 0x00000002830f7209 */ /* 0x000fc40007810000 */
[----:B------:R-:W-:Y:S01]  /*4750*/  FMNMX.FTZ R0, R132, R3, !PT ;  /* 0x0000000384007209 */ /* 0x000fe20007810000 */
[----:B0-----:R-:W-:Y:S01]  /*4760*/  UPRMT UR61, UR5, 0x654, UR61 ;  /* 0x00000654053d7896 */ /* 0x001fe2000800003d */
[----:B------:R-:W-:Y:S02]  /*4770*/  FMNMX.FTZ R2, R134, R15, !PT ;  /* 0x0000000f86027209 */ /* 0x000fe40007810000 */
[----:B------:R-:W-:Y:S02]  /*4780*/  FMNMX.FTZ R3, R133, R0, !PT ;  /* 0x0000000085037209 */ /* 0x000fe40007810000 */
[----:B------:R-:W-:Y:S02]  /*4790*/  FMNMX.FTZ R15, R135, R2, !PT ;  /* 0x00000002870f7209 */ /* 0x000fe40007810000 */
[----:B------:R-:W-:Y:S02]  /*47a0*/  FMNMX.FTZ R0, R136, R3, !PT ;  /* 0x0000000388007209 */ /* 0x000fe40007810000 */
[----:B------:R-:W-:Y:S01]  /*47b0*/  FMNMX.FTZ R2, R138, R15, !PT ;  /* 0x0000000f8a027209 */ /* 0x000fe20007810000 */
[----:B------:R-:W-:Y:S01]  /*47c0*/  SYNCS.ARRIVE.TRANS64.RED.A1T0 RZ, [UR61], RZ ;  /* 0x000000ffffff79a7 */ /* 0x000fe2000810043d */
[----:B------:R-:W-:-:S02]  /*47d0*/  FMNMX.FTZ R3, R137, R0, !PT ;  /* 0x0000000089037209 */ /* 0x000fc40007810000 */
[----:B------:R-:W-:Y:S02]  /*47e0*/  FMNMX.FTZ R15, R139, R2, !PT ;  /* 0x000000028b0f7209 */ /* 0x000fe40007810000 */
[----:B------:R-:W-:Y:S02]  /*47f0*/  FMNMX.FTZ R0, R140, R3, !PT ;  /* 0x000000038c007209 */ /* 0x000fe40007810000 */
        /* <DEDUP_REMOVED lines=26> */
[----:B------:R-:W-:Y:S01]  /*49a0*/  FMNMX.FTZ R2, R167, R2, !PT ;  /* 0x00000002a7027209 */ /* 0x000fe20007810000 */
[----:B------:R-:W0:Y:S02]  /*49b0*/  LDC R0, c[0x0][0x988] ;  /* 0x00026200ff007b82 */ /* 0x000e240000000800 */
[----:B------:R-:W1:Y:S04]  /*49c0*/  SHFL.BFLY PT, R3, R10, 0x2, 0x1f ;  /* 0x0c401f000a037f89 */ /* 0x000e6800000e0000 */
[----:B------:R-:W2:Y:S01]  /*49d0*/  SHFL.BFLY PT, R15, R2, 0x2, 0x1f ;  /* 0x0c401f00020f7f89 */ /* 0x000ea200000e0000 */
[----:B-1----:R-:W-:-:S02]  /*49e0*/  FMNMX.FTZ R12, R10, R3, !PT ;  /* 0x000000030a0c7209 */ /* 0x002fc40007810000 */
[----:B--2---:R-:W-:-:S03]  /*49f0*/  FMNMX.FTZ R15, R2, R15, !PT ;  /* 0x0000000f020f7209 */ /* 0x004fc60007810000 */
[----:B------:R-:W1:Y:S04]  /*4a00*/  SHFL.BFLY PT, R3, R12, 0x1, 0x1f ;  /* 0x0c201f000c037f89 */ /* 0x000e6800000e0000 */
[----:B------:R-:W2:Y:S01]  /*4a10*/  SHFL.BFLY PT, R4, R15, 0x1, 0x1f ;  /* 0x0c201f000f047f89 */ /* 0x000ea200000e0000 */
[----:B-1----:R-:W-:Y:S02]  /*4a20*/  FMNMX.FTZ R3, R12, R3, !PT ;  /* 0x000000030c037209 */ /* 0x002fe40007810000 */
[----:B--2---:R-:W-:-:S03]  /*4a30*/  FMNMX.FTZ R4, R15, R4, !PT ;  /* 0x000000040f047209 */ /* 0x004fc60007810000 */
[C---:B------:R-:W-:Y:S01]  /*4a40*/  FADD.FTZ R11, -R3.reuse, R11 ;  /* 0x0000000b030b7221 */ /* 0x040fe20000010100 */
[----:B0-----:R-:W-:-:S03]  /*4a50*/  FMUL.FTZ R169, R3, R0 ;  /* 0x0000000003a97220 */ /* 0x001fc60000410000 */
[-C--:B------:R-:W-:Y:S01]  /*4a60*/  FMUL.FTZ R14, R11, R0.reuse ;  /* 0x000000000b0e7220 */ /* 0x080fe20000410000 */
[C---:B------:R-:W-:Y:S01]  /*4a70*/  FADD.FTZ R11, -R4.reuse, R13 ;  /* 0x0000000d040b7221 */ /* 0x040fe20000010100 */
[-CC-:B------:R-:W-:Y:S01]  /*4a80*/  FFMA.FTZ R21, R141, R0.reuse, -R169.reuse ;  /* 0x000000008d157223 */ /* 0x180fe200000108a9 */
[-C--:B------:R-:W-:Y:S01]  /*4a90*/  FMUL.FTZ R141, R4, R0.reuse ;  /* 0x00000000048d7220 */ /* 0x080fe20000410000 */
[-CC-:B------:R-:W-:Y:S01]  /*4aa0*/  FFMA.FTZ R188, R121, R0.reuse, -R169.reuse ;  /* 0x0000000079bc7223 */ /* 0x180fe200000108a9 */
[-C--:B------:R-:W-:Y:S01]  /*4ab0*/  FMUL.FTZ R2, R11, R0.reuse ;  /* 0x000000000b027220 */ /* 0x080fe20000410000 */
[-C--:B------:R-:W-:Y:S01]  /*4ac0*/  FFMA.FTZ R11, R120, R0.reuse, -R169 ;  /* 0x00000000780b7223 */ /* 0x080fe200000108a9 */
[-CC-:B------:R-:W-:Y:S01]  /*4ad0*/  FFMA.FTZ R189, R122, R0.reuse, -R141.reuse ;  /* 0x000000007abd7223 */ /* 0x180fe2000001088d */
[-C--:B------:R-:W-:Y:S01]  /*4ae0*/  FFMA.FTZ R12, R123, R0.reuse, -R141 ;  /* 0x000000007b0c7223 */ /* 0x080fe2000001088d */
[----:B------:R0:W-:Y:S01]  /*4af0*/  MUFU.EX2 R10, R14 ;  /* 0x0000000e000a7308 */ /* 0x0001e20000000800 */
[-C--:B------:R-:W-:Y:S01]  /*4b00*/  FFMA.FTZ R190, R124, R0.reuse, -R169 ;  /* 0x000000007cbe7223 */ /* 0x080fe200000108a9 */
[-C--:B------:R-:W-:Y:S01]  /*4b10*/  FFMA.FTZ R191, R126, R0.reuse, -R141 ;  /* 0x000000007ebf7223 */ /* 0x080fe2000001088d */
[-CC-:B------:R-:W-:Y:S01]  /*4b20*/  FFMA.FTZ R13, R125, R0.reuse, -R169.reuse ;  /* 0x000000007d0d7223 */ /* 0x180fe200000108a9 */
[-C--:B------:R-:W-:Y:S01]  /*4b30*/  FFMA.FTZ R184, R128, R0.reuse, -R169 ;  /* 0x0000000080b87223 */ /* 0x080fe200000108a9 */
[-C--:B------:R-:W-:Y:S01]  /*4b40*/  FFMA.FTZ R185, R130, R0.reuse, -R141 ;  /* 0x0000000082b97223 */ /* 0x080fe2000001088d */
[-C--:B------:R-:W-:Y:S01]  /*4b50*/  FFMA.FTZ R15, R129, R0.reuse, -R169 ;  /* 0x00000000810f7223 */ /* 0x080fe200000108a9 */
[-CC-:B------:R-:W-:Y:S01]  /*4b60*/  FFMA.FTZ R18, R131, R0.reuse, -R141.reuse ;  /* 0x0000000083127223 */ /* 0x180fe2000001088d */
[----:B------:R-:W1:Y:S01]  /*4b70*/  MUFU.EX2 R11, R11 ;  /* 0x0000000b000b7308 */ /* 0x000e620000000800 */
[-C--:B0-----:R-:W-:Y:S01]  /*4b80*/  FFMA.FTZ R14, R127, R0.reuse, -R141 ;  /* 0x000000007f0e7223 */ /* 0x081fe2000001088d */
[-C--:B------:R-:W-:Y:S01]  /*4b90*/  FFMA.FTZ R186, R132, R0.reuse, -R169 ;  /* 0x0000000084ba7223 */ /* 0x080fe200000108a9 */
[-C--:B------:R-:W-:Y:S01]  /*4ba0*/  FFMA.FTZ R187, R134, R0.reuse, -R141 ;  /* 0x0000000086bb7223 */ /* 0x080fe2000001088d */
[-C--:B------:R-:W-:Y:S01]  /*4bb0*/  FFMA.FTZ R17, R133, R0.reuse, -R169 ;  /* 0x0000000085117223 */ /* 0x080fe200000108a9 */
[-C--:B------:R-:W-:Y:S01]  /*4bc0*/  FFMA.FTZ R20, R135, R0.reuse, -R141 ;  /* 0x0000000087147223 */ /* 0x080fe2000001088d */
[-C--:B------:R-:W-:Y:S01]  /*4bd0*/  FFMA.FTZ R180, R136, R0.reuse, -R169 ;  /* 0x0000000088b47223 */ /* 0x080fe200000108a9 */
[-C--:B------:R-:W-:Y:S01]  /*4be0*/  FFMA.FTZ R181, R138, R0.reuse, -R141 ;  /* 0x000000008ab57223 */ /* 0x080fe2000001088d */
[----:B------:R-:W-:Y:S01]  /*4bf0*/  MUFU.EX2 R2, R2 ;  /* 0x0000000200027308 */ /* 0x000fe20000000800 */
[-C--:B------:R-:W-:Y:S01]  /*4c00*/  FFMA.FTZ R19, R137, R0.reuse, -R169 ;  /* 0x0000000089137223 */ /* 0x080fe200000108a9 */
[-C--:B------:R-:W-:Y:S01]  /*4c10*/  FFMA.FTZ R22, R139, R0.reuse, -R141 ;  /* 0x000000008b167223 */ /* 0x080fe2000001088d */
[-C--:B------:R-:W-:Y:S01]  /*4c20*/  FFMA.FTZ R182, R140, R0.reuse, -R169 ;  /* 0x000000008cb67223 */ /* 0x080fe200000108a9 */
[-CC-:B------:R-:W-:Y:S01]  /*4c30*/  FFMA.FTZ R183, R142, R0.reuse, -R141.reuse ;  /* 0x000000008eb77223 */ /* 0x180fe2000001088d */
[-C--:B------:R-:W-:Y:S01]  /*4c40*/  FFMA.FTZ R120, R143, R0.reuse, -R141 ;  /* 0x000000008f787223 */ /* 0x080fe2000001088d */
[-C--:B------:R-:W-:Y:S01]  /*4c50*/  FFMA.FTZ R176, R144, R0.reuse, -R169 ;  /* 0x0000000090b07223 */ /* 0x080fe200000108a9 */
[-C--:B------:R-:W-:Y:S01]  /*4c60*/  FFMA.FTZ R177, R146, R0.reuse, -R141 ;  /* 0x0000000092b17223 */ /* 0x080fe2000001088d */
[----:B------:R-:W0:Y:S01]  /*4c70*/  MUFU.EX2 R189, R189 ;  /* 0x000000bd00bd7308 */ /* 0x000e220000000800 */
[----:B-1----:R-:W-:Y:S01]  /*4c80*/  FFMA.FTZ R9, R10, R9, R11 ;  /* 0x000000090a097223 */ /* 0x002fe2000001000b */
[-C--:B------:R-:W-:Y:S01]  /*4c90*/  FFMA.FTZ R23, R145, R0.reuse, -R169 ;  /* 0x0000000091177223 */ /* 0x080fe200000108a9 */
[-C--:B------:R-:W-:Y:S01]  /*4ca0*/  FFMA.FTZ R122, R147, R0.reuse, -R141 ;  /* 0x00000000937a7223 */ /* 0x080fe2000001088d */
[-C--:B------:R-:W-:Y:S01]  /*4cb0*/  FFMA.FTZ R178, R148, R0.reuse, -R169 ;  /* 0x0000000094b27223 */ /* 0x080fe200000108a9 */
[-C--:B------:R-:W-:Y:S01]  /*4cc0*/  FFMA.FTZ R179, R150, R0.reuse, -R141 ;  /* 0x0000000096b37223 */ /* 0x080fe2000001088d */
[-C--:B------:R-:W-:Y:S01]  /*4cd0*/  FFMA.FTZ R121, R149, R0.reuse, -R169 ;  /* 0x0000000095797223 */ /* 0x080fe200000108a9 */
[-C--:B------:R-:W-:Y:S01]  /*4ce0*/  FFMA.FTZ R124, R151, R0.reuse, -R141 ;  /* 0x00000000977c7223 */ /* 0x080fe2000001088d */
[----:B------:R-:W1:Y:S01]  /*4cf0*/  MUFU.EX2 R188, R188 ;  /* 0x000000bc00bc7308 */ /* 0x000e620000000800 */
[-C--:B------:R-:W-:Y:S01]  /*4d00*/  FFMA.FTZ R172, R152, R0.reuse, -R169 ;  /* 0x0000000098ac7223 */ /* 0x080fe200000108a9 */
[-C--:B------:R-:W-:Y:S01]  /*4d10*/  FFMA.FTZ R154, R154, R0.reuse, -R141 ;  /* 0x000000009a9a7223 */ /* 0x080fe2000001088d */
[-C--:B------:R-:W-:Y:S01]  /*4d20*/  FFMA.FTZ R125, R153, R0.reuse, -R169 ;  /* 0x00000000997d7223 */ /* 0x080fe200000108a9 */
[-C--:B------:R-:W-:Y:S01]  /*4d30*/  FFMA.FTZ R155, R155, R0.reuse, -R141 ;  /* 0x000000009b9b7223 */ /* 0x080fe2000001088d */
[-C--:B------:R-:W-:Y:S01]  /*4d40*/  FFMA.FTZ R174, R156, R0.reuse, -R169 ;  /* 0x000000009cae7223 */ /* 0x080fe200000108a9 */
[-C--:B------:R-:W-:Y:S01]  /*4d50*/  FFMA.FTZ R158, R158, R0.reuse, -R141 ;  /* 0x000000009e9e7223 */ /* 0x080fe2000001088d */
[----:B------:R-:W-:Y:S01]  /*4d60*/  FFMA.FTZ R129, R157, R0, -R169 ;  /* 0x000000009d817223 */ /* 0x000fe200000108a9 */
[----:B------:R-:W2:Y:S01]  /*4d70*/  MUFU.EX2 R12, R12 ;  /* 0x0000000c000c7308 */ /* 0x000ea20000000800 */
[----:B0-----:R-:W-:Y:S01]  /*4d80*/  FFMA.FTZ R123, R2, R8, R189 ;  /* 0x00000008027b7223 */ /* 0x001fe200000100bd */
[-C--:B------:R-:W-:Y:S01]  /*4d90*/  FFMA.FTZ R159, R159, R0.reuse, -R141 ;  /* 0x000000009f9f7223 */ /* 0x080fe2000001088d */
[-C--:B------:R-:W-:Y:S01]  /*4da0*/  FFMA.FTZ R168, R160, R0.reuse, -R169 ;  /* 0x00000000a0a87223 */ /* 0x080fe200000108a9 */
[-C--:B------:R-:W-:Y:S01]  /*4db0*/  FFMA.FTZ R162, R162, R0.reuse, -R141 ;  /* 0x00000000a2a27223 */ /* 0x080fe2000001088d */
[-C--:B------:R-:W-:Y:S01]  /*4dc0*/  FFMA.FTZ R133, R161, R0.reuse, -R169 ;  /* 0x00000000a1857223 */ /* 0x080fe200000108a9 */
[-C--:B------:R-:W-:Y:S01]  /*4dd0*/  FFMA.FTZ R163, R163, R0.reuse, -R141 ;  /* 0x00000000a3a37223 */ /* 0x080fe2000001088d */
[-C--:B------:R-:W-:Y:S01]  /*4de0*/  FFMA.FTZ R170, R164, R0.reuse, -R169 ;  /* 0x00000000a4aa7223 */ /* 0x080fe200000108a9 */
[----:B------:R-:W0:Y:S01]  /*4df0*/  MUFU.EX2 R190, R190 ;  /* 0x000000be00be7308 */ /* 0x000e220000000800 */
[----:B-1----:R-:W-:Y:S01]  /*4e00*/  FADD.FTZ R9, R188, R9 ;  /* 0x00000009bc097221 */ /* 0x002fe20000010000 */
[-C--:B------:R-:W-:Y:S01]  /*4e10*/  FFMA.FTZ R166, R166, R0.reuse, -R141 ;  /* 0x00000000a6a67223 */ /* 0x080fe2000001088d */
[-C--:B------:R-:W-:Y:S01]  /*4e20*/  FFMA.FTZ R137, R165, R0.reuse, -R169 ;  /* 0x00000000a5897223 */ /* 0x080fe200000108a9 */
[----:B------:R-:W-:-:S04]  /*4e30*/  FFMA.FTZ R141, R167, R0, -R141 ;  /* 0x00000000a78d7223 */ /* 0x000fc8000001088d */
[----:B------:R-:W1:Y:S01]  /*4e40*/  MUFU.EX2 R191, R191 ;  /* 0x000000bf00bf7308 */ /* 0x000e620000000800 */
[----:B--2---:R-:W-:-:S07]  /*4e50*/  FADD.FTZ R8, R12, R123 ;  /* 0x0000007b0c087221 */ /* 0x004fce0000010000 */
[----:B------:R-:W2:Y:S01]  /*4e60*/  MUFU.EX2 R13, R13 ;  /* 0x0000000d000d7308 */ /* 0x000ea20000000800 */
[----:B0-----:R-:W-:-:S07]  /*4e70*/  FADD.FTZ R126, R190, R9 ;  /* 0x00000009be7e7221 */ /* 0x001fce0000010000 */
[----:B------:R-:W0:Y:S01]  /*4e80*/  MUFU.EX2 R14, R14 ;  /* 0x0000000e000e7308 */ /* 0x000e220000000800 */
[----:B-1----:R-:W-:-:S07]  /*4e90*/  FADD.FTZ R9, R191, R8 ;  /* 0x00000008bf097221 */ /* 0x002fce0000010000 */
        /* <DEDUP_REMOVED lines=79> */
[----:B--2---:R-:W-:Y:S01]  /*5390*/  FADD.FTZ R123, R166, R9 ;  /* 0x00000009a67b7221 */ /* 0x004fe20000010000 */
[----:B0-----:R-:W-:-:S03]  /*53a0*/  FADD.FTZ R9, R137, R8 ;  /* 0x0000000889097221 */ /* 0x001fc60000010000 */
[----:B-1----:R-:W-:Y:S01]  /*53b0*/  FADD.FTZ R8, R141, R123 ;  /* 0x0000007b8d087221 */ /* 0x002fe20000010000 */
[----:B------:R-:W-:Y:S06]  /*53c0*/  @!P0 BRA `(.L_x_28) ;  /* 0x0000000000048947 */ /* 0x000fec0003800000 */
[----:B------:R-:W-:Y:S01]  /*53d0*/  BPT.TRAP 0x1 ;  /* 0x000000040000795c */ /* 0x000fe20000300000 */
.L_x_28:
[----:B------:R-:W0:Y:S01]  /*53e0*/  S2UR UR5, SR_CgaCtaId ;  /* 0x00000000000579c3 */ /* 0x000e220000008800 */
[----:B------:R-:W-:Y:S01]  /*53f0*/  UISETP.GT.AND UP0, UPT, UR60, UR39, UPT ;  /* 0x000000273c00728c */ /* 0x000fe2000bf04270 */
[----:B------:R-:W-:Y:S01]  /*5400*/  R2UR UR59, R5 ;  /* 0x00000000053b72ca */ /* 0x000fe200000e0000 */
[----:B------:R-:W-:Y:S01]  /*5410*/  UIADD3 UR4, UR4, 0x30860, URZ ;  /* 0x0003086004047890 */ /* 0x000fe2000fffe03f */
[----:B------:R-:W-:Y:S01]  /*5420*/  F2FP.BF16.F32.PACK_AB R188, R188, R11 ;  /* 0x0000000bbcbc723e */ /* 0x000fe200000010ff */
[----:B------:R-:W-:Y:S01]  /*5430*/  UIADD3 UR60, UR60, -0x1, URZ ;  /* 0xffffffff3c3c7890 */ /* 0x000fe2000fffe03f */
[----:B------:R-:W-:Y:S01]  /*5440*/  F2FP.BF16.F32.PACK_AB R190, R13, R190 ;  /* 0x000000be0dbe723e */ /* 0x000fe200000010ff */
[----:B------:R-:W-:Y:S01]  /*5450*/  UMOV UR58, UR56 ;  /* 0x00000038003a7c82 */ /* 0x000fe20008000000 */
[----:B------:R-:W-:Y:S01]  /*5460*/  PLOP3.LUT P1, PT, PT, PT, UP0, 0x80, 0x0 ;  /* 0x000000000000781c */ /* 0x000fe20003f2f008 */
[----:B------:R-:W-:Y:S01]  /*5470*/  IMAD.MOV.U32 R11, RZ, RZ, R3 ;  /* 0x000000ffff0b7224 */ /* 0x000fe200078e0003 */
[----:B------:R-:W-:-:S02]  /*5480*/  F2FP.BF16.F32.PACK_AB R189, R12, R189 ;  /* 0x000000bd0cbd723e */ /* 0x000fc400000010ff */
[----:B------:R-:W-:Y:S02]  /*5490*/  F2FP.BF16.F32.PACK_AB R191, R14, R191 ;  /* 0x000000bf0ebf723e */ /* 0x000fe400000010ff */
[----:B------:R-:W-:Y:S02]  /*54a0*/  F2FP.BF16.F32.PACK_AB R184, R15, R184 ;  /* 0x000000b80fb8723e */ /* 0x000fe400000010ff */
[----:B------:R-:W-:Y:S02]  /*54b0*/  F2FP.BF16.F32.PACK_AB R185, R18, R185 ;  /* 0x000000b912b9723e */ /* 0x000fe400000010ff */
[----:B------:R-:W-:Y:S02]  /*54c0*/  F2FP.BF16.F32.PACK_AB R186, R17, R186 ;  /* 0x000000ba11ba723e */ /* 0x000fe400000010ff */
[----:B------:R-:W-:Y:S02]  /*54d0*/  F2FP.BF16.F32.PACK_AB R187, R20, R187 ;  /* 0x000000bb14bb723e */ /* 0x000fe400000010ff */
[----:B------:R-:W-:Y:S01]  /*54e0*/  F2FP.BF16.F32.PACK_AB R180, R19, R180 ;  /* 0x000000b413b4723e */ /* 0x000fe200000010ff */
[----:B0-----:R-:W-:Y:S01]  /*54f0*/  UPRMT UR4, UR5, 0x654, UR4 ;  /* 0x0000065405047896 */ /* 0x001fe20008000004 */
[----:B------:R-:W-:-:S02]  /*5500*/  F2FP.BF16.F32.PACK_AB R181, R22, R181 ;  /* 0x000000b516b5723e */ /* 0x000fc400000010ff */
[----:B------:R-:W-:Y:S02]  /*5510*/  F2FP.BF16.F32.PACK_AB R182, R21, R182 ;  /* 0x000000b615b6723e */ /* 0x000fe400000010ff */
[----:B------:R-:W-:Y:S02]  /*5520*/  F2FP.BF16.F32.PACK_AB R183, R120, R183 ;  /* 0x000000b778b7723e */ /* 0x000fe400000010ff */
[----:B------:R-:W-:Y:S02]  /*5530*/  F2FP.BF16.F32.PACK_AB R176, R23, R176 ;  /* 0x000000b017b0723e */ /* 0x000fe400000010ff */
[----:B------:R-:W-:Y:S01]  /*5540*/  SYNCS.ARRIVE.TRANS64.RED.A1T0 RZ, [UR4], RZ ;  /* 0x000000ffffff79a7 */ /* 0x000fe20008100404 */
[----:B------:R-:W-:Y:S02]  /*5550*/  F2FP.BF16.F32.PACK_AB R177, R122, R177 ;  /* 0x000000b17ab1723e */ /* 0x000fe400000010ff */
[----:B------:R-:W-:Y:S02]  /*5560*/  F2FP.BF16.F32.PACK_AB R178, R121, R178 ;  /* 0x000000b279b2723e */ /* 0x000fe400000010ff */
[----:B------:R-:W-:-:S02]  /*5570*/  F2FP.BF16.F32.PACK_AB R179, R124, R179 ;  /* 0x000000b37cb3723e */ /* 0x000fc400000010ff */
[----:B------:R-:W-:Y:S02]  /*5580*/  F2FP.BF16.F32.PACK_AB R172, R125, R172 ;  /* 0x000000ac7dac723e */ /* 0x000fe400000010ff */
[----:B------:R-:W-:Y:S02]  /*5590*/  F2FP.BF16.F32.PACK_AB R173, R155, R154 ;  /* 0x0000009a9bad723e */ /* 0x000fe400000010ff */
[----:B------:R-:W-:Y:S02]  /*55a0*/  F2FP.BF16.F32.PACK_AB R174, R129, R174 ;  /* 0x000000ae81ae723e */ /* 0x000fe400000010ff */
[----:B------:R-:W-:Y:S02]  /*55b0*/  F2FP.BF16.F32.PACK_AB R175, R159, R158 ;  /* 0x0000009e9faf723e */ /* 0x000fe400000010ff */
[----:B------:R-:W-:Y:S02]  /*55c0*/  F2FP.BF16.F32.PACK_AB R168, R133, R168 ;  /* 0x000000a885a8723e */ /* 0x000fe400000010ff */
[----:B------:R-:W-:-:S02]  /*55d0*/  F2FP.BF16.F32.PACK_AB R169, R163, R162 ;  /* 0x000000a2a3a9723e */ /* 0x000fc400000010ff */
[----:B------:R-:W-:Y:S02]  /*55e0*/  F2FP.BF16.F32.PACK_AB R170, R137, R170 ;  /* 0x000000aa89aa723e */ /* 0x000fe400000010ff */
[----:B------:R-:W-:Y:S02]  /*55f0*/  F2FP.BF16.F32.PACK_AB R171, R141, R166 ;  /* 0x000000a68dab723e */ /* 0x000fe400000010ff */
[----:B------:R-:W-:Y:S01]  /*5600*/  MOV R13, R4 ;  /* 0x00000004000d7202 */ /* 0x000fe20000000f00 */
[----:B------:R-:W-:Y:S06]  /*5610*/  @P1 BRA `(.L_x_29) ;  /* 0xffffffe000941947 */ /* 0x000fec000383ffff */
.L_x_18:
[----:B------:R-:W-:Y:S06]  /*5620*/  BAR.ARV 0x8, 0x180 ;  /* 0x0206000000007b1d */ /* 0x000fec0000002000 */
        /* <DEDUP_REMOVED lines=96> */
[----:B------:R-:W-:Y:S06]  /*5c30*/  @!P0 BRA `(.L_x_30) ;  /* 0x0000000000048947 */ /* 0x000fec0003800000 */
[----:B------:R-:W-:Y:S01]  /*5c40*/  BPT.TRAP 0x1 ;  /* 0x000000040000795c */ /* 0x000fe20000300000 */
.L_x_30:
[----:B------:R-:W-:Y:S01]  /*5c50*/  R2UR UR5, R5 ;  /* 0x00000000050572ca */ /* 0x000fe200000e0000 */
[----:B------:R-:W-:-:S05]  /*5c60*/  IMAD.U32 R2, RZ, RZ, UR56 ;  /* 0x00000038ff027e24 */ /* 0x000fca000f8e00ff */
[----:B------:R-:W-:-:S07]  /*5c70*/  SHF.L.U32 R2, R2, 0x1f, RZ ;  /* 0x0000001f02027819 */ /* 0x000fce00000006ff */
[----:B------:R-:W-:-:S09]  /*5c80*/  ULEA UR5, UR5, UR38, 0x3 ;  /* 0x0000002605057291 */ /* 0x000fd2000f8e183f */
[----:B------:R0:W1:Y:S01]  /*5c90*/  SYNCS.PHASECHK.TRANS64.TRYWAIT P1, [UR5+0x30850], R2 ;  /* 0x03085002ff0075a7 */ /* 0x0000620008020145 */
[----:B------:R-:W-:Y:S05]  /*5ca0*/  @!P0 BRA `(.L_x_31) ;  /* 0x0000000000048947 */ /* 0x000fea0003800000 */
[----:B------:R-:W-:Y:S01]  /*5cb0*/  BPT.TRAP 0x1 ;  /* 0x000000040000795c */ /* 0x000fe20000300000 */
.L_x_31:
[----:B-1----:R-:W-:Y:S05]  /*5cc0*/  @P1 BRA `(.L_x_32) ;  /* 0x0000000000081947 */ /* 0x002fea0003800000 */
[----:B------:R-:W1:Y:S02]  /*5cd0*/  SYNCS.PHASECHK.TRANS64.TRYWAIT P1, [UR5+0x30850], R2 ;  /* 0x03085002ff0075a7 */ /* 0x000e640008020145 */
[----:B-1----:R-:W-:Y:S05]  /*5ce0*/  @!P1 BRA `(.L_x_33) ;  /* 0x0000006400a09947 */ /* 0x002fea0003800000 */
.L_x_32:
[----:B------:R-:W-:Y:S01]  /*5cf0*/  UIADD3 UR38, UR38, 0x400, URZ ;  /* 0x0000040026267890 */ /* 0x000fe2000fffe03f */
[----:B------:R-:W-:Y:S01]  /*5d00*/  R2UR UR6, R5 ;  /* 0x00000000050672ca */ /* 0x000fe200000e0000 */
[----:B------:R-:W-:Y:S01]  /*5d10*/  WARPGROUP.ARRIVE ;  /* 0x00000000000079c5 */ /* 0x000fe20000000000 */
[----:B------:R-:W-:Y:S01]  /*5d20*/  UMOV UR7, 0x40000040 ;  /* 0x4000004000077882 */ /* 0x000fe20000000000 */
[----:B------:R-:W-:Y:S01]  /*5d30*/  USHF.R.U32.HI UR38, URZ, 0x4, UR38 ;  /* 0x000000043f267899 */ /* 0x000fe20008011626 */
[----:B01----:R-:W0:Y:S03]  /*5d40*/  SHFL.BFLY PT, R2, R9, 0x2, 0x1f ;  /* 0x0c401f0009027f89 */ /* 0x003e2600000e0000 */
[----:B------:R-:W-:Y:S01]  /*5d50*/  ULOP3.LUT UR38, UR38, 0x3fff, URZ, 0xc0, !UPT ;  /* 0x00003fff26267892 */ /* 0x000fe2000f8ec03f */
[----:B------:R-:W1:Y:S03]  /*5d60*/  SHFL.BFLY PT, R5, R8, 0x2, 0x1f ;  /* 0x0c401f0008057f89 */ /* 0x000e6600000e0000 */
[----:B------:R-:W-:-:S04]  /*5d70*/  ULOP3.LUT UR4, UR38, 0x3000000, URZ, 0xfc, !UPT ;  /* 0x0300000026047892 */ /* 0x000fc8000f8efc3f */
[----:B------:R-:W-:-:S07]  /*5d80*/  UIMAD UR4, UR6, 0x900, UR4 ;  /* 0x00000900060478a4 */ /* 0x000fce000f8e0204 */
[----:B------:R-:W-:Y:S02]  /*5d90*/  UMOV UR6, UR4 ;  /* 0x0000000400067c82 */ /* 0x000fe40008000000 */
[----:B------:R-:W-:Y:S01]  /*5da0*/  HGMMA.64x192x16.F32.BF16 R24, R188, gdesc[UR4].tnspB, R24, gsb0 ;  /* 0x42e00004bc187df0 */ /* 0x000fe20008001818 */
[----:B------:R-:W-:Y:S01]  /*5db0*/  UIADD3 UR6, UR4, 0x80, URZ ;  /* 0x0000008004067890 */ /* 0x000fe2000fffe03f */
[----:B------:R-:W-:Y:S01]  /*5dc0*/  UMOV UR7, 0x40000040 ;  /* 0x4000004000077882 */ /* 0x000fe20000000000 */
[----:B0-----:R-:W-:Y:S01]  /*5dd0*/  FADD.FTZ R2, R2, R9 ;  /* 0x0000000902027221 */ /* 0x001fe20000010000 */
[----:B-1----:R-:W-:Y:S01]  /*5de0*/  FADD.FTZ R6, R5, R8 ;  /* 0x0000000805067221 */ /* 0x002fe20000010000 */
[----:B------:R-:W-:-:S03]  /*5df0*/  IMAD.MOV.U32 R8, RZ, RZ, RZ ;  /* 0x000000ffff087224 */ /* 0x000fc600078e00ff */
[----:B------:R-:W0:Y:S04]  /*5e00*/  SHFL.BFLY PT, R5, R2, 0x1, 0x1f ;  /* 0x0c201f0002057f89 */ /* 0x000e2800000e0000 */
[----:B------:R-:W1:Y:S01]  /*5e10*/  SHFL.BFLY PT, R7, R6, 0x1, 0x1f ;  /* 0x0c201f0006077f89 */ /* 0x000e6200000e0000 */
[----:B0-----:R-:W-:Y:S01]  /*5e20*/  FADD.FTZ R12, R2, R5 ;  /* 0x00000005020c7221 */ /* 0x001fe20000010000 */
[----:B------:R-:W-:Y:S01]  /*5e30*/  IMAD.MOV.U32 R5, RZ, RZ, -0x800000 ;  /* 0xff800000ff057424 */ /* 0x000fe200078e00ff */
[----:B------:R-:W-:Y:S01]  /*5e40*/  MOV R2, 0xff800000 ;  /* 0xff80000000027802 */ /* 0x000fe20000000f00 */
[----:B-1----:R-:W-:Y:S02]  /*5e50*/  FADD.FTZ R13, R6, R7 ;  /* 0x00000007060d7221 */ /* 0x002fe40000010000 */
[----:B------:R-:W-:-:S02]  /*5e60*/  FSETP.NE.FTZ.AND P1, PT, R12, RZ, PT ;  /* 0x000000ff0c00720b */ /* 0x000fc40003f35000 */
[----:B------:R-:W-:Y:S02]  /*5e70*/  MOV R7, RZ ;  /* 0x000000ff00077202 */ /* 0x000fe40000000f00 */
[----:B------:R-:W-:-:S09]  /*5e80*/  FSETP.NE.FTZ.AND P2, PT, R13, RZ, PT ;  /* 0x000000ff0d00720b */ /* 0x000fd20003f55000 */
[----:B------:R-:W0:Y:S01]  /*5e90*/  @P1 MUFU.LG2 R10, R12 ;  /* 0x0000000c000a1308 */ /* 0x000e220000000c00 */
[----:B------:R-:W-:-:S03]  /*5ea0*/  @P1 FMUL.FTZ R6, R0, 0.69314718246459960938 ;  /* 0x3f31721800061820 */ /* 0x000fc60000410000 */
[----:B------:R-:W-:-:S04]  /*5eb0*/  @P2 FMUL.FTZ R0, R0, 0.69314718246459960938 ;  /* 0x3f31721800002820 */ /* 0x000fc80000410000 */
[----:B------:R-:W1:Y:S08]  /*5ec0*/  @P2 MUFU.LG2 R11, R13 ;  /* 0x0000000d000b2308 */ /* 0x000e700000000c00 */
[----:B------:R2:W3:Y:S01]  /*5ed0*/  @P1 MUFU.RCP R7, R12 ;  /* 0x0000000c00071308 */ /* 0x0004e20000001000 */
[----:B0-----:R-:W-:-:S04]  /*5ee0*/  @P1 FMUL.FTZ R9, R10, 0.69314718246459960938 ;  /* 0x3f3172180a091820 */ /* 0x001fc80000410000 */
[----:B------:R-:W-:-:S03]  /*5ef0*/  @P1 FFMA.FTZ R5, R6, R3, R9 ;  /* 0x0000000306051223 */ /* 0x000fc60000010009 */
[----:B------:R2:W0:Y:S01]  /*5f00*/  @P2 MUFU.RCP R8, R13 ;  /* 0x0000000d00082308 */ /* 0x0004220000001000 */
[----:B-1----:R-:W-:-:S04]  /*5f10*/  @P2 FMUL.FTZ R11, R11, 0.69314718246459960938 ;  /* 0x3f3172180b0b2820 */ /* 0x002fc80000410000 */
[----:B------:R-:W-:Y:S01]  /*5f20*/  @P2 FFMA.FTZ R2, R0, R4, R11 ;  /* 0x0000000400022223 */ /* 0x000fe2000001000b */
[----:B------:R-:W-:Y:S02]  /*5f30*/  WARPGROUP.DEPBAR.LE gsb0, 0x0 ;  /* 0x00008000000079c5 */ /* 0x000fe40000010000 */
[----:B------:R-:W-:-:S06]  /*5f40*/  WARPGROUP.ARRIVE ;  /* 0x00000000000079c5 */ /* 0x000fcc0000000000 */
        /* <DEDUP_REMOVED lines=16> */
[----:B------:R-:W-:Y:S01]  /*6050*/  HGMMA.64x192x16.F32.BF16 R24, R172, gdesc[UR4].tnspB, R24, gsb0 ;  /* 0x42e00004ac187df0 */ /* 0x000fe20008001818 */
[----:B------:R-:W-:Y:S01]  /*6060*/  UMOV UR6, UR4 ;  /* 0x0000000400067c82 */ /* 0x000fe20008000000 */
[----:B------:R-:W-:Y:S01]  /*6070*/  UMOV UR7, 0x40000040 ;  /* 0x4000004000077882 */ /* 0x000fe20000000000 */
[----:B------:R-:W-:Y:S02]  /*6080*/  WARPGROUP.DEPBAR.LE gsb0, 0x0 ;  /* 0x00008000000079c5 */ /* 0x000fe40000010000 */
[----:B------:R-:W-:-:S15]  /*6090*/  WARPGROUP.ARRIVE ;  /* 0x00000000000079c5 */ /* 0x000fde0000000000 */
[----:B------:R-:W-:Y:S03]  /*60a0*/  HGMMA.64x192x16.F32.BF16 R24, R168, gdesc[UR4].tnspB, R24, gsb0 ;  /* 0x42e00004a8187df0 */ /* 0x000fe60008001818 */
[----:B------:R-:W-:Y:S02]  /*60b0*/  WARPGROUP.DEPBAR.LE gsb0, 0x0 ;  /* 0x00008000000079c5 */ /* 0x000fe40000010000 */
[----:B0-23--:R-:W-:Y:S05]  /*60c0*/  @!P0 BRA `(.L_x_34) ;  /* 0x0000000000048947 */ /* 0x00dfea0003800000 */
[----:B------:R-:W-:Y:S01]  /*60d0*/  BPT.TRAP 0x1 ;  /* 0x000000040000795c */ /* 0x000fe20000300000 */
.L_x_34:
[----:B------:R-:W0:Y:S01]  /*60e0*/  S2UR UR6, SR_CgaCtaId ;  /* 0x00000000000679c3 */ /* 0x000e220000008800 */
[----:B------:R-:W-:Y:S01]  /*60f0*/  UIADD3 UR4, UR5, 0x30860, URZ ;  /* 0x0003086005047890 */ /* 0x000fe2000fffe03f */
        /* <DEDUP_REMOVED lines=22> */
[----:B0-----:R-:W-:Y:S01]  /*6260*/  UPRMT UR4, UR6, 0x654, UR4 ;  /* 0x0000065406047896 */ /* 0x001fe20008000004 */
        /* <DEDUP_REMOVED lines=8> */
[----:B------:R-:W-:Y:S01]  /*62f0*/  SYNCS.ARRIVE.TRANS64.RED.A1T0 RZ, [UR4], RZ ;  /* 0x000000ffffff79a7 */ /* 0x000fe20008100404 */
        /* <DEDUP_REMOVED lines=18> */
[----:B------:R-:W-:Y:S01]  /*6420*/  PLOP3.LUT P0, PT, PT, PT, PT, 0x8, 0x0 ;  /* 0x000000000000781c */ /* 0x000fe20003f0e170 */
        /* <DEDUP_REMOVED lines=47> */
[----:B------:R-:W-:-:S07]  /*6720*/  FMUL.FTZ R119, R119, R8 ;  /* 0x0000000877777220 */ /* 0x000fce0000410000 */
.L_x_10:
[----:B------:R-:W-:Y:S05]  /*6730*/  @P0 BRA `(.L_x_35) ;  /* 0x0000001800d00947 */ /* 0x000fea0003800000 */
[----:B------:R-:W0:Y:S01]  /*6740*/  S2R R0, SR_TID.X ;  /* 0x0000000000007919 */ /* 0x000e220000002100 */
[----:B------:R-:W1:Y:S01]  /*6750*/  LDC R14, c[0x0][0xbe8] ;  /* 0x0002fa00ff0e7b82 */ /* 0x000e620000000800 */
[----:B------:R-:W-:Y:S01]  /*6760*/  R2UR UR13, R16 ;  /* 0x00000000100d72ca */ /* 0x000fe200000e0000 */
[----:B------:R-:W-:Y:S01]  /*6770*/  ULDC.64 UR8, c[0x0][0xbd0] ;  /* 0x0002f40000087ab9 */ /* 0x000fe20000000a00 */
[----:B------:R-:W2:Y:S01]  /*6780*/  S2R R15, SR_CTAID.X ;  /* 0x00000000000f7919 */ /* 0x000ea20000002500 */
[----:B------:R-:W-:Y:S04]  /*6790*/  BSSY B0, `(.L_x_36) ;  /* 0x000011a000007945 */ /* 0x000fe80003800000 */
[----:B------:R-:W3:Y:S06]  /*67a0*/  S2UR UR12, SR_CTAID.Z ;  /* 0x00000000000c79c3 */ /* 0x000eec0000002700 */
[----:B------:R-:W-:-:S02]  /*67b0*/  USHF.R.S32.HI UR7, URZ, 0x1f, UR13 ;  /* 0x0000001f3f077899 */ /* 0x000fc4000801140d */
[----:B------:R-:W4:Y:S01]  /*67c0*/  LDC.64 R12, c[0x0][0xbd8] ;  /* 0x0002f600ff0c7b82 */ /* 0x000f220000000a00 */
[----:B------:R-:W-:Y:S02]  /*67d0*/  UIMAD.WIDE.U32 UR4, UR13, UR8, URZ ;  /* 0x000000080d0472a5 */ /* 0x000fe4000f8e003f */
[----:B------:R-:W-:-:S04]  /*67e0*/  UIMAD UR6, UR7, UR8, URZ ;  /* 0x00000008070672a4 */ /* 0x000fc8000f8e023f */
[----:B------:R-:W-:Y:S01]  /*67f0*/  UIMAD UR6, UR13, UR9, UR6 ;  /* 0x000000090d0672a4 */ /* 0x000fe2000f8e0206 */
[----:B-1----:R-:W-:Y:S01]  /*6800*/  ISETP.NE.AND P0, PT, R14, 0x1, PT ;  /* 0x000000010e00780c */ /* 0x002fe20003f05270 */
[----:B------:R-:W1:Y:S01]  /*6810*/  S2UR UR11, SR_CTAID.Y ;  /* 0x00000000000b79c3 */ /* 0x000e620000002600 */
[----:B------:R-:W-:Y:S01]  /*6820*/  ULDC.64 UR8, c[0x0][0xb38] ;  /* 0x0002ce0000087ab9 */ /* 0x000fe20000000a00 */
[----:B------:R-:W-:Y:S02]  /*6830*/  UIADD3 UR6, UR5, UR6, URZ ;  /* 0x0000000605067290 */ /* 0x000fe4000fffe03f */
[----:B------:R-:W-:Y:S01]  /*6840*/  UIMAD UR7, UR7, UR8, URZ ;  /* 0x00000008070772a4 */ /* 0x000fe2000f8e023f */
[----:B0-----:R-:W-:Y:S01]  /*6850*/  VIADD R7, R0, 0xffffff80 ;  /* 0xffffff8000077836 */ /* 0x001fe20000000000 */
[----:B---3--:R-:W-:Y:S02]  /*6860*/  USHF.R.S32.HI UR10, URZ, 0x1f, UR12 ;  /* 0x0000001f3f0a7899 */ /* 0x008fe4000801140c */
[----:B------:R-:W1:Y:S02]  /*6870*/  LDC R21, c[0x0][0xc50] ;  /* 0x00031400ff157b82 */ /* 0x000e640000000800 */
[----:B------:R-:W-:-:S04]  /*6880*/  SHF.R.S32.HI R6, RZ, 0x1f, R7 ;  /* 0x0000001fff067819 */ /* 0x000fc80000011407 */
[CC--:B------:R-:W-:Y:S02]  /*6890*/  LEA.HI R0, R6.reuse, R7.reuse, RZ, 0x7 ;  /* 0x0000000706007211 */ /* 0x0c0fe400078f38ff */
[----:B------:R-:W0:Y:S01]  /*68a0*/  @P0 LDC R10, c[0x0][0xbec] ;  /* 0x0002fb00ff0a0b82 */ /* 0x000e220000000800 */
[----:B------:R-:W-:Y:S02]  /*68b0*/  LEA.HI R6, R6, R7, RZ, 0x2 ;  /* 0x0000000706067211 */ /* 0x000fe400078f10ff */
[----:B------:R-:W-:Y:S02]  /*68c0*/  LOP3.LUT R4, R0, 0xffffff80, RZ, 0xc0, !PT ;  /* 0xffffff8000047812 */ /* 0x000fe400078ec0ff */
[----:B------:R-:W-:Y:S02]  /*68d0*/  SHF.R.S32.HI R9, RZ, 0x7, R0 ;  /* 0x00000007ff097819 */ /* 0x000fe40000011400 */
[----:B------:R-:W-:Y:S01]  /*68e0*/  LOP3.LUT R6, R6, 0xfffffffc, RZ, 0xc0, !PT ;  /* 0xfffffffc06067812 */ /* 0x000fe200078ec0ff */
[C---:B------:R-:W-:Y:S01]  /*68f0*/  IMAD.IADD R20, R7.reuse, 0x1, -R4 ;  /* 0x0000000107147824 */ /* 0x040fe200078e0a04 */
[----:B------:R-:W-:Y:S01]  /*6900*/  LEA.HI R0, R0, R9, RZ, 0x1 ;  /* 0x0000000900007211 */ /* 0x000fe200078f08ff */
[----:B------:R-:W3:Y:S01]  /*6910*/  LDC.64 R18, c[0x0][0xb40] ;  /* 0x0002d000ff127b82 */ /* 0x000ee20000000a00 */
[----:B------:R-:W-:-:S02]  /*6920*/  IADD3 R6, R7, -R6, RZ ;  /* 0x8000000607067210 */ /* 0x000fc40007ffe0ff */
[----:B------:R-:W-:Y:S02]  /*6930*/  SHF.R.S32.HI R11, RZ, 0x1f, R20 ;  /* 0x0000001fff0b7819 */ /* 0x000fe40000011414 */
[----:B------:R-:W-:Y:S02]  /*6940*/  LOP3.LUT R0, R0, 0x3fffffe, RZ, 0xc0, !PT ;  /* 0x03fffffe00007812 */ /* 0x000fe400078ec0ff */
[----:B------:R-:W-:Y:S01]  /*6950*/  LEA.HI R22, R11, R20, RZ, 0x2 ;  /* 0x000000140b167211 */ /* 0x000fe200078f10ff */
[----:B------:R-:W5:Y:S01]  /*6960*/  @P0 LDC R120, c[0x0][0xbec] ;  /* 0x0002fb00ff780b82 */ /* 0x000f620000000800 */
[----:B------:R-:W-:Y:S01]  /*6970*/  LEA.HI R7, R6, R6, RZ, 0x1 ;  /* 0x0000000606077211 */ /* 0x000fe200078f08ff */
[----:B------:R-:W-:Y:S01]  /*6980*/  IMAD.IADD R0, R9, 0x1, -R0 ;  /* 0x0000000109007824 */ /* 0x000fe200078e0a00 */
[--C-:B------:R-:W-:Y:S02]  /*6990*/  SHF.R.S32.HI R3, RZ, 0x2, R22.reuse ;  /* 0x00000002ff037819 */ /* 0x100fe40000011416 */
[----:B------:R-:W-:-:S02]  /*69a0*/  SHF.R.S32.HI R4, RZ, 0x1f, R22 ;  /* 0x0000001fff047819 */ /* 0x000fc40000011416 */
[----:B------:R-:W-:Y:S01]  /*69b0*/  LOP3.LUT R7, R7, 0x1ffffffe, RZ, 0xc0, !PT ;  /* 0x1ffffffe07077812 */ /* 0x000fe200078ec0ff */
[----:B------:R-:W5:Y:S01]  /*69c0*/  @P0 LDC R17, c[0x0][0xbf0] ;  /* 0x0002fc00ff110b82 */ /* 0x000f620000000800 */
[----:B------:R-:W-:Y:S02]  /*69d0*/  LEA.HI R4, R4, R3, RZ, 0x3 ;  /* 0x0000000304047211 */ /* 0x000fe400078f18ff */
[----:B------:R-:W-:Y:S01]  /*69e0*/  IADD3 R9, R6, -R7, RZ ;  /* 0x8000000706097210 */ /* 0x000fe20007ffe0ff */
[----:B------:R-:W-:Y:S01]  /*69f0*/  IMAD.U32 R6, RZ, RZ, UR4 ;  /* 0x00000004ff067e24 */ /* 0x000fe2000f8e00ff */
[----:B------:R-:W-:Y:S02]  /*6a00*/  LOP3.LUT R4, R4, 0xfffffff8, RZ, 0xc0, !PT ;  /* 0xfffffff804047812 */ /* 0x000fe400078ec0ff */
[----:B------:R-:W-:Y:S01]  /*6a10*/  MOV R7, UR5 ;  /* 0x0000000500077c02 */ /* 0x000fe20008000f00 */
[----:B------:R-:W5:Y:S01]  /*6a20*/  @P0 LDC R23, c[0x0][0xbf0] ;  /* 0x0002fc00ff170b82 */ /* 0x000f620000000800 */
[----:B------:R-:W-:Y:S01]  /*6a30*/  IMAD.U32 R7, RZ, RZ, UR6 ;  /* 0x00000006ff077e24 */ /* 0x000fe2000f8e00ff */
[----:B------:R-:W-:Y:S01]  /*6a40*/  UIMAD.WIDE.U32 UR4, UR13, UR8, URZ ;  /* 0x000000080d0472a5 */ /* 0x000fe2000f8e003f */
[----:B------:R-:W-:Y:S01]  /*6a50*/  IMAD.IADD R4, R3, 0x1, -R4 ;  /* 0x0000000103047824 */ /* 0x000fe200078e0a04 */
[----:B------:R-:W-:Y:S01]  /*6a60*/  LEA.HI R3, R11, R20, RZ, 0x5 ;  /* 0x000000140b037211 */ /* 0x000fe200078f28ff */
[----:B------:R-:W-:Y:S01]  /*6a70*/  UIMAD UR6, UR13, UR9, UR7 ;  /* 0x000000090d0672a4 */ /* 0x000fe2000f8e0207 */
[----:B----4-:R-:W-:-:S02]  /*6a80*/  IMAD.WIDE.U32 R6, R12, UR12, R6 ;  /* 0x0000000c0c067c25 */ /* 0x010fc4000f8e0006 */
[----:B------:R-:W-:Y:S01]  /*6a90*/  SHF.R.S32.HI R3, RZ, 0x5, R3 ;  /* 0x00000005ff037819 */ /* 0x000fe20000011403 */
[----:B------:R-:W-:Y:S01]  /*6aa0*/  UIADD3 UR6, UR5, UR6, URZ ;  /* 0x0000000605067290 */ /* 0x000fe2000fffe03f */
[----:B------:R-:W-:Y:S01]  /*6ab0*/  IMAD.U32 R8, RZ, RZ, UR4 ;  /* 0x00000004ff087e24 */ /* 0x000fe2000f8e00ff */
[----:B------:R-:W-:Y:S02]  /*6ac0*/  ULDC.64 UR8, c[0x0][0xb28] ;  /* 0x0002ca0000087ab9 */ /* 0x000fe40000000a00 */
[----:B------:R-:W-:Y:S02]  /*6ad0*/  IMAD R3, R3, 0x10, R4 ;  /* 0x0000001003037824 */ /* 0x000fe400078e0204 */
[----:B------:R-:W-:Y:S02]  /*6ae0*/  IMAD R4, R12, UR10, RZ ;  /* 0x0000000a0c047c24 */ /* 0x000fe4000f8e02ff */
[----:B------:R-:W-:Y:S02]  /*6af0*/  IMAD R0, R0, 0x40, R3 ;  /* 0x0000004000007824 */ /* 0x000fe400078e0203 */
[----:B------:R-:W-:-:S02]  /*6b00*/  IMAD R12, RZ, RZ, -UR13 ;  /* 0x8000000dff0c7e24 */ /* 0x000fc4000f8e02ff */
[----:B------:R-:W-:Y:S01]  /*6b10*/  IMAD R13, R13, UR12, R4 ;  /* 0x0000000c0d0d7c24 */ /* 0x000fe2000f8e0204 */
[----:B------:R-:W-:Y:S01]  /*6b20*/  LEA R9, R9, R0, 0x3 ;  /* 0x0000000009097211 */ /* 0x000fe200078e18ff */
[----:B-1----:R-:W-:Y:S02]  /*6b30*/  IMAD R21, R21, R12, UR11 ;  /* 0x0000000b15157e24 */ /* 0x002fe4000f8e020c */
[----:B------:R-:W-:Y:S02]  /*6b40*/  IMAD.IADD R7, R7, 0x1, R13 ;  /* 0x0000000107077824 */ /* 0x000fe400078e020d */
[----:B--2---:R-:W-:Y:S01]  /*6b50*/  IMAD R3, R15, 0x80, R9 ;  /* 0x000000800f037824 */ /* 0x004fe200078e0209 */
[----:B------:R-:W-:Y:S01]  /*6b60*/  MOV R9, UR5 ;  /* 0x0000000500097c02 */ /* 0x000fe20008000f00 */
[----:B------:R-:W-:Y:S01]  /*6b70*/  IMAD.U32 R9, RZ, RZ, UR6 ;  /* 0x00000006ff097e24 */ /* 0x000fe2000f8e00ff */
[----:B------:R-:W-:Y:S01]  /*6b80*/  SHF.R.S32.HI R12, RZ, 0x1f, R21 ;  /* 0x0000001fff0c7819 */ /* 0x000fe20000011415 */
[C---:B0-----:R-:W-:Y:S01]  /*6b90*/  @P0 IMAD.HI.U32 R4, R3.reuse, R10, RZ ;  /* 0x0000000a03040227 */ /* 0x041fe200078e00ff */
[----:B------:R-:W-:Y:S01]  /*6ba0*/  MOV R11, R3 ;  /* 0x00000003000b7202 */ /* 0x000fe20000000f00 */
[----:B------:R-:W-:Y:S01]  /*6bb0*/  ULDC.64 UR4, c[0x0][0xbe0] ;  /* 0x0002f80000047ab9 */ /* 0x000fe20000000a00 */
[----:B------:R-:W-:Y:S01]  /*6bc0*/  ULDC.64 UR6, c[0x0][0xb48] ;  /* 0x0002d20000067ab9 */ /* 0x000fe20000000a00 */
[----:B---3--:R-:W-:Y:S01]  /*6bd0*/  IMAD R10, R18, UR10, RZ ;  /* 0x0000000a120a7c24 */ /* 0x008fe2000f8e02ff */
[----:B-----5:R-:W-:Y:S01]  /*6be0*/  @P0 SHF.R.U32.HI R11, RZ, R17, R4 ;  /* 0x00000011ff0b0219 */ /* 0x020fe20000011604 */
[----:B------:R-:W-:-:S04]  /*6bf0*/  @P0 IMAD.HI.U32 R120, R3, R120, RZ ;  /* 0x0000007803780227 */ /* 0x000fc800078e00ff */
[----:B------:R-:W-:Y:S02]  /*6c00*/  IMAD R17, R19, UR12, R10 ;  /* 0x0000000c13117c24 */ /* 0x000fe4000f8e020a */
[----:B------:R-:W-:-:S04]  /*6c10*/  IMAD.WIDE.U32 R8, R18, UR12, R8 ;  /* 0x0000000c12087c25 */ /* 0x000fc8000f8e0008 */
[----:B------:R-:W-:Y:S01]  /*6c20*/  IMAD.MOV.U32 R13, RZ, RZ, R3 ;  /* 0x000000ffff0d7224 */ /* 0x000fe200078e0003 */
[----:B------:R-:W-:Y:S01]  /*6c30*/  @P0 SHF.R.U32.HI R13, RZ, R23, R120 ;  /* 0x00000017ff0d0219 */ /* 0x000fe20000011678 */
[----:B------:R-:W-:Y:S01]  /*6c40*/  IMAD R4, R12, UR4, RZ ;  /* 0x000000040c047c24 */ /* 0x000fe2000f8e02ff */
[----:B------:R-:W-:Y:S01]  /*6c50*/  IADD3 R9, R9, R17, RZ ;  /* 0x0000001109097210 */ /* 0x000fe20007ffe0ff */
[----:B------:R-:W-:Y:S01]  /*6c60*/  IMAD.WIDE.U32 R6, R21, UR4, R6 ;  /* 0x0000000415067c25 */ /* 0x000fe2000f8e0006 */
[----:B------:R-:W-:-:S03]  /*6c70*/  SHF.R.S32.HI R17, RZ, 0x1f, R11 ;  /* 0x0000001fff117819 */ /* 0x000fc6000001140b */
[----:B------:R-:W-:Y:S01]  /*6c80*/  IMAD R12, R12, UR6, RZ ;  /* 0x000000060c0c7c24 */ /* 0x000fe2000f8e02ff */
[----:B------:R-:W-:Y:S01]  /*6c90*/  BAR.SYNC.DEFER_BLOCKING 0x1, 0x100 ;  /* 0x0044000000007b1d */ /* 0x000fe20000010000 */
[----:B------:R-:W-:Y:S01]  /*6ca0*/  IMAD R10, R21, UR5, R4 ;  /* 0x00000005150a7c24 */ /* 0x000fe2000f8e0204 */
[----:B------:R-:W-:Y:S01]  /*6cb0*/  IADD3 R6, P0, R11, R6, RZ ;  /* 0x000000060b067210 */ /* 0x000fe20007f1e0ff */
[----:B------:R-:W-:Y:S01]  /*6cc0*/  IMAD.MOV R11, RZ, RZ, -R11 ;  /* 0x000000ffff0b7224 */ /* 0x000fe200078e0a0b */
[----:B------:R-:W-:Y:S01]  /*6cd0*/  SHF.R.S32.HI R4, RZ, 0x1f, R13 ;  /* 0x0000001fff047819 */ /* 0x000fe2000001140d */
[C---:B------:R-:W-:Y:S01]  /*6ce0*/  IMAD R19, R21.reuse, UR7, R12 ;  /* 0x0000000715137c24 */ /* 0x040fe2000f8e020c */
[----:B------:R-:W-:Y:S01]  /*6cf0*/  ULDC.64 UR4, c[0x0][0xb30] ;  /* 0x0002cc0000047ab9 */ /* 0x000fe20000000a00 */
[----:B------:R-:W-:Y:S01]  /*6d00*/  IMAD.WIDE.U32 R8, R21, UR6, R8 ;  /* 0x0000000615087c25 */ /* 0x000fe2000f8e0008 */
[----:B------:R-:W-:Y:S01]  /*6d10*/  IADD3.X R7, R17, R7, R10, P0, !PT ;  /* 0x0000000711077210 */ /* 0x000fe200007fe40a */
[----:B------:R-:W-:-:S02]  /*6d20*/  ULDC.64 UR6, c[0x0][0xbc8] ;  /* 0x0002f20000067ab9 */ /* 0x000fc40000000a00 */
[----:B------:R-:W-:Y:S01]  /*6d30*/  IMAD.MOV R12, RZ, RZ, -R13 ;  /* 0x000000ffff0c7224 */ /* 0x000fe200078e0a0d */
[----:B------:R-:W-:Y:S01]  /*6d40*/  IADD3 R9, R9, R19, RZ ;  /* 0x0000001309097210 */ /* 0x000fe20007ffe0ff */
[----:B------:R-:W-:Y:S02]  /*6d50*/  IMAD R4, R4, UR4, RZ ;  /* 0x0000000404047c24 */ /* 0x000fe4000f8e02ff */
[C-C-:B------:R-:W-:Y:S02]  /*6d60*/  IMAD R11, R14.reuse, R11, R3.reuse ;  /* 0x0000000b0e0b7224 */ /* 0x140fe400078e0203 */
[----:B------:R-:W-:Y:S02]  /*6d70*/  IMAD R3, R14, R12, R3 ;  /* 0x0000000c0e037224 */ /* 0x000fe400078e0203 */
[C---:B------:R-:W-:Y:S01]  /*6d80*/  IMAD R17, R13.reuse, UR5, R4 ;  /* 0x000000050d117c24 */ /* 0x040fe2000f8e0204 */
[----:B------:R-:W-:Y:S01]  /*6d90*/  SHF.R.S32.HI R4, RZ, 0x1f, R11 ;  /* 0x0000001fff047819 */ /* 0x000fe2000001140b */
[----:B------:R-:W-:Y:S01]  /*6da0*/  IMAD.WIDE.U32 R8, R13, UR4, R8 ;  /* 0x000000040d087c25 */ /* 0x000fe2000f8e0008 */
[----:B------:R-:W-:Y:S01]  /*6db0*/  SHF.R.S32.HI R10, RZ, 0x1f, R3 ;  /* 0x0000001fff0a7819 */ /* 0x000fe20000011403 */
[----:B------:R-:W0:Y:S01]  /*6dc0*/  S2UR UR5, SR_CgaCtaId ;  /* 0x00000000000579c3 */ /* 0x000e220000008800 */
[----:B------:R-:W-:Y:S01]  /*6dd0*/  UMOV UR4, 0x400 ;  /* 0x0000040000047882 */ /* 0x000fe20000000000 */
[----:B------:R-:W-:-:S02]  /*6de0*/  IMAD R4, R4, UR6, RZ ;  /* 0x0000000604047c24 */ /* 0x000fc4000f8e02ff */
[----:B------:R-:W-:Y:S02]  /*6df0*/  IMAD.IADD R9, R9, 0x1, R17 ;  /* 0x0000000109097824 */ /* 0x000fe400078e0211 */
[----:B------:R-:W-:Y:S02]  /*6e00*/  IMAD R10, R10, UR8, RZ ;  /* 0x000000080a0a7c24 */ /* 0x000fe4000f8e02ff */
[C---:B------:R-:W-:Y:S02]  /*6e10*/  IMAD R13, R11.reuse, UR7, R4 ;  /* 0x000000070b0d7c24 */ /* 0x040fe4000f8e0204 */
[----:B------:R-:W-:Y:S01]  /*6e20*/  IMAD.WIDE.U32 R6, R11, UR6, R6 ;  /* 0x000000060b067c25 */ /* 0x000fe2000f8e0006 */
[----:B------:R-:W-:-:S03]  /*6e30*/  ULDC.64 UR6, c[0x0][0xba8] ;  /* 0x0002ea0000067ab9 */ /* 0x000fc60000000a00 */
[C---:B------:R-:W-:Y:S01]  /*6e40*/  IMAD R17, R3.reuse, UR9, R10 ;  /* 0x0000000903117c24 */ /* 0x040fe2000f8e020a */
[----:B------:R-:W-:Y:S01]  /*6e50*/  LEA R18, P0, R6, UR6, 0x2 ;  /* 0x0000000606127c11 */ /* 0x000fe2000f8010ff */
[----:B------:R-:W-:Y:S01]  /*6e60*/  IMAD.WIDE.U32 R8, R3, UR8, R8 ;  /* 0x0000000803087c25 */ /* 0x000fe2000f8e0008 */
[----:B------:R-:W-:Y:S01]  /*6e70*/  ULDC.64 UR8, c[0x0][0xb00] ;  /* 0x0002c00000087ab9 */ /* 0x000fe20000000a00 */
[----:B------:R-:W-:Y:S02]  /*6e80*/  ULDC UR6, c[0x0][0xa88] ;  /* 0x0002a20000067ab9 */ /* 0x000fe40000000800 */
[----:B------:R-:W-:Y:S01]  /*6e90*/  IMAD.IADD R11, R7, 0x1, R13 ;  /* 0x00000001070b7824 */ /* 0x000fe200078e020d */
[----:B------:R-:W-:Y:S01]  /*6ea0*/  IADD3 R7, R9, R17, RZ ;  /* 0x0000001109077210 */ /* 0x000fe20007ffe0ff */
[----:B------:R-:W-:Y:S01]  /*6eb0*/  SHFL.IDX PT, R10, R18, RZ, 0x1c1f ;  /* 0x001c1fff120a7589 */ /* 0x000fe200000e0000 */
[----:B------:R-:W-:Y:S01]  /*6ec0*/  IMAD R15, R15, 0x80, R0 ;  /* 0x000000800f0f7824 */ /* 0x000fe200078e0200 */
[----:B------:R-:W-:Y:S01]  /*6ed0*/  LEA R3, P1, R8, UR8, 0x2 ;  /* 0x0000000808037c11 */ /* 0x000fe2000f8210ff */
[----:B0-----:R-:W-:Y:S01]  /*6ee0*/  ULEA UR4, UR5, UR4, 0x18 ;  /* 0x0000000405047291 */ /* 0x001fe2000f8ec03f */
[----:B------:R-:W-:Y:S01]  /*6ef0*/  LEA.HI.X R17, R6, UR7, R11, 0x2, P0 ;  /* 0x0000000706117c11 */ /* 0x000fe200080f140b */
[----:B------:R-:W-:Y:S01]  /*6f00*/  SHFL.IDX PT, R12, R18, 0x1, 0x1c1f ;  /* 0x003c1f00120c7f89 */ /* 0x000fe200000e0000 */
[----:B------:R-:W-:Y:S01]  /*6f10*/  IMAD R4, R14, UR6, RZ ;  /* 0x000000060e047c24 */ /* 0x000fe2000f8e02ff */
[----:B------:R-:W-:Y:S01]  /*6f20*/  LOP3.LUT P0, RZ, R20, 0x3, RZ, 0xc0, !PT ;  /* 0x0000000314ff7812 */ /* 0x000fe2000780c0ff */
[C---:B------:R-:W-:Y:S01]  /*6f30*/  VIADD R9, R15.reuse, 0x8 ;  /* 0x000000080f097836 */ /* 0x040fe20000000000 */
[----:B------:R-:W0:Y:S01]  /*6f40*/  SHFL.IDX PT, R11, R17, RZ, 0x1c1f ;  /* 0x001c1fff110b7589 */ /* 0x000e2200000e0000 */
[----:B------:R-:W-:Y:S01]  /*6f50*/  LEA.HI.X R8, R8, UR9, R7, 0x2, P1 ;  /* 0x0000000908087c11 */ /* 0x000fe200088f1407 */
[----:B------:R-:W-:Y:S01]  /*6f60*/  UIADD3 UR4, UR4, 0x30820, URZ ;  /* 0x0003082004047890 */ /* 0x000fe2000fffe03f */
[-C--:B------:R-:W-:Y:S01]  /*6f70*/  ISETP.GE.OR P1, PT, R15, R4.reuse, P0 ;  /* 0x000000040f00720c */ /* 0x080fe20000726670 */
[----:B------:R1:W2:Y:S01]  /*6f80*/  SHFL.IDX PT, R13, R17, 0x1, 0x1c1f ;  /* 0x003c1f00110d7f89 */ /* 0x0002a200000e0000 */
[-C--:B------:R-:W-:Y:S01]  /*6f90*/  ISETP.GE.OR P0, PT, R9, R4.reuse, P0 ;  /* 0x000000040900720c */ /* 0x080fe20000706670 */
[----:B------:R-:W-:Y:S01]  /*6fa0*/  UPRMT UR4, URZ, 0x654, UR4 ;  /* 0x000006543f047896 */ /* 0x000fe20008000004 */
[----:B------:R-:W-:Y:S01]  /*6fb0*/  ISETP.GE.AND P2, PT, R15, R4, PT ;  /* 0x000000040f00720c */ /* 0x000fe20003f46270 */
[----:B------:R3:W4:Y:S01]  /*6fc0*/  SHFL.IDX PT, R6, R3, RZ, 0x1c1f ;  /* 0x001c1fff03067589 */ /* 0x00072200000e0000 */
[----:B-1----:R-:W-:-:S03]  /*6fd0*/  LOP3.LUT R17, R22, 0x7ffffffc, RZ, 0xc0, !PT ;  /* 0x7ffffffc16117812 */ /* 0x002fc600078ec0ff */
[----:B------:R3:W1:Y:S03]  /*6fe0*/  SHFL.IDX PT, R7, R8, RZ, 0x1c1f ;  /* 0x001c1fff08077589 */ /* 0x00066600000e0000 */
[----:B------:R-:W-:Y:S01]  /*6ff0*/  SYNCS.ARRIVE.TRANS64.RED.A1T0 RZ, [UR4], RZ ;  /* 0x000000ffffff79a7 */ /* 0x000fe20008100404 */
[----:B------:R-:W-:-:S05]  /*7000*/  IADD3 R0, R20, -R17, RZ ;  /* 0x8000001114007210 */ /* 0x000fca0007ffe0ff */
[----:B------:R-:W-:Y:S01]  /*7010*/  IMAD.SHL.U32 R0, R0, 0x2, RZ ;  /* 0x0000000200007824 */ /* 0x000fe200078e00ff */
[----:B0-----:R3:W-:Y:S04]  /*7020*/  @!P1 ST.E desc[UR36][R10.64], R5 ;  /* 0x000000050a009985 */ /* 0x0017e8000c101924 */
[----:B--2---:R3:W-:Y:S01]  /*7030*/  @!P0 ST.E desc[UR36][R12.64], R2 ;  /* 0x000000020c008985 */ /* 0x0047e2000c101924 */
[----:B------:R-:W-:Y:S05]  /*7040*/  @P2 BRA `(.L_x_37) ;  /* 0x0000000800382947 */ /* 0x000fea0003800000 */
[C---:B---3--:R-:W-:Y:S01]  /*7050*/  VIADD R2, R0.reuse, 0x8 ;  /* 0x0000000800027836 */ /* 0x048fe20000000000 */
[C---:B------:R-:W-:Y:S01]  /*7060*/  IADD3 R5, R0.reuse, 0x10, RZ ;  /* 0x0000001000057810 */ /* 0x040fe20007ffe0ff */
[----:B------:R-:W-:Y:S01]  /*7070*/  ULDC UR4, c[0x0][0xac8] ;  /* 0x0002b20000047ab9 */ /* 0x000fe20000000800 */
[C---:B------:R-:W-:Y:S01]  /*7080*/  VIADD R17, R0.reuse, 0x18 ;  /* 0x0000001800117836 */ /* 0x040fe20000000000 */
[C---:B------:R-:W-:Y:S01]  /*7090*/  ISETP.GE.AND P0, PT, R0.reuse, UR4, PT ;  /* 0x0000000400007c0c */ /* 0x040fe2000bf06270 */
[C---:B------:R-:W-:Y:S01]  /*70a0*/  VIADD R18, R0.reuse, 0x20 ;  /* 0x0000002000127836 */ /* 0x040fe20000000000 */
[----:B------:R-:W-:Y:S01]  /*70b0*/  ISETP.GE.AND P2, PT, R5, UR4, PT ;  /* 0x0000000405007c0c */ /* 0x000fe2000bf46270 */
[----:B------:R-:W-:Y:S01]  /*70c0*/  VIADD R19, R0, 0x38 ;  /* 0x0000003800137836 */ /* 0x000fe20000000000 */
[----:B------:R-:W-:Y:S01]  /*70d0*/  ISETP.GE.AND P1, PT, R2, UR4, PT ;  /* 0x0000000402007c0c */ /* 0x000fe2000bf26270 */
[C---:B------:R-:W-:Y:S01]  /*70e0*/  VIADD R21, R0.reuse, 0x48 ;  /* 0x0000004800157836 */ /* 0x040fe20000000000 */
[----:B------:R-:W-:Y:S01]  /*70f0*/  ISETP.GE.AND P5, PT, R17, UR4, PT ;  /* 0x0000000411007c0c */ /* 0x000fe2000bfa6270 */
[----:B------:R-:W-:Y:S01]  /*7100*/  VIADD R22, R0, 0x50 ;  /* 0x0000005000167836 */ /* 0x000fe20000000000 */
[----:B------:R-:W-:-:S02]  /*7110*/  ISETP.GE.AND P6, PT, R18, UR4, PT ;  /* 0x0000000412007c0c */ /* 0x000fc4000bfc6270 */
[C---:B------:R-:W-:Y:S02]  /*7120*/  IADD3 R20, R0.reuse, 0x40, RZ ;  /* 0x0000004000147810 */ /* 0x040fe40007ffe0ff */
[----:B------:R-:W-:Y:S01]  /*7130*/  ISETP.GE.AND P3, PT, R19, UR4, PT ;  /* 0x0000000413007c0c */ /* 0x000fe2000bf66270 */
[C---:B-1--4-:R-:W-:Y:S01]  /*7140*/  @!P0 IMAD.WIDE R10, R0.reuse, 0x4, R6 ;  /* 0x00000004000a8825 */ /* 0x052fe200078e0206 */
[----:B------:R-:W-:Y:S02]  /*7150*/  IADD3 R23, R0, 0x58, RZ ;  /* 0x0000005800177810 */ /* 0x000fe40007ffe0ff */
[----:B------:R-:W-:Y:S02]  /*7160*/  @!P2 LEA.HI R5, R5, R5, RZ, 0x1 ;  /* 0x000000050505a211 */ /* 0x000fe400078f08ff */
[----:B------:R-:W-:Y:S01]  /*7170*/  @!P1 LEA.HI R2, R2, R2, RZ, 0x1 ;  /* 0x0000000202029211 */ /* 0x000fe200078f08ff */
[----:B------:R0:W-:Y:S01]  /*7180*/  @!P0 ST.E.64 desc[UR36][R10.64], R24 ;  /* 0x000000180a008985 */ /* 0x0001e2000c101b24 */
[----:B------:R-:W-:-:S02]  /*7190*/  @!P2 LOP3.LUT R5, R5, 0xfffffffe, RZ, 0xc0, !PT ;  /* 0xfffffffe0505a812 */ /* 0x000fc400078ec0ff */
[----:B------:R-:W-:Y:S02]  /*71a0*/  @!P1 LOP3.LUT R13, R2, 0xfffffffe, RZ, 0xc0, !PT ;  /* 0xfffffffe020d9812 */ /* 0x000fe400078ec0ff */
[----:B------:R-:W-:Y:S01]  /*71b0*/  IADD3 R2, R0, 0x28, RZ ;  /* 0x0000002800027810 */ /* 0x000fe20007ffe0ff */
[--C-:B------:R-:W-:Y:S01]  /*71c0*/  @!P2 IMAD.WIDE R14, R5, 0x4, R6.reuse ;  /* 0x00000004050ea825 */ /* 0x100fe200078e0206 */
[----:B------:R-:W-:Y:S02]  /*71d0*/  @!P5 LEA.HI R17, R17, R17, RZ, 0x1 ;  /* 0x000000111111d211 */ /* 0x000fe400078f08ff */
[----:B------:R-:W-:Y:S01]  /*71e0*/  ISETP.GE.AND P0, PT, R2, UR4, PT ;  /* 0x0000000402007c0c */ /* 0x000fe2000bf06270 */
[--C-:B------:R-:W-:Y:S01]  /*71f0*/  @!P1 IMAD.WIDE R12, R13, 0x4, R6.reuse ;  /* 0x000000040d0c9825 */ /* 0x100fe200078e0206 */
[----:B------:R-:W-:Y:S02]  /*7200*/  @!P6 LEA.HI R18, R18, R18, RZ, 0x1 ;  /* 0x000000121212e211 */ /* 0x000fe400078f08ff */
[----:B------:R-:W-:Y:S01]  /*7210*/  @!P3 LEA.HI R19, R19, R19, RZ, 0x1 ;  /* 0x000000131313b211 */ /* 0x000fe200078f08ff */
[C---:B------:R-:W-:Y:S01]  /*7220*/  VIADD R5, R0.reuse, 0x30 ;  /* 0x0000003000057836 */ /* 0x040fe20000000000 */
[----:B------:R1:W-:Y:S01]  /*7230*/  @!P1 ST.E.64 desc[UR36][R12.64], R28 ;  /* 0x0000001c0c009985 */ /* 0x0003e2000c101b24 */
[----:B------:R-:W-:Y:S01]  /*7240*/  ISETP.GE.AND P1, PT, R21, UR4, PT ;  /* 0x0000000415007c0c */ /* 0x000fe2000bf26270 */
[C---:B0-----:R-:W-:Y:S01]  /*7250*/  VIADD R24, R0.reuse, 0x78 ;  /* 0x0000007800187836 */ /* 0x041fe20000000000 */
[----:B------:R-:W-:Y:S01]  /*7260*/  @!P5 LOP3.LUT R11, R17, 0xfffffffe, RZ, 0xc0, !PT ;  /* 0xfffffffe110bd812 */ /* 0x000fe200078ec0ff */
[----:B------:R0:W-:Y:S01]  /*7270*/  @!P2 ST.E.64 desc[UR36][R14.64], R32 ;  /* 0x000000200e00a985 */ /* 0x0001e2000c101b24 */
[----:B------:R-:W-:Y:S01]  /*7280*/  ISETP.GE.AND P4, PT, R5, UR4, PT ;  /* 0x0000000405007c0c */ /* 0x000fe2000bf86270 */
[----:B------:R-:W-:Y:S01]  /*7290*/  VIADD R25, R0, 0x80 ;  /* 0x0000008000197836 */ /* 0x000fe20000000000 */
[----:B------:R-:W-:Y:S01]  /*72a0*/  ISETP.GE.AND P2, PT, R20, UR4, PT ;  /* 0x0000000414007c0c */ /* 0x000fe2000bf46270 */
[----:B------:R-:W-:Y:S01]  /*72b0*/  @!P5 IMAD.WIDE R10, R11, 0x4, R6 ;  /* 0x000000040b0ad825 */ /* 0x000fe200078e0206 */
[----:B------:R-:W-:-:S02]  /*72c0*/  @!P0 LEA.HI R2, R2, R2, RZ, 0x1 ;  /* 0x0000000202028211 */ /* 0x000fc400078f08ff */
[----:B------:R-:W-:Y:S02]  /*72d0*/  @!P3 LOP3.LUT R19, R19, 0xfffffffe, RZ, 0xc0, !PT ;  /* 0xfffffffe1313b812 */ /* 0x000fe400078ec0ff */
[----:B------:R2:W-:Y:S01]  /*72e0*/  @!P5 ST.E.64 desc[UR36][R10.64], R36 ;  /* 0x000000240a00d985 */ /* 0x0005e2000c101b24 */
[----:B-1----:R-:W-:Y:S02]  /*72f0*/  @!P6 LOP3.LUT R13, R18, 0xfffffffe, RZ, 0xc0, !PT ;  /* 0xfffffffe120de812 */ /* 0x002fe400078ec0ff */
[----:B------:R-:W-:Y:S02]  /*7300*/  @!P1 LEA.HI R21, R21, R21, RZ, 0x1 ;  /* 0x0000001515159211 */ /* 0x000fe400078f08ff */
[----:B0-----:R-:W-:Y:S01]  /*7310*/  @!P4 LEA.HI R14, R5, R5, RZ, 0x1 ;  /* 0x00000005050ec211 */ /* 0x001fe200078f08ff */
[--C-:B------:R-:W-:Y:S01]  /*7320*/  @!P6 IMAD.WIDE R12, R13, 0x4, R6.reuse ;  /* 0x000000040d0ce825 */ /* 0x100fe200078e0206 */
[----:B------:R-:W-:Y:S02]  /*7330*/  @!P2 LEA.HI R20, R20, R20, RZ, 0x1 ;  /* 0x000000141414a211 */ /* 0x000fe400078f08ff */
[----:B------:R-:W-:Y:S01]  /*7340*/  @!P0 LOP3.LUT R5, R2, 0xfffffffe, RZ, 0xc0, !PT ;  /* 0xfffffffe02058812 */ /* 0x000fe200078ec0ff */
[----:B------:R-:W-:Y:S01]  /*7350*/  VIADD R2, R0, 0x60 ;  /* 0x0000006000027836 */ /* 0x000fe20000000000 */
[----:B------:R-:W-:Y:S01]  /*7360*/  @!P4 LOP3.LUT R15, R14, 0xfffffffe, RZ, 0xc0, !PT ;  /* 0xfffffffe0e0fc812 */ /* 0x000fe200078ec0ff */
[----:B------:R0:W-:Y:S01]  /*7370*/  @!P6 ST.E.64 desc[UR36][R12.64], R40 ;  /* 0x000000280c00e985 */ /* 0x0001e2000c101b24 */
[----:B------:R-:W-:Y:S01]  /*7380*/  @!P2 LOP3.LUT R17, R20, 0xfffffffe, RZ, 0xc0, !PT ;  /* 0xfffffffe1411a812 */ /* 0x000fe200078ec0ff */
[----:B--2---:R-:W-:Y:S01]  /*7390*/  @!P0 IMAD.WIDE R10, R5, 0x4, R6 ;  /* 0x00000004050a8825 */ /* 0x004fe200078e0206 */
[----:B------:R-:W-:-:S02]  /*73a0*/  @!P1 LOP3.LUT R21, R21, 0xfffffffe, RZ, 0xc0, !PT ;  /* 0xfffffffe15159812 */ /* 0x000fc400078ec0ff */
[----:B------:R-:W-:Y:S01]  /*73b0*/  ISETP.GE.AND P5, PT, R22, UR4, PT ;  /* 0x0000000416007c0c */ /* 0x000fe2000bfa6270 */
[----:B------:R-:W-:Y:S01]  /*73c0*/  VIADD R5, R0, 0x68 ;  /* 0x0000006800057836 */ /* 0x000fe20000000000 */
[----:B------:R1:W-:Y:S01]  /*73d0*/  @!P0 ST.E.64 desc[UR36][R10.64], R44 ;  /* 0x0000002c0a008985 */ /* 0x0003e2000c101b24 */
[--C-:B------:R-:W-:Y:S01]  /*73e0*/  @!P1 IMAD.WIDE R20, R21, 0x4, R6.reuse ;  /* 0x0000000415149825 */ /* 0x100fe200078e0206 */
[----:B------:R-:W-:Y:S02]  /*73f0*/  ISETP.GE.AND P6, PT, R23, UR4, PT ;  /* 0x0000000417007c0c */ /* 0x000fe4000bfc6270 */
[----:B------:R-:W-:Y:S01]  /*7400*/  ISETP.GE.AND P0, PT, R2, UR4, PT ;  /* 0x0000000402007c0c */ /* 0x000fe2000bf06270 */
[----:B0-----:R-:W-:-:S04]  /*7410*/  @!P4 IMAD.WIDE R12, R15, 0x4, R6 ;  /* 0x000000040f0cc825 */ /* 0x001fc800078e0206 */
[--C-:B------:R-:W-:Y:S01]  /*7420*/  @!P3 IMAD.WIDE R14, R19, 0x4, R6.reuse ;  /* 0x00000004130eb825 */ /* 0x100fe200078e0206 */
[----:B------:R0:W-:Y:S01]  /*7430*/  @!P4 ST.E.64 desc[UR36][R12.64], R48 ;  /* 0x000000300c00c985 */ /* 0x0001e2000c101b24 */
[----:B------:R-:W-:Y:S02]  /*7440*/  ISETP.GE.AND P4, PT, R25, UR4, PT ;  /* 0x0000000419007c0c */ /* 0x000fe4000bf86270 */
[----:B------:R-:W-:Y:S01]  /*7450*/  @!P2 IMAD.WIDE R18, R17, 0x4, R6 ;  /* 0x000000041112a825 */ /* 0x000fe200078e0206 */
[----:B------:R2:W-:Y:S01]  /*7460*/  @!P3 ST.E.64 desc[UR36][R14.64], R52 ;  /* 0x000000340e00b985 */ /* 0x0005e2000c101b24 */
[----:B------:R-:W-:Y:S02]  /*7470*/  IADD3 R17, R0, 0x70, RZ ;  /* 0x0000007000117810 */ /* 0x000fe40007ffe0ff */
[----:B------:R-:W-:Y:S01]  /*7480*/  ISETP.GE.AND P3, PT, R24, UR4, PT ;  /* 0x0000000418007c0c */ /* 0x000fe2000bf66270 */
[----:B------:R3:W-:Y:S01]  /*7490*/  @!P2 ST.E.64 desc[UR36][R18.64], R56 ;  /* 0x000000381200a985 */ /* 0x0007e2000c101b24 */
[----:B------:R-:W-:-:S02]  /*74a0*/  ISETP.GE.AND P2, PT, R17, UR4, PT ;  /* 0x0000000411007c0c */ /* 0x000fc4000bf46270 */
[----:B------:R-:W-:Y:S01]  /*74b0*/  @!P5 LEA.HI R22, R22, R22, RZ, 0x1 ;  /* 0x000000161616d211 */ /* 0x000fe200078f08ff */
[----:B------:R4:W-:Y:S01]  /*74c0*/  @!P1 ST.E.64 desc[UR36][R20.64], R60 ;  /* 0x0000003c14009985 */ /* 0x0009e2000c101b24 */
[----:B------:R-:W-:Y:S02]  /*74d0*/  ISETP.GE.AND P1, PT, R5, UR4, PT ;  /* 0x0000000405007c0c */ /* 0x000fe4000bf26270 */
[----:B------:R-:W-:Y:S02]  /*74e0*/  @!P6 LEA.HI R23, R23, R23, RZ, 0x1 ;  /* 0x000000171717e211 */ /* 0x000fe400078f08ff */
[----:B-1----:R-:W-:Y:S02]  /*74f0*/  @!P5 LOP3.LUT R11, R22, 0xfffffffe, RZ, 0xc0, !PT ;  /* 0xfffffffe160bd812 */ /* 0x002fe400078ec0ff */
[----:B------:R-:W-:Y:S02]  /*7500*/  @!P0 LEA.HI R2, R2, R2, RZ, 0x1 ;  /* 0x0000000202028211 */ /* 0x000fe400078f08ff */
[----:B0-----:R-:W-:Y:S01]  /*7510*/  @!P6 LOP3.LUT R13, R23, 0xfffffffe, RZ, 0xc0, !PT ;  /* 0xfffffffe170de812 */ /* 0x001fe200078ec0ff */
[----:B------:R-:W-:Y:S01]  /*7520*/  @!P5 IMAD.WIDE R10, R11, 0x4, R6 ;  /* 0x000000040b0ad825 */ /* 0x000fe200078e0206 */
[----:B------:R-:W-:-:S02]  /*7530*/  @!P2 LEA.HI R17, R17, R17, RZ, 0x1 ;  /* 0x000000111111a211 */ /* 0x000fc400078f08ff */
[----:B--2---:R-:W-:Y:S01]  /*7540*/  @!P0 LOP3.LUT R15, R2, 0xfffffffe, RZ, 0xc0, !PT ;  /* 0xfffffffe020f8812 */ /* 0x004fe200078ec0ff */
[--C-:B------:R-:W-:Y:S01]  /*7550*/  @!P6 IMAD.WIDE R12, R13, 0x4, R6.reuse ;  /* 0x000000040d0ce825 */ /* 0x100fe200078e0206 */
[----:B------:R-:W-:Y:S01]  /*7560*/  @!P1 LEA.HI R5, R5, R5, RZ, 0x1 ;  /* 0x0000000505059211 */ /* 0x000fe200078f08ff */
[----:B------:R0:W-:Y:S01]  /*7570*/  @!P5 ST.E.64 desc[UR36][R10.64], R64 ;  /* 0x000000400a00d985 */ /* 0x0001e2000c101b24 */
[----:B------:R-:W-:Y:S01]  /*7580*/  @!P3 LEA.HI R24, R24, R24, RZ, 0x1 ;  /* 0x000000181818b211 */ /* 0x000fe200078f08ff */
[----:B------:R-:W-:Y:S01]  /*7590*/  @!P0 IMAD.WIDE R14, R15, 0x4, R6 ;  /* 0x000000040f0e8825 */ /* 0x000fe200078e0206 */
[----:B------:R-:W-:Y:S01]  /*75a0*/  @!P1 LOP3.LUT R5, R5, 0xfffffffe, RZ, 0xc0, !PT ;  /* 0xfffffffe05059812 */ /* 0x000fe200078ec0ff */
[----:B------:R1:W-:Y:S01]  /*75b0*/  @!P6 ST.E.64 desc[UR36][R12.64], R68 ;  /* 0x000000440c00e985 */ /* 0x0003e2000c101b24 */
[----:B------:R-:W-:Y:S02]  /*75c0*/  @!P4 LEA.HI R25, R25, R25, RZ, 0x1 ;  /* 0x000000191919c211 */ /* 0x000fe400078f08ff */
[----:B------:R-:W-:Y:S01]  /*75d0*/  @!P2 LOP3.LUT R17, R17, 0xfffffffe, RZ, 0xc0, !PT ;  /* 0xfffffffe1111a812 */ /* 0x000fe200078ec0ff */
[----:B------:R-:W-:Y:S01]  /*75e0*/  @!P0 ST.E.64 desc[UR36][R14.64], R72 ;  /* 0x000000480e008985 */ /* 0x000fe2000c101b24 */
[----:B---3--:R-:W-:-:S02]  /*75f0*/  @!P3 LOP3.LUT R19, R24, 0xfffffffe, RZ, 0xc0, !PT ;  /* 0xfffffffe1813b812 */ /* 0x008fc400078ec0ff */
[----:B----4-:R-:W-:Y:S02]  /*7600*/  @!P4 LOP3.LUT R21, R25, 0xfffffffe, RZ, 0xc0, !PT ;  /* 0xfffffffe1915c812 */ /* 0x010fe400078ec0ff */
[C---:B------:R-:W-:Y:S01]  /*7610*/  IADD3 R2, R0.reuse, 0x88, RZ ;  /* 0x0000008800027810 */ /* 0x040fe20007ffe0ff */
[--C-:B0-----:R-:W-:Y:S01]  /*7620*/  @!P1 IMAD.WIDE R10, R5, 0x4, R6.reuse ;  /* 0x00000004050a9825 */ /* 0x101fe200078e0206 */
[----:B------:R-:W-:Y:S02]  /*7630*/  IADD3 R22, R0, 0xa0, RZ ;  /* 0x000000a000167810 */ /* 0x000fe40007ffe0ff */
[----:B------:R-:W-:Y:S01]  /*7640*/  ISETP.GE.AND P0, PT, R2, UR4, PT ;  /* 0x0000000402007c0c */ /* 0x000fe2000bf06270 */
[--C-:B-1----:R-:W-:Y:S01]  /*7650*/  @!P2 IMAD.WIDE R12, R17, 0x4, R6.reuse ;  /* 0x00000004110ca825 */ /* 0x102fe200078e0206 */
[----:B------:R0:W-:Y:S03]  /*7660*/  @!P1 ST.E.64 desc[UR36][R10.64], R76 ;  /* 0x0000004c0a009985 */ /* 0x0001e6000c101b24 */
[----:B------:R-:W-:Y:S01]  /*7670*/  VIADD R5, R0, 0x90 ;  /* 0x0000009000057836 */ /* 0x000fe20000000000 */
[----:B------:R1:W-:Y:S01]  /*7680*/  @!P2 ST.E.64 desc[UR36][R12.64], R80 ;  /* 0x000000500c00a985 */ /* 0x0003e2000c101b24 */
[----:B------:R-:W-:-:S03]  /*7690*/  @!P3 IMAD.WIDE R18, R19, 0x4, R6 ;  /* 0x000000041312b825 */ /* 0x000fc600078e0206 */
[----:B------:R-:W-:Y:S01]  /*76a0*/  ISETP.GE.AND P1, PT, R5, UR4, PT ;  /* 0x0000000405007c0c */ /* 0x000fe2000bf26270 */
[----:B------:R-:W-:Y:S01]  /*76b0*/  VIADD R17, R0, 0x98 ;  /* 0x0000009800117836 */ /* 0x000fe20000000000 */
[----:B------:R2:W-:Y:S01]  /*76c0*/  @!P3 ST.E.64 desc[UR36][R18.64], R84 ;  /* 0x000000541200b985 */ /* 0x0005e2000c101b24 */
[----:B------:R-:W-:Y:S01]  /*76d0*/  @!P4 IMAD.WIDE R20, R21, 0x4, R6 ;  /* 0x000000041514c825 */ /* 0x000fe200078e0206 */
[----:B------:R-:W-:Y:S02]  /*76e0*/  ISETP.GE.AND P3, PT, R22, UR4, PT ;  /* 0x0000000416007c0c */ /* 0x000fe4000bf66270 */
[C---:B0-----:R-:W-:Y:S01]  /*76f0*/  IADD3 R11, R0.reuse, 0xb8, RZ ;  /* 0x000000b8000b7810 */ /* 0x041fe20007ffe0ff */
[C---:B------:R-:W-:Y:S01]  /*7700*/  VIADD R14, R0.reuse, 0xa8 ;  /* 0x000000a8000e7836 */ /* 0x040fe20000000000 */
[----:B------:R-:W-:Y:S01]  /*7710*/  ISETP.GE.AND P2, PT, R17, UR4, PT ;  /* 0x0000000411007c0c */ /* 0x000fe2000bf46270 */
[----:B------:R-:W-:Y:S01]  /*7720*/  VIADD R15, R0, 0xb0 ;  /* 0x000000b0000f7836 */ /* 0x000fe20000000000 */
[----:B------:R0:W-:Y:S01]  /*7730*/  @!P4 ST.E.64 desc[UR36][R20.64], R88 ;  /* 0x000000581400c985 */ /* 0x0001e2000c101b24 */
[----:B------:R-:W-:-:S02]  /*7740*/  ISETP.GE.AND P6, PT, R11, UR4, PT ;  /* 0x000000040b007c0c */ /* 0x000fc4000bfc6270 */
[----:B------:R-:W-:Y:S02]  /*7750*/  ISETP.GE.AND P4, PT, R14, UR4, PT ;  /* 0x000000040e007c0c */ /* 0x000fe4000bf86270 */
[----:B------:R-:W-:Y:S02]  /*7760*/  ISETP.GE.AND P5, PT, R15, UR4, PT ;  /* 0x000000040f007c0c */ /* 0x000fe4000bfa6270 */
[----:B------:R-:W-:Y:S02]  /*7770*/  @!P0 LEA.HI R2, R2, R2, RZ, 0x1 ;  /* 0x0000000202028211 */ /* 0x000fe400078f08ff */
[----:B------:R-:W-:Y:S02]  /*7780*/  @!P1 LEA.HI R5, R5, R5, RZ, 0x1 ;  /* 0x0000000505059211 */ /* 0x000fe400078f08ff */
[----:B------:R-:W-:Y:S02]  /*7790*/  @!P2 LEA.HI R17, R17, R17, RZ, 0x1 ;  /* 0x000000111111a211 */ /* 0x000fe400078f08ff */
[----:B------:R-:W-:-:S02]  /*77a0*/  @!P3 LEA.HI R22, R22, R22, RZ, 0x1 ;  /* 0x000000161616b211 */ /* 0x000fc400078f08ff */
[----:B-1----:R-:W-:Y:S02]  /*77b0*/  @!P6 LEA.HI R12, R11, R11, RZ, 0x1 ;  /* 0x0000000b0b0ce211 */ /* 0x002fe400078f08ff */
[----:B------:R-:W-:Y:S02]  /*77c0*/  @!P4 LEA.HI R14, R14, R14, RZ, 0x1 ;  /* 0x0000000e0e0ec211 */ /* 0x000fe400078f08ff */
[----:B------:R-:W-:Y:S02]  /*77d0*/  @!P5 LEA.HI R10, R15, R15, RZ, 0x1 ;  /* 0x0000000f0f0ad211 */ /* 0x000fe400078f08ff */
[----:B------:R-:W-:Y:S02]  /*77e0*/  @!P0 LOP3.LUT R11, R2, 0xfffffffe, RZ, 0xc0, !PT ;  /* 0xfffffffe020b8812 */ /* 0x000fe400078ec0ff */
[----:B------:R-:W-:Y:S02]  /*77f0*/  @!P1 LOP3.LUT R5, R5, 0xfffffffe, RZ, 0xc0, !PT ;  /* 0xfffffffe05059812 */ /* 0x000fe400078ec0ff */
[----:B------:R-:W-:-:S02]  /*7800*/  @!P2 LOP3.LUT R15, R17, 0xfffffffe, RZ, 0xc0, !PT ;  /* 0xfffffffe110fa812 */ /* 0x000fc400078ec0ff */
[----:B--2---:R-:W-:Y:S02]  /*7810*/  @!P3 LOP3.LUT R19, R22, 0xfffffffe, RZ, 0xc0, !PT ;  /* 0xfffffffe1613b812 */ /* 0x004fe400078ec0ff */
[----:B0-----:R-:W-:Y:S01]  /*7820*/  @!P4 LOP3.LUT R21, R14, 0xfffffffe, RZ, 0xc0, !PT ;  /* 0xfffffffe0e15c812 */ /* 0x001fe200078ec0ff */
[--C-:B------:R-:W-:Y:S01]  /*7830*/  @!P2 IMAD.WIDE R14, R15, 0x4, R6.reuse ;  /* 0x000000040f0ea825 */ /* 0x100fe200078e0206 */
[----:B------:R-:W-:Y:S02]  /*7840*/  @!P5 LOP3.LUT R23, R10, 0xfffffffe, RZ, 0xc0, !PT ;  /* 0xfffffffe0a17d812 */ /* 0x000fe400078ec0ff */
[----:B------:R-:W-:Y:S01]  /*7850*/  @!P6 LOP3.LUT R17, R12, 0xfffffffe, RZ, 0xc0, !PT ;  /* 0xfffffffe0c11e812 */ /* 0x000fe200078ec0ff */
[----:B------:R-:W-:-:S04]  /*7860*/  @!P0 IMAD.WIDE R10, R11, 0x4, R6 ;  /* 0x000000040b0a8825 */ /* 0x000fc800078e0206 */
[--C-:B------:R-:W-:Y:S01]  /*7870*/  @!P1 IMAD.WIDE R12, R5, 0x4, R6.reuse ;  /* 0x00000004050c9825 */ /* 0x100fe200078e0206 */
[----:B------:R0:W-:Y:S03]  /*7880*/  @!P0 ST.E.64 desc[UR36][R10.64], R92 ;  /* 0x0000005c0a008985 */ /* 0x0001e6000c101b24 */
[--C-:B------:R-:W-:Y:S01]  /*7890*/  @!P3 IMAD.WIDE R18, R19, 0x4, R6.reuse ;  /* 0x000000041312b825 */ /* 0x100fe200078e0206 */
[----:B------:R0:W-:Y:S03]  /*78a0*/  @!P1 ST.E.64 desc[UR36][R12.64], R96 ;  /* 0x000000600c009985 */ /* 0x0001e6000c101b24 */
[--C-:B------:R-:W-:Y:S01]  /*78b0*/  @!P4 IMAD.WIDE R20, R21, 0x4, R6.reuse ;  /* 0x000000041514c825 */ /* 0x100fe200078e0206 */
[----:B------:R0:W-:Y:S03]  /*78c0*/  @!P2 ST.E.64 desc[UR36][R14.64], R100 ;  /* 0x000000640e00a985 */ /* 0x0001e6000c101b24 */
[--C-:B------:R-:W-:Y:S01]  /*78d0*/  @!P5 IMAD.WIDE R22, R23, 0x4, R6.reuse ;  /* 0x000000041716d825 */ /* 0x100fe200078e0206 */
[----:B------:R0:W-:Y:S03]  /*78e0*/  @!P3 ST.E.64 desc[UR36][R18.64], R104 ;  /* 0x000000681200b985 */ /* 0x0001e6000c101b24 */
[----:B------:R-:W-:Y:S01]  /*78f0*/  @!P6 IMAD.WIDE R6, R17, 0x4, R6 ;  /* 0x000000041106e825 */ /* 0x000fe200078e0206 */
[----:B------:R0:W-:Y:S04]  /*7900*/  @!P4 ST.E.64 desc[UR36][R20.64], R108 ;  /* 0x0000006c1400c985 */ /* 0x0001e8000c101b24 */
[----:B------:R0:W-:Y:S04]  /*7910*/  @!P5 ST.E.64 desc[UR36][R22.64], R112 ;  /* 0x000000701600d985 */ /* 0x0001e8000c101b24 */
[----:B------:R0:W-:Y:S02]  /*7920*/  @!P6 ST.E.64 desc[UR36][R6.64], R116 ;  /* 0x000000740600e985 */ /* 0x0001e4000c101b24 */
.L_x_37:
[----:B------:R-:W-:Y:S05]  /*7930*/  BSYNC B0 ;  /* 0x0000000000007941 */ /* 0x000fea0003800000 */
.L_x_36:
[----:B------:R-:W-:Y:S01]  /*7940*/  ISETP.GE.AND P0, PT, R9, R4, PT ;  /* 0x000000040900720c */ /* 0x000fe20003f06270 */
[----:B01----:R0:W1:Y:S04]  /*7950*/  SHFL.IDX PT, R7, R8, 0x1, 0x1c1f ;  /* 0x003c1f0008077f89 */ /* 0x00306800000e0000 */
[----:B----4-:R0:W4:Y:S08]  /*7960*/  SHFL.IDX PT, R6, R3, 0x1, 0x1c1f ;  /* 0x003c1f0003067f89 */ /* 0x01013000000e0000 */
[----:B0-----:R-:W-:Y:S05]  /*7970*/  @P0 BRA `(.L_x_8) ;  /* 0x0000004800140947 */ /* 0x001fea0003800000 */
[C---:B---3--:R-:W-:Y:S01]  /*7980*/  VIADD R2, R0.reuse, 0x8 ;  /* 0x0000000800027836 */ /* 0x048fe20000000000 */
[----:B------:R-:W-:Y:S01]  /*7990*/  ULDC UR4, c[0x0][0xac8] ;  /* 0x0002b20000047ab9 */ /* 0x000fe20000000800 */
[C---:B------:R-:W-:Y:S01]  /*79a0*/  VIADD R8, R0.reuse, 0x10 ;  /* 0x0000001000087836 */ /* 0x040fe20000000000 */
[C---:B------:R-:W-:Y:S01]  /*79b0*/  ISETP.GE.AND P2, PT, R0.reuse, UR4, PT ;  /* 0x0000000400007c0c */ /* 0x040fe2000bf46270 */
[----:B------:R-:W-:Y:S01]  /*79c0*/  VIADD R10, R0, 0x20 ;  /* 0x00000020000a7836 */ /* 0x000fe20000000000 */
[----:B------:R-:W-:Y:S01]  /*79d0*/  ISETP.GE.AND P3, PT, R2, UR4, PT ;  /* 0x0000000402007c0c */ /* 0x000fe2000bf66270 */
[C---:B------:R-:W-:Y:S01]  /*79e0*/  VIADD R11, R0.reuse, 0x28 ;  /* 0x00000028000b7836 */ /* 0x040fe20000000000 */
[C---:B------:R-:W-:Y:S01]  /*79f0*/  IADD3 R9, R0.reuse, 0x18, RZ ;  /* 0x0000001800097810 */ /* 0x040fe20007ffe0ff */
[----:B------:R-:W-:Y:S01]  /*7a00*/  VIADD R13, R0, 0x38 ;  /* 0x00000038000d7836 */ /* 0x000fe20000000000 */
[----:B------:R-:W-:Y:S01]  /*7a10*/  ISETP.GE.AND P0, PT, R8, UR4, PT ;  /* 0x0000000408007c0c */ /* 0x000fe2000bf06270 */
[C---:B------:R-:W-:Y:S01]  /*7a20*/  VIADD R14, R0.reuse, 0x40 ;  /* 0x00000040000e7836 */ /* 0x040fe20000000000 */
[----:B------:R-:W-:Y:S01]  /*7a30*/  ISETP.GE.AND P1, PT, R9, UR4, PT ;  /* 0x0000000409007c0c */ /* 0x000fe2000bf26270 */
[C---:B------:R-:W-:Y:S01]  /*7a40*/  VIADD R19, R0.reuse, 0x50 ;  /* 0x0000005000137836 */ /* 0x040fe20000000000 */
[C---:B------:R-:W-:Y:S01]  /*7a50*/  IADD3 R12, R0.reuse, 0x30, RZ ;  /* 0x00000030000c7810 */ /* 0x040fe20007ffe0ff */
[----:B------:R-:W-:Y:S01]  /*7a60*/  VIADD R20, R0, 0x70 ;  /* 0x0000007000147836 */ /* 0x000fe20000000000 */
[----:B------:R-:W-:-:S02]  /*7a70*/  ISETP.GE.AND P5, PT, R13, UR4, PT ;  /* 0x000000040d007c0c */ /* 0x000fc4000bfa6270 */
[----:B------:R-:W-:Y:S02]  /*7a80*/  ISETP.GE.AND P4, PT, R12, UR4, PT ;  /* 0x000000040c007c0c */ /* 0x000fe4000bf86270 */
[----:B------:R-:W-:Y:S02]  /*7a90*/  @!P3 LEA.HI R2, R2, R2, RZ, 0x1 ;  /* 0x000000020202b211 */ /* 0x000fe400078f08ff */
[----:B------:R-:W-:Y:S02]  /*7aa0*/  ISETP.GE.AND P6, PT, R14, UR4, PT ;  /* 0x000000040e007c0c */ /* 0x000fe4000bfc6270 */
[----:B------:R-:W-:Y:S01]  /*7ab0*/  @!P3 LOP3.LUT R5, R2, 0xfffffffe, RZ, 0xc0, !PT ;  /* 0xfffffffe0205b812 */ /* 0x000fe200078ec0ff */
[--C-:B-1--4-:R-:W-:Y:S01]  /*7ac0*/  @!P2 IMAD.WIDE R2, R0, 0x4, R6.reuse ;  /* 0x000000040002a825 */ /* 0x112fe200078e0206 */
[----:B------:R-:W-:Y:S02]  /*7ad0*/  @!P0 LEA.HI R8, R8, R8, RZ, 0x1 ;  /* 0x0000000808088211 */ /* 0x000fe400078f08ff */
[----:B------:R-:W-:Y:S01]  /*7ae0*/  @!P1 LEA.HI R9, R9, R9, RZ, 0x1 ;  /* 0x0000000909099211 */ /* 0x000fe200078f08ff */
[----:B------:R-:W-:Y:S01]  /*7af0*/  @!P3 IMAD.WIDE R4, R5, 0x4, R6 ;  /* 0x000000040504b825 */ /* 0x000fe200078e0206 */
[----:B------:R0:W-:Y:S01]  /*7b00*/  @!P2 ST.E.64 desc[UR36][R2.64], R26 ;  /* 0x0000001a0200a985 */ /* 0x0001e2000c101b24 */
[----:B------:R-:W-:-:S02]  /*7b10*/  ISETP.GE.AND P2, PT, R10, UR4, PT ;  /* 0x000000040a007c0c */ /* 0x000fc4000bf46270 */
[----:B------:R-:W-:Y:S01]  /*7b20*/  @!P4 LEA.HI R12, R12, R12, RZ, 0x1 ;  /* 0x0000000c0c0cc211 */ /* 0x000fe200078f08ff */
[----:B------:R1:W-:Y:S01]  /*7b30*/  @!P3 ST.E.64 desc[UR36][R4.64], R30 ;  /* 0x0000001e0400b985 */ /* 0x0003e2000c101b24 */
[----:B------:R-:W-:Y:S02]  /*7b40*/  ISETP.GE.AND P3, PT, R11, UR4, PT ;  /* 0x000000040b007c0c */ /* 0x000fe4000bf66270 */
[----:B------:R-:W-:Y:S02]  /*7b50*/  @!P6 LEA.HI R14, R14, R14, RZ, 0x1 ;  /* 0x0000000e0e0ee211 */ /* 0x000fe400078f08ff */
[----:B------:R-:W-:Y:S02]  /*7b60*/  IADD3 R18, R0, 0x48, RZ ;  /* 0x0000004800127810 */ /* 0x000fe40007ffe0ff */
[----:B------:R-:W-:Y:S01]  /*7b70*/  @!P6 LOP3.LUT R17, R14, 0xfffffffe, RZ, 0xc0, !PT ;  /* 0xfffffffe0e11e812 */ /* 0x000fe200078ec0ff */
[C---:B------:R-:W-:Y:S01]  /*7b80*/  VIADD R14, R0.reuse, 0x58 ;  /* 0x00000058000e7836 */ /* 0x040fe20000000000 */
[----:B------:R-:W-:-:S02]  /*7b90*/  IADD3 R21, R0, 0x78, RZ ;  /* 0x0000007800157810 */ /* 0x000fc40007ffe0ff */
[----:B0-----:R-:W-:Y:S02]  /*7ba0*/  @!P0 LOP3.LUT R3, R8, 0xfffffffe, RZ, 0xc0, !PT ;  /* 0xfffffffe08038812 */ /* 0x001fe400078ec0ff */
[----:B------:R-:W-:Y:S02]  /*7bb0*/  @!P2 LEA.HI R10, R10, R10, RZ, 0x1 ;  /* 0x0000000a0a0aa211 */ /* 0x000fe400078f08ff */
[----:B-1----:R-:W-:Y:S01]  /*7bc0*/  @!P1 LOP3.LUT R5, R9, 0xfffffffe, RZ, 0xc0, !PT ;  /* 0xfffffffe09059812 */ /* 0x002fe200078ec0ff */
[--C-:B------:R-:W-:Y:S01]  /*7bd0*/  @!P0 IMAD.WIDE R2, R3, 0x4, R6.reuse ;  /* 0x0000000403028825 */ /* 0x100fe200078e0206 */
[----:B------:R-:W-:Y:S02]  /*7be0*/  @!P3 LEA.HI R11, R11, R11, RZ, 0x1 ;  /* 0x0000000b0b0bb211 */ /* 0x000fe400078f08ff */
[----:B------:R-:W-:Y:S01]  /*7bf0*/  @!P5 LEA.HI R8, R13, R13, RZ, 0x1 ;  /* 0x0000000d0d08d211 */ /* 0x000fe200078f08ff */
[----:B------:R-:W-:Y:S01]  /*7c00*/  @!P1 IMAD.WIDE R4, R5, 0x4, R6 ;  /* 0x0000000405049825 */ /* 0x000fe200078e0206 */
[----:B------:R-:W-:Y:S01]  /*7c10*/  @!P2 LOP3.LUT R9, R10, 0xfffffffe, RZ, 0xc0, !PT ;  /* 0xfffffffe0a09a812 */ /* 0x000fe200078ec0ff */
[----:B------:R0:W-:Y:S01]  /*7c20*/  @!P0 ST.E.64 desc[UR36][R2.64], R34 ;  /* 0x0000002202008985 */ /* 0x0001e2000c101b24 */
[----:B------:R-:W-:-:S02]  /*7c30*/  @!P3 LOP3.LUT R11, R11, 0xfffffffe, RZ, 0xc0, !PT ;  /* 0xfffffffe0b0bb812 */ /* 0x000fc400078ec0ff */
[----:B------:R-:W-:Y:S01]  /*7c40*/  @!P4 LOP3.LUT R13, R12, 0xfffffffe, RZ, 0xc0, !PT ;  /* 0xfffffffe0c0dc812 */ /* 0x000fe200078ec0ff */
[----:B------:R1:W-:Y:S01]  /*7c50*/  @!P1 ST.E.64 desc[UR36][R4.64], R38 ;  /* 0x0000002604009985 */ /* 0x0003e2000c101b24 */
[----:B------:R-:W-:Y:S02]  /*7c60*/  @!P5 LOP3.LUT R15, R8, 0xfffffffe, RZ, 0xc0, !PT ;  /* 0xfffffffe080fd812 */ /* 0x000fe400078ec0ff */
[----:B------:R-:W-:Y:S02]  /*7c70*/  ISETP.GE.AND P1, PT, R18, UR4, PT ;  /* 0x0000000412007c0c */ /* 0x000fe4000bf26270 */
[----:B------:R-:W-:Y:S01]  /*7c80*/  ISETP.GE.AND P0, PT, R19, UR4, PT ;  /* 0x0000000413007c0c */ /* 0x000fe2000bf06270 */
[----:B0-----:R-:W-:-:S04]  /*7c90*/  @!P2 IMAD.WIDE R2, R9, 0x4, R6 ;  /* 0x000000040902a825 */ /* 0x001fc800078e0206 */
[--C-:B-1----:R-:W-:Y:S01]  /*7ca0*/  @!P3 IMAD.WIDE R4, R11, 0x4, R6.reuse ;  /* 0x000000040b04b825 */ /* 0x102fe200078e0206 */
[----:B------:R0:W-:Y:S01]  /*7cb0*/  @!P2 ST.E.64 desc[UR36][R2.64], R42 ;  /* 0x0000002a0200a985 */ /* 0x0001e2000c101b24 */
[----:B------:R-:W-:Y:S02]  /*7cc0*/  ISETP.GE.AND P2, PT, R14, UR4, PT ;  /* 0x000000040e007c0c */ /* 0x000fe4000bf46270 */
[--C-:B------:R-:W-:Y:S01]  /*7cd0*/  @!P4 IMAD.WIDE R8, R13, 0x4, R6.reuse ;  /* 0x000000040d08c825 */ /* 0x100fe200078e0206 */
[----:B------:R1:W-:Y:S01]  /*7ce0*/  @!P3 ST.E.64 desc[UR36][R4.64], R46 ;  /* 0x0000002e0400b985 */ /* 0x0003e2000c101b24 */
[----:B------:R-:W-:Y:S02]  /*7cf0*/  ISETP.GE.AND P3, PT, R21, UR4, PT ;  /* 0x0000000415007c0c */ /* 0x000fe4000bf66270 */
[--C-:B------:R-:W-:Y:S01]  /*7d00*/  @!P5 IMAD.WIDE R10, R15, 0x4, R6.reuse ;  /* 0x000000040f0ad825 */ /* 0x100fe200078e0206 */
[----:B------:R-:W-:Y:S01]  /*7d10*/  IADD3 R15, R0, 0x60, RZ ;  /* 0x00000060000f7810 */ /* 0x000fe20007ffe0ff */
[----:B------:R2:W-:Y:S01]  /*7d20*/  @!P4 ST.E.64 desc[UR36][R8.64], R50 ;  /* 0x000000320800c985 */ /* 0x0005e2000c101b24 */
[----:B------:R-:W-:Y:S01]  /*7d30*/  ISETP.GE.AND P4, PT, R20, UR4, PT ;  /* 0x0000000414007c0c */ /* 0x000fe2000bf86270 */
[--C-:B------:R-:W-:Y:S01]  /*7d40*/  @!P6 IMAD.WIDE R12, R17, 0x4, R6.reuse ;  /* 0x00000004110ce825 */ /* 0x100fe200078e0206 */
[----:B------:R-:W-:Y:S01]  /*7d50*/  @!P1 LEA.HI R18, R18, R18, RZ, 0x1 ;  /* 0x0000001212129211 */ /* 0x000fe200078f08ff */
[----:B------:R3:W-:Y:S01]  /*7d60*/  @!P5 ST.E.64 desc[UR36][R10.64], R54 ;  /* 0x000000360a00d985 */ /* 0x0007e2000c101b24 */
[----:B------:R-:W-:Y:S01]  /*7d70*/  @!P0 LEA.HI R19, R19, R19, RZ, 0x1 ;  /* 0x0000001313138211 */ /* 0x000fe200078f08ff */
[----:B------:R-:W-:Y:S01]  /*7d80*/  VIADD R17, R0, 0x68 ;  /* 0x0000006800117836 */ /* 0x000fe20000000000 */
[----:B0-----:R-:W-:Y:S01]  /*7d90*/  @!P1 LOP3.LUT R3, R18, 0xfffffffe, RZ, 0xc0, !PT ;  /* 0xfffffffe12039812 */ /* 0x001fe200078ec0ff */
[----:B------:R0:W-:Y:S01]  /*7da0*/  @!P6 ST.E.64 desc[UR36][R12.64], R58 ;  /* 0x0000003a0c00e985 */ /* 0x0001e2000c101b24 */
[----:B------:R-:W-:Y:S01]  /*7db0*/  ISETP.GE.AND P6, PT, R15, UR4, PT ;  /* 0x000000040f007c0c */ /* 0x000fe2000bfc6270 */
[----:B------:R-:W-:Y:S01]  /*7dc0*/  VIADD R18, R0, 0x80 ;  /* 0x0000008000127836 */ /* 0x000fe20000000000 */
[----:B------:R-:W-:Y:S01]  /*7dd0*/  ISETP.GE.AND P5, PT, R17, UR4, PT ;  /* 0x0000000411007c0c */ /* 0x000fe2000bfa6270 */
[----:B------:R-:W-:Y:S01]  /*7de0*/  @!P1 IMAD.WIDE R2, R3, 0x4, R6 ;  /* 0x0000000403029825 */ /* 0x000fe200078e0206 */
[----:B-1----:R-:W-:-:S02]  /*7df0*/  @!P0 LOP3.LUT R5, R19, 0xfffffffe, RZ, 0xc0, !PT ;  /* 0xfffffffe13058812 */ /* 0x002fc400078ec0ff */
[----:B------:R-:W-:Y:S01]  /*7e00*/  @!P2 LEA.HI R14, R14, R14, RZ, 0x1 ;  /* 0x0000000e0e0ea211 */ /* 0x000fe200078f08ff */
[----:B------:R-:W-:Y:S01]  /*7e10*/  VIADD R19, R0, 0x88 ;  /* 0x0000008800137836 */ /* 0x000fe20000000000 */
[----:B------:R-:W-:Y:S01]  /*7e20*/  @!P4 LEA.HI R20, R20, R20, RZ, 0x1 ;  /* 0x000000141414c211 */ /* 0x000fe200078f08ff */
[----:B------:R-:W-:Y:S01]  /*7e30*/  @!P0 IMAD.WIDE R4, R5, 0x4, R6 ;  /* 0x0000000405048825 */ /* 0x000fe200078e0206 */
[----:B------:R-:W-:Y:S01]  /*7e40*/  @!P3 LEA.HI R21, R21, R21, RZ, 0x1 ;  /* 0x000000151515b211 */ /* 0x000fe200078f08ff */
[----:B------:R1:W-:Y:S01]  /*7e50*/  @!P1 ST.E.64 desc[UR36][R2.64], R62 ;  /* 0x0000003e02009985 */ /* 0x0003e2000c101b24 */
[----:B--2---:R-:W-:Y:S02]  /*7e60*/  @!P2 LOP3.LUT R9, R14, 0xfffffffe, RZ, 0xc0, !PT ;  /* 0xfffffffe0e09a812 */ /* 0x004fe400078ec0ff */
[----:B------:R-:W-:Y:S01]  /*7e70*/  @!P6 LEA.HI R15, R15, R15, RZ, 0x1 ;  /* 0x0000000f0f0fe211 */ /* 0x000fe200078f08ff */
[----:B------:R2:W-:Y:S01]  /*7e80*/  @!P0 ST.E.64 desc[UR36][R4.64], R66 ;  /* 0x0000004204008985 */ /* 0x0005e2000c101b24 */
[----:B------:R-:W-:-:S02]  /*7e90*/  @!P5 LEA.HI R17, R17, R17, RZ, 0x1 ;  /* 0x000000111111d211 */ /* 0x000fc400078f08ff */
[----:B------:R-:W-:Y:S02]  /*7ea0*/  @!P6 LOP3.LUT R15, R15, 0xfffffffe, RZ, 0xc0, !PT ;  /* 0xfffffffe0f0fe812 */ /* 0x000fe400078ec0ff */
[----:B------:R-:W-:Y:S02]  /*7eb0*/  @!P5 LOP3.LUT R17, R17, 0xfffffffe, RZ, 0xc0, !PT ;  /* 0xfffffffe1111d812 */ /* 0x000fe400078ec0ff */
[----:B---3--:R-:W-:Y:S02]  /*7ec0*/  @!P4 LOP3.LUT R11, R20, 0xfffffffe, RZ, 0xc0, !PT ;  /* 0xfffffffe140bc812 */ /* 0x008fe400078ec0ff */
[----:B0-----:R-:W-:Y:S01]  /*7ed0*/  @!P3 LOP3.LUT R13, R21, 0xfffffffe, RZ, 0xc0, !PT ;  /* 0xfffffffe150db812 */ /* 0x001fe200078ec0ff */
[--C-:B-1----:R-:W-:Y:S01]  /*7ee0*/  @!P2 IMAD.WIDE R2, R9, 0x4, R6.reuse ;  /* 0x000000040902a825 */ /* 0x102fe200078e0206 */
[----:B------:R-:W-:Y:S02]  /*7ef0*/  ISETP.GE.AND P0, PT, R18, UR4, PT ;  /* 0x0000000412007c0c */ /* 0x000fe4000bf06270 */
[----:B------:R-:W-:Y:S01]  /*7f00*/  ISETP.GE.AND P1, PT, R19, UR4, PT ;  /* 0x0000000413007c0c */ /* 0x000fe2000bf26270 */
[----:B--2---:R-:W-:Y:S01]  /*7f10*/  @!P6 IMAD.WIDE R4, R15, 0x4, R6 ;  /* 0x000000040f04e825 */ /* 0x004fe200078e0206 */
[----:B------:R0:W-:Y:S01]  /*7f20*/  @!P2 ST.E.64 desc[UR36][R2.64], R70 ;  /* 0x000000460200a985 */ /* 0x0001e2000c101b24 */
[----:B------:R-:W-:-:S02]  /*7f30*/  IADD3 R14, R0, 0x90, RZ ;  /* 0x00000090000e7810 */ /* 0x000fc40007ffe0ff */
[--C-:B------:R-:W-:Y:S01]  /*7f40*/  @!P5 IMAD.WIDE R8, R17, 0x4, R6.reuse ;  /* 0x000000041108d825 */ /* 0x100fe200078e0206 */
[----:B------:R1:W-:Y:S01]  /*7f50*/  @!P6 ST.E.64 desc[UR36][R4.64], R74 ;  /* 0x0000004a0400e985 */ /* 0x0003e2000c101b24 */
[----:B------:R-:W-:Y:S02]  /*7f60*/  IADD3 R20, R0, 0xa8, RZ ;  /* 0x000000a800147810 */ /* 0x000fe40007ffe0ff */
[--C-:B------:R-:W-:Y:S01]  /*7f70*/  @!P4 IMAD.WIDE R10, R11, 0x4, R6.reuse ;  /* 0x000000040b0ac825 */ /* 0x100fe200078e0206 */
[----:B------:R2:W-:Y:S01]  /*7f80*/  @!P5 ST.E.64 desc[UR36][R8.64], R78 ;  /* 0x0000004e0800d985 */ /* 0x0005e2000c101b24 */
[----:B------:R-:W-:Y:S02]  /*7f90*/  ISETP.GE.AND P2, PT, R14, UR4, PT ;  /* 0x000000040e007c0c */ /* 0x000fe4000bf46270 */
[----:B------:R-:W-:Y:S01]  /*7fa0*/  @!P3 IMAD.WIDE R12, R13, 0x4, R6 ;  /* 0x000000040d0cb825 */ /* 0x000fe200078e0206 */
[----:B------:R3:W-:Y:S01]  /*7fb0*/  @!P4 ST.E.64 desc[UR36][R10.64], R82 ;  /* 0x000000520a00c985 */ /* 0x0007e2000c101b24 */
[----:B------:R-:W-:-:S02]  /*7fc0*/  ISETP.GE.AND P5, PT, R20, UR4, PT ;  /* 0x0000000414007c0c */ /* 0x000fc4000bfa6270 */
[C---:B------:R-:W-:Y:S01]  /*7fd0*/  VIADD R15, R0.reuse, 0x98 ;  /* 0x00000098000f7836 */ /* 0x040fe20000000000 */
[----:B------:R4:W-:Y:S01]  /*7fe0*/  @!P3 ST.E.64 desc[UR36][R12.64], R86 ;  /* 0x000000560c00b985 */ /* 0x0009e2000c101b24 */
[----:B------:R-:W-:Y:S01]  /*7ff0*/  VIADD R17, R0, 0xa0 ;  /* 0x000000a000117836 */ /* 0x000fe20000000000 */
[----:B------:R-:W-:Y:S01]  /*8000*/  @!P0 LEA.HI R18, R18, R18, RZ, 0x1 ;  /* 0x0000001212128211 */ /* 0x000fe200078f08ff */
[C---:B------:R-:W-:Y:S01]  /*8010*/  VIADD R21, R0.reuse, 0xb0 ;  /* 0x000000b000157836 */ /* 0x040fe20000000000 */
[----:B------:R-:W-:Y:S01]  /*8020*/  ISETP.GE.AND P3, PT, R15, UR4, PT ;  /* 0x000000040f007c0c */ /* 0x000fe2000bf66270 */
[----:B------:R-:W-:Y:S01]  /*8030*/  VIADD R0, R0, 0xb8 ;  /* 0x000000b800007836 */ /* 0x000fe20000000000 */
[----:B------:R-:W-:Y:S02]  /*8040*/  ISETP.GE.AND P4, PT, R17, UR4, PT ;  /* 0x0000000411007c0c */ /* 0x000fe4000bf86270 */
[----:B------:R-:W-:Y:S02]  /*8050*/  ISETP.GE.AND P6, PT, R21, UR4, PT ;  /* 0x0000000415007c0c */ /* 0x000fe4000bfc6270 */
[----:B------:R-:W-:-:S02]  /*8060*/  @!P1 LEA.HI R19, R19, R19, RZ, 0x1 ;  /* 0x0000001313139211 */ /* 0x000fc400078f08ff */
[----:B0-----:R-:W-:Y:S02]  /*8070*/  @!P0 LOP3.LUT R3, R18, 0xfffffffe, RZ, 0xc0, !PT ;  /* 0xfffffffe12038812 */ /* 0x001fe400078ec0ff */
[----:B-1----:R-:W-:Y:S02]  /*8080*/  @!P1 LOP3.LUT R5, R19, 0xfffffffe, RZ, 0xc0, !PT ;  /* 0xfffffffe13059812 */ /* 0x002fe400078ec0ff */
[----:B------:R-:W-:Y:S01]  /*8090*/  @!P2 LEA.HI R14, R14, R14, RZ, 0x1 ;  /* 0x0000000e0e0ea211 */ /* 0x000fe200078f08ff */
[--C-:B------:R-:W-:Y:S01]  /*80a0*/  @!P0 IMAD.WIDE R2, R3, 0x4, R6.reuse ;  /* 0x0000000403028825 */ /* 0x100fe200078e0206 */
[----:B------:R-:W-:Y:S02]  /*80b0*/  @!P3 LEA.HI R15, R15, R15, RZ, 0x1 ;  /* 0x0000000f0f0fb211 */ /* 0x000fe400078f08ff */
[----:B------:R-:W-:Y:S01]  /*80c0*/  @!P4 LEA.HI R17, R17, R17, RZ, 0x1 ;  /* 0x000000111111c211 */ /* 0x000fe200078f08ff */
[----:B------:R-:W-:Y:S01]  /*80d0*/  @!P1 IMAD.WIDE R4, R5, 0x4, R6 ;  /* 0x0000000405049825 */ /* 0x000fe200078e0206 */
[----:B------:R-:W-:Y:S01]  /*80e0*/  @!P5 LEA.HI R20, R20, R20, RZ, 0x1 ;  /* 0x000000141414d211 */ /* 0x000fe200078f08ff */
[----:B------:R0:W-:Y:S01]  /*80f0*/  @!P0 ST.E.64 desc[UR36][R2.64], R90 ;  /* 0x0000005a02008985 */ /* 0x0001e2000c101b24 */
[----:B------:R-:W-:-:S02]  /*8100*/  @!P6 LEA.HI R21, R21, R21, RZ, 0x1 ;  /* 0x000000151515e211 */ /* 0x000fc400078f08ff */
[----:B--2---:R-:W-:Y:S01]  /*8110*/  @!P2 LOP3.LUT R9, R14, 0xfffffffe, RZ, 0xc0, !PT ;  /* 0xfffffffe0e09a812 */ /* 0x004fe200078ec0ff */
[----:B------:R1:W-:Y:S01]  /*8120*/  @!P1 ST.E.64 desc[UR36][R4.64], R94 ;  /* 0x0000005e04009985 */ /* 0x0003e2000c101b24 */
[----:B------:R-:W-:Y:S02]  /*8130*/  @!P3 LOP3.LUT R15, R15, 0xfffffffe, RZ, 0xc0, !PT ;  /* 0xfffffffe0f0fb812 */ /* 0x000fe400078ec0ff */
[----:B------:R-:W-:Y:S02]  /*8140*/  @!P4 LOP3.LUT R17, R17, 0xfffffffe, RZ, 0xc0, !PT ;  /* 0xfffffffe1111c812 */ /* 0x000fe400078ec0ff */
[----:B---3--:R-:W-:Y:S02]  /*8150*/  @!P5 LOP3.LUT R11, R20, 0xfffffffe, RZ, 0xc0, !PT ;  /* 0xfffffffe140bd812 */ /* 0x008fe400078ec0ff */
[----:B----4-:R-:W-:Y:S02]  /*8160*/  @!P6 LOP3.LUT R13, R21, 0xfffffffe, RZ, 0xc0, !PT ;  /* 0xfffffffe150de812 */ /* 0x010fe400078ec0ff */
[----:B------:R-:W-:Y:S01]  /*8170*/  ISETP.GE.AND P0, PT, R0, UR4, PT ;  /* 0x0000000400007c0c */ /* 0x000fe2000bf06270 */
[----:B0-----:R-:W-:-:S04]  /*8180*/  @!P2 IMAD.WIDE R2, R9, 0x4, R6 ;  /* 0x000000040902a825 */ /* 0x001fc800078e0206 */
[--C-:B-1----:R-:W-:Y:S01]  /*8190*/  @!P3 IMAD.WIDE R4, R15, 0x4, R6.reuse ;  /* 0x000000040f04b825 */ /* 0x102fe200078e0206 */
[----:B------:R0:W-:Y:S03]  /*81a0*/  @!P2 ST.E.64 desc[UR36][R2.64], R98 ;  /* 0x000000620200a985 */ /* 0x0001e6000c101b24 */
[--C-:B------:R-:W-:Y:S01]  /*81b0*/  @!P4 IMAD.WIDE R8, R17, 0x4, R6.reuse ;  /* 0x000000041108c825 */ /* 0x100fe200078e0206 */
[----:B------:R0:W-:Y:S03]  /*81c0*/  @!P3 ST.E.64 desc[UR36][R4.64], R102 ;  /* 0x000000660400b985 */ /* 0x0001e6000c101b24 */
[--C-:B------:R-:W-:Y:S01]  /*81d0*/  @!P5 IMAD.WIDE R10, R11, 0x4, R6.reuse ;  /* 0x000000040b0ad825 */ /* 0x100fe200078e0206 */
[----:B------:R0:W-:Y:S03]  /*81e0*/  @!P4 ST.E.64 desc[UR36][R8.64], R106 ;  /* 0x0000006a0800c985 */ /* 0x0001e6000c101b24 */
[----:B------:R-:W-:Y:S01]  /*81f0*/  @!P6 IMAD.WIDE R12, R13, 0x4, R6 ;  /* 0x000000040d0ce825 */ /* 0x000fe200078e0206 */
[----:B------:R0:W-:Y:S04]  /*8200*/  @!P5 ST.E.64 desc[UR36][R10.64], R110 ;  /* 0x0000006e0a00d985 */ /* 0x0001e8000c101b24 */
[----:B------:R0:W-:Y:S01]  /*8210*/  @!P6 ST.E.64 desc[UR36][R12.64], R114 ;  /* 0x000000720c00e985 */ /* 0x0001e2000c101b24 */
[----:B------:R-:W-:Y:S05]  /*8220*/  @P0 BRA `(.L_x_8) ;  /* 0x0000003c00e80947 */ /* 0x000fea0003800000 */
[----:B------:R-:W-:-:S04]  /*8230*/  LEA.HI R0, R0, R0, RZ, 0x1 ;  /* 0x0000000000007211 */ /* 0x000fc800078f08ff */
[----:B0-----:R-:W-:-:S05]  /*8240*/  LOP3.LUT R3, R0, 0xfffffffe, RZ, 0xc0, !PT ;  /* 0xfffffffe00037812 */ /* 0x001fca00078ec0ff */
[----:B------:R-:W-:-:S05]  /*8250*/  IMAD.WIDE R6, R3, 0x4, R6 ;  /* 0x0000000403067825 */ /* 0x000fca00078e0206 */
[----:B------:R0:W-:Y:S01]  /*8260*/  ST.E.64 desc[UR36][R6.64], R118 ;  /* 0x0000007606007985 */ /* 0x0001e2000c101b24 */
[----:B------:R-:W-:Y:S05]  /*8270*/  BRA `(.L_x_8) ;  /* 0x0000003c00d47947 */ /* 0x000fea0003800000 */
.L_x_35:
[----:B------:R-:W0:Y:S02]  /*8280*/  S2R R0, SR_TID.X ;  /* 0x0000000000007919 */ /* 0x000e240000002100 */
[----:B0-----:R-:W-:-:S04]  /*8290*/  IADD3 R2, R0, -0x80, RZ ;  /* 0xffffff8000027810 */ /* 0x001fc80007ffe0ff */
[----:B------:R-:W-:-:S13]  /*82a0*/  ISETP.GT.AND P0, PT, R2, 0x7f, PT ;  /* 0x0000007f0200780c */ /* 0x000fda0003f04270 */
[----:B------:R-:W-:Y:S05]  /*82b0*/  @P0 BRA `(.L_x_8) ;  /* 0x0000003c00c40947 */ /* 0x000fea0003800000 */
[----:B------:R-:W0:Y:S01]  /*82c0*/  S2R R3, SR_CTAID.X ;  /* 0x0000000000037919 */ /* 0x000e220000002500 */
[----:B------:R-:W1:Y:S01]  /*82d0*/  LDC R6, c[0x0][0xbe8] ;  /* 0x0002fa00ff067b82 */ /* 0x000e620000000800 */
[----:B------:R-:W-:Y:S01]  /*82e0*/  ULDC UR4, c[0x0][0xa88] ;  /* 0x0002a20000047ab9 */ /* 0x000fe20000000800 */
[----:B0-----:R-:W-:Y:S02]  /*82f0*/  IMAD R0, R3, 0x80, R0 ;  /* 0x0000008003007824 */ /* 0x001fe400078e0200 */
[----:B-1----:R-:W-:Y:S02]  /*8300*/  IMAD R3, R6, UR4, RZ ;  /* 0x0000000406037c24 */ /* 0x002fe4000f8e02ff */
[----:B------:R-:W-:-:S05]  /*8310*/  VIADD R0, R0, 0xffffff80 ;  /* 0xffffff8000007836 */ /* 0x000fca0000000000 */
[----:B------:R-:W-:-:S13]  /*8320*/  ISETP.GE.AND P0, PT, R0, R3, PT ;  /* 0x000000030000720c */ /* 0x000fda0003f06270 */
[----:B------:R-:W-:Y:S05]  /*8330*/  @P0 BRA `(.L_x_8) ;  /* 0x0000003c00a40947 */ /* 0x000fea0003800000 */
[----:B------:R-:W-:Y:S01]  /*8340*/  ISETP.NE.AND P0, PT, R6, 0x1, PT ;  /* 0x000000010600780c */ /* 0x000fe20003f05270 */
[----:B------:R-:W0:Y:S01]  /*8350*/  S2UR UR7, SR_CTAID.Z ;  /* 0x00000000000779c3 */ /* 0x000e220000002700 */
[----:B------:R-:W-:Y:S01]  /*8360*/  R2UR UR11, R16 ;  /* 0x00000000100b72ca */ /* 0x000fe200000e0000 */
[----:B------:R-:W-:Y:S01]  /*8370*/  ULDC.64 UR8, c[0x0][0xbd0] ;  /* 0x0002f40000087ab9 */ /* 0x000fe20000000a00 */
[----:B------:R-:W-:-:S05]  /*8380*/  MOV R5, R0 ;  /* 0x0000000000057202 */ /* 0x000fca0000000f00 */
[----:B------:R-:W1:Y:S06]  /*8390*/  LDC.64 R10, c[0x0][0xbd8] ;  /* 0x0002f600ff0a7b82 */ /* 0x000e6c0000000a00 */
[----:B------:R-:W-:Y:S02]  /*83a0*/  USHF.R.S32.HI UR6, URZ, 0x1f, UR11 ;  /* 0x0000001f3f067899 */ /* 0x000fe4000801140b */
[----:B------:R-:W2:Y:S01]  /*83b0*/  @P0 LDC R7, c[0x0][0xbec] ;  /* 0x0002fb00ff070b82 */ /* 0x000ea20000000800 */
[----:B------:R-:W-:Y:S02]  /*83c0*/  UIMAD.WIDE.U32 UR4, UR11, UR8, URZ ;  /* 0x000000080b0472a5 */ /* 0x000fe4000f8e003f */
[----:B------:R-:W-:-:S04]  /*83d0*/  UIMAD UR6, UR6, UR8, URZ ;  /* 0x00000008060672a4 */ /* 0x000fc8000f8e023f */
[----:B------:R-:W-:Y:S01]  /*83e0*/  UIMAD UR6, UR11, UR9, UR6 ;  /* 0x000000090b0672a4 */ /* 0x000fe2000f8e0206 */
[----:B------:R-:W3:Y:S01]  /*83f0*/  @P0 LDC R9, c[0x0][0xbf0] ;  /* 0x0002fc00ff090b82 */ /* 0x000ee20000000800 */
[----:B0-----:R-:W-:Y:S01]  /*8400*/  USHF.R.S32.HI UR8, URZ, 0x1f, UR7 ;  /* 0x0000001f3f087899 */ /* 0x001fe20008011407 */
[----:B------:R-:W-:Y:S01]  /*8410*/  IMAD.U32 R3, RZ, RZ, UR5 ;  /* 0x00000005ff037e24 */ /* 0x000fe2000f8e00ff */
[----:B------:R-:W-:Y:S01]  /*8420*/  UIADD3 UR6, UR5, UR6, URZ ;  /* 0x0000000605067290 */ /* 0x000fe2000fffe03f */
[----:B------:R-:W-:Y:S02]  /*8430*/  IMAD.U32 R2, RZ, RZ, UR4 ;  /* 0x00000004ff027e24 */ /* 0x000fe4000f8e00ff */
[----:B------:R-:W-:Y:S02]  /*8440*/  ULDC.64 UR4, c[0x0][0xbe0] ;  /* 0x0002f80000047ab9 */ /* 0x000fe40000000a00 */
[----:B------:R-:W0:Y:S01]  /*8450*/  S2UR UR10, SR_CTAID.Y ;  /* 0x00000000000a79c3 */ /* 0x000e220000002600 */
[----:B------:R-:W-:Y:S01]  /*8460*/  MOV R3, UR6 ;  /* 0x0000000600037c02 */ /* 0x000fe20008000f00 */
[----:B-1----:R-:W-:-:S04]  /*8470*/  IMAD R12, R10, UR8, RZ ;  /* 0x000000080a0c7c24 */ /* 0x002fc8000f8e02ff */
[----:B------:R-:W-:Y:S02]  /*8480*/  IMAD R11, R11, UR7, R12 ;  /* 0x000000070b0b7c24 */ /* 0x000fe4000f8e020c */
[----:B------:R-:W0:Y:S01]  /*8490*/  LDC R8, c[0x0][0xc50] ;  /* 0x00031400ff087b82 */ /* 0x000e220000000800 */
[----:B--2---:R-:W-:-:S04]  /*84a0*/  @P0 IMAD.HI.U32 R4, R0, R7, RZ ;  /* 0x0000000700040227 */ /* 0x004fc800078e00ff */
[----:B------:R-:W-:Y:S02]  /*84b0*/  IMAD R7, RZ, RZ, -UR11 ;  /* 0x8000000bff077e24 */ /* 0x000fe4000f8e02ff */
[----:B------:R-:W-:Y:S01]  /*84c0*/  IMAD.WIDE.U32 R2, R10, UR7, R2 ;  /* 0x000000070a027c25 */ /* 0x000fe2000f8e0002 */
[----:B---3--:R-:W-:-:S04]  /*84d0*/  @P0 SHF.R.U32.HI R5, RZ, R9, R4 ;  /* 0x00000009ff050219 */ /* 0x008fc80000011604 */
[----:B------:R-:W-:Y:S01]  /*84e0*/  IADD3 R3, R11, R3, RZ ;  /* 0x000000030b037210 */ /* 0x000fe20007ffe0ff */
[----:B0-----:R-:W-:Y:S02]  /*84f0*/  IMAD R9, R8, R7, UR10 ;  /* 0x0000000a08097e24 */ /* 0x001fe4000f8e0207 */
[----:B------:R-:W-:Y:S02]  /*8500*/  IMAD.MOV R7, RZ, RZ, -R5 ;  /* 0x000000ffff077224 */ /* 0x000fe400078e0a05 */
[----:B------:R-:W-:Y:S01]  /*8510*/  IMAD.WIDE.U32 R2, R9, UR4, R2 ;  /* 0x0000000409027c25 */ /* 0x000fe2000f8e0002 */
[----:B------:R-:W-:-:S03]  /*8520*/  SHF.R.S32.HI R4, RZ, 0x1f, R9 ;  /* 0x0000001fff047819 */ /* 0x000fc60000011409 */
[----:B------:R-:W-:Y:S01]  /*8530*/  IMAD R7, R6, R7, R0 ;  /* 0x0000000706077224 */ /* 0x000fe200078e0200 */
[----:B------:R-:W-:Y:S01]  /*8540*/  IADD3 R2, P0, R5, R2, RZ ;  /* 0x0000000205027210 */ /* 0x000fe20007f1e0ff */
[----:B------:R-:W-:-:S03]  /*8550*/  IMAD R4, R4, UR4, RZ ;  /* 0x0000000404047c24 */ /* 0x000fc6000f8e02ff */
[----:B------:R-:W-:Y:S01]  /*8560*/  SHF.R.S32.HI R0, RZ, 0x1f, R7 ;  /* 0x0000001fff007819 */ /* 0x000fe20000011407 */
[----:B------:R-:W-:Y:S01]  /*8570*/  IMAD R4, R9, UR5, R4 ;  /* 0x0000000509047c24 */ /* 0x000fe2000f8e0204 */
[----:B------:R-:W-:Y:S01]  /*8580*/  SHF.R.S32.HI R9, RZ, 0x1f, R5 ;  /* 0x0000001fff097819 */ /* 0x000fe20000011405 */
[----:B------:R-:W-:Y:S02]  /*8590*/  ULDC.64 UR4, c[0x0][0xbc8] ;  /* 0x0002f20000047ab9 */ /* 0x000fe40000000a00 */
[----:B------:R-:W-:Y:S01]  /*85a0*/  IMAD R0, R0, UR4, RZ ;  /* 0x0000000400007c24 */ /* 0x000fe2000f8e02ff */
[----:B------:R-:W-:-:S03]  /*85b0*/  IADD3.X R3, R9, R3, R4, P0, !PT ;  /* 0x0000000309037210 */ /* 0x000fc600007fe404 */
[C---:B------:R-:W-:Y:S02]  /*85c0*/  IMAD R5, R7.reuse, UR5, R0 ;  /* 0x0000000507057c24 */ /* 0x040fe4000f8e0200 */
[----:B------:R-:W-:Y:S01]  /*85d0*/  IMAD.WIDE.U32 R2, R7, UR4, R2 ;  /* 0x0000000407027c25 */ /* 0x000fe2000f8e0002 */
[----:B------:R-:W-:-:S03]  /*85e0*/  ULDC.64 UR4, c[0x0][0xba8] ;  /* 0x0002ea0000047ab9 */ /* 0x000fc60000000a00 */
[----:B------:R-:W-:Y:S01]  /*85f0*/  IMAD.IADD R3, R3, 0x1, R5 ;  /* 0x0000000103037824 */ /* 0x000fe200078e0205 */
[----:B------:R-:W-:-:S04]  /*8600*/  LEA R4, P0, R2, UR4, 0x2 ;  /* 0x0000000402047c11 */ /* 0x000fc8000f8010ff */
[----:B------:R-:W-:Y:S01]  /*8610*/  LEA.HI.X R5, R2, UR5, R3, 0x2, P0 ;  /* 0x0000000502057c11 */ /* 0x000fe200080f1403 */
[----:B------:R-:W-:-:S05]  /*8620*/  IMAD.MOV.U32 R3, RZ, RZ, -0x800000 ;  /* 0xff800000ff037424 */ /* 0x000fca00078e00ff */
[----:B------:R0:W-:Y:S01]  /*8630*/  STG.E desc[UR36][R4.64], R3 ;  /* 0x0000000304007986 */ /* 0x0001e2000c101924 */
[----:B------:R-:W-:Y:S05]  /*8640*/  BRA `(.L_x_8) ;  /* 0x0000003800e07947 */ /* 0x000fea0003800000 */
.L_x_6:
[----:B------:R-:W-:-:S08]  /*8650*/  NOP ;  /* 0x0000000000007918 */ /* 0x000fd00000000000 */
[----:B0-----:R-:W0:-:S00]  /*8660*/  USETMAXREG.DEALLOC.CTAPOOL 0x28 ;  /* 0x00000028000079c8 */ /* 0x001e0000080e0500 */
[----:B0-----:R-:W-:Y:S01]  /*8670*/  LOP3.LUT R18, R0, 0x3, RZ, 0xc0, !PT ;  /* 0x0000000300127812 */ /* 0x001fe200078ec0ff */
[----:B------:R-:W0:Y:S05]  /*8680*/  S2R R26, SR_CTAID.Z ;  /* 0x00000000001a7919 */ /* 0x000e2a0000002700 */
[----:B------:R-:W1:Y:S01]  /*8690*/  S2UR UR6, SR_CTAID.Y ;  /* 0x00000000000679c3 */ /* 0x000e620000002600 */
[----:B------:R-:W2:Y:S02]  /*86a0*/  SHFL.IDX PT, R0, R18, RZ, 0x1f ;  /* 0x00001fff12007589 */ /* 0x000ea400000e0000 */
[----:B--2---:R-:W-:-:S13]  /*86b0*/  ISETP.NE.AND P0, PT, R0, RZ, PT ;  /* 0x000000ff0000720c */ /* 0x004fda0003f05270 */
[----:B01----:R-:W-:Y:S05]  /*86c0*/  @!P0 BRA `(.L_x_38) ;  /* 0x0000000000288947 */ /* 0x003fea0003800000 */
[----:B------:R-:W-:Y:S01]  /*86d0*/  ULDC UR7, c[0x0][0xc50] ;  /* 0x0003140000077ab9 */ /* 0x000fe20000000800 */
[----:B------:R-:W-:Y:S01]  /*86e0*/  UMOV UR41, UR6 ;  /* 0x0000000600297c82 */ /* 0x000fe20008000000 */
[----:B------:R-:W-:-:S06]  /*86f0*/  UISETP.NE.AND UP0, UPT, UR7, 0x1, UPT ;  /* 0x000000010700788c */ /* 0x000fcc000bf05270 */
[----:B------:R-:W-:-:S13]  /*8700*/  PLOP3.LUT P0, PT, PT, PT, UP0, 0x80, 0x0 ;  /* 0x000000000000781c */ /* 0x000fda0003f0f008 */
[----:B------:R-:W-:Y:S05]  /*8710*/  @!P0 BRA `(.L_x_39) ;  /* 0x0000000000308947 */ /* 0x000fea0003800000 */
[----:B------:R-:W-:Y:S01]  /*8720*/  ULDC UR4, c[0x0][0xc54] ;  /* 0x0003150000047ab9 */ /* 0x000fe20000000800 */
[----:B------:R-:W-:Y:S01]  /*8730*/  ULDC UR41, c[0x0][0xc58] ;  /* 0x0003160000297ab9 */ /* 0x000fe20000000800 */
[----:B------:R-:W-:-:S04]  /*8740*/  UIMAD.WIDE.U32 UR4, UR6, UR4, URZ ;  /* 0x00000004060472a5 */ /* 0x000fc8000f8e003f */
[----:B------:R-:W-:Y:S01]  /*8750*/  USHF.R.U32.HI UR41, URZ, UR41, UR5 ;  /* 0x000000293f297299 */ /* 0x000fe20008011605 */
[----:B------:R-:W-:Y:S11]  /*8760*/  BRA `(.L_x_39) ;  /* 0x00000000001c7947 */ /* 0x000ff60003800000 */
.L_x_38:
[----:B------:R-:W-:Y:S01]  /*8770*/  ULDC UR7, c[0x0][0xc50] ;  /* 0x0003140000077ab9 */ /* 0x000fe20000000800 */
[----:B------:R-:W-:Y:S01]  /*8780*/  UMOV UR41, UR6 ;  /* 0x0000000600297c82 */ /* 0x000fe20008000000 */
[----:B------:R-:W-:-:S11]  /*8790*/  UISETP.NE.AND UP0, UPT, UR7, 0x1, UPT ;  /* 0x000000010700788c */ /* 0x000fd6000bf05270 */
[----:B------:R-:W-:Y:S01]  /*87a0*/  @UP0 ULDC UR4, c[0x0][0xc54] ;  /* 0x0003150000040ab9 */ /* 0x000fe20000000800 */
[----:B------:R-:W-:Y:S01]  /*87b0*/  @UP0 ULDC UR8, c[0x0][0xc58] ;  /* 0x0003160000080ab9 */ /* 0x000fe20000000800 */
[----:B------:R-:W-:-:S04]  /*87c0*/  UIMAD.WIDE.U32 UR4, UR6, UR4, URZ ;  /* 0x00000004060472a5 */ /* 0x000fc8000f8e003f */
[----:B------:R-:W-:-:S12]  /*87d0*/  @UP0 USHF.R.U32.HI UR41, URZ, UR8, UR5 ;  /* 0x000000083f290299 */ /* 0x000fd80008011605 */
.L_x_39:
[----:B------:R-:W-:Y:S01]  /*87e0*/  ISETP.GE.AND P0, PT, R26, RZ, PT ;  /* 0x000000ff1a00720c */ /* 0x000fe20003f06270 */
[----:B------:R-:W-:Y:S01]  /*87f0*/  UIADD3 UR4, -UR41, URZ, URZ ;  /* 0x0000003f29047290 */ /* 0x000fe2000fffe13f */
[----:B------:R-:W-:Y:S01]  /*8800*/  MOV R28, 0x1 ;  /* 0x00000001001c7802 */ /* 0x000fe20000000f00 */
[----:B------:R-:W-:Y:S02]  /*8810*/  IMAD.MOV.U32 R0, RZ, RZ, RZ ;  /* 0x000000ffff007224 */ /* 0x000fe400078e00ff */
[----:B------:R-:W-:Y:S01]  /*8820*/  UIMAD UR6, UR7, UR4, UR6 ;  /* 0x00000004070672a4 */ /* 0x000fe2000f8e0206 */
[----:B------:R-:W-:-:S07]  /*8830*/  IMAD.MOV.U32 R6, RZ, RZ, 0x1 ;  /* 0x00000001ff067424 */ /* 0x000fce00078e00ff */
[----:B------:R-:W-:Y:S05]  /*8840*/  @!P0 BRA `(.L_x_40) ;  /* 0x0000003400988947 */ /* 0x000fea0003800000 */
[----:B------:R-:W0:Y:S01]  /*8850*/  LDC.64 R2, c[0x0][0xa28] ;  /* 0x00028a00ff027b82 */ /* 0x000e220000000a00 */
[----:B------:R-:W-:Y:S01]  /*8860*/  ULDC.64 UR4, c[0x0][0x418] ;  /* 0x0001060000047ab9 */ /* 0x000fe20000000a00 */
[----:B------:R-:W-:Y:S01]  /*8870*/  ULDC UR42, c[0x0][0x2f0] ;  /* 0x0000bc00002a7ab9 */ /* 0x000fe20000000800 */
[----:B------:R-:W-:Y:S02]  /*8880*/  MOV R19, RZ ;  /* 0x000000ff00137202 */ /* 0x000fe40000000f00 */
[----:B0-----:R-:W-:-:S04]  /*8890*/  ISETP.NE.U32.AND P0, PT, R2, RZ, PT ;  /* 0x000000ff0200720c */ /* 0x001fc80003f05070 */
[----:B------:R-:W-:Y:S01]  /*88a0*/  ISETP.NE.AND.EX P0, PT, R3, RZ, PT, P0 ;  /* 0x000000ff0300720c */ /* 0x000fe20003f05300 */
[----:B------:R-:W-:-:S03]  /*88b0*/  UISETP.NE.U32.AND UP0, UPT, UR4, URZ, UPT ;  /* 0x0000003f0400728c */ /* 0x000fc6000bf05070 */
[----:B------:R-:W-:-:S09]  /*88c0*/  ULDC UR4, c[0x0][0x424] ;  /* 0x0001090000047ab9 */ /* 0x000fd20000000800 */
[----:B------:R-:W0:Y:S01]  /*88d0*/  @P0 LDC.64 R2, c[0x0][0xa28] ;  /* 0x00028a00ff020b82 */ /* 0x000e220000000a00 */
[----:B------:R-:W-:-:S04]  /*88e0*/  UISETP.NE.AND.EX UP0, UPT, UR5, URZ, UPT, UP0 ;  /* 0x0000003f0500728c */ /* 0x000fc8000bf05300 */
[----:B------:R-:W-:-:S04]  /*88f0*/  USEL UR4, UR4, 0x1, UP0 ;  /* 0x0000000104047887 */ /* 0x000fc80008000000 */
[----:B------:R-:W-:Y:S01]  /*8900*/  UIMAD UR42, UR4, UR42, URZ ;  /* 0x0000002a042a72a4 */ /* 0x000fe2000f8e023f */
[----:B------:R-:W1:Y:S03]  /*8910*/  S2R R22, SR_CTAID.X ;  /* 0x0000000000167919 */ /* 0x000e660000002500 */
[----:B------:R-:W-:Y:S02]  /*8920*/  UISETP.GE.AND UP0, UPT, UR42, 0x1, UPT ;  /* 0x000000012a00788c */ /* 0x000fe4000bf06270 */
[----:B------:R-:W-:Y:S01]  /*8930*/  UIADD3 UR4, UR42, 0x5f, URZ ;  /* 0x0000005f2a047890 */ /* 0x000fe2000fffe03f */
[----:B0-----:R-:W-:-:S05]  /*8940*/  @P0 IMAD.WIDE R2, R26, 0x4, R2 ;  /* 0x000000041a020825 */ /* 0x001fca00078e0202 */
[----:B------:R0:W5:Y:S01]  /*8950*/  @P0 LDG.E R19, desc[UR36][R2.64] ;  /* 0x0000002402130981 */ /* 0x000162000c1e1900 */
[----:B------:R-:W-:Y:S01]  /*8960*/  PLOP3.LUT P0, PT, PT, PT, UP0, 0x80, 0x0 ;  /* 0x000000000000781c */ /* 0x000fe20003f0f008 */
[----:B------:R-:W-:Y:S02]  /*8970*/  UIMAD.WIDE UR4, UR4, 0x2aaaaaab, URZ ;  /* 0x2aaaaaab040478a5 */ /* 0x000fe4000f8e023f */
[----:B------:R-:W-:Y:S02]  /*8980*/  ULOP3.LUT UR46, UR6, 0xffff, URZ, 0xc0, !UPT ;  /* 0x0000ffff062e7892 */ /* 0x000fe4000f8ec03f */
[----:B------:R-:W-:Y:S01]  /*8990*/  USHF.R.U32.HI UR43, URZ, 0x1f, UR5 ;  /* 0x0000001f3f2b7899 */ /* 0x000fe20008011605 */
[----:B------:R-:W-:-:S03]  /*89a0*/  UMOV UR40, URZ ;  /* 0x0000003f00287c82 */ /* 0x000fc60008000000 */
[----:B------:R-:W-:-:S04]  /*89b0*/  ULEA.HI.SX32 UR43, UR5, UR43, 0x1c ;  /* 0x0000002b052b7291 */ /* 0x000fc8000f8fe23f */
[----:B01----:R-:W-:Y:S08]  /*89c0*/  @!P0 BRA `(.L_x_41) ;  /* 0x0000000000848947 */ /* 0x003ff00003800000 */
[----:B------:R-:W-:Y:S01]  /*89d0*/  USHF.R.U32.HI UR6, URZ, 0x10, UR6 ;  /* 0x000000103f067899 */ /* 0x000fe20008011606 */
[----:B------:R-:W-:-:S03]  /*89e0*/  UMOV UR4, URZ ;  /* 0x0000003f00047c82 */ /* 0x000fc60008000000 */
[----:B------:R-:W-:-:S11]  /*89f0*/  UISETP.NE.AND UP0, UPT, UR6, URZ, UPT ;  /* 0x0000003f0600728c */ /* 0x000fd6000bf05270 */
[----:B------:R-:W-:Y:S02]  /*8a00*/  @!UP0 ULDC UR6, c[0x0][0x9f0] ;  /* 0x00027c0000068ab9 */ /* 0x000fe40000000800 */
[----:B------:R-:W-:Y:S01]  /*8a10*/  IABS R0, UR6 ;  /* 0x0000000600007c13 */ /* 0x000fe20008000000 */
[----:B------:R-:W-:Y:S02]  /*8a20*/  UIADD3 UR7, UR43, -0x1, UR6 ;  /* 0xffffffff2b077890 */ /* 0x000fe4000fffe006 */
[----:B------:R-:W-:Y:S02]  /*8a30*/  IABS R4, UR6 ;  /* 0x0000000600047c13 */ /* 0x000fe40008000000 */
[----:B------:R-:W-:Y:S02]  /*8a40*/  R2UR UR10, R0 ;  /* 0x00000000000a72ca */ /* 0x000fe400000e0000 */
[----:B------:R-:W-:Y:S01]  /*8a50*/  IABS R3, UR7 ;  /* 0x0000000700037c13 */ /* 0x000fe20008000000 */
[----:B------:R-:W-:-:S03]  /*8a60*/  ULOP3.LUT UR7, UR7, UR6, URZ, 0x3c, !UPT ;  /* 0x0000000607077292 */ /* 0x000fc6000f8e3c3f */
[----:B------:R-:W-:-:S07]  /*8a70*/  R2UR UR9, R3 ;  /* 0x00000000030972ca */ /* 0x000fce00000e0000 */
[----:B------:R-:W0:Y:S08]  /*8a80*/  I2F.RP R0, UR10 ;  /* 0x0000000a00007d06 */ /* 0x000e300008209400 */
[----:B0-----:R-:W0:Y:S02]  /*8a90*/  MUFU.RCP R0, R0 ;  /* 0x0000000000007308 */ /* 0x001e240000001000 */
[----:B0-----:R-:W-:-:S02]  /*8aa0*/  VIADD R2, R0, 0xffffffe ;  /* 0x0ffffffe00027836 */ /* 0x001fc40000000000 */
[----:B------:R-:W-:-:S04]  /*8ab0*/  IMAD.MOV R0, RZ, RZ, -R4 ;  /* 0x000000ffff007224 */ /* 0x000fc800078e0a04 */
        /* <DEDUP_REMOVED lines=14> */
[----:B------:R-:W-:Y:S02]  /*8ba0*/  UISETP.NE.AND UP1, UPT, UR6, URZ, UPT ;  /* 0x0000003f0600728c */ /* 0x000fe4000bf25270 */
[----:B------:R-:W-:-:S09]  /*8bb0*/  @!UP0 UIADD3 UR5, -UR5, URZ, URZ ;  /* 0x0000003f05058290 */ /* 0x000fd2000fffe13f */
[----:B------:R-:W-:-:S07]  /*8bc0*/  @!UP1 ULOP3.LUT UR5, URZ, UR6, URZ, 0x33, !UPT ;  /* 0x000000063f059292 */ /* 0x000fce000f8e333f */
[----:B------:R-:W-:-:S05]  /*8bd0*/  UMOV UR40, UR5 ;  /* 0x0000000500287c82 */ /* 0x000fca0008000000 */
.L_x_41:
[----:B------:R-:W-:Y:S02]  /*8be0*/  UIMAD UR47, UR46, UR40, URZ ;  /* 0x000000282e2f72a4 */ /* 0x000fe4000f8e023f */
[----:B------:R-:W-:Y:S02]  /*8bf0*/  MOV R3, UR40 ;  /* 0x0000002800037c02 */ /* 0x000fe40008000f00 */
[----:B------:R-:W-:Y:S02]  /*8c00*/  MOV R6, 0x1 ;  /* 0x0000000100067802 */ /* 0x000fe40000000f00 */
[----:B------:R-:W-:-:S05]  /*8c10*/  IMAD.U32 R0, RZ, RZ, UR47 ;  /* 0x0000002fff007e24 */ /* 0x000fca000f8e00ff */
[----:B------:R-:W-:-:S04]  /*8c20*/  VIADDMNMX R0, R0, R3, UR43, PT ;  /* 0x0000002b00007e46 */ /* 0x000fc8000b800103 */
[----:B------:R-:W-:Y:S01]  /*8c30*/  R2UR UR48, R0 ;  /* 0x00000000003072ca */ /* 0x000fe200000e0000 */
[----:B------:R-:W-:-:S12]  /*8c40*/  IMAD.MOV.U32 R0, RZ, RZ, RZ ;  /* 0x000000ffff007224 */ /* 0x000fd800078e00ff */
[----:B------:R-:W-:-:S06]  /*8c50*/  UISETP.GT.AND UP0, UPT, UR48, UR47, UPT ;  /* 0x0000002f3000728c */ /* 0x000fcc000bf04270 */
[----:B------:R-:W-:-:S13]  /*8c60*/  PLOP3.LUT P0, PT, PT, PT, UP0, 0x80, 0x0 ;  /* 0x000000000000781c */ /* 0x000fda0003f0f008 */
[----:B------:R-:W-:Y:S05]  /*8c70*/  @!P0 BRA `(.L_x_40) ;  /* 0x00000030008c8947 */ /* 0x000fea0003800000 */
[----:B------:R-:W0:Y:S01]  /*8c80*/  S2UR UR4, SR_CgaCtaId ;  /* 0x00000000000479c3 */ /* 0x000e220000008800 */
[----:B------:R-:W-:Y:S02]  /*8c90*/  UMOV UR44, 0x400 ;  /* 0x00000400002c7882 */ /* 0x000fe40000000000 */
[----:B0-----:R-:W-:-:S04]  /*8ca0*/  ULEA UR44, UR4, UR44, 0x18 ;  /* 0x0000002c042c7291 */ /* 0x001fc8000f8ec03f */
[----:B------:R-:W-:-:S04]  /*8cb0*/  UIADD3 UR4, UR44, 0x1e400, URZ ;  /* 0x0001e4002c047890 */ /* 0x000fc8000fffe03f */
[----:B------:R-:W-:-:S06]  /*8cc0*/  ULOP3.LUT UP0, URZ, UR4, 0x3ff, URZ, 0xc0, !UPT ;  /* 0x000003ff043f7892 */ /* 0x000fcc000f80c03f */
[----:B------:R-:W-:-:S13]  /*8cd0*/  PLOP3.LUT P0, PT, PT, PT, UP0, 0x80, 0x0 ;  /* 0x000000000000781c */ /* 0x000fda0003f0f008 */
[----:B------:R-:W-:Y:S05]  /*8ce0*/  @!P0 BRA `(.L_x_42) ;  /* 0x0000000000408947 */ /* 0x000fea0003800000 */
[----:B------:R-:W-:Y:S01]  /*8cf0*/  MOV R2, 0x0 ;  /* 0x0000000000027802 */ /* 0x000fe20000000f00 */
[----:B------:R-:W-:Y:S01]  /*8d00*/  ULDC.64 UR4, c[0x4][0x88] ;  /* 0x0100220000047ab9 */ /* 0x000fe20000000a00 */
[----:B------:R-:W-:Y:S01]  /*8d10*/  ULDC.64 UR6, c[0x4][0x90] ;  /* 0x0100240000067ab9 */ /* 0x000fe20000000a00 */
[----:B------:R-:W-:Y:S01]  /*8d20*/  IMAD.U32 R4, RZ, RZ, UR4 ;  /* 0x00000004ff047e24 */ /* 0x000fe2000f8e00ff */
[----:B------:R-:W-:Y:S01]  /*8d30*/  MOV R6, UR6 ;  /* 0x0000000600067c02 */ /* 0x000fe20008000f00 */
[----:B------:R-:W-:Y:S01]  /*8d40*/  IMAD.U32 R5, RZ, RZ, UR5 ;  /* 0x00000005ff057e24 */ /* 0x000fe2000f8e00ff */
[----:B------:R-:W0:Y:S01]  /*8d50*/  LDC.64 R2, c[0x4][R2] ;  /* 0x0100000002027b82 */ /* 0x000e220000000a00 */
[----:B------:R-:W-:Y:S01]  /*8d60*/  ULDC.64 UR4, c[0x4][0x8] ;  /* 0x0100020000047ab9 */ /* 0x000fe20000000a00 */
[----:B------:R-:W-:Y:S01]  /*8d70*/  IMAD.U32 R7, RZ, RZ, UR7 ;  /* 0x00000007ff077e24 */ /* 0x000fe2000f8e00ff */
[----:B------:R-:W-:Y:S01]  /*8d80*/  MOV R11, UR5 ;  /* 0x00000005000b7c02 */ /* 0x000fe20008000f00 */
[----:B------:R-:W-:Y:S01]  /*8d90*/  IMAD.U32 R10, RZ, RZ, UR4 ;  /* 0x00000004ff0a7e24 */ /* 0x000fe2000f8e00ff */
[----:B------:R-:W-:Y:S01]  /*8da0*/  MOV R13, RZ ;  /* 0x000000ff000d7202 */ /* 0x000fe20000000f00 */
[----:B------:R-:W-:-:S02]  /*8db0*/  IMAD.MOV.U32 R8, RZ, RZ, 0x70 ;  /* 0x00000070ff087424 */ /* 0x000fc400078e00ff */
[----:B------:R-:W-:-:S07]  /*8dc0*/  IMAD.MOV.U32 R12, RZ, RZ, 0x1 ;  /* 0x00000001ff0c7424 */ /* 0x000fce00078e00ff */
[----:B------:R-:W-:-:S07]  /*8dd0*/  LEPC R20, `(.L_x_42) ;  /* 0x000000001014794e */ /* 0x000fce0000000000 */
[----:B0----5:R-:W-:Y:S05]  /*8de0*/  CALL.ABS.NOINC R2 ;  /* 0x0000000002007343 */ /* 0x021fea0003c00000 */
.L_x_42:
        /* <DEDUP_REMOVED lines=8> */
[----:B------:R0:W1:Y:S01]  /*8e70*/  LDC.64 R2, c[0x4][R16] ;  /* 0x0100000010027b82 */ /* 0x0000620000000a00 */
[----:B------:R-:W-:Y:S01]  /*8e80*/  IMAD.U32 R5, RZ, RZ, UR5 ;  /* 0x00000005ff057e24 */ /* 0x000fe2000f8e00ff */
[----:B------:R-:W-:Y:S01]  /*8e90*/  ULDC.64 UR4, c[0x4][0x10] ;  /* 0x0100040000047ab9 */ /* 0x000fe20000000a00 */
[----:B------:R-:W-:Y:S01]  /*8ea0*/  MOV R6, UR6 ;  /* 0x0000000600067c02 */ /* 0x000fe20008000f00 */
[----:B------:R-:W-:Y:S01]  /*8eb0*/  IMAD.U32 R7, RZ, RZ, UR7 ;  /* 0x00000007ff077e24 */ /* 0x000fe2000f8e00ff */
[----:B------:R-:W-:Y:S01]  /*8ec0*/  MOV R11, UR5 ;  /* 0x00000005000b7c02 */ /* 0x000fe20008000f00 */
[----:B------:R-:W-:Y:S01]  /*8ed0*/  IMAD.U32 R10, RZ, RZ, UR4 ;  /* 0x00000004ff0a7e24 */ /* 0x000fe2000f8e00ff */
[----:B------:R-:W-:Y:S01]  /*8ee0*/  MOV R13, RZ ;  /* 0x000000ff000d7202 */ /* 0x000fe20000000f00 */
[----:B------:R-:W-:-:S02]  /*8ef0*/  IMAD.MOV.U32 R8, RZ, RZ, 0x70 ;  /* 0x00000070ff087424 */ /* 0x000fc400078e00ff */
[----:B0-----:R-:W-:-:S07]  /*8f00*/  IMAD.MOV.U32 R12, RZ, RZ, 0x1 ;  /* 0x00000001ff0c7424 */ /* 0x001fce00078e00ff */
[----:B------:R-:W-:-:S07]  /*8f10*/  LEPC R20, `(.L_x_44) ;  /* 0x000000001014794e */ /* 0x000fce0000000000 */
[----:B-1---5:R-:W-:Y:S05]  /*8f20*/  CALL.ABS.NOINC R2 ;  /* 0x0000000002007343 */ /* 0x022fea0003c00000 */
.L_x_44:
[----:B------:R0:W1:Y:S01]  /*8f30*/  LDC.64 R2, c[0x4][R16] ;  /* 0x0100000010027b82 */ /* 0x0000620000000a00 */
[----:B------:R-:W-:Y:S01]  /*8f40*/  ULDC.64 UR4, c[0x4][0x88] ;  /* 0x0100220000047ab9 */ /* 0x000fe20000000a00 */
[----:B------:R-:W-:Y:S01]  /*8f50*/  ULDC.64 UR6, c[0x4][0x90] ;  /* 0x0100240000067ab9 */ /* 0x000fe20000000a00 */
[----:B------:R-:W-:Y:S01]  /*8f60*/  IMAD.U32 R4, RZ, RZ, UR4 ;  /* 0x00000004ff047e24 */ /* 0x000fe2000f8e00ff */
[----:B------:R-:W-:Y:S01]  /*8f70*/  MOV R6, UR6 ;  /* 0x0000000600067c02 */ /* 0x000fe20008000f00 */
[----:B------:R-:W-:Y:S01]  /*8f80*/  IMAD.U32 R5, RZ, RZ, UR5 ;  /* 0x00000005ff057e24 */ /* 0x000fe2000f8e00ff */
[----:B------:R-:W-:Y:S01]  /*8f90*/  ULDC.64 UR4, c[0x4][0x18] ;  /* 0x0100060000047ab9 */ /* 0x000fe20000000a00 */
[----:B------:R-:W-:Y:S01]  /*8fa0*/  IMAD.U32 R7, RZ, RZ, UR7 ;  /* 0x00000007ff077e24 */ /* 0x000fe2000f8e00ff */
[----:B------:R-:W-:Y:S01]  /*8fb0*/  MOV R11, UR5 ;  /* 0x00000005000b7c02 */ /* 0x000fe20008000f00 */
[----:B------:R-:W-:Y:S01]  /*8fc0*/  IMAD.U32 R10, RZ, RZ, UR4 ;  /* 0x00000004ff0a7e24 */ /* 0x000fe2000f8e00ff */
[----:B------:R-:W-:Y:S01]  /*8fd0*/  MOV R13, RZ ;  /* 0x000000ff000d7202 */ /* 0x000fe20000000f00 */
[----:B------:R-:W-:-:S02]  /*8fe0*/  IMAD.MOV.U32 R8, RZ, RZ, 0x70 ;  /* 0x00000070ff087424 */ /* 0x000fc400078e00ff */
[----:B0-----:R-:W-:-:S07]  /*8ff0*/  IMAD.MOV.U32 R12, RZ, RZ, 0x1 ;  /* 0x00000001ff0c7424 */ /* 0x001fce00078e00ff */
[----:B------:R-:W-:-:S07]  /*9000*/  LEPC R20, `(.L_x_43) ;  /* 0x000000001014794e */ /* 0x000fce0000000000 */
[----:B-1----:R-:W-:Y:S05]  /*9010*/  CALL.ABS.NOINC R2 ;  /* 0x0000000002007343 */ /* 0x002fea0003c00000 */
.L_x_43:
[----:B------:R-:W0:Y:S01]  /*9020*/  LDC.64 R2, c[0x0][0x9f8] ;  /* 0x00027e00ff027b82 */ /* 0x000e220000000a00 */
[----:B------:R-:W-:Y:S01]  /*9030*/  IMAD.SHL.U32 R6, R25, 0x8, RZ ;  /* 0x0000000819067824 */ /* 0x000fe200078e00ff */
[----:B------:R-:W-:Y:S01]  /*9040*/  ULDC UR4, c[0x0][0x2f4] ;  /* 0x0000bd0000047ab9 */ /* 0x000fe20000000800 */
[----:B------:R-:W-:-:S05]  /*9050*/  IMAD.MOV.U32 R36, RZ, RZ, R26 ;  /* 0x000000ffff247224 */ /* 0x000fca00078e001a */
[----:B------:R-:W1:Y:S01]  /*9060*/  LDC R17, c[0x0][0x430] ;  /* 0x00010c00ff117b82 */ /* 0x000e620000000800 */
[----:B0-----:R-:W-:-:S04]  /*9070*/  ISETP.NE.U32.AND P0, PT, R2, RZ, PT ;  /* 0x000000ff0200720c */ /* 0x001fc80003f05070 */
[----:B------:R-:W-:Y:S02]  /*9080*/  ISETP.NE.AND.EX P0, PT, R3, RZ, PT, P0 ;  /* 0x000000ff0300720c */ /* 0x000fe40003f05300 */
[----:B------:R-:W-:-:S11]  /*9090*/  LOP3.LUT R23, R6, 0x38, RZ, 0xc0, !PT ;  /* 0x0000003806177812 */ /* 0x000fd600078ec0ff */
[----:B------:R-:W0:Y:S01]  /*90a0*/  @P0 LDC.64 R2, c[0x0][0x9f8] ;  /* 0x00027e00ff020b82 */ /* 0x000e220000000a00 */
[C---:B------:R-:W-:Y:S02]  /*90b0*/  ISETP.GE.AND P2, PT, R23.reuse, UR4, PT ;  /* 0x0000000417007c0c */ /* 0x040fe4000bf46270 */
[C---:B------:R-:W-:Y:S02]  /*90c0*/  LOP3.LUT R34, R23.reuse, 0x40, RZ, 0xfc, !PT ;  /* 0x0000004017227812 */ /* 0x040fe400078efcff */
[----:B------:R-:W-:Y:S02]  /*90d0*/  LOP3.LUT R16, R16, 0xfffffffb, RZ, 0xc0, !PT ;  /* 0xfffffffb10107812 */ /* 0x000fe400078ec0ff */
[----:B------:R-:W-:Y:S02]  /*90e0*/  LOP3.LUT R33, R23, 0x80, RZ, 0xfc, !PT ;  /* 0x0000008017217812 */ /* 0x000fe400078efcff */
[----:B------:R-:W-:-:S05]  /*90f0*/  ISETP.GE.AND P1, PT, R34, UR4, PT ;  /* 0x0000000422007c0c */ /* 0x000fca000bf26270 */
[----:B------:R-:W-:Y:S01]  /*9100*/  @P2 LOP3.LUT R16, R16, 0x4, RZ, 0xfc, !PT ;  /* 0x0000000410102812 */ /* 0x000fe200078efcff */
[----:B0-----:R-:W-:-:S03]  /*9110*/  @P0 IMAD.WIDE R2, R26, 0x4, R2 ;  /* 0x000000041a020825 */ /* 0x001fc600078e0202 */
[----:B------:R-:W-:Y:S02]  /*9120*/  LOP3.LUT R16, R16, 0xfffffffe, RZ, 0xc0, !PT ;  /* 0xfffffffe10107812 */ /* 0x000fe400078ec0ff */
[----:B------:R0:W5:Y:S01]  /*9130*/  @P0 LDG.E R36, desc[UR36][R2.64] ;  /* 0x0000002402240981 */ /* 0x000162000c1e1900 */
[----:B------:R-:W-:Y:S01]  /*9140*/  ISETP.GE.AND P0, PT, R33, UR4, PT ;  /* 0x0000000421007c0c */ /* 0x000fe2000bf06270 */
[----:B------:R-:W-:Y:S01]  /*9150*/  UMOV UR5, 0xffffffff ;  /* 0xffffffff00057882 */ /* 0x000fe20000000000 */
[----:B------:R-:W-:Y:S02]  /*9160*/  LOP3.LUT R16, R16, 0xfffffffd, RZ, 0xc0, !PT ;  /* 0xfffffffd10107812 */ /* 0x000fe400078ec0ff */
[C---:B------:R-:W-:Y:S02]  /*9170*/  SHF.L.U32 R24, R25.reuse, 0x4, RZ ;  /* 0x0000000419187819 */ /* 0x040fe400000006ff */
[----:B------:R-:W-:Y:S02]  /*9180*/  @P1 LOP3.LUT R16, R16, 0x2, RZ, 0xfc, !PT ;  /* 0x0000000210101812 */ /* 0x000fe400078efcff */
[----:B------:R-:W-:-:S02]  /*9190*/  LOP3.LUT R10, R25, 0x7f, RZ, 0xc0, !PT ;  /* 0x0000007f190a7812 */ /* 0x000fc400078ec0ff */
[----:B------:R-:W-:-:S03]  /*91a0*/  LOP3.LUT R24, R24, 0x70, RZ, 0xc0, !PT ;  /* 0x0000007018187812 */ /* 0x000fc600078ec0ff */
[----:B------:R-:W-:Y:S01]  /*91b0*/  @P0 LOP3.LUT R16, R16, 0x1, RZ, 0xfc, !PT ;  /* 0x0000000110100812 */ /* 0x000fe200078efcff */
[----:B01----:R-:W-:Y:S06]  /*91c0*/  BRA.DIV UR5, `(.L_x_45) ;  /* 0x0000003205807947 */ /* 0x003fec000b800000 */
.L_x_87:
[----:B------:R-:W2:Y:S01]  /*91d0*/  LDL R0, [R1+0x4] ;  /* 0x0000040001007983 */ /* 0x000ea20000100800 */
[----:B------:R-:W-:Y:S01]  /*91e0*/  UIADD3 UR4, UR48, -0x1, URZ ;  /* 0xffffffff30047890 */ /* 0x000fe2000fffe03f */
[----:B------:R-:W-:Y:S02]  /*91f0*/  ISETP.NE.AND P1, PT, R17, 0x1, PT ;  /* 0x000000011100780c */ /* 0x000fe40003f25270 */
[----:B-----5:R-:W-:Y:S02]  /*9200*/  SHF.R.S32.HI R12, RZ, 0x1f, R36 ;  /* 0x0000001fff0c7819 */ /* 0x020fe40000011424 */
[----:B------:R-:W-:Y:S01]  /*9210*/  LOP3.LUT R16, R16, 0xffffffdf, RZ, 0xc0, !PT ;  /* 0xffffffdf10107812 */ /* 0x000fe200078ec0ff */
[----:B------:R-:W-:Y:S02]  /*9220*/  IMAD.U32 R2, RZ, RZ, UR4 ;  /* 0x00000004ff027e24 */ /* 0x000fe4000f8e00ff */
[----:B------:R0:W-:Y:S06]  /*9230*/  STL [R1], R12 ;  /* 0x0000000c01007387 */ /* 0x0001ec0000100800 */
[----:B------:R-:W1:Y:S01]  /*9240*/  @P1 LDC R3, c[0x0][0x438] ;  /* 0x00010e00ff031b82 */ /* 0x000e620000000800 */
[----:B------:R-:W-:-:S04]  /*9250*/  @P1 LOP3.LUT R16, R16, 0x20, RZ, 0xfc, !PT ;  /* 0x0000002010101812 */ /* 0x000fc800078efcff */
[----:B------:R-:W-:-:S04]  /*9260*/  LOP3.LUT R16, R16, 0xffffffef, RZ, 0xc0, !PT ;  /* 0xffffffef10107812 */ /* 0x000fc800078ec0ff */
[----:B------:R-:W-:Y:S01]  /*9270*/  LOP3.LUT R16, R16, 0xfffffff7, RZ, 0xc0, !PT ;  /* 0xfffffff710107812 */ /* 0x000fe200078ec0ff */
[----:B------:R-:W-:Y:S01]  /*9280*/  IMAD.U32 R32, RZ, RZ, UR4 ;  /* 0x00000004ff207e24 */ /* 0x000fe2000f8e00ff */
[----:B------:R-:W-:-:S04]  /*9290*/  MOV R35, UR41 ;  /* 0x0000002900237c02 */ /* 0x000fc80008000f00 */
[----:B------:R-:W-:Y:S02]  /*92a0*/  SHF.R.S32.HI R35, RZ, 0x1f, R35 ;  /* 0x0000001fff237819 */ /* 0x000fe40000011423 */
[----:B--2---:R-:W-:Y:S02]  /*92b0*/  R2UR UR5, R0 ;  /* 0x00000000000572ca */ /* 0x004fe400000e0000 */
[----:B------:R-:W-:-:S04]  /*92c0*/  SHF.R.U32.HI R0, RZ, 0x3, R10 ;  /* 0x00000003ff007819 */ /* 0x000fc8000001160a */
[----:B------:R-:W-:Y:S02]  /*92d0*/  LOP3.LUT R37, R24, R0, RZ, 0xfc, !PT ;  /* 0x0000000018257212 */ /* 0x000fe400078efcff */
[----:B------:R-:W2:Y:S03]  /*92e0*/  @P1 LDC R0, c[0x0][0x434] ;  /* 0x00010d00ff001b82 */ /* 0x000ea60000000800 */
[----:B------:R-:W-:-:S04]  /*92f0*/  IMAD R2, R2, 0x60, R37 ;  /* 0x0000006002027824 */ /* 0x000fc800078e0225 */
[C---:B------:R-:W-:Y:S01]  /*9300*/  IMAD.IADD R7, R2.reuse, 0x1, R19 ;  /* 0x0000000102077824 */ /* 0x040fe200078e0213 */
[----:B------:R-:W-:-:S04]  /*9310*/  ISETP.GE.AND P0, PT, R2, UR42, PT ;  /* 0x0000002a02007c0c */ /* 0x000fc8000bf06270 */
[----:B------:R-:W-:Y:S02]  /*9320*/  ISETP.GT.U32.OR P0, PT, R37, 0x5f, P0 ;  /* 0x0000005f2500780c */ /* 0x000fe40000704470 */
[----:B------:R-:W-:Y:S01]  /*9330*/  MOV R11, R7 ;  /* 0x00000007000b7202 */ /* 0x000fe20000000f00 */
[----:B--2---:R-:W-:-:S10]  /*9340*/  @P1 IMAD.HI.U32 R0, R7, R0, RZ ;  /* 0x0000000007001227 */ /* 0x004fd400078e00ff */
[----:B------:R-:W2:Y:S01]  /*9350*/  @!P0 LDC.64 R8, c[0x0][0x428] ;  /* 0x00010a00ff088b82 */ /* 0x000ea20000000a00 */
[----:B-1----:R-:W-:-:S07]  /*9360*/  @P1 SHF.R.U32.HI R11, RZ, R3, R0 ;  /* 0x00000003ff0b1219 */ /* 0x002fce0000011600 */
[----:B------:R-:W1:Y:S01]  /*9370*/  @!P0 LDC.64 R4, c[0x0][0x418] ;  /* 0x00010600ff048b82 */ /* 0x000e620000000a00 */
[--C-:B------:R-:W-:Y:S01]  /*9380*/  @!P0 SHF.R.S32.HI R3, RZ, 0x1f, R11.reuse ;  /* 0x0000001fff038819 */ /* 0x100fe2000001140b */
[----:B------:R-:W-:Y:S01]  /*9390*/  @!P0 IMAD.MOV.U32 R2, RZ, RZ, R11 ;  /* 0x000000ffff028224 */ /* 0x000fe200078e000b */
[----:B------:R-:W-:Y:S01]  /*93a0*/  ULOP3.LUT UR5, UR5, 0x2, URZ, 0xfc, !UPT ;  /* 0x0000000205057892 */ /* 0x000fe2000f8efc3f */
[-C--:B--2---:R-:W-:Y:S02]  /*93b0*/  @!P0 IMAD R0, R12, R8.reuse, RZ ;  /* 0x000000080c008224 */ /* 0x084fe400078e02ff */
[----:B------:R-:W-:-:S04]  /*93c0*/  @!P0 IMAD.WIDE.U32 R2, R36, R8, R2 ;  /* 0x0000000824028225 */ /* 0x000fc800078e0002 */
[----:B------:R-:W-:Y:S01]  /*93d0*/  @!P0 IMAD R9, R36, R9, R0 ;  /* 0x0000000924098224 */ /* 0x000fe200078e0200 */
[----:B-1----:R-:W-:-:S03]  /*93e0*/  @!P0 LEA R4, P1, R2, R4, 0x2 ;  /* 0x0000000402048211 */ /* 0x002fc600078210ff */
[----:B------:R-:W-:-:S05]  /*93f0*/  @!P0 IMAD.IADD R0, R3, 0x1, R9 ;  /* 0x0000000103008824 */ /* 0x000fca00078e0209 */
[----:B------:R-:W-:Y:S02]  /*9400*/  @!P0 LEA.HI.X R5, R2, R5, R0, 0x2, P1 ;  /* 0x0000000502058211 */ /* 0x000fe400008f1400 */
[----:B------:R-:W-:Y:S01]  /*9410*/  MOV R0, RZ ;  /* 0x000000ff00007202 */ /* 0x000fe20000000f00 */
[----:B------:R-:W-:-:S05]  /*9420*/  IMAD.U32 R2, RZ, RZ, UR5 ;  /* 0x00000005ff027e24 */ /* 0x000fca000f8e00ff */
[----:B------:R0:W5:Y:S01]  /*9430*/  @!P0 LDG.E R0, desc[UR36][R4.64] ;  /* 0x0000002404008981 */ /* 0x000162000c1e1900 */
[----:B------:R-:W-:Y:S02]  /*9440*/  ISETP.GT.U32.AND P0, PT, R37, 0x5f, PT ;  /* 0x0000005f2500780c */ /* 0x000fe40003f04070 */
[----:B------:R-:W-:Y:S01]  /*9450*/  ISETP.NE.AND P2, PT, R2, 0x3, PT ;  /* 0x000000030200780c */ /* 0x000fe20003f45270 */
[----:B------:R-:W-:-:S04]  /*9460*/  IMAD.MOV R2, RZ, RZ, -R11 ;  /* 0x000000ffff027224 */ /* 0x000fc800078e0a0b */
[----:B------:R-:W-:-:S06]  /*9470*/  IMAD R7, R17, R2, R7 ;  /* 0x0000000211077224 */ /* 0x000fcc00078e0207 */
[----:B------:R-:W-:-:S04]  /*9480*/  @P0 LOP3.LUT R16, R16, 0x8, RZ, 0xfc, !PT ;  /* 0x0000000810100812 */ /* 0x000fc800078efcff */
[----:B------:R-:W-:Y:S01]  /*9490*/  @P2 LOP3.LUT R16, R16, 0x10, RZ, 0xfc, !PT ;  /* 0x0000001010102812 */ /* 0x000fe200078efcff */
[----:B0-----:R-:W-:Y:S06]  /*94a0*/  @!P2 BRA `(.L_x_46) ;  /* 0x000000000004a947 */ /* 0x001fec0003800000 */
[----:B------:R-:W-:Y:S01]  /*94b0*/  BPT.TRAP 0x1 ;  /* 0x000000040000795c */ /* 0x000fe20000300000 */
.L_x_46:
[----:B------:R-:W-:Y:S01]  /*94c0*/  SHF.R.S32.HI R5, RZ, 0x1f, R7 ;  /* 0x0000001fff057819 */ /* 0x000fe20000011407 */
[----:B------:R-:W-:Y:S01]  /*94d0*/  ULDC.64 UR4, c[0x0][0x328] ;  /* 0x0000ca0000047ab9 */ /* 0x000fe20000000a00 */
[----:B-----5:R-:W-:Y:S02]  /*94e0*/  SHF.R.S32.HI R4, RZ, 0x1f, R0 ;  /* 0x0000001fff047819 */ /* 0x020fe40000011400 */
[----:B------:R-:W-:Y:S01]  /*94f0*/  R2UR UR6, R35 ;  /* 0x00000000230672ca */ /* 0x000fe200000e0000 */
[----:B------:R-:W-:-:S04]  /*9500*/  IMAD R2, R5, UR4, RZ ;  /* 0x0000000405027c24 */ /* 0x000fc8000f8e02ff */
[C---:B------:R-:W-:Y:S02]  /*9510*/  IMAD R9, R7.reuse, UR5, R2 ;  /* 0x0000000507097c24 */ /* 0x040fe4000f8e0202 */
[----:B------:R-:W-:Y:S01]  /*9520*/  IMAD.WIDE.U32 R2, R7, UR4, RZ ;  /* 0x0000000407027c25 */ /* 0x000fe2000f8e00ff */
[----:B------:R-:W-:-:S03]  /*9530*/  ULDC.64 UR4, c[0x0][0x338] ;  /* 0x0000ce0000047ab9 */ /* 0x000fc60000000a00 */
[----:B------:R-:W-:Y:S02]  /*9540*/  IMAD.IADD R3, R3, 0x1, R9 ;  /* 0x0000000103037824 */ /* 0x000fe400078e0209 */
[----:B------:R-:W-:Y:S02]  /*9550*/  IMAD R9, R4, UR4, RZ ;  /* 0x0000000404097c24 */ /* 0x000fe4000f8e02ff */
[----:B------:R-:W-:-:S04]  /*9560*/  IMAD.WIDE.U32 R2, R0, UR4, R2 ;  /* 0x0000000400027c25 */ /* 0x000fc8000f8e0002 */
[----:B------:R-:W-:Y:S01]  /*9570*/  IMAD R9, R0, UR5, R9 ;  /* 0x0000000500097c24 */ /* 0x000fe2000f8e0209 */
[----:B------:R-:W-:-:S04]  /*9580*/  ULDC.64 UR4, c[0x0][0x330] ;  /* 0x0000cc0000047ab9 */ /* 0x000fc80000000a00 */
[----:B------:R-:W-:Y:S01]  /*9590*/  IADD3 R3, R3, R9, RZ ;  /* 0x0000000903037210 */ /* 0x000fe20007ffe0ff */
[----:B------:R-:W-:Y:S01]  /*95a0*/  IMAD.U32 R9, RZ, RZ, UR4 ;  /* 0x00000004ff097e24 */ /* 0x000fe2000f8e00ff */
[----:B------:R-:W-:-:S03]  /*95b0*/  UIMAD UR4, UR6, UR4, URZ ;  /* 0x00000004060472a4 */ /* 0x000fc6000f8e023f */
[----:B------:R-:W-:Y:S01]  /*95c0*/  IMAD.WIDE.U32 R2, R9, UR41, R2 ;  /* 0x0000002909027c25 */ /* 0x000fe2000f8e0002 */
[----:B------:R-:W-:Y:S01]  /*95d0*/  UIMAD UR4, UR41, UR5, UR4 ;  /* 0x00000005290472a4 */ /* 0x000fe2000f8e0204 */
[----:B------:R-:W-:Y:S02]  /*95e0*/  ULDC.64 UR6, c[0x0][0x318] ;  /* 0x0000c60000067ab9 */ /* 0x000fe40000000a00 */
[----:B------:R-:W-:-:S03]  /*95f0*/  LEA R17, P0, R2, UR6, 0x1 ;  /* 0x0000000602117c11 */ /* 0x000fc6000f8008ff */
[----:B------:R-:W-:-:S05]  /*9600*/  VIADD R3, R3, UR4 ;  /* 0x0000000403037c36 */ /* 0x000fca0008000000 */
[----:B------:R-:W-:Y:S02]  /*9610*/  LEA.HI.X R18, R2, UR7, R3, 0x1, P0 ;  /* 0x0000000702127c11 */ /* 0x000fe400080f0c03 */
[----:B------:R-:W-:-:S04]  /*9620*/  MOV R2, 0x1 ;  /* 0x0000000100027802 */ /* 0x000fc80000000f00 */
[----:B------:R-:W-:-:S04]  /*9630*/  SHF.L.U32 R2, R2, 0x1f, RZ ;  /* 0x0000001f02027819 */ /* 0x000fc800000006ff */
[----:B------:R-:W0:Y:S02]  /*9640*/  SYNCS.PHASECHK.TRANS64.TRYWAIT P0, [UR44+0x30840], R2 ;  /* 0x03084002ff0075a7 */ /* 0x000e24000800016c */
[----:B0-----:R-:W-:Y:S05]  /*9650*/  @!P0 BRA `(.L_x_47) ;  /* 0x0000002c007c8947 */ /* 0x001fea0003800000 */
.L_x_88:
[----:B------:R-:W-:Y:S01]  /*9660*/  ULDC.64 UR4, c[0x0][0x300] ;  /* 0x0000c00000047ab9 */ /* 0x000fe20000000a00 */
[----:B------:R-:W-:Y:S01]  /*9670*/  R2UR UR6, R35 ;  /* 0x00000000230672ca */ /* 0x000fe200000e0000 */
[----:B0-----:R-:W-:Y:S01]  /*9680*/  IMAD R2, R5, UR4, RZ ;  /* 0x0000000405027c24 */ /* 0x001fe2000f8e02ff */
[----:B------:R-:W-:Y:S01]  /*9690*/  SHF.R.U32.HI R27, RZ, 0x3, R10 ;  /* 0x00000003ff1b7819 */ /* 0x000fe2000001160a */
[----:B------:R-:W-:Y:S01]  /*96a0*/  IMAD.SHL.U32 R30, R10, 0x8, RZ ;  /* 0x000000080a1e7824 */ /* 0x000fe200078e00ff */
[C---:B------:R-:W-:Y:S01]  /*96b0*/  LOP3.LUT P3, RZ, R16.reuse, 0x4, RZ, 0xc0, !PT ;  /* 0x0000000410ff7812 */ /* 0x040fe2000786c0ff */
[C---:B------:R-:W-:Y:S01]  /*96c0*/  IMAD R5, R7.reuse, UR5, R2 ;  /* 0x0000000507057c24 */ /* 0x040fe2000f8e0202 */
[C---:B------:R-:W-:Y:S01]  /*96d0*/  LOP3.LUT P2, RZ, R16.reuse, 0x2, RZ, 0xc0, !PT ;  /* 0x0000000210ff7812 */ /* 0x040fe2000784c0ff */
[----:B------:R-:W-:Y:S01]  /*96e0*/  IMAD.WIDE.U32 R2, R7, UR4, RZ ;  /* 0x0000000407027c25 */ /* 0x000fe2000f8e00ff */
[----:B------:R-:W-:Y:S01]  /*96f0*/  ULDC.64 UR4, c[0x0][0x310] ;  /* 0x0000c40000047ab9 */ /* 0x000fe20000000a00 */
[----:B------:R-:W-:-:S02]  /*9700*/  LOP3.LUT P1, RZ, R16, 0x1, RZ, 0xc0, !PT ;  /* 0x0000000110ff7812 */ /* 0x000fc4000782c0ff */
[----:B------:R-:W-:Y:S02]  /*9710*/  IMAD.IADD R3, R3, 0x1, R5 ;  /* 0x0000000103037824 */ /* 0x000fe400078e0205 */
[----:B------:R-:W-:Y:S02]  /*9720*/  IMAD R5, R4, UR4, RZ ;  /* 0x0000000404057c24 */ /* 0x000fe4000f8e02ff */
[----:B------:R-:W-:-:S04]  /*9730*/  IMAD.WIDE.U32 R2, R0, UR4, R2 ;  /* 0x0000000400027c25 */ /* 0x000fc8000f8e0002 */
[----:B------:R-:W-:Y:S01]  /*9740*/  IMAD R5, R0, UR5, R5 ;  /* 0x0000000500057c24 */ /* 0x000fe2000f8e0205 */
[----:B------:R-:W-:-:S03]  /*9750*/  ULDC.64 UR4, c[0x0][0x308] ;  /* 0x0000c20000047ab9 */ /* 0x000fc60000000a00 */
[----:B------:R-:W-:Y:S01]  /*9760*/  IMAD.IADD R3, R3, 0x1, R5 ;  /* 0x0000000103037824 */ /* 0x000fe200078e0205 */
[----:B------:R-:W-:Y:S01]  /*9770*/  MOV R5, UR4 ;  /* 0x0000000400057c02 */ /* 0x000fe20008000f00 */
[----:B------:R-:W-:-:S03]  /*9780*/  UIMAD UR4, UR6, UR4, URZ ;  /* 0x00000004060472a4 */ /* 0x000fc6000f8e023f */
[----:B------:R-:W-:Y:S01]  /*9790*/  ULDC.64 UR6, c[0x0][0x2e8] ;  /* 0x0000ba0000067ab9 */ /* 0x000fe20000000a00 */
[----:B------:R-:W-:Y:S02]  /*97a0*/  UIMAD UR4, UR41, UR5, UR4 ;  /* 0x00000005290472a4 */ /* 0x000fe4000f8e0204 */
[----:B------:R-:W-:-:S04]  /*97b0*/  IMAD.WIDE.U32 R2, R5, UR41, R2 ;  /* 0x0000002905027c25 */ /* 0x000fc8000f8e0002 */
[----:B------:R-:W-:Y:S01]  /*97c0*/  VIADD R7, R3, UR4 ;  /* 0x0000000403077c36 */ /* 0x000fe20008000000 */
[C---:B------:R-:W-:Y:S01]  /*97d0*/  LEA R0, P0, R2.reuse, UR6, 0x1 ;  /* 0x0000000602007c11 */ /* 0x040fe2000f8008ff */
[----:B------:R-:W-:Y:S01]  /*97e0*/  IMAD.MOV.U32 R3, RZ, RZ, -0x60 ;  /* 0xffffffa0ff037424 */ /* 0x000fe200078e00ff */
[----:B------:R-:W-:Y:S02]  /*97f0*/  UMOV UR4, 0xffffffff ;  /* 0xffffffff00047882 */ /* 0x000fe40000000000 */
[----:B------:R-:W-:Y:S01]  /*9800*/  LEA.HI.X R7, R2, UR7, R7, 0x1, P0 ;  /* 0x0000000702077c11 */ /* 0x000fe200080f0c07 */
[----:B------:R-:W-:Y:S01]  /*9810*/  IMAD R4, R32, R3, UR42 ;  /* 0x0000002a20047e24 */ /* 0x000fe2000f8e0203 */
[----:B------:R-:W-:-:S04]  /*9820*/  LOP3.LUT R3, R6, 0x1c0, RZ, 0xc0, !PT ;  /* 0x000001c006037812 */ /* 0x000fc800078ec0ff */
[----:B------:R-:W-:Y:S02]  /*9830*/  LOP3.LUT R2, R3, 0x38, R6, 0xf8, !PT ;  /* 0x0000003803027812 */ /* 0x000fe400078ef806 */
[----:B------:R-:W-:Y:S02]  /*9840*/  IADD3 R6, -R27, R4, RZ ;  /* 0x000000041b067210 */ /* 0x000fe40007ffe1ff */
[----:B------:R-:W-:Y:S02]  /*9850*/  LOP3.LUT R25, R2, 0x38, R25, 0x78, !PT ;  /* 0x0000003802197812 */ /* 0x000fe400078e7819 */
[----:B------:R-:W-:Y:S02]  /*9860*/  ISETP.GE.AND P0, PT, R6, 0x1, PT ;  /* 0x000000010600780c */ /* 0x000fe40003f06270 */
[----:B------:R-:W-:Y:S01]  /*9870*/  LOP3.LUT R30, R25, 0x200, R30, 0xf8, !PT ;  /* 0x00000200191e7812 */ /* 0x000fe200078ef81e */
[----:B------:R-:W-:Y:S10]  /*9880*/  BRA.DIV UR4, `(.L_x_48) ;  /* 0x0000002e04087947 */ /* 0x000ff4000b800000 */
[----:B------:R-:W-:Y:S01]  /*9890*/  SHFL.IDX PT, R3, R7, RZ, 0x181f ;  /* 0x00181fff07037589 */ /* 0x000fe200000e0000 */
[----:B------:R-:W-:-:S03]  /*98a0*/  @P0 LEA R9, R30, UR44, 0x1 ;  /* 0x0000002c1e090c11 */ /* 0x000fc6000f8e08ff */
[----:B------:R-:W0:Y:S04]  /*98b0*/  SHFL.IDX PT, R2, R0, RZ, 0x181f ;  /* 0x00181fff00027589 */ /* 0x000e2800000e0000 */
[----:B------:R-:W-:Y:S04]  /*98c0*/  SHFL.IDX PT, R5, R7, 0x1, 0x181f ;  /* 0x00381f0007057f89 */ /* 0x000fe800000e0000 */
[----:B------:R-:W-:Y:S04]  /*98d0*/  SHFL.IDX PT, R4, R0, 0x1, 0x181f ;  /* 0x00381f0000047f89 */ /* 0x000fe800000e0000 */
[----:B------:R-:W1:Y:S04]  /*98e0*/  SHFL.IDX PT, R8, R7, 0x2, 0x181f ;  /* 0x00581f0007087f89 */ /* 0x000e6800000e0000 */
[----:B------:R-:W2:Y:S04]  /*98f0*/  SHFL.IDX PT, R14, R0, 0x2, 0x181f ;  /* 0x00581f00000e7f89 */ /* 0x000ea800000e0000 */
[----:B------:R-:W3:Y:S01]  /*9900*/  SHFL.IDX PT, R10, R0, 0x3, 0x181f ;  /* 0x00781f00000a7f89 */ /* 0x000ee200000e0000 */
[----:B0-----:R-:W-:-:S05]  /*9910*/  @P0 IMAD.WIDE.U32 R2, R23, 0x2, R2 ;  /* 0x0000000217020825 */ /* 0x001fca00078e0002 */
[----:B------:R-:W-:Y:S04]  /*9920*/  @P0 LDGSTS.E.BYPASS.LTC128B.128 [R9+0x1e400], desc[UR36][R2.64], !P3 ;  /* 0x1e40000002090fae */ /* 0x000fe8000d901d64 */
[----:B------:R-:W-:Y:S04]  /*9930*/  @P0 LDGSTS.E.BYPASS.LTC128B.128 [R9+0x21400], desc[UR36][R2.64+0x80], !P2 ;  /* 0x2140008002090fae */ /* 0x000fe8000d101d64 */
[----:B------:R0:W-:Y:S01]  /*9940*/  @P0 LDGSTS.E.BYPASS.LTC128B.128 [R9+0x24400], desc[UR36][R2.64+0x100], !P1 ;  /* 0x2440010002090fae */ /* 0x0001e2000c901d64 */
[----:B------:R-:W-:-:S03]  /*9950*/  ISETP.GE.AND P0, PT, R6, 0x11, PT ;  /* 0x000000110600780c */ /* 0x000fc60003f06270 */
[----:B0-----:R-:W0:Y:S01]  /*9960*/  SHFL.IDX PT, R9, R7, 0x3, 0x181f ;  /* 0x00781f0007097f89 */ /* 0x001e2200000e0000 */
[----:B-1----:R-:W-:-:S09]  /*9970*/  MOV R3, R8 ;  /* 0x0000000800037202 */ /* 0x002fd20000000f00 */
[----:B------:R-:W-:Y:S01]  /*9980*/  @P0 IMAD.WIDE.U32 R4, R23, 0x2, R4 ;  /* 0x0000000217040825 */ /* 0x000fe200078e0004 */
[----:B------:R-:W-:Y:S01]  /*9990*/  @P0 LEA R21, R30, UR44, 0x1 ;  /* 0x0000002c1e150c11 */ /* 0x000fe2000f8e08ff */
[----:B------:R-:W-:Y:S02]  /*99a0*/  SHFL.IDX PT, R8, R7, 0x4, 0x181f ;  /* 0x00981f0007087f89 */ /* 0x000fe400000e0000 */
[----:B--2---:R-:W-:Y:S02]  /*99b0*/  IMAD.MOV.U32 R2, RZ, RZ, R14 ;  /* 0x000000ffff027224 */ /* 0x004fe400078e000e */
[----:B------:R-:W-:Y:S04]  /*99c0*/  @P0 LDGSTS.E.BYPASS.LTC128B.128 [R21+0x1ec00], desc[UR36][R4.64], !P3 ;  /* 0x1ec0000004150fae */ /* 0x000fe8000d901d64 */
[----:B------:R-:W-:Y:S04]  /*99d0*/  @P0 LDGSTS.E.BYPASS.LTC128B.128 [R21+0x21c00], desc[UR36][R4.64+0x80], !P2 ;  /* 0x21c0008004150fae */ /* 0x000fe8000d101d64 */
[----:B------:R3:W-:Y:S01]  /*99e0*/  @P0 LDGSTS.E.BYPASS.LTC128B.128 [R21+0x24c00], desc[UR36][R4.64+0x100], !P1 ;  /* 0x24c0010004150fae */ /* 0x0007e2000c901d64 */
[----:B------:R-:W-:-:S03]  /*99f0*/  ISETP.GE.AND P0, PT, R6, 0x21, PT ;  /* 0x000000210600780c */ /* 0x000fc60003f06270 */
[----:B------:R-:W1:Y:S04]  /*9a00*/  SHFL.IDX PT, R14, R0, 0x4, 0x181f ;  /* 0x00981f00000e7f89 */ /* 0x000e6800000e0000 */
[----:B------:R-:W2:Y:S01]  /*9a10*/  SHFL.IDX PT, R7, R7, 0x5, 0x181f ;  /* 0x00b81f0007077f89 */ /* 0x000ea200000e0000 */
[----:B---3--:R-:W-:-:S05]  /*9a20*/  IMAD.MOV.U32 R4, RZ, RZ, R10 ;  /* 0x000000ffff047224 */ /* 0x008fca00078e000a */
[----:B------:R-:W-:Y:S01]  /*9a30*/  @P0 IMAD.WIDE.U32 R2, R23, 0x2, R2 ;  /* 0x0000000217020825 */ /* 0x000fe200078e0002 */
[----:B------:R-:W-:-:S03]  /*9a40*/  @P0 LEA R25, R30, UR44, 0x1 ;  /* 0x0000002c1e190c11 */ /* 0x000fc6000f8e08ff */
[----:B0-----:R-:W-:Y:S02]  /*9a50*/  IMAD.MOV.U32 R5, RZ, RZ, R9 ;  /* 0x000000ffff057224 */ /* 0x001fe400078e0009 */
[----:B------:R-:W-:Y:S04]  /*9a60*/  @P0 LDGSTS.E.BYPASS.LTC128B.128 [R25+0x1f400], desc[UR36][R2.64], !P3 ;  /* 0x1f40000002190fae */ /* 0x000fe8000d901d64 */
[----:B------:R-:W-:Y:S04]  /*9a70*/  @P0 LDGSTS.E.BYPASS.LTC128B.128 [R25+0x22400], desc[UR36][R2.64+0x80], !P2 ;  /* 0x2240008002190fae */ /* 0x000fe8000d101d64 */
[----:B------:R1:W-:Y:S01]  /*9a80*/  @P0 LDGSTS.E.BYPASS.LTC128B.128 [R25+0x25400], desc[UR36][R2.64+0x100], !P1 ;  /* 0x2540010002190fae */ /* 0x0003e2000c901d64 */
[----:B------:R-:W-:-:S02]  /*9a90*/  ISETP.GE.AND P0, PT, R6, 0x31, PT ;  /* 0x000000310600780c */ /* 0x000fc40003f06270 */
[----:B-1----:R-:W-:Y:S01]  /*9aa0*/  MOV R2, R14 ;  /* 0x0000000e00027202 */ /* 0x002fe20000000f00 */
[----:B------:R-:W-:-:S10]  /*9ab0*/  IMAD.MOV.U32 R3, RZ, RZ, R8 ;  /* 0x000000ffff037224 */ /* 0x000fd400078e0008 */
[----:B------:R-:W-:Y:S01]  /*9ac0*/  @P0 LEA R9, R30, UR44, 0x1 ;  /* 0x0000002c1e090c11 */ /* 0x000fe2000f8e08ff */
[----:B------:R-:W-:Y:S01]  /*9ad0*/  @P0 IMAD.WIDE.U32 R4, R23, 0x2, R4 ;  /* 0x0000000217040825 */ /* 0x000fe200078e0004 */
[----:B------:R0:W1:Y:S04]  /*9ae0*/  SHFL.IDX PT, R14, R0, 0x5, 0x181f ;  /* 0x00b81f00000e7f89 */ /* 0x00006800000e0000 */
[----:B------:R0:W-:Y:S04]  /*9af0*/  @P0 LDGSTS.E.BYPASS.LTC128B.128 [R9+0x1fc00], desc[UR36][R4.64], !P3 ;  /* 0x1fc0000004090fae */ /* 0x0001e8000d901d64 */
[----:B------:R0:W-:Y:S04]  /*9b00*/  @P0 LDGSTS.E.BYPASS.LTC128B.128 [R9+0x22c00], desc[UR36][R4.64+0x80], !P2 ;  /* 0x22c0008004090fae */ /* 0x0001e8000d101d64 */
[----:B------:R0:W-:Y:S01]  /*9b10*/  @P0 LDGSTS.E.BYPASS.LTC128B.128 [R9+0x25c00], desc[UR36][R4.64+0x100], !P1 ;  /* 0x25c0010004090fae */ /* 0x0001e2000c901d64 */
[----:B------:R-:W-:-:S13]  /*9b20*/  ISETP.GE.AND P0, PT, R6, 0x41, PT ;  /* 0x000000410600780c */ /* 0x000fda0003f06270 */
[----:B------:R-:W-:Y:S01]  /*9b30*/  @P0 IMAD.WIDE.U32 R2, R23, 0x2, R2 ;  /* 0x0000000217020825 */ /* 0x000fe200078e0002 */
[----:B------:R-:W-:-:S05]  /*9b40*/  @P0 LEA R21, R30, UR44, 0x1 ;  /* 0x0000002c1e150c11 */ /* 0x000fca000f8e08ff */
[----:B------:R0:W-:Y:S04]  /*9b50*/  @P0 LDGSTS.E.BYPASS.LTC128B.128 [R21+0x20400], desc[UR36][R2.64], !P3 ;  /* 0x2040000002150fae */ /* 0x0001e8000d901d64 */
[----:B------:R0:W-:Y:S04]  /*9b60*/  @P0 LDGSTS.E.BYPASS.LTC128B.128 [R21+0x23400], desc[UR36][R2.64+0x80], !P2 ;  /* 0x2340008002150fae */ /* 0x0001e8000d101d64 */
[----:B-12---:R0:W-:Y:S02]  /*9b70*/  @P0 LDGSTS.E.BYPASS.LTC128B.128 [R21+0x26400], desc[UR36][R2.64+0x100], !P1 ;  /* 0x2640010002150fae */ /* 0x0061e4000c901d64 */
.L_x_102:
[----:B------:R-:W-:Y:S01]  /*9b80*/  ISETP.GE.AND P0, PT, R6, 0x51, PT ;  /* 0x000000510600780c */ /* 0x000fe20003f06270 */
[----:B0-----:R-:W-:Y:S01]  /*9b90*/  IMAD.MOV.U32 R2, RZ, RZ, R14 ;  /* 0x000000ffff027224 */ /* 0x001fe200078e000e */
[----:B------:R-:W-:-:S11]  /*9ba0*/  MOV R3, R7 ;  /* 0x0000000700037202 */ /* 0x000fd60000000f00 */
[----:B------:R-:W-:Y:S01]  /*9bb0*/  @P0 IMAD.WIDE.U32 R2, R23, 0x2, R2 ;  /* 0x0000000217020825 */ /* 0x000fe200078e0002 */
[----:B------:R-:W-:-:S05]  /*9bc0*/  @P0 LEA R5, R30, UR44, 0x1 ;  /* 0x0000002c1e050c11 */ /* 0x000fca000f8e08ff */
[----:B------:R-:W-:Y:S01]  /*9bd0*/  @!PT LDS RZ, [RZ] ;  /* 0x00000000fffff984 */ /* 0x000fe20000000800 */
[----:B------:R-:W-:Y:S01]  /*9be0*/  @!PT LDS RZ, [RZ] ;  /* 0x00000000fffff984 */ /* 0x000fe20000000800 */
[----:B------:R-:W-:Y:S01]  /*9bf0*/  @!PT LDS RZ, [RZ] ;  /* 0x00000000fffff984 */ /* 0x000fe20000000800 */
[----:B------:R0:W-:Y:S04]  /*9c00*/  @P0 LDGSTS.E.BYPASS.LTC128B.128 [R5+0x20c00], desc[UR36][R2.64], !P3 ;  /* 0x20c0000002050fae */ /* 0x0001e8000d901d64 */
[----:B------:R0:W-:Y:S04]  /*9c10*/  @P0 LDGSTS.E.BYPASS.LTC128B.128 [R5+0x23c00], desc[UR36][R2.64+0x80], !P2 ;  /* 0x23c0008002050fae */ /* 0x0001e8000d101d64 */
[----:B------:R0:W-:Y:S01]  /*9c20*/  @P0 LDGSTS.E.BYPASS.LTC128B.128 [R5+0x26c00], desc[UR36][R2.64+0x100], !P1 ;  /* 0x26c0010002050fae */ /* 0x0001e2000c901d64 */
[----:B------:R-:W-:Y:S01]  /*9c30*/  NOP ;  /* 0x0000000000007918 */ /* 0x000fe20000000000 */
[----:B------:R-:W-:Y:S02]  /*9c40*/  SYNCS.ARRIVE.TRANS64.RED.A0T1 RZ, [UR44+0x30830], RZ ;  /* 0x030830ffffff79a7 */ /* 0x000fe4000820042c */
[----:B------:R-:W-:Y:S01]  /*9c50*/  ARRIVES.LDGSTSBAR.64.TRANSCNT [UR44+0x30830] ;  /* 0x03083000ff0079b0 */ /* 0x000fe20008000aac */
[----:B------:R-:W-:Y:S01]  /*9c60*/  NOP ;  /* 0x0000000000007918 */ /* 0x000fe20000000000 */
[----:B------:R-:W-:-:S13]  /*9c70*/  LOP3.LUT P1, RZ, R16, 0x10, RZ, 0xc0, !PT ;  /* 0x0000001010ff7812 */ /* 0x000fda000782c0ff */
[----:B0-----:R-:W-:Y:S05]  /*9c80*/  @!P1 BRA `(.L_x_49) ;  /* 0x0000000000049947 */ /* 0x001fea0003800000 */
[----:B------:R-:W-:Y:S01]  /*9c90*/  BPT.TRAP 0x1 ;  /* 0x000000040000795c */ /* 0x000fe20000300000 */
.L_x_49:
[----:B------:R-:W-:Y:S01]  /*9ca0*/  SYNCS.ARRIVE.TRANS64.A1T0 RZ, [UR44+0x30830], RZ ;  /* 0x030830ffffff79a7 */ /* 0x000fe2000810002c */
[----:B------:R-:W-:Y:S05]  /*9cb0*/  WARPSYNC.ALL ;  /* 0x0000000000007948 */ /* 0x000fea0003800000 */
[----:B------:R-:W-:Y:S01]  /*9cc0*/  UIADD3 UR5, UR44, 0x12400, URZ ;  /* 0x000124002c057890 */ /* 0x000fe2000fffe03f */
[----:B------:R-:W-:Y:S01]  /*9cd0*/  R2UR UR4, R35 ;  /* 0x00000000230472ca */ /* 0x000fe200000e0000 */
[----:B------:R-:W-:Y:S01]  /*9ce0*/  ULDC.64 UR6, c[0x0][0x2d8] ;  /* 0x0000b60000067ab9 */ /* 0x000fe20000000a00 */
[----:B------:R-:W-:Y:S01]  /*9cf0*/  SHF.R.S32.HI R25, RZ, 0x1f, R26 ;  /* 0x0000001fff197819 */ /* 0x000fe2000001141a */
[----:B------:R-:W-:Y:S02]  /*9d00*/  ULOP3.LUT UP0, URZ, UR5, 0x3ff, URZ, 0xc0, !UPT ;  /* 0x000003ff053f7892 */ /* 0x000fe4000f80c03f */
[----:B------:R-:W-:Y:S01]  /*9d10*/  UIMAD.WIDE.U32 UR38, UR41, UR6, URZ ;  /* 0x00000006292672a5 */ /* 0x000fe2000f8e003f */
[----:B------:R-:W-:Y:S03]  /*9d20*/  BAR.SYNC.DEFER_BLOCKING 0x8, 0x180 ;  /* 0x0206000000007b1d */ /* 0x000fe60000010000 */
[----:B------:R-:W-:-:S04]  /*9d30*/  PLOP3.LUT P0, PT, PT, PT, UP0, 0x80, 0x0 ;  /* 0x000000000000781c */ /* 0x000fc80003f0f008 */
[----:B------:R-:W-:-:S04]  /*9d40*/  UIMAD UR4, UR4, UR6, URZ ;  /* 0x00000006040472a4 */ /* 0x000fc8000f8e023f */
[----:B------:R-:W-:-:S04]  /*9d50*/  UIMAD UR4, UR41, UR7, UR4 ;  /* 0x00000007290472a4 */ /* 0x000fc8000f8e0204 */
[----:B------:R-:W-:Y:S01]  /*9d60*/  UIADD3 UR45, UR39, UR4, URZ ;  /* 0x00000004272d7290 */ /* 0x000fe2000fffe03f */
[----:B------:R-:W-:Y:S11]  /*9d70*/  @!P0 BRA `(.L_x_50) ;  /* 0x0000000000408947 */ /* 0x000ff60003800000 */
[----:B------:R-:W-:Y:S01]  /*9d80*/  MOV R2, 0x0 ;  /* 0x0000000000027802 */ /* 0x000fe20000000f00 */
[----:B------:R-:W-:Y:S01]  /*9d90*/  ULDC.64 UR6, c[0x4][0x88] ;  /* 0x0100220000067ab9 */ /* 0x000fe20000000a00 */
[----:B------:R-:W-:Y:S01]  /*9da0*/  ULDC.64 UR8, c[0x4][0x90] ;  /* 0x0100240000087ab9 */ /* 0x000fe20000000a00 */
[----:B------:R-:W-:Y:S01]  /*9db0*/  ULDC.64 UR4, c[0x4][0x20] ;  /* 0x0100080000047ab9 */ /* 0x000fe20000000a00 */
[----:B------:R-:W-:Y:S01]  /*9dc0*/  IMAD.U32 R4, RZ, RZ, UR6 ;  /* 0x00000006ff047e24 */ /* 0x000fe2000f8e00ff */
[----:B------:R-:W-:Y:S01]  /*9dd0*/  MOV R6, UR8 ;  /* 0x0000000800067c02 */ /* 0x000fe20008000f00 */
[----:B------:R-:W0:Y:S01]  /*9de0*/  LDC.64 R2, c[0x4][R2] ;  /* 0x0100000002027b82 */ /* 0x000e220000000a00 */
[----:B------:R-:W-:Y:S01]  /*9df0*/  IMAD.U32 R5, RZ, RZ, UR7 ;  /* 0x00000007ff057e24 */ /* 0x000fe2000f8e00ff */
[----:B------:R-:W-:Y:S01]  /*9e00*/  MOV R11, UR5 ;  /* 0x00000005000b7c02 */ /* 0x000fe20008000f00 */
[----:B------:R-:W-:Y:S01]  /*9e10*/  IMAD.U32 R7, RZ, RZ, UR9 ;  /* 0x00000009ff077e24 */ /* 0x000fe2000f8e00ff */
[----:B------:R-:W-:Y:S01]  /*9e20*/  MOV R13, RZ ;  /* 0x000000ff000d7202 */ /* 0x000fe20000000f00 */
[----:B------:R-:W-:-:S02]  /*9e30*/  IMAD.U32 R10, RZ, RZ, UR4 ;  /* 0x00000004ff0a7e24 */ /* 0x000fc4000f8e00ff */
[----:B------:R-:W-:Y:S02]  /*9e40*/  IMAD.MOV.U32 R8, RZ, RZ, 0x70 ;  /* 0x00000070ff087424 */ /* 0x000fe400078e00ff */
[----:B------:R-:W-:-:S07]  /*9e50*/  IMAD.MOV.U32 R12, RZ, RZ, 0x1 ;  /* 0x00000001ff0c7424 */ /* 0x000fce00078e00ff */
[----:B------:R-:W-:-:S07]  /*9e60*/  LEPC R20, `(.L_x_50) ;  /* 0x000000001014794e */ /* 0x000fce0000000000 */
[----:B0-----:R-:W-:Y:S05]  /*9e70*/  CALL.ABS.NOINC R2 ;  /* 0x0000000002007343 */ /* 0x001fea0003c00000 */
.L_x_50:
[----:B------:R-:W0:Y:S01]  /*9e80*/  LDC R6, c[0x0][0x448] ;  /* 0x00011200ff067b82 */ /* 0x000e220000000800 */
[----:B------:R-:W-:Y:S01]  /*9e90*/  IMAD R7, R22, 0x80, R37 ;  /* 0x0000008016077824 */ /* 0x000fe200078e0225 */
[----:B------:R-:W-:Y:S01]  /*9ea0*/  MOV R4, UR38 ;  /* 0x0000002600047c02 */ /* 0x000fe20008000f00 */
[----:B------:R-:W-:Y:S01]  /*9eb0*/  IMAD.U32 R5, RZ, RZ, UR39 ;  /* 0x00000027ff057e24 */ /* 0x000fe2000f8e00ff */
[----:B------:R-:W-:Y:S01]  /*9ec0*/  ULDC.64 UR4, c[0x0][0x2e0] ;  /* 0x0000b80000047ab9 */ /* 0x000fe20000000a00 */
[----:B------:R-:W-:Y:S01]  /*9ed0*/  IMAD.U32 R3, RZ, RZ, UR45 ;  /* 0x0000002dff037e24 */ /* 0x000fe2000f8e00ff */
[----:B------:R-:W-:Y:S01]  /*9ee0*/  MOV R5, R7 ;  /* 0x0000000700057202 */ /* 0x000fe20000000f00 */
[----:B------:R-:W-:Y:S02]  /*9ef0*/  IMAD R25, R25, UR4, RZ ;  /* 0x0000000419197c24 */ /* 0x000fe4000f8e02ff */
[----:B------:R-:W-:Y:S02]  /*9f00*/  IMAD.MOV.U32 R2, RZ, RZ, R4 ;  /* 0x000000ffff027224 */ /* 0x000fe400078e0004 */
[----:B------:R-:W-:-:S02]  /*9f10*/  IMAD R25, R26, UR5, R25 ;  /* 0x000000051a197c24 */ /* 0x000fc4000f8e0219 */
[----:B------:R-:W-:Y:S01]  /*9f20*/  IMAD.WIDE.U32 R2, R26, UR4, R2 ;  /* 0x000000041a027c25 */ /* 0x000fe2000f8e0002 */
[----:B------:R-:W-:-:S03]  /*9f30*/  ULDC.64 UR4, c[0x0][0x2d0] ;  /* 0x0000b40000047ab9 */ /* 0x000fc60000000a00 */
[----:B------:R-:W-:Y:S01]  /*9f40*/  IMAD.IADD R3, R3, 0x1, R25 ;  /* 0x0000000103037824 */ /* 0x000fe200078e0219 */
[----:B0-----:R-:W-:-:S13]  /*9f50*/  ISETP.NE.AND P0, PT, R6, 0x1, PT ;  /* 0x000000010600780c */ /* 0x001fda0003f05270 */
[----:B------:R-:W0:Y:S08]  /*9f60*/  @P0 LDC R0, c[0x0][0x44c] ;  /* 0x00011300ff000b82 */ /* 0x000e300000000800 */
[----:B------:R-:W1:Y:S01]  /*9f70*/  @P0 LDC R9, c[0x0][0x450] ;  /* 0x00011400ff090b82 */ /* 0x000e620000000800 */
[----:B0-----:R-:W-:-:S05]  /*9f80*/  @P0 IMAD.HI.U32 R0, R7, R0, RZ ;  /* 0x0000000007000227 */ /* 0x001fca00078e00ff */
[----:B-1----:R-:W-:-:S05]  /*9f90*/  @P0 SHF.R.U32.HI R5, RZ, R9, R0 ;  /* 0x00000009ff050219 */ /* 0x002fca0000011600 */
[----:B------:R-:W-:Y:S02]  /*9fa0*/  IMAD.MOV R0, RZ, RZ, -R5 ;  /* 0x000000ffff007224 */ /* 0x000fe400078e0a05 */
[----:B------:R-:W-:-:S04]  /*9fb0*/  IMAD.WIDE.U32 R2, R5, UR4, R2 ;  /* 0x0000000405027c25 */ /* 0x000fc8000f8e0002 */
[----:B------:R-:W-:Y:S01]  /*9fc0*/  IMAD R7, R6, R0, R7 ;  /* 0x0000000006077224 */ /* 0x000fe200078e0207 */
[----:B------:R-:W-:-:S05]  /*9fd0*/  SHF.R.S32.HI R0, RZ, 0x1f, R5 ;  /* 0x0000001fff007819 */ /* 0x000fca0000011405 */
[----:B------:R-:W-:-:S04]  /*9fe0*/  IMAD R0, R0, UR4, RZ ;  /* 0x0000000400007c24 */ /* 0x000fc8000f8e02ff */
[----:B------:R-:W-:Y:S01]  /*9ff0*/  IMAD R5, R5, UR5, R0 ;  /* 0x0000000505057c24 */ /* 0x000fe2000f8e0200 */
[----:B------:R-:W-:Y:S01]  /*a000*/  SHF.R.S32.HI R0, RZ, 0x1f, R7 ;  /* 0x0000001fff007819 */ /* 0x000fe20000011407 */
[----:B------:R-:W-:-:S03]  /*a010*/  ULDC.64 UR4, c[0x0][0x2c8] ;  /* 0x0000b20000047ab9 */ /* 0x000fc60000000a00 */
[----:B------:R-:W-:Y:S01]  /*a020*/  IADD3 R3, R3, R5, RZ ;  /* 0x0000000503037210 */ /* 0x000fe20007ffe0ff */
[----:B------:R-:W-:-:S04]  /*a030*/  IMAD R0, R0, UR4, RZ ;  /* 0x0000000400007c24 */ /* 0x000fc8000f8e02ff */
[C---:B------:R-:W-:Y:S02]  /*a040*/  IMAD R5, R7.reuse, UR5, R0 ;  /* 0x0000000507057c24 */ /* 0x040fe4000f8e0200 */
[----:B------:R-:W-:Y:S01]  /*a050*/  IMAD.WIDE.U32 R2, R7, UR4, R2 ;  /* 0x0000000407027c25 */ /* 0x000fe2000f8e0002 */
[----:B------:R-:W-:-:S03]  /*a060*/  ULDC.64 UR4, c[0x0][0x280] ;  /* 0x0000a00000047ab9 */ /* 0x000fc60000000a00 */
[----:B------:R-:W-:Y:S01]  /*a070*/  IMAD.IADD R3, R3, 0x1, R5 ;  /* 0x0000000103037824 */ /* 0x000fe200078e0205 */
[C---:B------:R-:W-:Y:S01]  /*a080*/  LEA R0, P0, R2.reuse, UR4, 0x1 ;  /* 0x0000000402007c11 */ /* 0x040fe2000f8008ff */
[----:B------:R-:W-:Y:S02]  /*a090*/  ULDC UR4, c[0x0][0x2b8] ;  /* 0x0000ae0000047ab9 */ /* 0x000fe40000000800 */
[----:B------:R-:W-:Y:S02]  /*a0a0*/  ISETP.GE.AND P3, PT, R23, UR4, PT ;  /* 0x0000000417007c0c */ /* 0x000fe4000bf66270 */
[----:B------:R-:W-:Y:S01]  /*a0b0*/  LEA.HI.X R8, R2, UR5, R3, 0x1, P0 ;  /* 0x0000000502087c11 */ /* 0x000fe200080f0c03 */
[----:B------:R-:W-:Y:S01]  /*a0c0*/  UMOV UR5, 0xffffffff ;  /* 0xffffffff00057882 */ /* 0x000fe20000000000 */
[----:B------:R-:W-:Y:S02]  /*a0d0*/  ISETP.GE.AND P2, PT, R34, UR4, PT ;  /* 0x0000000422007c0c */ /* 0x000fe4000bf46270 */
[----:B------:R-:W-:Y:S01]  /*a0e0*/  ISETP.GE.AND P0, PT, R33, UR4, PT ;  /* 0x0000000421007c0c */ /* 0x000fe2000bf06270 */
[----:B------:R-:W-:-:S12]  /*a0f0*/  BRA.DIV UR5, `(.L_x_51) ;  /* 0x0000002a05d07947 */ /* 0x000fd8000b800000 */
[----:B------:R-:W-:Y:S01]  /*a100*/  SHFL.IDX PT, R3, R8, RZ, 0x181f ;  /* 0x00181fff08037589 */ /* 0x000fe200000e0000 */
[----:B------:R-:W-:Y:S01]  /*a110*/  ULDC UR4, c[0x0][0x288] ;  /* 0x0000a20000047ab9 */ /* 0x000fe20000000800 */
[----:B------:R-:W-:Y:S02]  /*a120*/  IMAD R7, R22, 0x80, R27 ;  /* 0x0000008016077824 */ /* 0x000fe400078e021b */
[----:B------:R-:W0:Y:S01]  /*a130*/  SHFL.IDX PT, R2, R0, RZ, 0x181f ;  /* 0x00181fff00027589 */ /* 0x000e2200000e0000 */
[----:B------:R-:W-:Y:S02]  /*a140*/  IMAD R6, R6, UR4, RZ ;  /* 0x0000000406067c24 */ /* 0x000fe4000f8e02ff */
[C---:B------:R-:W-:Y:S01]  /*a150*/  IADD3 R11, R7.reuse, 0x10, RZ ;  /* 0x00000010070b7810 */ /* 0x040fe20007ffe0ff */
[----:B------:R-:W-:Y:S02]  /*a160*/  SHFL.IDX PT, R5, R8, 0x1, 0x181f ;  /* 0x00381f0008057f89 */ /* 0x000fe400000e0000 */
[----:B------:R-:W-:-:S02]  /*a170*/  ISETP.GE.AND P1, PT, R7, R6, PT ;  /* 0x000000060700720c */ /* 0x000fc40003f26270 */
[----:B------:R-:W1:Y:S04]  /*a180*/  SHFL.IDX PT, R4, R0, 0x1, 0x181f ;  /* 0x00381f0000047f89 */ /* 0x000e6800000e0000 */
[----:B------:R-:W-:Y:S07]  /*a190*/  SHFL.IDX PT, R14, R0, 0x7, 0x181f ;  /* 0x00f81f00000e7f89 */ /* 0x000fee00000e0000 */
[----:B------:R-:W-:Y:S01]  /*a1a0*/  @!P1 LEA R9, R30, UR44, 0x1 ;  /* 0x0000002c1e099c11 */ /* 0x000fe2000f8e08ff */
[----:B0-----:R-:W-:-:S05]  /*a1b0*/  @!P1 IMAD.WIDE.U32 R2, R23, 0x2, R2 ;  /* 0x0000000217029825 */ /* 0x001fca00078e0002 */
[----:B------:R-:W-:Y:S04]  /*a1c0*/  @!P1 LDGSTS.E.BYPASS.LTC128B.128 [R9+0x12400], desc[UR36][R2.64], !P3 ;  /* 0x1240000002099fae */ /* 0x000fe8000d901d64 */
[----:B------:R-:W-:Y:S04]  /*a1d0*/  @!P1 LDGSTS.E.BYPASS.LTC128B.128 [R9+0x16400], desc[UR36][R2.64+0x80], !P2 ;  /* 0x1640008002099fae */ /* 0x000fe8000d101d64 */
[----:B------:R0:W-:Y:S01]  /*a1e0*/  @!P1 LDGSTS.E.BYPASS.LTC128B.128 [R9+0x1a400], desc[UR36][R2.64+0x100], !P0 ;  /* 0x1a40010002099fae */ /* 0x0001e2000c101d64 */
[----:B------:R-:W-:Y:S01]  /*a1f0*/  ISETP.GE.AND P1, PT, R11, R6, PT ;  /* 0x000000060b00720c */ /* 0x000fe20003f26270 */
[----:B------:R-:W-:-:S02]  /*a200*/  VIADD R11, R7, 0x30 ;  /* 0x00000030070b7836 */ /* 0x000fc40000000000 */
[----:B0-----:R-:W-:Y:S01]  /*a210*/  SHFL.IDX PT, R3, R8, 0x2, 0x181f ;  /* 0x00581f0008037f89 */ /* 0x001fe200000e0000 */
[----:B------:R-:W-:-:S09]  /*a220*/  VIADD R9, R7, 0x20 ;  /* 0x0000002007097836 */ /* 0x000fd20000000000 */
[----:B------:R-:W-:Y:S01]  /*a230*/  @!P1 LEA R21, R30, UR44, 0x1 ;  /* 0x0000002c1e159c11 */ /* 0x000fe2000f8e08ff */
[----:B-1----:R-:W-:Y:S01]  /*a240*/  @!P1 IMAD.WIDE.U32 R4, R23, 0x2, R4 ;  /* 0x0000000217049825 */ /* 0x002fe200078e0004 */
[----:B------:R-:W0:Y:S04]  /*a250*/  SHFL.IDX PT, R2, R0, 0x2, 0x181f ;  /* 0x00581f0000027f89 */ /* 0x000e2800000e0000 */
[----:B------:R-:W-:Y:S04]  /*a260*/  @!P1 LDGSTS.E.BYPASS.LTC128B.128 [R21+0x12c00], desc[UR36][R4.64], !P3 ;  /* 0x12c0000004159fae */ /* 0x000fe8000d901d64 */
[----:B------:R-:W-:Y:S04]  /*a270*/  @!P1 LDGSTS.E.BYPASS.LTC128B.128 [R21+0x16c00], desc[UR36][R4.64+0x80], !P2 ;  /* 0x16c0008004159fae */ /* 0x000fe8000d101d64 */
[----:B------:R1:W-:Y:S01]  /*a280*/  @!P1 LDGSTS.E.BYPASS.LTC128B.128 [R21+0x1ac00], desc[UR36][R4.64+0x100], !P0 ;  /* 0x1ac0010004159fae */ /* 0x0003e2000c101d64 */
[----:B------:R-:W-:-:S03]  /*a290*/  ISETP.GE.AND P1, PT, R9, R6, PT ;  /* 0x000000060900720c */ /* 0x000fc60003f26270 */
[----:B-1----:R-:W-:Y:S10]  /*a2a0*/  SHFL.IDX PT, R5, R8, 0x3, 0x181f ;  /* 0x00781f0008057f89 */ /* 0x002ff400000e0000 */
[----:B0-----:R-:W-:Y:S01]  /*a2b0*/  @!P1 IMAD.WIDE.U32 R2, R23, 0x2, R2 ;  /* 0x0000000217029825 */ /* 0x001fe200078e0002 */
[----:B------:R-:W-:Y:S01]  /*a2c0*/  @!P1 LEA R9, R30, UR44, 0x1 ;  /* 0x0000002c1e099c11 */ /* 0x000fe2000f8e08ff */
[----:B------:R-:W0:Y:S04]  /*a2d0*/  SHFL.IDX PT, R4, R0, 0x3, 0x181f ;  /* 0x00781f0000047f89 */ /* 0x000e2800000e0000 */
[----:B------:R-:W-:Y:S04]  /*a2e0*/  @!P1 LDGSTS.E.BYPASS.LTC128B.128 [R9+0x13400], desc[UR36][R2.64], !P3 ;  /* 0x1340000002099fae */ /* 0x000fe8000d901d64 */
[----:B------:R-:W-:Y:S04]  /*a2f0*/  @!P1 LDGSTS.E.BYPASS.LTC128B.128 [R9+0x17400], desc[UR36][R2.64+0x80], !P2 ;  /* 0x1740008002099fae */ /* 0x000fe8000d101d64 */
[----:B------:R1:W-:Y:S01]  /*a300*/  @!P1 LDGSTS.E.BYPASS.LTC128B.128 [R9+0x1b400], desc[UR36][R2.64+0x100], !P0 ;  /* 0x1b40010002099fae */ /* 0x0003e2000c101d64 */
[----:B------:R-:W-:Y:S01]  /*a310*/  ISETP.GE.AND P1, PT, R11, R6, PT ;  /* 0x000000060b00720c */ /* 0x000fe20003f26270 */
[----:B------:R-:W-:-:S02]  /*a320*/  VIADD R11, R7, 0x50 ;  /* 0x00000050070b7836 */ /* 0x000fc40000000000 */
[----:B-1----:R-:W-:Y:S01]  /*a330*/  SHFL.IDX PT, R3, R8, 0x4, 0x181f ;  /* 0x00981f0008037f89 */ /* 0x002fe200000e0000 */
[----:B------:R-:W-:-:S09]  /*a340*/  IADD3 R9, R7, 0x40, RZ ;  /* 0x0000004007097810 */ /* 0x000fd20007ffe0ff */
[----:B0-----:R-:W-:Y:S01]  /*a350*/  @!P1 IMAD.WIDE.U32 R4, R23, 0x2, R4 ;  /* 0x0000000217049825 */ /* 0x001fe200078e0004 */
[----:B------:R-:W-:Y:S01]  /*a360*/  @!P1 LEA R21, R30, UR44, 0x1 ;  /* 0x0000002c1e159c11 */ /* 0x000fe2000f8e08ff */
        /* <DEDUP_REMOVED lines=12> */
[----:B------:R-:W-:-:S03]  /*a430*/  ISETP.GE.AND P1, PT, R11, R6, PT ;  /* 0x000000060b00720c */ /* 0x000fc60003f26270 */
[----:B-1----:R-:W-:Y:S01]  /*a440*/  SHFL.IDX PT, R3, R8, 0x6, 0x181f ;  /* 0x00d81f0008037f89 */ /* 0x002fe200000e0000 */
[----:B------:R-:W-:-:S09]  /*a450*/  VIADD R9, R7, 0x60 ;  /* 0x0000006007097836 */ /* 0x000fd20000000000 */
[----:B------:R-:W-:Y:S01]  /*a460*/  @!P1 LEA R21, R30, UR44, 0x1 ;  /* 0x0000002c1e159c11 */ /* 0x000fe2000f8e08ff */
[----:B0-----:R-:W-:Y:S01]  /*a470*/  @!P1 IMAD.WIDE.U32 R4, R23, 0x2, R4 ;  /* 0x0000000217049825 */ /* 0x001fe200078e0004 */
[----:B------:R-:W0:Y:S04]  /*a480*/  SHFL.IDX PT, R2, R0, 0x6, 0x181f ;  /* 0x00d81f0000027f89 */ /* 0x000e2800000e0000 */
[----:B------:R-:W-:Y:S04]  /*a490*/  @!P1 LDGSTS.E.BYPASS.LTC128B.128 [R21+0x14c00], desc[UR36][R4.64], !P3 ;  /* 0x14c0000004159fae */ /* 0x000fe8000d901d64 */
[----:B------:R-:W-:Y:S04]  /*a4a0*/  @!P1 LDGSTS.E.BYPASS.LTC128B.128 [R21+0x18c00], desc[UR36][R4.64+0x80], !P2 ;  /* 0x18c0008004159fae */ /* 0x000fe8000d101d64 */
[----:B------:R1:W-:Y:S01]  /*a4b0*/  @!P1 LDGSTS.E.BYPASS.LTC128B.128 [R21+0x1cc00], desc[UR36][R4.64+0x100], !P0 ;  /* 0x1cc0010004159fae */ /* 0x0003e2000c101d64 */
[----:B------:R-:W-:-:S03]  /*a4c0*/  ISETP.GE.AND P1, PT, R9, R6, PT ;  /* 0x000000060900720c */ /* 0x000fc60003f26270 */
[----:B-1----:R1:W2:Y:S10]  /*a4d0*/  SHFL.IDX PT, R4, R8, 0x7, 0x181f ;  /* 0x00f81f0008047f89 */ /* 0x0022b400000e0000 */
[----:B0-----:R-:W-:Y:S01]  /*a4e0*/  @!P1 IMAD.WIDE.U32 R2, R23, 0x2, R2 ;  /* 0x0000000217029825 */ /* 0x001fe200078e0002 */
[----:B------:R-:W-:-:S05]  /*a4f0*/  @!P1 LEA R9, R30, UR44, 0x1 ;  /* 0x0000002c1e099c11 */ /* 0x000fca000f8e08ff */
[----:B------:R1:W-:Y:S04]  /*a500*/  @!P1 LDGSTS.E.BYPASS.LTC128B.128 [R9+0x15400], desc[UR36][R2.64], !P3 ;  /* 0x1540000002099fae */ /* 0x0003e8000d901d64 */
[----:B------:R1:W-:Y:S04]  /*a510*/  @!P1 LDGSTS.E.BYPASS.LTC128B.128 [R9+0x19400], desc[UR36][R2.64+0x80], !P2 ;  /* 0x1940008002099fae */ /* 0x0003e8000d101d64 */
[----:B------:R1:W-:Y:S02]  /*a520*/  @!P1 LDGSTS.E.BYPASS.LTC128B.128 [R9+0x1d400], desc[UR36][R2.64+0x100], !P0 ;  /* 0x1d40010002099fae */ /* 0x0003e4000c101d64 */
.L_x_119:
[----:B------:R-:W-:Y:S01]  /*a530*/  IADD3 R7, R7, 0x70, RZ ;  /* 0x0000007007077810 */ /* 0x000fe20007ffe0ff */
[----:B------:R-:W-:Y:S01]  /*a540*/  BSSY B0, `(.L_x_52) ;  /* 0x000000d000007945 */ /* 0x000fe20003800000 */
[----:B-1----:R-:W-:Y:S02]  /*a550*/  IMAD.MOV.U32 R2, RZ, RZ, R14 ;  /* 0x000000ffff027224 */ /* 0x002fe400078e000e */
[----:B------:R-:W-:Y:S01]  /*a560*/  ISETP.GE.AND P1, PT, R7, R6, PT ;  /* 0x000000060700720c */ /* 0x000fe20003f26270 */
[----:B--2---:R-:W-:-:S12]  /*a570*/  IMAD.MOV.U32 R3, RZ, RZ, R4 ;  /* 0x000000ffff037224 */ /* 0x004fd800078e0004 */
[----:B------:R-:W-:Y:S05]  /*a580*/  @P1 BRA `(.L_x_53) ;  /* 0x0000000000201947 */ /* 0x000fea0003800000 */
[----:B------:R-:W-:Y:S01]  /*a590*/  IMAD.WIDE.U32 R2, R23, 0x2, R2 ;  /* 0x0000000217027825 */ /* 0x000fe200078e0002 */
[----:B------:R-:W-:-:S05]  /*a5a0*/  LEA R5, R30, UR44, 0x1 ;  /* 0x0000002c1e057c11 */ /* 0x000fca000f8e08ff */
[----:B------:R-:W-:Y:S01]  /*a5b0*/  @!PT LDS RZ, [RZ] ;  /* 0x00000000fffff984 */ /* 0x000fe20000000800 */
[----:B------:R-:W-:Y:S01]  /*a5c0*/  @!PT LDS RZ, [RZ] ;  /* 0x00000000fffff984 */ /* 0x000fe20000000800 */
[----:B------:R-:W-:Y:S01]  /*a5d0*/  @!PT LDS RZ, [RZ] ;  /* 0x00000000fffff984 */ /* 0x000fe20000000800 */
[----:B------:R0:W-:Y:S04]  /*a5e0*/  LDGSTS.E.BYPASS.LTC128B.128 [R5+0x15c00], desc[UR36][R2.64], !P3 ;  /* 0x15c0000002057fae */ /* 0x0001e8000d901d64 */
[----:B------:R0:W-:Y:S04]  /*a5f0*/  LDGSTS.E.BYPASS.LTC128B.128 [R5+0x19c00], desc[UR36][R2.64+0x80], !P2 ;  /* 0x19c0008002057fae */ /* 0x0001e8000d101d64 */
[----:B------:R0:W-:Y:S02]  /*a600*/  LDGSTS.E.BYPASS.LTC128B.128 [R5+0x1dc00], desc[UR36][R2.64+0x100], !P0 ;  /* 0x1dc0010002057fae */ /* 0x0001e4000c101d64 */
.L_x_53:
[----:B------:R-:W-:Y:S05]  /*a610*/  BSYNC B0 ;  /* 0x0000000000007941 */ /* 0x000fea0003800000 */
.L_x_52:
[----:B------:R-:W-:Y:S01]  /*a620*/  NOP ;  /* 0x0000000000007918 */ /* 0x000fe20000000000 */
[----:B------:R-:W-:Y:S01]  /*a630*/  SYNCS.ARRIVE.TRANS64.RED.A0T1 RZ, [UR44+0x30800], RZ ;  /* 0x030800ffffff79a7 */ /* 0x000fe2000820042c */
[----:B------:R-:W-:Y:S01]  /*a640*/  MOV R0, 0x1 ;  /* 0x0000000100007802 */ /* 0x000fe20000000f00 */
[----:B------:R-:W-:Y:S03]  /*a650*/  ARRIVES.LDGSTSBAR.64.TRANSCNT [UR44+0x30800] ;  /* 0x03080000ff0079b0 */ /* 0x000fe60008000aac */
[----:B------:R-:W-:Y:S01]  /*a660*/  SHF.L.U32 R0, R0, 0x1f, RZ ;  /* 0x0000001f00007819 */ /* 0x000fe200000006ff */
[----:B------:R-:W-:Y:S01]  /*a670*/  NOP ;  /* 0x0000000000007918 */ /* 0x000fe20000000000 */
[----:B------:R-:W-:Y:S02]  /*a680*/  SYNCS.ARRIVE.TRANS64.A1T0 RZ, [UR44+0x30800], RZ ;  /* 0x030800ffffff79a7 */ /* 0x000fe4000810002c */
[----:B------:R-:W1:Y:S02]  /*a690*/  SYNCS.PHASECHK.TRANS64.TRYWAIT P0, [UR44+0x30820], R0 ;  /* 0x03082000ff0075a7 */ /* 0x000e64000800016c */
[----:B-1----:R-:W-:Y:S05]  /*a6a0*/  @!P0 BRA `(.L_x_54) ;  /* 0x0000002c00ec8947 */ /* 0x002fea0003800000 */
.L_x_120:
[----:B------:R-:W-:Y:S01]  /*a6b0*/  UIADD3 UR4, UR48, -0x2, URZ ;  /* 0xfffffffe30047890 */ /* 0x000fe2000fffe03f */
[----:B------:R-:W-:Y:S02]  /*a6c0*/  IMAD.MOV.U32 R28, RZ, RZ, 0x1 ;  /* 0x00000001ff1c7424 */ /* 0x000fe400078e00ff */
[----:B------:R-:W-:Y:S01]  /*a6d0*/  IMAD.MOV.U32 R26, RZ, RZ, RZ ;  /* 0x000000ffff1a7224 */ /* 0x000fe200078e00ff */
[----:B------:R-:W-:-:S06]  /*a6e0*/  UISETP.GE.AND UP0, UPT, UR4, UR47, UPT ;  /* 0x0000002f0400728c */ /* 0x000fcc000bf06270 */
[----:B------:R-:W-:-:S13]  /*a6f0*/  PLOP3.LUT P0, PT, PT, PT, UP0, 0x80, 0x0 ;  /* 0x000000000000781c */ /* 0x000fda0003f0f008 */
[----:B------:R-:W-:Y:S05]  /*a700*/  @!P0 BRA `(.L_x_55) ;  /* 0x0000001000348947 */ /* 0x000fea0003800000 */
[----:B0-----:R-:W0:Y:S01]  /*a710*/  S2R R2, SR_TID.X ;  /* 0x0000000000027919 */ /* 0x001e220000002100 */
[----:B------:R-:W-:Y:S01]  /*a720*/  UIADD3 UR4, UR46, 0x1, URZ ;  /* 0x000000012e047890 */ /* 0x000fe2000fffe03f */
[----:B------:R-:W-:Y:S01]  /*a730*/  LOP3.LUT R3, RZ, UR43, RZ, 0x33, !PT ;  /* 0x0000002bff037c12 */ /* 0x000fe2000f8e33ff */
[----:B------:R-:W-:Y:S01]  /*a740*/  BSSY B0, `(.L_x_55) ;  /* 0x0000109000007945 */ /* 0x000fe20003800000 */
[----:B------:R-:W-:Y:S01]  /*a750*/  IMAD.MOV.U32 R27, RZ, RZ, 0x1 ;  /* 0x00000001ff1b7424 */ /* 0x000fe200078e00ff */
[----:B------:R-:W-:Y:S01]  /*a760*/  UIMAD UR4, UR4, UR40, URZ ;  /* 0x00000028040472a4 */ /* 0x000fe2000f8e023f */
[----:B------:R-:W-:-:S05]  /*a770*/  MOV R25, RZ ;  /* 0x000000ff00197202 */ /* 0x000fca0000000f00 */
[----:B------:R-:W-:Y:S01]  /*a780*/  LOP3.LUT R0, RZ, UR4, RZ, 0x33, !PT ;  /* 0x00000004ff007c12 */ /* 0x000fe2000f8e33ff */
[----:B------:R-:W-:Y:S02]  /*a790*/  ULDC UR4, c[0x0][0x2f4] ;  /* 0x0000bd0000047ab9 */ /* 0x000fe40000000800 */
[----:B------:R-:W-:Y:S02]  /*a7a0*/  ISETP.GE.AND P3, PT, R23, UR4, PT ;  /* 0x0000000417007c0c */ /* 0x000fe4000bf66270 */
[----:B------:R-:W-:Y:S02]  /*a7b0*/  VIMNMX R0, R0, R3, !PT ;  /* 0x0000000300007248 */ /* 0x000fe40007fe0100 */
[----:B------:R-:W-:Y:S02]  /*a7c0*/  ISETP.GE.AND P2, PT, R34, UR4, PT ;  /* 0x0000000422007c0c */ /* 0x000fe4000bf46270 */
[----:B------:R-:W-:Y:S02]  /*a7d0*/  IADD3 R32, -R0, -0x2, RZ ;  /* 0xfffffffe00207810 */ /* 0x000fe40007ffe1ff */
[----:B------:R-:W-:-:S02]  /*a7e0*/  ISETP.GE.AND P1, PT, R33, UR4, PT ;  /* 0x0000000421007c0c */ /* 0x000fc4000bf26270 */
[----:B0-----:R-:W-:-:S04]  /*a7f0*/  LOP3.LUT R2, R2, 0x7f, RZ, 0xc0, !PT ;  /* 0x0000007f02027812 */ /* 0x001fc800078ec0ff */
[----:B------:R-:W-:-:S04]  /*a800*/  SHF.R.U32.HI R2, RZ, 0x3, R2 ;  /* 0x00000003ff027819 */ /* 0x000fc80000011602 */
[----:B------:R-:W-:Y:S02]  /*a810*/  IADD3 R19, R24, R19, R2 ;  /* 0x0000001318137210 */ /* 0x000fe40007ffe002 */
[----:B------:R-:W-:Y:S02]  /*a820*/  IADD3 R5, -R2, UR42, RZ ;  /* 0x0000002a02057c10 */ /* 0x000fe4000fffe1ff */
[----:B------:R-:W-:Y:S01]  /*a830*/  SHF.L.U32 R2, R23, 0x1, RZ ;  /* 0x0000000117027819 */ /* 0x000fe200000006ff */
[----:B------:R-:W-:Y:S02]  /*a840*/  VIADD R19, R19, 0xfffffee0 ;  /* 0xfffffee013137836 */ /* 0x000fe40000000000 */
[C---:B------:R-:W-:Y:S02]  /*a850*/  IMAD R5, R0.reuse, 0x60, R5 ;  /* 0x0000006000057824 */ /* 0x040fe400078e0205 */
[----:B------:R-:W-:Y:S02]  /*a860*/  IMAD R20, R0, -0x60, R19 ;  /* 0xffffffa000147824 */ /* 0x000fe400078e0213 */
[----:B------:R-:W-:-:S07]  /*a870*/  VIADD R0, R5, 0xc0 ;  /* 0x000000c005007836 */ /* 0x000fce0000000000 */
.L_x_68:
[----:B------:R-:W2:Y:S01]  /*a880*/  LDL R8, [R1] ;  /* 0x0000000001087983 */ /* 0x000ea20000100800 */
[----:B------:R-:W0:Y:S01]  /*a890*/  LDC R2, c[0x0][0x430] ;  /* 0x00010c00ff027b82 */ /* 0x000e220000000800 */
[----:B------:R-:W-:-:S13]  /*a8a0*/  ISETP.GT.U32.AND P5, PT, R37, 0x5f, PT ;  /* 0x0000005f2500780c */ /* 0x000fda0003fa4070 */
[----:B------:R-:W2:Y:S01]  /*a8b0*/  @!P5 LDC.64 R4, c[0x0][0x428] ;  /* 0x00010a00ff04db82 */ /* 0x000ea20000000a00 */
[----:B0-----:R-:W-:-:S13]  /*a8c0*/  ISETP.NE.AND P0, PT, R2, 0x1, PT ;  /* 0x000000010200780c */ /* 0x001fda0003f05270 */
[----:B------:R-:W0:Y:S08]  /*a8d0*/  @P0 LDC R3, c[0x0][0x434] ;  /* 0x00010d00ff030b82 */ /* 0x000e300000000800 */
[----:B------:R-:W1:Y:S01]  /*a8e0*/  @P0 LDC R7, c[0x0][0x438] ;  /* 0x00010e00ff070b82 */ /* 0x000e620000000800 */
[----:B------:R-:W-:Y:S02]  /*a8f0*/  IMAD.MOV.U32 R9, RZ, RZ, R20 ;  /* 0x000000ffff097224 */ /* 0x000fe400078e0014 */
[----:B0-----:R-:W-:-:S05]  /*a900*/  @P0 IMAD.HI.U32 R2, R20, R3, RZ ;  /* 0x0000000314020227 */ /* 0x001fca00078e00ff */
[----:B-1----:R-:W-:Y:S02]  /*a910*/  @P0 SHF.R.U32.HI R9, RZ, R7, R2 ;  /* 0x00000007ff090219 */ /* 0x002fe40000011602 */
[----:B------:R-:W0:Y:S02]  /*a920*/  @!P5 LDC.64 R6, c[0x0][0x418] ;  /* 0x00010600ff06db82 */ /* 0x000e240000000a00 */
[----:B------:R-:W-:Y:S01]  /*a930*/  @!P5 SHF.R.S32.HI R3, RZ, 0x1f, R9 ;  /* 0x0000001fff03d819 */ /* 0x000fe20000011409 */
[----:B--2---:R-:W-:-:S04]  /*a940*/  @!P5 IMAD R2, R8, R4, RZ ;  /* 0x000000040802d224 */ /* 0x004fc800078e02ff */
[----:B------:R-:W-:Y:S01]  /*a950*/  @!P5 IMAD R5, R36, R5, R2 ;  /* 0x000000052405d224 */ /* 0x000fe200078e0202 */
[----:B------:R-:W-:-:S05]  /*a960*/  @!P5 MOV R2, R9 ;  /* 0x000000090002d202 */ /* 0x000fca0000000f00 */
[----:B------:R-:W-:-:S04]  /*a970*/  @!P5 IMAD.WIDE.U32 R2, R36, R4, R2 ;  /* 0x000000042402d225 */ /* 0x000fc800078e0002 */
[----:B------:R-:W-:Y:S01]  /*a980*/  @!P5 IMAD.IADD R3, R5, 0x1, R3 ;  /* 0x000000010503d824 */ /* 0x000fe200078e0203 */
[C---:B0-----:R-:W-:Y:S02]  /*a990*/  @!P5 LEA R6, P0, R2.reuse, R6, 0x2 ;  /* 0x000000060206d211 */ /* 0x041fe400078010ff */
[----:B------:R-:W-:Y:S02]  /*a9a0*/  MOV R4, RZ ;  /* 0x000000ff00047202 */ /* 0x000fe40000000f00 */
[----:B------:R-:W-:-:S05]  /*a9b0*/  @!P5 LEA.HI.X R7, R2, R7, R3, 0x2, P0 ;  /* 0x000000070207d211 */ /* 0x000fca00000f1403 */
[----:B------:R0:W5:Y:S01]  /*a9c0*/  @!P5 LDG.E R4, desc[UR36][R6.64] ;  /* 0x000000240604d981 */ /* 0x000162000c1e1900 */
[----:B------:R-:W-:Y:S01]  /*a9d0*/  LOP3.LUT P4, RZ, R16, 0x10, RZ, 0xc0, !PT ;  /* 0x0000001010ff7812 */ /* 0x000fe2000788c0ff */
[----:B------:R-:W-:-:S05]  /*a9e0*/  VIADD R26, R25, 0x1 ;  /* 0x00000001191a7836 */ /* 0x000fca0000000000 */
[----:B------:R-:W-:-:S04]  /*a9f0*/  ISETP.NE.AND P0, PT, R26, 0x2, PT ;  /* 0x000000021a00780c */ /* 0x000fc80003f05270 */
[----:B------:R-:W-:Y:S02]  /*aa00*/  SEL R28, RZ, 0x1, P0 ;  /* 0x00000001ff1c7807 */ /* 0x000fe40000000000 */
[----:B------:R-:W-:Y:S02]  /*aa10*/  SEL R26, R26, RZ, P0 ;  /* 0x000000ff1a1a7207 */ /* 0x000fe40000000000 */
[----:B------:R-:W-:Y:S01]  /*aa20*/  LOP3.LUT R28, R27, R28, RZ, 0x3c, !PT ;  /* 0x0000001c1b1c7212 */ /* 0x000fe200078e3cff */
[----:B0-----:R-:W-:Y:S06]  /*aa30*/  @!P4 BRA `(.L_x_56) ;  /* 0x000000000004c947 */ /* 0x001fec0003800000 */
[----:B------:R-:W-:Y:S01]  /*aa40*/  BPT.TRAP 0x1 ;  /* 0x000000040000795c */ /* 0x000fe20000300000 */
.L_x_56:
[----:B------:R-:W-:Y:S01]  /*aa50*/  LEA R19, R26, UR44, 0x3 ;  /* 0x0000002c1a137c11 */ /* 0x000fe2000f8e18ff */
[----:B------:R-:W-:Y:S01]  /*aa60*/  BSSY B1, `(.L_x_57) ;  /* 0x0000004000017945 */ /* 0x000fe20003800000 */
[----:B------:R-:W-:-:S04]  /*aa70*/  SHF.L.U32 R2, R28, 0x1f, RZ ;  /* 0x0000001f1c027819 */ /* 0x000fc800000006ff */
[----:B------:R-:W0:Y:S02]  /*aa80*/  SYNCS.PHASECHK.TRANS64.TRYWAIT P0, [R19+URZ+0x30840], R2 ;  /* 0x03084002130075a7 */ /* 0x000e24000800017f */
[----:B0-----:R-:W-:Y:S05]  /*aa90*/  @!P0 BRA `(.L_x_58) ;  /* 0x0000002c00088947 */ /* 0x001fea0003800000 */
.L_x_121:
[----:B------:R-:W-:Y:S05]  /*aaa0*/  BSYNC B1 ;  /* 0x0000000000017941 */ /* 0x000fea0003800000 */
.L_x_57:
[----:B------:R-:W-:Y:S01]  /*aab0*/  ULDC UR4, c[0x0][0x430] ;  /* 0x00010c0000047ab9 */ /* 0x000fe20000000800 */
[----:B-----5:R-:W-:Y:S01]  /*aac0*/  SHF.R.S32.HI R31, RZ, 0x1f, R4 ;  /* 0x0000001fff1f7819 */ /* 0x020fe20000011404 */
[----:B------:R-:W-:Y:S01]  /*aad0*/  UIADD3 UR4, -UR4, URZ, URZ ;  /* 0x0000003f04047290 */ /* 0x000fe2000fffe13f */
[----:B------:R-:W-:Y:S01]  /*aae0*/  R2UR UR6, R35 ;  /* 0x00000000230672ca */ /* 0x000fe200000e0000 */
[----:B------:R-:W-:Y:S01]  /*aaf0*/  IMAD R22, R26, 0x4800, R30 ;  /* 0x000048001a167824 */ /* 0x000fe200078e021e */
[C---:B------:R-:W-:Y:S02]  /*ab00*/  LOP3.LUT P5, RZ, R16.reuse, 0x2, RZ, 0xc0, !PT ;  /* 0x0000000210ff7812 */ /* 0x040fe400078ac0ff */
[----:B------:R-:W-:Y:S01]  /*ab10*/  LOP3.LUT P4, RZ, R16, 0x1, RZ, 0xc0, !PT ;  /* 0x0000000110ff7812 */ /* 0x000fe2000788c0ff */
[----:B------:R-:W-:Y:S01]  /*ab20*/  IMAD R5, R9, UR4, R20 ;  /* 0x0000000409057c24 */ /* 0x000fe2000f8e0214 */
[----:B------:R-:W-:-:S04]  /*ab30*/  ULDC.64 UR4, c[0x0][0x300] ;  /* 0x0000c00000047ab9 */ /* 0x000fc80000000a00 */
[----:B------:R-:W-:-:S05]  /*ab40*/  SHF.R.S32.HI R29, RZ, 0x1f, R5 ;  /* 0x0000001fff1d7819 */ /* 0x000fca0000011405 */
[----:B0-----:R-:W-:-:S04]  /*ab50*/  IMAD R2, R29, UR4, RZ ;  /* 0x000000041d027c24 */ /* 0x001fc8000f8e02ff */
[C---:B------:R-:W-:Y:S02]  /*ab60*/  IMAD R7, R5.reuse, UR5, R2 ;  /* 0x0000000505077c24 */ /* 0x040fe4000f8e0202 */
[----:B------:R-:W-:Y:S01]  /*ab70*/  IMAD.WIDE.U32 R2, R5, UR4, RZ ;  /* 0x0000000405027c25 */ /* 0x000fe2000f8e00ff */
[----:B------:R-:W-:-:S03]  /*ab80*/  ULDC.64 UR4, c[0x0][0x310] ;  /* 0x0000c40000047ab9 */ /* 0x000fc60000000a00 */
        /* <DEDUP_REMOVED lines=12> */
[----:B------:R-:W-:Y:S01]  /*ac50*/  LEA R21, P0, R2, UR6, 0x1 ;  /* 0x0000000602157c11 */ /* 0x000fe2000f8008ff */
[----:B------:R-:W-:-:S03]  /*ac60*/  UMOV UR4, 0xffffffff ;  /* 0xffffffff00047882 */ /* 0x000fc60000000000 */
[----:B------:R-:W-:Y:S01]  /*ac70*/  LEA.HI.X R24, R2, UR7, R3, 0x1, P0 ;  /* 0x0000000702187c11 */ /* 0x000fe200080f0c03 */
[----:B------:R-:W-:Y:S08]  /*ac80*/  BRA.DIV UR4, `(.L_x_59) ;  /* 0x0000002a04a07947 */ /* 0x000ff0000b800000 */
[----:B------:R-:W0:Y:S01]  /*ac90*/  SHFL.IDX PT, R14, R21, RZ, 0x181f ;  /* 0x00181fff150e7589 */ /* 0x000e2200000e0000 */
[----:B------:R-:W-:Y:S01]  /*aca0*/  IMAD.SHL.U32 R12, R23, 0x2, RZ ;  /* 0x00000002170c7824 */ /* 0x000fe200078e00ff */
[----:B------:R-:W-:Y:S02]  /*acb0*/  LOP3.LUT P6, RZ, R16, 0x4, RZ, 0xc0, !PT ;  /* 0x0000000410ff7812 */ /* 0x000fe400078cc0ff */
[----:B------:R-:W1:Y:S01]  /*acc0*/  SHFL.IDX PT, R3, R24, RZ, 0x181f ;  /* 0x00181fff18037589 */ /* 0x000e6200000e0000 */
[----:B------:R-:W-:-:S03]  /*acd0*/  LEA R22, R22, UR44, 0x1 ;  /* 0x0000002c16167c11 */ /* 0x000fc6000f8e08ff */
[----:B------:R-:W-:Y:S04]  /*ace0*/  SHFL.IDX PT, R7, R24, 0x1, 0x181f ;  /* 0x00381f0018077f89 */ /* 0x000fe800000e0000 */
[----:B------:R-:W-:Y:S01]  /*acf0*/  SHFL.IDX PT, R10, R21, 0x2, 0x181f ;  /* 0x00581f00150a7f89 */ /* 0x000fe200000e0000 */
[----:B0-----:R-:W-:-:S03]  /*ad00*/  IADD3 R2, P0, R14, R12, RZ ;  /* 0x0000000c0e027210 */ /* 0x001fc60007f1e0ff */
[----:B------:R-:W0:Y:S01]  /*ad10*/  SHFL.IDX PT, R14, R21, 0x1, 0x181f ;  /* 0x00381f00150e7f89 */ /* 0x000e2200000e0000 */
[----:B-1----:R-:W-:-:S05]  /*ad20*/  IADD3.X R3, RZ, R3, RZ, P0, !PT ;  /* 0x00000003ff037210 */ /* 0x002fca00007fe4ff */
[----:B------:R-:W-:Y:S04]  /*ad30*/  LDGSTS.E.BYPASS.LTC128B.128 [R22+0x1e400], desc[UR36][R2.64], !P6 ;  /* 0x1e40000002167fae */ /* 0x000fe8000f101d64 */
[----:B------:R-:W-:Y:S04]  /*ad40*/  LDGSTS.E.BYPASS.LTC128B.128 [R22+0x21400], desc[UR36][R2.64+0x80], !P5 ;  /* 0x2140008002167fae */ /* 0x000fe8000e901d64 */
[----:B------:R1:W-:Y:S01]  /*ad50*/  LDGSTS.E.BYPASS.LTC128B.128 [R22+0x24400], desc[UR36][R2.64+0x100], !P4 ;  /* 0x2440010002167fae */ /* 0x0003e2000e101d64 */
[----:B0-----:R-:W-:-:S03]  /*ad60*/  IADD3 R8, P0, R14, R12, RZ ;  /* 0x0000000c0e087210 */ /* 0x001fc60007f1e0ff */
[----:B------:R-:W-:Y:S02]  /*ad70*/  SHFL.IDX PT, R14, R21, 0x5, 0x181f ;  /* 0x00b81f00150e7f89 */ /* 0x000fe400000e0000 */
[----:B------:R-:W-:Y:S02]  /*ad80*/  IMAD.X R9, RZ, RZ, R7, P0 ;  /* 0x000000ffff097224 */ /* 0x000fe400000e0607 */
[----:B-1----:R-:W-:Y:S01]  /*ad90*/  SHFL.IDX PT, R2, R21, 0x3, 0x181f ;  /* 0x00781f0015027f89 */ /* 0x002fe200000e0000 */
[----:B------:R-:W-:-:S03]  /*ada0*/  IADD3 R10, P0, R10, R12, RZ ;  /* 0x0000000c0a0a7210 */ /* 0x000fc60007f1e0ff */
[----:B------:R-:W0:Y:S04]  /*adb0*/  SHFL.IDX PT, R7, R24, 0x2, 0x181f ;  /* 0x00581f0018077f89 */ /* 0x000e2800000e0000 */
[----:B------:R-:W1:Y:S04]  /*adc0*/  SHFL.IDX PT, R3, R24, 0x3, 0x181f ;  /* 0x00781f0018037f89 */ /* 0x000e6800000e0000 */
[----:B------:R2:W-:Y:S04]  /*add0*/  LDGSTS.E.BYPASS.LTC128B.128 [R22+0x1ec00], desc[UR36][R8.64], !P6 ;  /* 0x1ec0000008167fae */ /* 0x0005e8000f101d64 */
[----:B------:R2:W-:Y:S04]  /*ade0*/  LDGSTS.E.BYPASS.LTC128B.128 [R22+0x21c00], desc[UR36][R8.64+0x80], !P5 ;  /* 0x21c0008008167fae */ /* 0x0005e8000e901d64 */
[----:B------:R2:W-:Y:S01]  /*adf0*/  LDGSTS.E.BYPASS.LTC128B.128 [R22+0x24c00], desc[UR36][R8.64+0x100], !P4 ;  /* 0x24c0010008167fae */ /* 0x0005e2000e101d64 */
[----:B0-----:R-:W-:Y:S01]  /*ae00*/  IMAD.X R11, RZ, RZ, R7, P0 ;  /* 0x000000ffff0b7224 */ /* 0x001fe200000e0607 */
[----:B------:R-:W-:-:S02]  /*ae10*/  IADD3 R6, P0, R2, R12, RZ ;  /* 0x0000000c02067210 */ /* 0x000fc40007f1e0ff */
[----:B------:R-:W0:Y:S02]  /*ae20*/  SHFL.IDX PT, R2, R21, 0x4, 0x181f ;  /* 0x00981f0015027f89 */ /* 0x000e2400000e0000 */
[----:B-1----:R-:W-:Y:S02]  /*ae30*/  IADD3.X R7, RZ, R3, RZ, P0, !PT ;  /* 0x00000003ff077210 */ /* 0x002fe400007fe4ff */
[----:B------:R-:W1:Y:S04]  /*ae40*/  SHFL.IDX PT, R3, R24, 0x4, 0x181f ;  /* 0x00981f0018037f89 */ /* 0x000e6800000e0000 */
[----:B------:R2:W-:Y:S04]  /*ae50*/  LDGSTS.E.BYPASS.LTC128B.128 [R22+0x1f400], desc[UR36][R10.64], !P6 ;  /* 0x1f4000000a167fae */ /* 0x0005e8000f101d64 */
[----:B------:R2:W-:Y:S04]  /*ae60*/  LDGSTS.E.BYPASS.LTC128B.128 [R22+0x22400], desc[UR36][R10.64+0x80], !P5 ;  /* 0x224000800a167fae */ /* 0x0005e8000e901d64 */
[----:B------:R2:W-:Y:S04]  /*ae70*/  LDGSTS.E.BYPASS.LTC128B.128 [R22+0x25400], desc[UR36][R10.64+0x100], !P4 ;  /* 0x254001000a167fae */ /* 0x0005e8000e101d64 */
[----:B------:R2:W-:Y:S01]  /*ae80*/  LDGSTS.E.BYPASS.LTC128B.128 [R22+0x1fc00], desc[UR36][R6.64], !P6 ;  /* 0x1fc0000006167fae */ /* 0x0005e2000f101d64 */
[----:B0-----:R-:W-:-:S03]  /*ae90*/  IADD3 R2, P0, R2, R12, RZ ;  /* 0x0000000c02027210 */ /* 0x001fc60007f1e0ff */
[----:B------:R2:W-:Y:S02]  /*aea0*/  LDGSTS.E.BYPASS.LTC128B.128 [R22+0x22c00], desc[UR36][R6.64+0x80], !P5 ;  /* 0x22c0008006167fae */ /* 0x0005e4000e901d64 */
[----:B-1----:R-:W-:Y:S02]  /*aeb0*/  IMAD.X R3, RZ, RZ, R3, P0 ;  /* 0x000000ffff037224 */ /* 0x002fe400000e0603 */
[----:B------:R2:W-:Y:S04]  /*aec0*/  LDGSTS.E.BYPASS.LTC128B.128 [R22+0x25c00], desc[UR36][R6.64+0x100], !P4 ;  /* 0x25c0010006167fae */ /* 0x0005e8000e101d64 */
[----:B------:R2:W-:Y:S04]  /*aed0*/  LDGSTS.E.BYPASS.LTC128B.128 [R22+0x20400], desc[UR36][R2.64], !P6 ;  /* 0x2040000002167fae */ /* 0x0005e8000f101d64 */
[----:B------:R2:W-:Y:S04]  /*aee0*/  LDGSTS.E.BYPASS.LTC128B.128 [R22+0x23400], desc[UR36][R2.64+0x80], !P5 ;  /* 0x2340008002167fae */ /* 0x0005e8000e901d64 */
[----:B------:R2:W-:Y:S04]  /*aef0*/  LDGSTS.E.BYPASS.LTC128B.128 [R22+0x26400], desc[UR36][R2.64+0x100], !P4 ;  /* 0x2640010002167fae */ /* 0x0005e8000e101d64 */
[----:B------:R-:W0:Y:S02]  /*af00*/  SHFL.IDX PT, R24, R24, 0x5, 0x181f ;  /* 0x00b81f0018187f89 */ /* 0x000e2400000e0000 */
.L_x_135:
[----:B--2---:R-:W-:Y:S01]  /*af10*/  IMAD.SHL.U32 R2, R23, 0x2, RZ ;  /* 0x0000000217027824 */ /* 0x004fe200078e00ff */
[----:B------:R-:W-:-:S04]  /*af20*/  LOP3.LUT P6, RZ, R16, 0x4, RZ, 0xc0, !PT ;  /* 0x0000000410ff7812 */ /* 0x000fc800078cc0ff */
[----:B------:R-:W-:-:S04]  /*af30*/  IADD3 R2, P0, R14, R2, RZ ;  /* 0x000000020e027210 */ /* 0x000fc80007f1e0ff */
[----:B0-----:R-:W-:Y:S02]  /*af40*/  IADD3.X R3, RZ, R24, RZ, P0, !PT ;  /* 0x00000018ff037210 */ /* 0x001fe400007fe4ff */
[----:B------:R-:W-:-:S03]  /*af50*/  PLOP3.LUT P0, PT, PT, PT, PT, 0x80, 0x0 ;  /* 0x000000000000781c */ /* 0x000fc60003f0f070 */
[----:B------:R-:W-:Y:S01]  /*af60*/  @!PT LDS RZ, [RZ] ;  /* 0x00000000fffff984 */ /* 0x000fe20000000800 */
[----:B------:R-:W-:Y:S01]  /*af70*/  @!PT LDS RZ, [RZ] ;  /* 0x00000000fffff984 */ /* 0x000fe20000000800 */
[----:B------:R-:W-:Y:S01]  /*af80*/  @!PT LDS RZ, [RZ] ;  /* 0x00000000fffff984 */ /* 0x000fe20000000800 */
[----:B------:R0:W-:Y:S04]  /*af90*/  LDGSTS.E.BYPASS.LTC128B.128 [R22+0x20c00], desc[UR36][R2.64], !P6 ;  /* 0x20c0000002167fae */ /* 0x0001e8000f101d64 */
[----:B------:R0:W-:Y:S04]  /*afa0*/  LDGSTS.E.BYPASS.LTC128B.128 [R22+0x23c00], desc[UR36][R2.64+0x80], !P5 ;  /* 0x23c0008002167fae */ /* 0x0001e8000e901d64 */
[----:B------:R0:W-:Y:S01]  /*afb0*/  LDGSTS.E.BYPASS.LTC128B.128 [R22+0x26c00], desc[UR36][R2.64+0x100], !P4 ;  /* 0x26c0010002167fae */ /* 0x0001e2000e101d64 */
[----:B------:R-:W-:Y:S01]  /*afc0*/  NOP ;  /* 0x0000000000007918 */ /* 0x000fe20000000000 */
.L_x_60:
[----:B------:R-:W-:Y:S02]  /*afd0*/  PLOP3.LUT P4, PT, P4, P0, PT, 0xa2, 0x0 ;  /* 0x000000000000781c */ /* 0x000fe40002781472 */
[----:B------:R-:W-:-:S08]  /*afe0*/  @P0 R2UR P4, UR4, R19 ;  /* 0x00000000130402ca */ /* 0x000fd00000080000 */
[----:B------:R-:W-:-:S05]  /*aff0*/  @P0 PLOP3.LUT P0, PT, P4, PT, PT, 0x80, 0x0 ;  /* 0x000000000000081c */ /* 0x000fca000270f070 */
[----:B------:R-:W-:Y:S01]  /*b000*/  @!P4 SYNCS.ARRIVE.TRANS64.RED.A0T1 RZ, [UR4+0x30830], RZ ;  /* 0x030830ffffffc9a7 */ /* 0x000fe20008200404 */
[----:B------:R-:W-:Y:S07]  /*b010*/  @!P4 ARRIVES.LDGSTSBAR.64.TRANSCNT [UR4+0x30830] ;  /* 0x03083000ff00c9b0 */ /* 0x000fee0008000a84 */
[----:B------:R-:W-:Y:S05]  /*b020*/  @P0 BRA.U.ANY `(.L_x_60) ;  /* 0xfffffffd00e80947 */ /* 0x000fea000393ffff */
[----:B------:R-:W-:Y:S01]  /*b030*/  NOP ;  /* 0x0000000000007918 */ /* 0x000fe20000000000 */
[----:B------:R-:W-:-:S13]  /*b040*/  LOP3.LUT P5, RZ, R16, 0x10, RZ, 0xc0, !PT ;  /* 0x0000001010ff7812 */ /* 0x000fda00078ac0ff */
[----:B------:R-:W-:Y:S05]  /*b050*/  @!P5 BRA `(.L_x_61) ;  /* 0x000000000004d947 */ /* 0x000fea0003800000 */
[----:B------:R-:W-:Y:S01]  /*b060*/  BPT.TRAP 0x1 ;  /* 0x000000040000795c */ /* 0x000fe20000300000 */
.L_x_61:
[----:B------:R1:W-:Y:S01]  /*b070*/  SYNCS.ARRIVE.TRANS64.A1T0 RZ, [R19+URZ+0x30830], RZ ;  /* 0x030830ff13ff79a7 */ /* 0x0003e2000810003f */
[----:B------:R-:W-:Y:S05]  /*b080*/  @!P5 BRA `(.L_x_62) ;  /* 0x000000000004d947 */ /* 0x000fea0003800000 */
[----:B------:R-:W-:Y:S01]  /*b090*/  BPT.TRAP 0x1 ;  /* 0x000000040000795c */ /* 0x000fe20000300000 */
.L_x_62:
[----:B0-----:R-:W-:Y:S01]  /*b0a0*/  SHF.L.U32 R3, R27, 0x1f, RZ ;  /* 0x0000001f1b037819 */ /* 0x001fe200000006ff */
[----:B------:R-:W-:Y:S01]  /*b0b0*/  BSSY B1, `(.L_x_63) ;  /* 0x0000004000017945 */ /* 0x000fe20003800000 */
[----:B------:R-:W-:-:S04]  /*b0c0*/  LEA R6, R25, UR44, 0x3 ;  /* 0x0000002c19067c11 */ /* 0x000fc8000f8e18ff */
[----:B------:R-:W0:Y:S02]  /*b0d0*/  SYNCS.PHASECHK.TRANS64.TRYWAIT P0, [R6+URZ+0x30860], R3 ;  /* 0x03086003060075a7 */ /* 0x000e24000800017f */
[----:B0-----:R-:W-:Y:S05]  /*b0e0*/  @!P0 BRA `(.L_x_64) ;  /* 0x0000002c00588947 */ /* 0x001fea0003800000 */
.L_x_136:
[----:B------:R-:W-:Y:S05]  /*b0f0*/  BSYNC B1 ;  /* 0x0000000000017941 */ /* 0x000fea0003800000 */
.L_x_63:
[----:B------:R-:W-:Y:S01]  /*b100*/  UMOV UR4, 0xffffffff ;  /* 0xffffffff00047882 */ /* 0x000fe20000000000 */
[----:B------:R-:W-:Y:S02]  /*b110*/  IMAD R7, R25, 0x4800, R30 ;  /* 0x0000480019077824 */ /* 0x000fe400078e021e */
[----:B------:R-:W-:Y:S01]  /*b120*/  IMAD.SHL.U32 R9, R23, 0x2, RZ ;  /* 0x0000000217097824 */ /* 0x000fe200078e00ff */
[----:B------:R-:W-:Y:S06]  /*b130*/  BRA.DIV UR4, `(.L_x_65) ;  /* 0x0000002e04587947 */ /* 0x000fec000b800000 */
[----:B------:R-:W2:Y:S01]  /*b140*/  SHFL.IDX PT, R14, R17, RZ, 0x181f ;  /* 0x00181fff110e7589 */ /* 0x000ea200000e0000 */
[----:B------:R-:W-:-:S03]  /*b150*/  LEA R7, R7, UR44, 0x1 ;  /* 0x0000002c07077c11 */ /* 0x000fc6000f8e08ff */
[----:B0-----:R-:W0:Y:S04]  /*b160*/  SHFL.IDX PT, R3, R18, RZ, 0x181f ;  /* 0x00181fff12037589 */ /* 0x001e2800000e0000 */
[----:B------:R-:W-:Y:S01]  /*b170*/  SHFL.IDX PT, R8, R18, 0x1, 0x181f ;  /* 0x00381f0012087f89 */ /* 0x000fe200000e0000 */
[----:B--2---:R-:W-:-:S03]  /*b180*/  IADD3 R2, P0, R14, R9, RZ ;  /* 0x000000090e027210 */ /* 0x004fc60007f1e0ff */
[----:B------:R-:W2:Y:S02]  /*b190*/  SHFL.IDX PT, R14, R17, 0x1, 0x181f ;  /* 0x00381f00110e7f89 */ /* 0x000ea400000e0000 */
[----:B0-----:R-:W-:Y:S01]  /*b1a0*/  IMAD.X R3, RZ, RZ, R3, P0 ;  /* 0x000000ffff037224 */ /* 0x001fe200000e0603 */
[----:B------:R-:W-:-:S13]  /*b1b0*/  ISETP.LT.OR P0, PT, R0, 0x1, P3 ;  /* 0x000000010000780c */ /* 0x000fda0001f01670 */
[----:B------:R-:W-:Y:S01]  /*b1c0*/  LDGSTS.E.BYPASS.LTC128B.128 [R7+0x400], desc[UR36][R2.64], !P0 ;  /* 0x0040000002077fae */ /* 0x000fe2000c101d64 */
[----:B------:R-:W-:-:S13]  /*b1d0*/  ISETP.LT.OR P0, PT, R0, 0x1, P2 ;  /* 0x000000010000780c */ /* 0x000fda0001701670 */
[----:B------:R-:W-:Y:S01]  /*b1e0*/  LDGSTS.E.BYPASS.LTC128B.128 [R7+0x3400], desc[UR36][R2.64+0x80], !P0 ;  /* 0x0340008002077fae */ /* 0x000fe2000c101d64 */
[----:B------:R-:W-:-:S13]  /*b1f0*/  ISETP.LT.OR P0, PT, R0, 0x1, P1 ;  /* 0x000000010000780c */ /* 0x000fda0000f01670 */
[----:B------:R2:W-:Y:S02]  /*b200*/  LDGSTS.E.BYPASS.LTC128B.128 [R7+0x6400], desc[UR36][R2.64+0x100], !P0 ;  /* 0x0640010002077fae */ /* 0x0005e4000c101d64 */
[----:B--2---:R-:W-:Y:S02]  /*b210*/  IADD3 R2, P0, R14, R9, RZ ;  /* 0x000000090e027210 */ /* 0x004fe40007f1e0ff */
[----:B------:R-:W0:Y:S02]  /*b220*/  SHFL.IDX PT, R14, R17, 0x2, 0x181f ;  /* 0x00581f00110e7f89 */ /* 0x000e2400000e0000 */
[----:B------:R-:W-:Y:S02]  /*b230*/  IADD3.X R3, RZ, R8, RZ, P0, !PT ;  /* 0x00000008ff037210 */ /* 0x000fe400007fe4ff */
[----:B------:R-:W-:Y:S01]  /*b240*/  ISETP.LT.OR P0, PT, R0, 0x11, P3 ;  /* 0x000000110000780c */ /* 0x000fe20001f01670 */
[----:B------:R-:W2:-:S12]  /*b250*/  SHFL.IDX PT, R8, R18, 0x2, 0x181f ;  /* 0x00581f0012087f89 */ /* 0x000e9800000e0000 */
[----:B------:R-:W-:Y:S01]  /*b260*/  LDGSTS.E.BYPASS.LTC128B.128 [R7+0xc00], desc[UR36][R2.64], !P0 ;  /* 0x00c0000002077fae */ /* 0x000fe2000c101d64 */
[----:B------:R-:W-:-:S13]  /*b270*/  ISETP.LT.OR P0, PT, R0, 0x11, P2 ;  /* 0x000000110000780c */ /* 0x000fda0001701670 */
[----:B------:R-:W-:Y:S01]  /*b280*/  LDGSTS.E.BYPASS.LTC128B.128 [R7+0x3c00], desc[UR36][R2.64+0x80], !P0 ;  /* 0x03c0008002077fae */ /* 0x000fe2000c101d64 */
[----:B------:R-:W-:-:S13]  /*b290*/  ISETP.LT.OR P0, PT, R0, 0x11, P1 ;  /* 0x000000110000780c */ /* 0x000fda0000f01670 */
[----:B------:R0:W-:Y:S02]  /*b2a0*/  LDGSTS.E.BYPASS.LTC128B.128 [R7+0x6c00], desc[UR36][R2.64+0x100], !P0 ;  /* 0x06c0010002077fae */ /* 0x0001e4000c101d64 */
[----:B0-----:R-:W-:Y:S02]  /*b2b0*/  IADD3 R2, P0, R14, R9, RZ ;  /* 0x000000090e027210 */ /* 0x001fe40007f1e0ff */
[----:B------:R-:W0:Y:S03]  /*b2c0*/  SHFL.IDX PT, R14, R17, 0x3, 0x181f ;  /* 0x00781f00110e7f89 */ /* 0x000e2600000e0000 */
[----:B--2---:R-:W-:Y:S01]  /*b2d0*/  IMAD.X R3, RZ, RZ, R8, P0 ;  /* 0x000000ffff037224 */ /* 0x004fe200000e0608 */
        /* <DEDUP_REMOVED lines=18> */
[----:B------:R0:W3:Y:S02]  /*b400*/  SHFL.IDX PT, R14, R17, 0x5, 0x181f ;  /* 0x00b81f00110e7f89 */ /* 0x0000e400000e0000 */
[----:B--2---:R-:W-:Y:S02]  /*b410*/  IADD3.X R3, RZ, R8, RZ, P0, !PT ;  /* 0x00000008ff037210 */ /* 0x004fe400007fe4ff */
[----:B------:R-:W-:Y:S01]  /*b420*/  ISETP.LT.OR P0, PT, R0, 0x41, P3 ;  /* 0x000000410000780c */ /* 0x000fe20001f01670 */
[----:B------:R0:W2:-:S12]  /*b430*/  SHFL.IDX PT, R8, R18, 0x5, 0x181f ;  /* 0x00b81f0012087f89 */ /* 0x00009800000e0000 */
[----:B------:R0:W-:Y:S01]  /*b440*/  LDGSTS.E.BYPASS.LTC128B.128 [R7+0x2400], desc[UR36][R2.64], !P0 ;  /* 0x0240000002077fae */ /* 0x0001e2000c101d64 */
[----:B------:R-:W-:-:S13]  /*b450*/  ISETP.LT.OR P0, PT, R0, 0x41, P2 ;  /* 0x000000410000780c */ /* 0x000fda0001701670 */
[----:B------:R0:W-:Y:S01]  /*b460*/  LDGSTS.E.BYPASS.LTC128B.128 [R7+0x5400], desc[UR36][R2.64+0x80], !P0 ;  /* 0x0540008002077fae */ /* 0x0001e2000c101d64 */
[----:B------:R-:W-:-:S13]  /*b470*/  ISETP.LT.OR P0, PT, R0, 0x41, P1 ;  /* 0x000000410000780c */ /* 0x000fda0000f01670 */
[----:B--23--:R0:W-:Y:S02]  /*b480*/  LDGSTS.E.BYPASS.LTC128B.128 [R7+0x8400], desc[UR36][R2.64+0x100], !P0 ;  /* 0x0840010002077fae */ /* 0x00c1e4000c101d64 */
.L_x_150:
[----:B0-2---:R-:W-:Y:S01]  /*b490*/  IADD3 R2, P0, R14, R9, RZ ;  /* 0x000000090e027210 */ /* 0x005fe20007f1e0ff */
[----:B------:R-:W-:-:S04]  /*b4a0*/  ULDC.64 UR4, c[0x0][0x328] ;  /* 0x0000ca0000047ab9 */ /* 0x000fc80000000a00 */
[----:B------:R-:W-:Y:S01]  /*b4b0*/  IMAD.X R3, RZ, RZ, R8, P0 ;  /* 0x000000ffff037224 */ /* 0x000fe200000e0608 */
[----:B------:R-:W-:Y:S01]  /*b4c0*/  ISETP.LT.OR P0, PT, R0, 0x51, P3 ;  /* 0x000000510000780c */ /* 0x000fe20001f01670 */
[----:B------:R-:W-:-:S04]  /*b4d0*/  IMAD R8, R29, UR4, RZ ;  /* 0x000000041d087c24 */ /* 0x000fc8000f8e02ff */
[----:B------:R-:W-:-:S08]  /*b4e0*/  IMAD R9, R5, UR5, R8 ;  /* 0x0000000505097c24 */ /* 0x000fd0000f8e0208 */
[----:B------:R-:W-:Y:S01]  /*b4f0*/  @!PT LDS RZ, [RZ] ;  /* 0x00000000fffff984 */ /* 0x000fe20000000800 */
[----:B------:R-:W-:Y:S01]  /*b500*/  @!PT LDS RZ, [RZ] ;  /* 0x00000000fffff984 */ /* 0x000fe20000000800 */
[----:B------:R-:W-:Y:S01]  /*b510*/  @!PT LDS RZ, [RZ] ;  /* 0x00000000fffff984 */ /* 0x000fe20000000800 */
[----:B------:R-:W-:Y:S01]  /*b520*/  LDGSTS.E.BYPASS.LTC128B.128 [R7+0x2c00], desc[UR36][R2.64], !P0 ;  /* 0x02c0000002077fae */ /* 0x000fe2000c101d64 */
[----:B------:R-:W-:-:S13]  /*b530*/  ISETP.LT.OR P0, PT, R0, 0x51, P2 ;  /* 0x000000510000780c */ /* 0x000fda0001701670 */
[----:B------:R-:W-:Y:S01]  /*b540*/  LDGSTS.E.BYPASS.LTC128B.128 [R7+0x5c00], desc[UR36][R2.64+0x80], !P0 ;  /* 0x05c0008002077fae */ /* 0x000fe2000c101d64 */
[----:B------:R-:W-:-:S13]  /*b550*/  ISETP.LT.OR P0, PT, R0, 0x51, P1 ;  /* 0x000000510000780c */ /* 0x000fda0000f01670 */
[----:B------:R0:W-:Y:S01]  /*b560*/  LDGSTS.E.BYPASS.LTC128B.128 [R7+0x8c00], desc[UR36][R2.64+0x100], !P0 ;  /* 0x08c0010002077fae */ /* 0x0001e2000c101d64 */
[----:B------:R-:W-:Y:S01]  /*b570*/  PLOP3.LUT P0, PT, PT, PT, PT, 0x80, 0x0 ;  /* 0x000000000000781c */ /* 0x000fe20003f0f070 */
[----:B------:R-:W-:Y:S01]  /*b580*/  NOP ;  /* 0x0000000000007918 */ /* 0x000fe20000000000 */
[----:B0-----:R-:W-:Y:S01]  /*b590*/  IMAD.WIDE.U32 R2, R5, UR4, RZ ;  /* 0x0000000405027c25 */ /* 0x001fe2000f8e00ff */
[----:B------:R-:W-:-:S03]  /*b5a0*/  ULDC.64 UR4, c[0x0][0x338] ;  /* 0x0000ce0000047ab9 */ /* 0x000fc60000000a00 */
[----:B------:R-:W-:Y:S02]  /*b5b0*/  IMAD.IADD R3, R3, 0x1, R9 ;  /* 0x0000000103037824 */ /* 0x000fe400078e0209 */
[----:B------:R-:W-:Y:S02]  /*b5c0*/  IMAD R31, R31, UR4, RZ ;  /* 0x000000041f1f7c24 */ /* 0x000fe4000f8e02ff */
[----:B------:R-:W-:-:S04]  /*b5d0*/  IMAD.WIDE.U32 R2, R4, UR4, R2 ;  /* 0x0000000404027c25 */ /* 0x000fc8000f8e0002 */
[----:B------:R-:W-:-:S05]  /*b5e0*/  IMAD R31, R4, UR5, R31 ;  /* 0x00000005041f7c24 */ /* 0x000fca000f8e021f */
[----:B-1----:R-:W-:-:S07]  /*b5f0*/  IADD3 R19, R3, R31, RZ ;  /* 0x0000001f03137210 */ /* 0x002fce0007ffe0ff */
.L_x_66:
        /* <DEDUP_REMOVED lines=10> */
.L_x_67:
[----:B------:R-:W-:Y:S01]  /*b6a0*/  R2UR UR4, R35 ;  /* 0x00000000230472ca */ /* 0x000fe200000e0000 */
[----:B------:R-:W-:Y:S01]  /*b6b0*/  ULDC.64 UR6, c[0x0][0x330] ;  /* 0x0000cc0000067ab9 */ /* 0x000fe20000000a00 */
[----:B------:R-:W-:Y:S01]  /*b6c0*/  IMAD.MOV.U32 R18, RZ, RZ, R2 ;  /* 0x000000ffff127224 */ /* 0x000fe200078e0002 */
[----:B------:R0:W-:Y:S01]  /*b6d0*/  SYNCS.ARRIVE.TRANS64.A1T0 RZ, [R6+URZ+0x30850], RZ ;  /* 0x030850ff06ff79a7 */ /* 0x0001e2000810003f */
[----:B------:R-:W-:Y:S01]  /*b6e0*/  IMAD.U32 R3, RZ, RZ, UR6 ;  /* 0x00000006ff037e24 */ /* 0x000fe2000f8e00ff */
[----:B------:R-:W-:Y:S01]  /*b6f0*/  IADD3 R20, R20, -0x60, RZ ;  /* 0xffffffa014147810 */ /* 0x000fe20007ffe0ff */
[----:B------:R-:W-:Y:S02]  /*b700*/  VIADD R32, R32, 0xffffffff ;  /* 0xffffffff20207836 */ /* 0x000fe40000000000 */
[----:B------:R-:W-:-:S04]  /*b710*/  IMAD.WIDE.U32 R18, R3, UR41, R18 ;  /* 0x0000002903127c25 */ /* 0x000fc8000f8e0012 */
[----:B------:R-:W-:Y:S01]  /*b720*/  VIADD R0, R0, 0x60 ;  /* 0x0000006000007836 */ /* 0x000fe20000000000 */
[----:B------:R-:W-:Y:S01]  /*b730*/  UIMAD UR4, UR4, UR6, URZ ;  /* 0x00000006040472a4 */ /* 0x000fe2000f8e023f */
[----:B------:R-:W-:Y:S02]  /*b740*/  IMAD.MOV.U32 R25, RZ, RZ, R26 ;  /* 0x000000ffff197224 */ /* 0x000fe400078e001a */
[----:B------:R-:W-:Y:S01]  /*b750*/  IMAD.MOV.U32 R27, RZ, RZ, R28 ;  /* 0x000000ffff1b7224 */ /* 0x000fe200078e001c */
[----:B------:R-:W-:-:S03]  /*b760*/  UIMAD UR4, UR41, UR7, UR4 ;  /* 0x00000007290472a4 */ /* 0x000fc6000f8e0204 */
[----:B------:R-:W-:Y:S02]  /*b770*/  ULDC.64 UR6, c[0x0][0x318] ;  /* 0x0000c60000067ab9 */ /* 0x000fe40000000a00 */
[----:B------:R-:W-:Y:S02]  /*b780*/  LEA R17, P0, R18, UR6, 0x1 ;  /* 0x0000000612117c11 */ /* 0x000fe4000f8008ff */
[----:B------:R-:W-:-:S04]  /*b790*/  IADD3 R3, R19, UR4, RZ ;  /* 0x0000000413037c10 */ /* 0x000fc8000fffe0ff */
[----:B------:R-:W-:Y:S02]  /*b7a0*/  LEA.HI.X R18, R18, UR7, R3, 0x1, P0 ;  /* 0x0000000712127c11 */ /* 0x000fe400080f0c03 */
[----:B------:R-:W-:-:S13]  /*b7b0*/  ISETP.GT.AND P0, PT, R32, UR47, PT ;  /* 0x0000002f20007c0c */ /* 0x000fda000bf04270 */
[----:B0-----:R-:W-:Y:S05]  /*b7c0*/  @P0 BRA `(.L_x_68) ;  /* 0xfffffff0002c0947 */ /* 0x001fea000383ffff */
[----:B------:R-:W-:Y:S05]  /*b7d0*/  BSYNC B0 ;  /* 0x0000000000007941 */ /* 0x000fea0003800000 */
.L_x_55:
[----:B------:R-:W-:-:S13]  /*b7e0*/  LOP3.LUT P0, RZ, R16, 0x10, RZ, 0xc0, !PT ;  /* 0x0000001010ff7812 */ /* 0x000fda000780c0ff */
[----:B------:R-:W-:Y:S05]  /*b7f0*/  @!P0 BRA `(.L_x_69) ;  /* 0x0000000000048947 */ /* 0x000fea0003800000 */
[----:B------:R-:W-:Y:S01]  /*b800*/  BPT.TRAP 0x1 ;  /* 0x000000040000795c */ /* 0x000fe20000300000 */
.L_x_69:
[----:B0-----:R-:W-:Y:S01]  /*b810*/  LEA R0, R26, UR44, 0x3 ;  /* 0x0000002c1a007c11 */ /* 0x001fe2000f8e18ff */
[----:B------:R-:W0:Y:S01]  /*b820*/  S2R R2, SR_TID.X ;  /* 0x0000000000027919 */ /* 0x000e220000002100 */
[----:B------:R-:W-:Y:S01]  /*b830*/  SHF.L.U32 R3, R28, 0x1f, RZ ;  /* 0x0000001f1c037819 */ /* 0x000fe200000006ff */
[----:B------:R-:W-:Y:S01]  /*b840*/  BSSY B0, `(.L_x_70) ;  /* 0x0000009000007945 */ /* 0x000fe20003800000 */
[----:B------:R-:W-:Y:S01]  /*b850*/  MOV R5, 0xffffffa0 ;  /* 0xffffffa000057802 */ /* 0x000fe20000000f00 */
[----:B------:R-:W-:Y:S01]  /*b860*/  IMAD R4, R26, 0x4800, R30 ;  /* 0x000048001a047824 */ /* 0x000fe200078e021e */
[----:B------:R-:W1:Y:S03]  /*b870*/  SYNCS.PHASECHK.TRANS64.TRYWAIT P0, [R0+URZ+0x30860], R3 ;  /* 0x03086003000075a7 */ /* 0x000e66000800017f */
[----:B------:R-:W-:Y:S01]  /*b880*/  IMAD R5, R32, R5, UR42 ;  /* 0x0000002a20057e24 */ /* 0x000fe2000f8e0205 */
[----:B0-----:R-:W-:-:S04]  /*b890*/  LOP3.LUT R2, R2, 0x7f, RZ, 0xc0, !PT ;  /* 0x0000007f02027812 */ /* 0x001fc800078ec0ff */
[----:B------:R-:W-:-:S05]  /*b8a0*/  SHF.R.U32.HI R2, RZ, 0x3, R2 ;  /* 0x00000003ff027819 */ /* 0x000fca0000011602 */
[----:B------:R-:W-:Y:S01]  /*b8b0*/  IMAD.IADD R5, R5, 0x1, -R2 ;  /* 0x0000000105057824 */ /* 0x000fe200078e0a02 */
[----:B-1----:R-:W-:Y:S06]  /*b8c0*/  @!P0 BRA `(.L_x_71) ;  /* 0x0000002c00a08947 */ /* 0x002fec0003800000 */
.L_x_151:
[----:B------:R-:W-:Y:S05]  /*b8d0*/  BSYNC B0 ;  /* 0x0000000000007941 */ /* 0x000fea0003800000 */
.L_x_70:
[----:B------:R-:W-:-:S03]  /*b8e0*/  UMOV UR4, 0xffffffff ;  /* 0xffffffff00047882 */ /* 0x000fc60000000000 */
[----:B------:R-:W-:Y:S05]  /*b8f0*/  BRA.DIV UR4, `(.L_x_72) ;  /* 0x0000002e04a87947 */ /* 0x000fea000b800000 */
[----:B0-----:R-:W-:Y:S01]  /*b900*/  SHFL.IDX PT, R3, R18, RZ, 0x181f ;  /* 0x00181fff12037589 */ /* 0x001fe200000e0000 */
[----:B------:R-:W-:Y:S01]  /*b910*/  ULDC UR4, c[0x0][0x2f4] ;  /* 0x0000bd0000047ab9 */ /* 0x000fe20000000800 */
[----:B------:R-:W-:Y:S02]  /*b920*/  LEA R4, R4, UR44, 0x1 ;  /* 0x0000002c04047c11 */ /* 0x000fe4000f8e08ff */
[----:B------:R-:W0:Y:S01]  /*b930*/  SHFL.IDX PT, R2, R17, RZ, 0x181f ;  /* 0x00181fff11027589 */ /* 0x000e2200000e0000 */
[----:B------:R-:W-:Y:S02]  /*b940*/  ISETP.GE.AND P2, PT, R23, UR4, PT ;  /* 0x0000000417007c0c */ /* 0x000fe4000bf46270 */
[----:B------:R-:W-:Y:S01]  /*b950*/  ISETP.GE.AND P1, PT, R34, UR4, PT ;  /* 0x0000000422007c0c */ /* 0x000fe2000bf26270 */
[----:B------:R-:W1:Y:S01]  /*b960*/  SHFL.IDX PT, R6, R18, 0x1, 0x181f ;  /* 0x00381f0012067f89 */ /* 0x000e6200000e0000 */
[----:B------:R-:W-:Y:S02]  /*b970*/  ISETP.GE.AND P0, PT, R33, UR4, PT ;  /* 0x0000000421007c0c */ /* 0x000fe4000bf06270 */
[C---:B------:R-:W-:Y:S01]  /*b980*/  ISETP.LT.OR P3, PT, R5.reuse, 0x1, P2 ;  /* 0x000000010500780c */ /* 0x040fe20001761670 */
[----:B------:R-:W2:Y:S01]  /*b990*/  SHFL.IDX PT, R14, R17, 0x1, 0x181f ;  /* 0x00381f00110e7f89 */ /* 0x000ea200000e0000 */
[----:B------:R-:W-:-:S02]  /*b9a0*/  ISETP.LT.OR P4, PT, R5, 0x1, P1 ;  /* 0x000000010500780c */ /* 0x000fc40000f81670 */
[----:B------:R-:W-:Y:S01]  /*b9b0*/  ISETP.LT.OR P5, PT, R5, 0x1, P0 ;  /* 0x000000010500780c */ /* 0x000fe200007a1670 */
[----:B------:R-:W-:Y:S04]  /*b9c0*/  SHFL.IDX PT, R7, R18, 0x2, 0x181f ;  /* 0x00581f0012077f89 */ /* 0x000fe800000e0000 */
[----:B------:R-:W3:Y:S01]  /*b9d0*/  SHFL.IDX PT, R8, R17, 0x2, 0x181f ;  /* 0x00581f0011087f89 */ /* 0x000ee200000e0000 */
[----:B0-----:R-:W-:-:S05]  /*b9e0*/  IMAD.WIDE.U32 R2, R23, 0x2, R2 ;  /* 0x0000000217027825 */ /* 0x001fca00078e0002 */
[----:B------:R-:W-:Y:S01]  /*b9f0*/  LDGSTS.E.BYPASS.LTC128B.128 [R4+0x400], desc[UR36][R2.64], !P3 ;  /* 0x0040000002047fae */ /* 0x000fe2000d901d64 */
[----:B------:R-:W-:-:S03]  /*ba00*/  ISETP.LT.OR P3, PT, R5, 0x11, P2 ;  /* 0x000000110500780c */ /* 0x000fc60001761670 */
[----:B------:R-:W-:Y:S01]  /*ba10*/  LDGSTS.E.BYPASS.LTC128B.128 [R4+0x3400], desc[UR36][R2.64+0x80], !P4 ;  /* 0x0340008002047fae */ /* 0x000fe2000e101d64 */
[----:B------:R-:W-:-:S03]  /*ba20*/  ISETP.LT.OR P4, PT, R5, 0x11, P1 ;  /* 0x000000110500780c */ /* 0x000fc60000f81670 */
[----:B------:R1:W-:Y:S01]  /*ba30*/  LDGSTS.E.BYPASS.LTC128B.128 [R4+0x6400], desc[UR36][R2.64+0x100], !P5 ;  /* 0x0640010002047fae */ /* 0x0003e2000e901d64 */
[----:B------:R-:W-:Y:S02]  /*ba40*/  ISETP.LT.OR P5, PT, R5, 0x11, P0 ;  /* 0x000000110500780c */ /* 0x000fe400007a1670 */
[----:B-1----:R-:W-:Y:S01]  /*ba50*/  MOV R3, R6 ;  /* 0x0000000600037202 */ /* 0x002fe20000000f00 */
[----:B--2---:R-:W-:Y:S01]  /*ba60*/  IMAD.MOV.U32 R2, RZ, RZ, R14 ;  /* 0x000000ffff027224 */ /* 0x004fe200078e000e */
[----:B------:R-:W-:Y:S03]  /*ba70*/  SHFL.IDX PT, R6, R18, 0x3, 0x181f ;  /* 0x00781f0012067f89 */ /* 0x000fe600000e0000 */
[----:B------:R-:W-:Y:S01]  /*ba80*/  IMAD.WIDE.U32 R2, R23, 0x2, R2 ;  /* 0x0000000217027825 */ /* 0x000fe200078e0002 */
[----:B------:R-:W0:Y:S04]  /*ba90*/  SHFL.IDX PT, R14, R17, 0x3, 0x181f ;  /* 0x00781f00110e7f89 */ /* 0x000e2800000e0000 */
[----:B------:R-:W-:Y:S01]  /*baa0*/  LDGSTS.E.BYPASS.LTC128B.128 [R4+0xc00], desc[UR36][R2.64], !P3 ;  /* 0x00c0000002047fae */ /* 0x000fe2000d901d64 */
[----:B------:R-:W-:-:S03]  /*bab0*/  ISETP.LT.OR P3, PT, R5, 0x21, P2 ;  /* 0x000000210500780c */ /* 0x000fc60001761670 */
[----:B------:R-:W-:Y:S01]  /*bac0*/  LDGSTS.E.BYPASS.LTC128B.128 [R4+0x3c00], desc[UR36][R2.64+0x80], !P4 ;  /* 0x03c0008002047fae */ /* 0x000fe2000e101d64 */
[----:B------:R-:W-:-:S03]  /*bad0*/  ISETP.LT.OR P4, PT, R5, 0x21, P1 ;  /* 0x000000210500780c */ /* 0x000fc60000f81670 */
[----:B------:R3:W-:Y:S01]  /*bae0*/  LDGSTS.E.BYPASS.LTC128B.128 [R4+0x6c00], desc[UR36][R2.64+0x100], !P5 ;  /* 0x06c0010002047fae */ /* 0x0007e2000e901d64 */
[----:B------:R-:W-:Y:S01]  /*baf0*/  ISETP.LT.OR P5, PT, R5, 0x21, P0 ;  /* 0x000000210500780c */ /* 0x000fe200007a1670 */
[----:B---3--:R-:W-:Y:S02]  /*bb00*/  IMAD.MOV.U32 R2, RZ, RZ, R8 ;  /* 0x000000ffff027224 */ /* 0x008fe400078e0008 */
[----:B------:R-:W-:Y:S01]  /*bb10*/  IMAD.MOV.U32 R3, RZ, RZ, R7 ;  /* 0x000000ffff037224 */ /* 0x000fe200078e0007 */
[----:B------:R-:W-:Y:S01]  /*bb20*/  SHFL.IDX PT, R8, R17, 0x4, 0x181f ;  /* 0x00981f0011087f89 */ /* 0x000fe200000e0000 */
[----:B------:R-:W-:-:S03]  /*bb30*/  IMAD.WIDE.U32 R2, R23, 0x2, R2 ;  /* 0x0000000217027825 */ /* 0x000fc600078e0002 */
[----:B------:R-:W1:Y:S04]  /*bb40*/  SHFL.IDX PT, R7, R18, 0x4, 0x181f ;  /* 0x00981f0012077f89 */ /* 0x000e6800000e0000 */
[----:B------:R-:W-:Y:S01]  /*bb50*/  LDGSTS.E.BYPASS.LTC128B.128 [R4+0x1400], desc[UR36][R2.64], !P3 ;  /* 0x0140000002047fae */ /* 0x000fe2000d901d64 */
[----:B------:R-:W-:-:S03]  /*bb60*/  ISETP.LT.OR P3, PT, R5, 0x31, P2 ;  /* 0x000000310500780c */ /* 0x000fc60001761670 */
[----:B------:R-:W-:Y:S01]  /*bb70*/  LDGSTS.E.BYPASS.LTC128B.128 [R4+0x4400], desc[UR36][R2.64+0x80], !P4 ;  /* 0x0440008002047fae */ /* 0x000fe2000e101d64 */
[----:B------:R-:W-:-:S03]  /*bb80*/  ISETP.LT.OR P4, PT, R5, 0x31, P1 ;  /* 0x000000310500780c */ /* 0x000fc60000f81670 */
[----:B------:R0:W-:Y:S01]  /*bb90*/  LDGSTS.E.BYPASS.LTC128B.128 [R4+0x7400], desc[UR36][R2.64+0x100], !P5 ;  /* 0x0740010002047fae */ /* 0x0001e2000e901d64 */
[----:B------:R-:W-:-:S03]  /*bba0*/  ISETP.LT.OR P5, PT, R5, 0x31, P0 ;  /* 0x000000310500780c */ /* 0x000fc600007a1670 */
[----:B------:R-:W2:Y:S01]  /*bbb0*/  SHFL.IDX PT, R18, R18, 0x5, 0x181f ;  /* 0x00b81f0012127f89 */ /* 0x000ea200000e0000 */
[----:B0-----:R-:W-:Y:S01]  /*bbc0*/  MOV R2, R14 ;  /* 0x0000000e00027202 */ /* 0x001fe20000000f00 */
[----:B------:R-:W-:Y:S02]  /*bbd0*/  IMAD.MOV.U32 R3, RZ, RZ, R6 ;  /* 0x000000ffff037224 */ /* 0x000fe400078e0006 */
[----:B------:R0:W3:Y:S01]  /*bbe0*/  SHFL.IDX PT, R14, R17, 0x5, 0x181f ;  /* 0x00b81f00110e7f89 */ /* 0x0000e200000e0000 */
[----:B------:R-:W-:Y:S02]  /*bbf0*/  IMAD.MOV.U32 R6, RZ, RZ, RZ ;  /* 0x000000ffff067224 */ /* 0x000fe400078e00ff */
[----:B------:R-:W-:-:S05]  /*bc00*/  IMAD.WIDE.U32 R2, R23, 0x2, R2 ;  /* 0x0000000217027825 */ /* 0x000fca00078e0002 */
[----:B------:R-:W-:Y:S01]  /*bc10*/  LDGSTS.E.BYPASS.LTC128B.128 [R4+0x1c00], desc[UR36][R2.64], !P3 ;  /* 0x01c0000002047fae */ /* 0x000fe2000d901d64 */
[----:B------:R-:W-:-:S03]  /*bc20*/  ISETP.LT.OR P3, PT, R5, 0x41, P2 ;  /* 0x000000410500780c */ /* 0x000fc60001761670 */
[----:B------:R-:W-:Y:S01]  /*bc30*/  LDGSTS.E.BYPASS.LTC128B.128 [R4+0x4c00], desc[UR36][R2.64+0x80], !P4 ;  /* 0x04c0008002047fae */ /* 0x000fe2000e101d64 */
[----:B------:R-:W-:-:S03]  /*bc40*/  ISETP.LT.OR P4, PT, R5, 0x41, P1 ;  /* 0x000000410500780c */ /* 0x000fc60000f81670 */
[----:B------:R1:W-:Y:S01]  /*bc50*/  LDGSTS.E.BYPASS.LTC128B.128 [R4+0x7c00], desc[UR36][R2.64+0x100], !P5 ;  /* 0x07c0010002047fae */ /* 0x0003e2000e901d64 */
[----:B------:R-:W-:Y:S02]  /*bc60*/  ISETP.LT.OR P5, PT, R5, 0x41, P0 ;  /* 0x000000410500780c */ /* 0x000fe400007a1670 */
[----:B-1----:R-:W-:Y:S01]  /*bc70*/  MOV R3, R7 ;  /* 0x0000000700037202 */ /* 0x002fe20000000f00 */
[----:B------:R-:W-:-:S04]  /*bc80*/  IMAD.MOV.U32 R2, RZ, RZ, R8 ;  /* 0x000000ffff027224 */ /* 0x000fc800078e0008 */
[----:B------:R-:W-:-:S05]  /*bc90*/  IMAD.WIDE.U32 R2, R23, 0x2, R2 ;  /* 0x0000000217027825 */ /* 0x000fca00078e0002 */
[----:B------:R0:W-:Y:S04]  /*bca0*/  LDGSTS.E.BYPASS.LTC128B.128 [R4+0x2400], desc[UR36][R2.64], !P3 ;  /* 0x0240000002047fae */ /* 0x0001e8000d901d64 */
[----:B------:R0:W-:Y:S04]  /*bcb0*/  LDGSTS.E.BYPASS.LTC128B.128 [R4+0x5400], desc[UR36][R2.64+0x80], !P4 ;  /* 0x0540008002047fae */ /* 0x0001e8000e101d64 */
[----:B--23--:R0:W-:Y:S02]  /*bcc0*/  LDGSTS.E.BYPASS.LTC128B.128 [R4+0x8400], desc[UR36][R2.64+0x100], !P5 ;  /* 0x0840010002047fae */ /* 0x00c1e4000e901d64 */
.L_x_165:
[C---:B------:R-:W-:Y:S01]  /*bcd0*/  ISETP.LT.OR P2, PT, R5.reuse, 0x51, P2 ;  /* 0x000000510500780c */ /* 0x040fe20001741670 */
[----:B0-----:R-:W-:Y:S01]  /*bce0*/  IMAD.MOV.U32 R2, RZ, RZ, R14 ;  /* 0x000000ffff027224 */ /* 0x001fe200078e000e */
[C---:B------:R-:W-:Y:S02]  /*bcf0*/  ISETP.LT.OR P1, PT, R5.reuse, 0x51, P1 ;  /* 0x000000510500780c */ /* 0x040fe40000f21670 */
[----:B------:R-:W-:Y:S02]  /*bd00*/  ISETP.LT.OR P0, PT, R5, 0x51, P0 ;  /* 0x000000510500780c */ /* 0x000fe40000701670 */
[----:B------:R-:W-:-:S03]  /*bd10*/  MOV R3, R18 ;  /* 0x0000001200037202 */ /* 0x000fc60000000f00 */
[----:B------:R-:W-:-:S05]  /*bd20*/  IMAD.WIDE.U32 R2, R23, 0x2, R2 ;  /* 0x0000000217027825 */ /* 0x000fca00078e0002 */
[----:B------:R-:W-:Y:S01]  /*bd30*/  @!PT LDS RZ, [RZ] ;  /* 0x00000000fffff984 */ /* 0x000fe20000000800 */
[----:B------:R-:W-:Y:S01]  /*bd40*/  @!PT LDS RZ, [RZ] ;  /* 0x00000000fffff984 */ /* 0x000fe20000000800 */
[----:B------:R-:W-:Y:S01]  /*bd50*/  @!PT LDS RZ, [RZ] ;  /* 0x00000000fffff984 */ /* 0x000fe20000000800 */
[----:B------:R0:W-:Y:S04]  /*bd60*/  LDGSTS.E.BYPASS.LTC128B.128 [R4+0x2c00], desc[UR36][R2.64], !P2 ;  /* 0x02c0000002047fae */ /* 0x0001e8000d101d64 */
[----:B------:R0:W-:Y:S04]  /*bd70*/  LDGSTS.E.BYPASS.LTC128B.128 [R4+0x5c00], desc[UR36][R2.64+0x80], !P1 ;  /* 0x05c0008002047fae */ /* 0x0001e8000c901d64 */
[----:B------:R0:W-:Y:S01]  /*bd80*/  LDGSTS.E.BYPASS.LTC128B.128 [R4+0x8c00], desc[UR36][R2.64+0x100], !P0 ;  /* 0x08c0010002047fae */ /* 0x0001e2000c101d64 */
[----:B------:R-:W-:Y:S01]  /*bd90*/  PLOP3.LUT P0, PT, PT, PT, PT, 0x80, 0x0 ;  /* 0x000000000000781c */ /* 0x000fe20003f0f070 */
[----:B------:R-:W-:-:S12]  /*bda0*/  NOP ;  /* 0x0000000000007918 */ /* 0x000fd80000000000 */
.L_x_73:
        /* <DEDUP_REMOVED lines=10> */
.L_x_74:
[----:B------:R1:W-:Y:S02]  /*be50*/  SYNCS.ARRIVE.TRANS64.A1T0 RZ, [R0+URZ+0x30850], RZ ;  /* 0x030850ff00ff79a7 */ /* 0x0003e4000810003f */
[----:B-1----:R-:W-:-:S05]  /*be60*/  VIADD R0, R26, 0x1 ;  /* 0x000000011a007836 */ /* 0x002fca0000000000 */
[----:B------:R-:W-:-:S04]  /*be70*/  ISETP.NE.AND P0, PT, R0, 0x2, PT ;  /* 0x000000020000780c */ /* 0x000fc80003f05270 */
[----:B0-----:R-:W-:Y:S02]  /*be80*/  SEL R3, RZ, 0x1, P0 ;  /* 0x00000001ff037807 */ /* 0x001fe40000000000 */
[----:B------:R-:W-:Y:S02]  /*be90*/  SEL R0, R0, RZ, P0 ;  /* 0x000000ff00007207 */ /* 0x000fe40000000000 */
[----:B------:R-:W-:-:S07]  /*bea0*/  LOP3.LUT R28, R28, R3, RZ, 0x3c, !PT ;  /* 0x000000031c1c7212 */ /* 0x000fce00078e3cff */
.L_x_40:
[----:B------:R-:W0:Y:S01]  /*beb0*/  S2R R3, SR_CgaCtaId ;  /* 0x0000000000037919 */ /* 0x000e220000008800 */
[----:B------:R-:W-:Y:S02]  /*bec0*/  MOV R2, 0x400 ;  /* 0x0000040000027802 */ /* 0x000fe40000000f00 */
[----:B------:R-:W-:Y:S02]  /*bed0*/  SHF.L.U32 R6, R6, 0x1f, RZ ;  /* 0x0000001f06067819 */ /* 0x000fe400000006ff */
[----:B0-----:R-:W-:-:S04]  /*bee0*/  LEA R7, R3, R2, 0x18 ;  /* 0x0000000203077211 */ /* 0x001fc800078ec0ff */
[----:B------:R-:W0:Y:S02]  /*bef0*/  SYNCS.PHASECHK.TRANS64.TRYWAIT P0, [R7+URZ+0x30820], R6 ;  /* 0x03082006070075a7 */ /* 0x000e24000800017f */
[----:B0-----:R-:W-:Y:S05]  /*bf00*/  @!P0 BRA `(.L_x_75) ;  /* 0x0000003000408947 */ /* 0x001fea0003800000 */
.L_x_166:
[----:B------:R-:W-:-:S03]  /*bf10*/  UMOV UR4, 0xffffffff ;  /* 0xffffffff00047882 */ /* 0x000fc60000000000 */
[----:B------:R-:W-:Y:S05]  /*bf20*/  BRA.DIV UR4, `(.L_x_76) ;  /* 0x00000032044c7947 */ /* 0x000fea000b800000 */
[----:B------:R-:W1:Y:S02]  /*bf30*/  S2R R2, SR_TID.X ;  /* 0x0000000000027919 */ /* 0x000e640000002100 */
[----:B-1----:R-:W-:-:S04]  /*bf40*/  SHF.R.U32.HI R2, RZ, 0x5, R2 ;  /* 0x00000005ff027819 */ /* 0x002fc80000011602 */
[----:B------:R-:W-:-:S05]  /*bf50*/  LOP3.LUT R2, R2, 0x3, RZ, 0xc0, !PT ;  /* 0x0000000302027812 */ /* 0x000fca00078ec0ff */
[----:B------:R1:W2:Y:S02]  /*bf60*/  SHFL.IDX PT, R14, R2, RZ, 0x1f ;  /* 0x00001fff020e7589 */ /* 0x0002a400000e0000 */
.L_x_169:
[----:B--2---:R-:W-:-:S13]  /*bf70*/  ISETP.NE.AND P0, PT, R14, RZ, PT ;  /* 0x000000ff0e00720c */ /* 0x004fda0003f05270 */
[----:B------:R-:W-:Y:S05]  /*bf80*/  @P0 BRA `(.L_x_8) ;  /* 0x0000000000900947 */ /* 0x000fea0003800000 */
[----:B------:R-:W-:-:S03]  /*bf90*/  UMOV UR4, 0xffffffff ;  /* 0xffffffff00047882 */ /* 0x000fc60000000000 */
[----:B------:R-:W-:Y:S05]  /*bfa0*/  BRA.DIV UR4, `(.L_x_77) ;  /* 0x0000003204607947 */ /* 0x000fea000b800000 */
[----:B------:R-:W-:-:S13]  /*bfb0*/  ELECT P6, URZ, PT ;  /* 0x00000000003f782f */ /* 0x000fda00038c0000 */
.L_x_172:
[----:B------:R-:W-:Y:S05]  /*bfc0*/  @!P6 BRA `(.L_x_8) ;  /* 0x000000000080e947 */ /* 0x000fea0003800000 */
[----:B-1----:R-:W2:Y:S02]  /*bfd0*/  LDL R2, [R1+0x4] ;  /* 0x0000040001027983 */ /* 0x002ea40000100800 */
[----:B--2---:R-:W-:-:S13]  /*bfe0*/  R2UR UR4, R2 ;  /* 0x00000000020472ca */ /* 0x004fda00000e0000 */
[----:B------:R-:W-:-:S06]  /*bff0*/  ULOP3.LUT UR4, UR4, 0x2, URZ, 0xfc, !UPT ;  /* 0x0000000204047892 */ /* 0x000fcc000f8efc3f */
[----:B------:R-:W-:-:S05]  /*c000*/  IMAD.U32 R2, RZ, RZ, UR4 ;  /* 0x00000004ff027e24 */ /* 0x000fca000f8e00ff */
[----:B------:R-:W-:-:S13]  /*c010*/  ISETP.NE.AND P0, PT, R2, 0x3, PT ;  /* 0x000000030200780c */ /* 0x000fda0003f05270 */
[----:B------:R-:W-:Y:S05]  /*c020*/  @!P0 BRA `(.L_x_78) ;  /* 0x0000000000048947 */ /* 0x000fea0003800000 */
[----:B------:R-:W-:Y:S01]  /*c030*/  BPT.TRAP 0x1 ;  /* 0x000000040000795c */ /* 0x000fe20000300000 */
.L_x_78:
[C---:B------:R-:W-:Y:S01]  /*c040*/  LEA R5, R0.reuse, R7, 0x3 ;  /* 0x0000000700057211 */ /* 0x040fe200078e18ff */
[----:B------:R-:W-:Y:S01]  /*c050*/  VIADD R0, R0, 0x1 ;  /* 0x0000000100007836 */ /* 0x000fe20000000000 */
[----:B------:R-:W-:-:S04]  /*c060*/  SHF.L.U32 R2, R28, 0x1f, RZ ;  /* 0x0000001f1c027819 */ /* 0x000fc800000006ff */
[----:B------:R-:W1:Y:S01]  /*c070*/  SYNCS.PHASECHK.TRANS64.TRYWAIT P1, [R5+URZ+0x30840], R2 ;  /* 0x03084002050075a7 */ /* 0x000e62000802017f */
[----:B------:R-:W-:-:S04]  /*c080*/  ISETP.NE.AND P2, PT, R0, 0x2, PT ;  /* 0x000000020000780c */ /* 0x000fc80003f45270 */
[----:B------:R-:W-:Y:S01]  /*c090*/  SEL R3, RZ, 0x1, P2 ;  /* 0x00000001ff037807 */ /* 0x000fe20001000000 */
[----:B-1----:R-:W-:Y:S08]  /*c0a0*/  @!P1 BRA `(.L_x_79) ;  /* 0x0000003000409947 */ /* 0x002ff00003800000 */
.L_x_173:
[----:B------:R-:W-:Y:S02]  /*c0b0*/  SEL R0, R0, RZ, P2 ;  /* 0x000000ff00007207 */ /* 0x000fe40001000000 */
[----:B------:R-:W-:Y:S01]  /*c0c0*/  LOP3.LUT R3, R28, R3, RZ, 0x3c, !PT ;  /* 0x000000031c037212 */ /* 0x000fe200078e3cff */
[----:B------:R-:W-:Y:S06]  /*c0d0*/  @!P0 BRA `(.L_x_80) ;  /* 0x0000000000048947 */ /* 0x000fec0003800000 */
[----:B------:R-:W-:Y:S01]  /*c0e0*/  BPT.TRAP 0x1 ;  /* 0x000000040000795c */ /* 0x000fe20000300000 */
.L_x_80:
[----:B0-----:R-:W-:Y:S01]  /*c0f0*/  IMAD R7, R0, 0x8, R7 ;  /* 0x0000000800077824 */ /* 0x001fe200078e0207 */
[----:B------:R-:W-:-:S04]  /*c100*/  SHF.L.U32 R0, R3, 0x1f, RZ ;  /* 0x0000001f03007819 */ /* 0x000fc800000006ff */
[----:B------:R-:W0:Y:S02]  /*c110*/  SYNCS.PHASECHK.TRANS64.TRYWAIT P1, [R7+URZ+0x30840], R0 ;  /* 0x03084000070075a7 */ /* 0x000e24000802017f */
[----:B0-----:R-:W-:Y:S05]  /*c120*/  @!P1 BRA `(.L_x_81) ;  /* 0x0000003000349947 */ /* 0x001fea0003800000 */
.L_x_174:
[----:B------:R-:W-:Y:S05]  /*c130*/  @!P0 BRA `(.L_x_82) ;  /* 0x0000000000048947 */ /* 0x000fea0003800000 */
[----:B------:R-:W-:Y:S01]  /*c140*/  BPT.TRAP 0x1 ;  /* 0x000000040000795c */ /* 0x000fe20000300000 */
.L_x_82:
[----:B------:R-:W2:Y:S02]  /*c150*/  SYNCS.PHASECHK.TRANS64.TRYWAIT P1, [R5+URZ+0x30860], R2 ;  /* 0x03086002050075a7 */ /* 0x000ea4000802017f */
[----:B--2---:R-:W-:Y:S05]  /*c160*/  @!P1 BRA `(.L_x_83) ;  /* 0x0000003000389947 */ /* 0x004fea0003800000 */
.L_x_175:
[----:B------:R-:W-:Y:S05]  /*c170*/  @!P0 BRA `(.L_x_84) ;  /* 0x0000000000048947 */ /* 0x000fea0003800000 */
[----:B------:R-:W-:Y:S01]  /*c180*/  BPT.TRAP 0x1 ;  /* 0x000000040000795c */ /* 0x000fe20000300000 */
.L_x_84:
[----:B---3--:R3:W4:Y:S02]  /*c190*/  SYNCS.PHASECHK.TRANS64.TRYWAIT P0, [R7+URZ+0x30860], R0 ;  /* 0x03086000070075a7 */ /* 0x008724000800017f */
[----:B----4-:R-:W-:Y:S05]  /*c1a0*/  @!P0 NANOSLEEP.SYNCS 0x989680 ;  /* 0x009896800000895d */ /* 0x010fea0003900000 */
[----:B------:R-:W4:Y:S02]  /*c1b0*/  @!P0 SYNCS.PHASECHK.TRANS64 P0, [R7+URZ+0x30860], R0 ;  /* 0x03086000070085a7 */ /* 0x000f24000800007f */
[----:B----4-:R-:W-:Y:S05]  /*c1c0*/  @!P0 BRA `(.L_x_84) ;  /* 0xfffffffc00f08947 */ /* 0x010fea000383ffff */
.L_x_8:
[----:B------:R-:W-:Y:S05]  /*c1d0*/  BSYNC B6 ;  /* 0x0000000000067941 */ /* 0x000fea0003800000 */
.L_x_5:
[----:B------:R-:W-:Y:S05]  /*c1e0*/  EXIT ;  /* 0x000000000000794d */ /* 0x000fea0003800000 */
.L_x_12:
[----:B0-----:R-:W-:-:S04]  /*c1f0*/  MOV R3, UR38 ;  /* 0x0000002600037c02 */ /* 0x001fc80008000f00 */
[----:B------:R0:W1:Y:S03]  /*c200*/  SYNCS.PHASECHK.TRANS64.TRYWAIT P0, [R3+URZ+0x30800], R0 ;  /* 0x03080000030075a7 */ /* 0x000066000800017f */
[----:B-1----:R-:W-:Y:S05]  /*c210*/  @!P0 NANOSLEEP.SYNCS 0x989680 ;  /* 0x009896800000895d */ /* 0x002fea0003900000 */
[----:B------:R-:W1:Y:S02]  /*c220*/  @!P0 SYNCS.PHASECHK.TRANS64 P0, [R3+URZ+0x30800], R0 ;  /* 0x03080000030085a7 */ /* 0x000e64000800007f */
[----:B-1----:R-:W-:Y:S05]  /*c230*/  @!P0 BRA `(.L_x_12) ;  /* 0xfffffffc00ec8947 */ /* 0x002fea000383ffff */
[----:B------:R-:W-:Y:S05]  /*c240*/  BRA `(.L_x_85) ;  /* 0xffffff5000407947 */ /* 0x000fea000383ffff */
.L_x_16:
[----:B0-----:R-:W-:-:S04]  /*c250*/  IMAD.U32 R3, RZ, RZ, UR38 ;  /* 0x00000026ff037e24 */ /* 0x001fc8000f8e00ff */
[----:B------:R0:W2:Y:S03]  /*c260*/  SYNCS.PHASECHK.TRANS64.TRYWAIT P1, [R3+URZ+0x30830], R0 ;  /* 0x03083000030075a7 */ /* 0x0000a6000802017f */
[----:B--2---:R-:W-:Y:S05]  /*c270*/  @!P1 NANOSLEEP.SYNCS 0x989680 ;  /* 0x009896800000995d */ /* 0x004fea0003900000 */
[----:B------:R-:W2:Y:S02]  /*c280*/  @!P1 SYNCS.PHASECHK.TRANS64 P1, [R3+URZ+0x30830], R0 ;  /* 0x03083000030095a7 */ /* 0x000ea4000802007f */
[----:B--2---:R-:W-:Y:S05]  /*c290*/  @!P1 BRA `(.L_x_16) ;  /* 0xfffffffc00ec9947 */ /* 0x004fea000383ffff */
[----:B------:R-:W-:Y:S05]  /*c2a0*/  BRA `(.L_x_15) ;  /* 0xffffff5000647947 */ /* 0x000fea000383ffff */
.L_x_22:
[----:B-1----:R-:W-:-:S04]  /*c2b0*/  IMAD.U32 R3, RZ, RZ, UR61 ;  /* 0x0000003dff037e24 */ /* 0x002fc8000f8e00ff */
[----:B------:R1:W2:Y:S03]  /*c2c0*/  SYNCS.PHASECHK.TRANS64.TRYWAIT P1, [R3+URZ+0x30830], R0 ;  /* 0x03083000030075a7 */ /* 0x0002a6000802017f */
[----:B--2---:R-:W-:Y:S05]  /*c2d0*/  @!P1 NANOSLEEP.SYNCS 0x989680 ;  /* 0x009896800000995d */ /* 0x004fea0003900000 */
[----:B------:R-:W2:Y:S02]  /*c2e0*/  @!P1 SYNCS.PHASECHK.TRANS64 P1, [R3+URZ+0x30830], R0 ;  /* 0x03083000030095a7 */ /* 0x000ea4000802007f */
[----:B--2---:R-:W-:Y:S05]  /*c2f0*/  @!P1 BRA `(.L_x_22) ;  /* 0xfffffffc00ec9947 */ /* 0x004fea000383ffff */
[----:B------:R-:W-:Y:S05]  /*c300*/  BRA `(.L_x_21) ;  /* 0xffffff7400a07947 */ /* 0x000fea000383ffff */
.L_x_26:
[----:B-1----:R-:W-:-:S04]  /*c310*/  MOV R3, UR4 ;  /* 0x0000000400037c02 */ /* 0x002fc80008000f00 */
[----:B------:R1:W2:Y:S03]  /*c320*/  SYNCS.PHASECHK.TRANS64.TRYWAIT P1, [R3+URZ+0x30850], R0 ;  /* 0x03085000030075a7 */ /* 0x0002a6000802017f */
[----:B--2---:R-:W-:Y:S05]  /*c330*/  @!P1 NANOSLEEP.SYNCS 0x989680 ;  /* 0x009896800000995d */ /* 0x004fea0003900000 */
[----:B------:R-:W2:Y:S02]  /*c340*/  @!P1 SYNCS.PHASECHK.TRANS64 P1, [R3+URZ+0x30850], R0 ;  /* 0x03085000030095a7 */ /* 0x000ea4000802007f */
[----:B--2---:R-:W-:Y:S05]  /*c350*/  @!P1 BRA `(.L_x_26) ;  /* 0xfffffffc00ec9947 */ /* 0x004fea000383ffff */
[----:B------:R-:W-:Y:S05]  /*c360*/  BRA `(.L_x_25) ;  /* 0xffffff8000307947 */ /* 0x000fea000383ffff */
.L_x_33:
[----:B-1----:R-:W-:-:S04]  /*c370*/  IMAD.U32 R7, RZ, RZ, UR5 ;  /* 0x00000005ff077e24 */ /* 0x002fc8000f8e00ff */
[----:B------:R1:W2:Y:S03]  /*c380*/  SYNCS.PHASECHK.TRANS64.TRYWAIT P1, [R7+URZ+0x30850], R2 ;  /* 0x03085002070075a7 */ /* 0x0002a6000802017f */
[----:B--2---:R-:W-:Y:S05]  /*c390*/  @!P1 NANOSLEEP.SYNCS 0x989680 ;  /* 0x009896800000995d */ /* 0x004fea0003900000 */
[----:B------:R-:W2:Y:S02]  /*c3a0*/  @!P1 SYNCS.PHASECHK.TRANS64 P1, [R7+URZ+0x30850], R2 ;  /* 0x03085002070095a7 */ /* 0x000ea4000802007f */
[----:B--2---:R-:W-:Y:S05]  /*c3b0*/  @!P1 BRA `(.L_x_33) ;  /* 0xfffffffc00ec9947 */ /* 0x004fea000383ffff */
[----:B------:R-:W-:Y:S05]  /*c3c0*/  BRA `(.L_x_32) ;  /* 0xffffff9800487947 */ /* 0x000fea000383ffff */
.L_x_45:
[----:B------:R-:W-:Y:S01]  /*c3d0*/  IMAD.MOV.U32 R13, RZ, RZ, R18 ;  /* 0x000000ffff0d7224 */ /* 0x000fe200078e0012 */
[----:B------:R-:W-:Y:S01]  /*c3e0*/  MOV R12, RZ ;  /* 0x000000ff000c7202 */ /* 0x000fe20000000f00 */
[----:B------:R-:W-:Y:S02]  /*c3f0*/  IMAD.MOV.U32 R11, RZ, RZ, 0x1f ;  /* 0x0000001fff0b7424 */ /* 0x000fe400078e00ff */
[----:B------:R-:W-:-:S07]  /*c400*/  IMAD.MOV.U32 R15, RZ, RZ, -0x1 ;  /* 0xffffffffff0f7424 */ /* 0x000fce00078e00ff */
[----:B-----5:R-:W-:Y:S05]  /*c410*/  WARPSYNC.COLLECTIVE R15, `(.L_x_86) ;  /* 0x000000000f087348 */ /* 0x020fea0003c00000 */
[----:B------:R0:W1:Y:S02]  /*c420*/  SHFL.IDX P6, R14, R13, R12, R11 ;  /* 0x0000000c0d0e7389 */ /* 0x00006400000c000b */
[----:B01---5:R-:W-:Y:S01]  /*c430*/  ENDCOLLECTIVE ;  /* 0x000000000000791b */ /* 0x023fe20003800000 */
.L_x_86:
[----:B------:R-:W-:Y:S05]  /*c440*/  BRA `(.L_x_87) ;  /* 0xffffffcc00607947 */ /* 0x000fea000383ffff */
.L_x_47:
[----:B0-----:R-:W-:-:S04]  /*c450*/  MOV R3, UR44 ;  /* 0x0000002c00037c02 */ /* 0x001fc80008000f00 */
[----:B------:R0:W1:Y:S03]  /*c460*/  SYNCS.PHASECHK.TRANS64.TRYWAIT P0, [R3+URZ+0x30840], R2 ;  /* 0x03084002030075a7 */ /* 0x000066000800017f */
[----:B-1----:R-:W-:Y:S05]  /*c470*/  @!P0 NANOSLEEP.SYNCS 0x989680 ;  /* 0x009896800000895d */ /* 0x002fea0003900000 */
[----:B------:R-:W1:Y:S02]  /*c480*/  @!P0 SYNCS.PHASECHK.TRANS64 P0, [R3+URZ+0x30840], R2 ;  /* 0x03084002030085a7 */ /* 0x000e64000800007f */
[----:B-1----:R-:W-:Y:S05]  /*c490*/  @!P0 BRA `(.L_x_47) ;  /* 0xfffffffc00ec8947 */ /* 0x002fea000383ffff */
[----:B------:R-:W-:Y:S05]  /*c4a0*/  BRA `(.L_x_88) ;  /* 0xffffffd0006c7947 */ /* 0x000fea000383ffff */
.L_x_48:
[----:B------:R-:W-:Y:S01]  /*c4b0*/  BSSY B0, `(.L_x_89) ;  /* 0x0000008000007945 */ /* 0x000fe20003800000 */
[----:B------:R-:W-:Y:S01]  /*c4c0*/  IMAD.MOV.U32 R13, RZ, RZ, R7 ;  /* 0x000000ffff0d7224 */ /* 0x000fe200078e0007 */
[----:B------:R-:W-:Y:S01]  /*c4d0*/  MOV R11, 0x181f ;  /* 0x0000181f000b7802 */ /* 0x000fe20000000f00 */
[----:B------:R-:W-:Y:S02]  /*c4e0*/  IMAD.MOV.U32 R12, RZ, RZ, RZ ;  /* 0x000000ffff0c7224 */ /* 0x000fe400078e00ff */
[----:B------:R-:W-:-:S07]  /*c4f0*/  IMAD.MOV.U32 R15, RZ, RZ, -0x1 ;  /* 0xffffffffff0f7424 */ /* 0x000fce00078e00ff */
[----:B------:R-:W-:Y:S05]  /*c500*/  WARPSYNC.COLLECTIVE R15, `(.L_x_90) ;  /* 0x000000000f087348 */ /* 0x000fea0003c00000 */
[----:B------:R0:W1:Y:S02]  /*c510*/  SHFL.IDX P6, R14, R13, R12, R11 ;  /* 0x0000000c0d0e7389 */ /* 0x00006400000c000b */
[----:B01----:R-:W-:Y:S01]  /*c520*/  ENDCOLLECTIVE ;  /* 0x000000000000791b */ /* 0x003fe20003800000 */
.L_x_90:
[----:B------:R-:W-:Y:S05]  /*c530*/  BSYNC B0 ;  /* 0x0000000000007941 */ /* 0x000fea0003800000 */
.L_x_89:
[----:B------:R-:W-:Y:S01]  /*c540*/  MOV R13, R0 ;  /* 0x00000000000d7202 */ /* 0x000fe20000000f00 */
[----:B------:R-:W-:Y:S01]  /*c550*/  IMAD.MOV.U32 R12, RZ, RZ, RZ ;  /* 0x000000ffff0c7224 */ /* 0x000fe200078e00ff */
[----:B------:R-:W-:Y:S01]  /*c560*/  MOV R15, 0xffffffff ;  /* 0xffffffff000f7802 */ /* 0x000fe20000000f00 */
[----:B------:R-:W-:Y:S01]  /*c570*/  IMAD.MOV.U32 R11, RZ, RZ, 0x181f ;  /* 0x0000181fff0b7424 */ /* 0x000fe200078e00ff */
[----:B------:R-:W-:Y:S01]  /*c580*/  @P0 LEA R9, R30, UR44, 0x1 ;  /* 0x0000002c1e090c11 */ /* 0x000fe2000f8e08ff */
[----:B------:R-:W-:-:S07]  /*c590*/  IMAD.MOV.U32 R3, RZ, RZ, R14 ;  /* 0x000000ffff037224 */ /* 0x000fce00078e000e */
[----:B------:R-:W-:Y:S05]  /*c5a0*/  WARPSYNC.COLLECTIVE R15, `(.L_x_91) ;  /* 0x000000000f087348 */ /* 0x000fea0003c00000 */
[----:B------:R0:W1:Y:S02]  /*c5b0*/  SHFL.IDX P6, R14, R13, R12, R11 ;  /* 0x0000000c0d0e7389 */ /* 0x00006400000c000b */
[----:B01----:R-:W-:Y:S01]  /*c5c0*/  ENDCOLLECTIVE ;  /* 0x000000000000791b */ /* 0x003fe20003800000 */
.L_x_91:
[----:B------:R-:W-:Y:S01]  /*c5d0*/  IMAD.MOV.U32 R13, RZ, RZ, R7 ;  /* 0x000000ffff0d7224 */ /* 0x000fe200078e0007 */
[----:B------:R-:W-:Y:S01]  /*c5e0*/  MOV R12, 0x1 ;  /* 0x00000001000c7802 */ /* 0x000fe20000000f00 */
[----:B------:R-:W-:-:S07]  /*c5f0*/  IMAD.MOV.U32 R2, RZ, RZ, R14 ;  /* 0x000000ffff027224 */ /* 0x000fce00078e000e */
[----:B------:R-:W-:Y:S05]  /*c600*/  WARPSYNC.COLLECTIVE R15, `(.L_x_92) ;  /* 0x000000000f087348 */ /* 0x000fea0003c00000 */
[----:B------:R0:W1:Y:S02]  /*c610*/  SHFL.IDX P6, R14, R13, R12, R11 ;  /* 0x0000000c0d0e7389 */ /* 0x00006400000c000b */
[----:B01----:R-:W-:Y:S01]  /*c620*/  ENDCOLLECTIVE ;  /* 0x000000000000791b */ /* 0x003fe20003800000 */
.L_x_92:
[----:B------:R-:W-:-:S05]  /*c630*/  @P0 IMAD.WIDE.U32 R2, R23, 0x2, R2 ;  /* 0x0000000217020825 */ /* 0x000fca00078e0002 */
[----:B------:R-:W-:Y:S01]  /*c640*/  @!PT LDS RZ, [RZ] ;  /* 0x00000000fffff984 */ /* 0x000fe20000000800 */
[----:B------:R-:W-:Y:S01]  /*c650*/  @!PT LDS RZ, [RZ] ;  /* 0x00000000fffff984 */ /* 0x000fe20000000800 */
[----:B------:R-:W-:Y:S01]  /*c660*/  @!PT LDS RZ, [RZ] ;  /* 0x00000000fffff984 */ /* 0x000fe20000000800 */
[----:B------:R0:W-:Y:S04]  /*c670*/  @P0 LDGSTS.E.BYPASS.LTC128B.128 [R9+0x1e400], desc[UR36][R2.64], !P3 ;  /* 0x1e40000002090fae */ /* 0x0001e8000d901d64 */
[----:B------:R0:W-:Y:S01]  /*c680*/  @P0 LDGSTS.E.BYPASS.LTC128B.128 [R9+0x21400], desc[UR36][R2.64+0x80], !P2 ;  /* 0x2140008002090fae */ /* 0x0001e2000d101d64 */
[----:B------:R-:W-:-:S03]  /*c690*/  IMAD.MOV.U32 R13, RZ, RZ, R0 ;  /* 0x000000ffff0d7224 */ /* 0x000fc600078e0000 */
[----:B------:R0:W-:Y:S01]  /*c6a0*/  @P0 LDGSTS.E.BYPASS.LTC128B.128 [R9+0x24400], desc[UR36][R2.64+0x100], !P1 ;  /* 0x2440010002090fae */ /* 0x0001e2000c901d64 */
[----:B------:R-:W-:Y:S01]  /*c6b0*/  ISETP.GE.AND P0, PT, R6, 0x11, PT ;  /* 0x000000110600780c */ /* 0x000fe20003f06270 */
[----:B------:R-:W-:-:S12]  /*c6c0*/  IMAD.MOV.U32 R5, RZ, RZ, R14 ;  /* 0x000000ffff057224 */ /* 0x000fd800078e000e */
[----:B0-----:R-:W-:Y:S05]  /*c6d0*/  WARPSYNC.COLLECTIVE R15, `(.L_x_93) ;  /* 0x000000000f087348 */ /* 0x001fea0003c00000 */
[----:B------:R1:W2:Y:S02]  /*c6e0*/  SHFL.IDX P6, R14, R13, R12, R11 ;  /* 0x0000000c0d0e7389 */ /* 0x0002a400000c000b */
[----:B012---:R-:W-:Y:S01]  /*c6f0*/  ENDCOLLECTIVE ;  /* 0x000000000000791b */ /* 0x007fe20003800000 */
.L_x_93:
[----:B------:R-:W-:Y:S01]  /*c700*/  @P0 LEA R21, R30, UR44, 0x1 ;  /* 0x0000002c1e150c11 */ /* 0x000fe2000f8e08ff */
[----:B------:R-:W-:Y:S02]  /*c710*/  IMAD.MOV.U32 R13, RZ, RZ, R7 ;  /* 0x000000ffff0d7224 */ /* 0x000fe400078e0007 */
[----:B------:R-:W-:Y:S01]  /*c720*/  IMAD.MOV.U32 R12, RZ, RZ, 0x2 ;  /* 0x00000002ff0c7424 */ /* 0x000fe200078e00ff */
[----:B------:R-:W-:-:S07]  /*c730*/  MOV R4, R14 ;  /* 0x0000000e00047202 */ /* 0x000fce0000000f00 */
[----:B------:R-:W-:Y:S05]  /*c740*/  WARPSYNC.COLLECTIVE R15, `(.L_x_94) ;  /* 0x000000000f087348 */ /* 0x000fea0003c00000 */
[----:B------:R0:W1:Y:S02]  /*c750*/  SHFL.IDX P6, R14, R13, R12, R11 ;  /* 0x0000000c0d0e7389 */ /* 0x00006400000c000b */
[----:B01----:R-:W-:Y:S01]  /*c760*/  ENDCOLLECTIVE ;  /* 0x000000000000791b */ /* 0x003fe20003800000 */
.L_x_94:
        /* <DEDUP_REMOVED lines=8> */
[----:B------:R-:W-:Y:S02]  /*c7f0*/  ISETP.GE.AND P0, PT, R6, 0x21, PT ;  /* 0x000000210600780c */ /* 0x000fe40003f06270 */
[----:B------:R-:W-:-:S11]  /*c800*/  MOV R8, R14 ;  /* 0x0000000e00087202 */ /* 0x000fd60000000f00 */
[----:B0-----:R-:W-:Y:S05]  /*c810*/  WARPSYNC.COLLECTIVE R15, `(.L_x_95) ;  /* 0x000000000f087348 */ /* 0x001fea0003c00000 */
[----:B------:R1:W2:Y:S02]  /*c820*/  SHFL.IDX P6, R14, R13, R12, R11 ;  /* 0x0000000c0d0e7389 */ /* 0x0002a400000c000b */
[----:B012---:R-:W-:Y:S01]  /*c830*/  ENDCOLLECTIVE ;  /* 0x000000000000791b */ /* 0x007fe20003800000 */
.L_x_95:
[----:B------:R-:W-:Y:S02]  /*c840*/  MOV R3, R8 ;  /* 0x0000000800037202 */ /* 0x000fe40000000f00 */
[----:B------:R-:W-:Y:S01]  /*c850*/  @P0 LEA R25, R30, UR44, 0x1 ;  /* 0x0000002c1e190c11 */ /* 0x000fe2000f8e08ff */
[----:B------:R-:W-:Y:S02]  /*c860*/  IMAD.MOV.U32 R13, RZ, RZ, R7 ;  /* 0x000000ffff0d7224 */ /* 0x000fe400078e0007 */
[----:B------:R-:W-:Y:S02]  /*c870*/  IMAD.MOV.U32 R12, RZ, RZ, 0x3 ;  /* 0x00000003ff0c7424 */ /* 0x000fe400078e00ff */
[----:B------:R-:W-:-:S07]  /*c880*/  IMAD.MOV.U32 R2, RZ, RZ, R14 ;  /* 0x000000ffff027224 */ /* 0x000fce00078e000e */
[----:B------:R-:W-:Y:S05]  /*c890*/  WARPSYNC.COLLECTIVE R15, `(.L_x_96) ;  /* 0x000000000f087348 */ /* 0x000fea0003c00000 */
[----:B------:R0:W1:Y:S02]  /*c8a0*/  SHFL.IDX P6, R14, R13, R12, R11 ;  /* 0x0000000c0d0e7389 */ /* 0x00006400000c000b */
[----:B01----:R-:W-:Y:S01]  /*c8b0*/  ENDCOLLECTIVE ;  /* 0x000000000000791b */ /* 0x003fe20003800000 */
.L_x_96:
        /* <DEDUP_REMOVED lines=13> */
.L_x_97:
[----:B------:R-:W-:Y:S01]  /*c990*/  IMAD.MOV.U32 R5, RZ, RZ, R9 ;  /* 0x000000ffff057224 */ /* 0x000fe200078e0009 */
[----:B------:R-:W-:Y:S01]  /*c9a0*/  @P0 LEA R9, R30, UR44, 0x1 ;  /* 0x0000002c1e090c11 */ /* 0x000fe2000f8e08ff */
[----:B------:R-:W-:Y:S01]  /*c9b0*/  IMAD.MOV.U32 R13, RZ, RZ, R7 ;  /* 0x000000ffff0d7224 */ /* 0x000fe200078e0007 */
[----:B------:R-:W-:Y:S01]  /*c9c0*/  MOV R12, 0x4 ;  /* 0x00000004000c7802 */ /* 0x000fe20000000f00 */
[----:B------:R-:W-:-:S07]  /*c9d0*/  IMAD.MOV.U32 R10, RZ, RZ, R14 ;  /* 0x000000ffff0a7224 */ /* 0x000fce00078e000e */
[----:B------:R-:W-:Y:S05]  /*c9e0*/  WARPSYNC.COLLECTIVE R15, `(.L_x_98) ;  /* 0x000000000f087348 */ /* 0x000fea0003c00000 */
[----:B------:R0:W1:Y:S02]  /*c9f0*/  SHFL.IDX P6, R14, R13, R12, R11 ;  /* 0x0000000c0d0e7389 */ /* 0x00006400000c000b */
[----:B01----:R-:W-:Y:S01]  /*ca00*/  ENDCOLLECTIVE ;  /* 0x000000000000791b */ /* 0x003fe20003800000 */
.L_x_98:
[----:B------:R-:W-:-:S05]  /*ca10*/  MOV R4, R10 ;  /* 0x0000000a00047202 */ /* 0x000fca0000000f00 */
[----:B------:R-:W-:-:S05]  /*ca20*/  @P0 IMAD.WIDE.U32 R4, R23, 0x2, R4 ;  /* 0x0000000217040825 */ /* 0x000fca00078e0004 */
[----:B------:R-:W-:Y:S01]  /*ca30*/  @!PT LDS RZ, [RZ] ;  /* 0x00000000fffff984 */ /* 0x000fe20000000800 */
[----:B------:R-:W-:Y:S01]  /*ca40*/  @!PT LDS RZ, [RZ] ;  /* 0x00000000fffff984 */ /* 0x000fe20000000800 */
[----:B------:R-:W-:Y:S01]  /*ca50*/  @!PT LDS RZ, [RZ] ;  /* 0x00000000fffff984 */ /* 0x000fe20000000800 */
[----:B------:R0:W-:Y:S01]  /*ca60*/  @P0 LDGSTS.E.BYPASS.LTC128B.128 [R9+0x1fc00], desc[UR36][R4.64], !P3 ;  /* 0x1fc0000004090fae */ /* 0x0001e2000d901d64 */
[----:B------:R-:W-:-:S03]  /*ca70*/  IMAD.MOV.U32 R13, RZ, RZ, R0 ;  /* 0x000000ffff0d7224 */ /* 0x000fc600078e0000 */
[----:B------:R0:W-:Y:S04]  /*ca80*/  @P0 LDGSTS.E.BYPASS.LTC128B.128 [R9+0x22c00], desc[UR36][R4.64+0x80], !P2 ;  /* 0x22c0008004090fae */ /* 0x0001e8000d101d64 */
[----:B------:R0:W-:Y:S01]  /*ca90*/  @P0 LDGSTS.E.BYPASS.LTC128B.128 [R9+0x25c00], desc[UR36][R4.64+0x100], !P1 ;  /* 0x25c0010004090fae */ /* 0x0001e2000c901d64 */
[----:B------:R-:W-:Y:S01]  /*caa0*/  ISETP.GE.AND P0, PT, R6, 0x41, PT ;  /* 0x000000410600780c */ /* 0x000fe20003f06270 */
[----:B------:R-:W-:-:S12]  /*cab0*/  IMAD.MOV.U32 R8, RZ, RZ, R14 ;  /* 0x000000ffff087224 */ /* 0x000fd800078e000e */
[----:B0-----:R-:W-:Y:S05]  /*cac0*/  WARPSYNC.COLLECTIVE R15, `(.L_x_99) ;  /* 0x000000000f087348 */ /* 0x001fea0003c00000 */
[----:B------:R1:W2:Y:S02]  /*cad0*/  SHFL.IDX P6, R14, R13, R12, R11 ;  /* 0x0000000c0d0e7389 */ /* 0x0002a400000c000b */
[----:B012---:R-:W-:Y:S01]  /*cae0*/  ENDCOLLECTIVE ;  /* 0x000000000000791b */ /* 0x007fe20003800000 */
.L_x_99:
[----:B------:R-:W-:Y:S01]  /*caf0*/  IMAD.MOV.U32 R3, RZ, RZ, R8 ;  /* 0x000000ffff037224 */ /* 0x000fe200078e0008 */
[----:B------:R-:W-:Y:S01]  /*cb00*/  @P0 LEA R21, R30, UR44, 0x1 ;  /* 0x0000002c1e150c11 */ /* 0x000fe2000f8e08ff */
[----:B------:R-:W-:Y:S01]  /*cb10*/  IMAD.MOV.U32 R13, RZ, RZ, R7 ;  /* 0x000000ffff0d7224 */ /* 0x000fe200078e0007 */
[----:B------:R-:W-:Y:S02]  /*cb20*/  MOV R12, 0x5 ;  /* 0x00000005000c7802 */ /* 0x000fe40000000f00 */
[----:B------:R-:W-:-:S07]  /*cb30*/  MOV R2, R14 ;  /* 0x0000000e00027202 */ /* 0x000fce0000000f00 */
[----:B------:R-:W-:Y:S05]  /*cb40*/  WARPSYNC.COLLECTIVE R15, `(.L_x_100) ;  /* 0x000000000f087348 */ /* 0x000fea0003c00000 */
[----:B------:R0:W1:Y:S02]  /*cb50*/  SHFL.IDX P6, R14, R13, R12, R11 ;  /* 0x0000000c0d0e7389 */ /* 0x00006400000c000b */
[----:B01----:R-:W-:Y:S01]  /*cb60*/  ENDCOLLECTIVE ;  /* 0x000000000000791b */ /* 0x003fe20003800000 */
.L_x_100:
        /* <DEDUP_REMOVED lines=8> */
[----:B------:R-:W-:-:S07]  /*cbf0*/  IMAD.MOV.U32 R7, RZ, RZ, R14 ;  /* 0x000000ffff077224 */ /* 0x000fce00078e000e */
[----:B0-----:R-:W-:Y:S05]  /*cc00*/  WARPSYNC.COLLECTIVE R15, `(.L_x_101) ;  /* 0x000000000f087348 */ /* 0x001fea0003c00000 */
[----:B------:R1:W2:Y:S02]  /*cc10*/  SHFL.IDX P6, R14, R13, R12, R11 ;  /* 0x0000000c0d0e7389 */ /* 0x0002a400000c000b */
[----:B012---:R-:W-:Y:S01]  /*cc20*/  ENDCOLLECTIVE ;  /* 0x000000000000791b */ /* 0x007fe20003800000 */
.L_x_101:
[----:B------:R-:W-:Y:S05]  /*cc30*/  BRA `(.L_x_102) ;  /* 0xffffffcc00d07947 */ /* 0x000fea000383ffff */
.L_x_51:
[----:B------:R-:W-:Y:S01]  /*cc40*/  MOV R13, R8 ;  /* 0x00000008000d7202 */ /* 0x000fe20000000f00 */
[----:B------:R-:W-:Y:S01]  /*cc50*/  IMAD.MOV.U32 R12, RZ, RZ, RZ ;  /* 0x000000ffff0c7224 */ /* 0x000fe200078e00ff */
[----:B------:R-:W-:Y:S01]  /*cc60*/  MOV R15, 0xffffffff ;  /* 0xffffffff000f7802 */ /* 0x000fe20000000f00 */
[----:B------:R-:W-:Y:S02]  /*cc70*/  IMAD.MOV.U32 R11, RZ, RZ, 0x181f ;  /* 0x0000181fff0b7424 */ /* 0x000fe400078e00ff */
[----:B------:R-:W-:-:S07]  /*cc80*/  IMAD R7, R22, 0x80, R27 ;  /* 0x0000008016077824 */ /* 0x000fce00078e021b */
[----:B------:R-:W-:Y:S05]  /*cc90*/  WARPSYNC.COLLECTIVE R15, `(.L_x_103) ;  /* 0x000000000f087348 */ /* 0x000fea0003c00000 */
[----:B------:R0:W1:Y:S02]  /*cca0*/  SHFL.IDX P6, R14, R13, R12, R11 ;  /* 0x0000000c0d0e7389 */ /* 0x00006400000c000b */
[----:B01----:R-:W-:Y:S01]  /*ccb0*/  ENDCOLLECTIVE ;  /* 0x000000000000791b */ /* 0x003fe20003800000 */
.L_x_103:
[----:B------:R-:W-:Y:S02]  /*ccc0*/  VIADD R5, R7, 0x10 ;  /* 0x0000001007057836 */ /* 0x000fe40000000000 */
[----:B------:R-:W-:Y:S02]  /*ccd0*/  IMAD.MOV.U32 R13, RZ, RZ, R0 ;  /* 0x000000ffff0d7224 */ /* 0x000fe400078e0000 */
[----:B------:R-:W-:-:S07]  /*cce0*/  IMAD.MOV.U32 R3, RZ, RZ, R14 ;  /* 0x000000ffff037224 */ /* 0x000fce00078e000e */
[----:B------:R-:W-:Y:S05]  /*ccf0*/  WARPSYNC.COLLECTIVE R15, `(.L_x_104) ;  /* 0x000000000f087348 */ /* 0x000fea0003c00000 */
[----:B------:R0:W1:Y:S02]  /*cd00*/  SHFL.IDX P6, R14, R13, R12, R11 ;  /* 0x0000000c0d0e7389 */ /* 0x00006400000c000b */
[----:B01----:R-:W-:Y:S01]  /*cd10*/  ENDCOLLECTIVE ;  /* 0x000000000000791b */ /* 0x003fe20003800000 */
.L_x_104:
[----:B------:R-:W-:Y:S02]  /*cd20*/  ULDC UR4, c[0x0][0x288] ;  /* 0x0000a20000047ab9 */ /* 0x000fe40000000800 */
[----:B------:R-:W-:-:S05]  /*cd30*/  IMAD R6, R6, UR4, RZ ;  /* 0x0000000406067c24 */ /* 0x000fca000f8e02ff */
[----:B------:R-:W-:Y:S02]  /*cd40*/  ISETP.GE.AND P1, PT, R7, R6, PT ;  /* 0x000000060700720c */ /* 0x000fe40003f26270 */
[----:B------:R-:W-:Y:S01]  /*cd50*/  MOV R13, R8 ;  /* 0x00000008000d7202 */ /* 0x000fe20000000f00 */
[----:B------:R-:W-:-:S10]  /*cd60*/  IMAD.MOV.U32 R12, RZ, RZ, 0x1 ;  /* 0x00000001ff0c7424 */ /* 0x000fd400078e00ff */
[----:B------:R-:W-:Y:S02]  /*cd70*/  @!P1 LEA R9, R30, UR44, 0x1 ;  /* 0x0000002c1e099c11 */ /* 0x000fe4000f8e08ff */
[----:B------:R-:W-:-:S07]  /*cd80*/  MOV R2, R14 ;  /* 0x0000000e00027202 */ /* 0x000fce0000000f00 */
[----:B------:R-:W-:Y:S05]  /*cd90*/  WARPSYNC.COLLECTIVE R15, `(.L_x_105) ;  /* 0x000000000f087348 */ /* 0x000fea0003c00000 */
[----:B------:R0:W1:Y:S02]  /*cda0*/  SHFL.IDX P6, R14, R13, R12, R11 ;  /* 0x0000000c0d0e7389 */ /* 0x00006400000c000b */
[----:B01----:R-:W-:Y:S01]  /*cdb0*/  ENDCOLLECTIVE ;  /* 0x000000000000791b */ /* 0x003fe20003800000 */
.L_x_105:
[----:B------:R-:W-:-:S05]  /*cdc0*/  @!P1 IMAD.WIDE.U32 R2, R23, 0x2, R2 ;  /* 0x0000000217029825 */ /* 0x000fca00078e0002 */
[----:B------:R-:W-:Y:S01]  /*cdd0*/  @!PT LDS RZ, [RZ] ;  /* 0x00000000fffff984 */ /* 0x000fe20000000800 */
[----:B------:R-:W-:Y:S01]  /*cde0*/  @!PT LDS RZ, [RZ] ;  /* 0x00000000fffff984 */ /* 0x000fe20000000800 */
[----:B------:R-:W-:Y:S01]  /*cdf0*/  @!PT LDS RZ, [RZ] ;  /* 0x00000000fffff984 */ /* 0x000fe20000000800 */
[----:B------:R0:W-:Y:S04]  /*ce00*/  @!P1 LDGSTS.E.BYPASS.LTC128B.128 [R9+0x12400], desc[UR36][R2.64], !P3 ;  /* 0x1240000002099fae */ /* 0x0001e8000d901d64 */
[----:B------:R0:W-:Y:S01]  /*ce10*/  @!P1 LDGSTS.E.BYPASS.LTC128B.128 [R9+0x16400], desc[UR36][R2.64+0x80], !P2 ;  /* 0x1640008002099fae */ /* 0x0001e2000d101d64 */
[----:B------:R-:W-:-:S03]  /*ce20*/  MOV R13, R0 ;  /* 0x00000000000d7202 */ /* 0x000fc60000000f00 */
[----:B------:R0:W-:Y:S01]  /*ce30*/  @!P1 LDGSTS.E.BYPASS.LTC128B.128 [R9+0x1a400], desc[UR36][R2.64+0x100], !P0 ;  /* 0x1a40010002099fae */ /* 0x0001e2000c101d64 */
[----:B------:R-:W-:Y:S01]  /*ce40*/  ISETP.GE.AND P1, PT, R5, R6, PT ;  /* 0x000000060500720c */ /* 0x000fe20003f26270 */
[----:B------:R-:W-:-:S12]  /*ce50*/  IMAD.MOV.U32 R5, RZ, RZ, R14 ;  /* 0x000000ffff057224 */ /* 0x000fd800078e000e */
[----:B0-----:R-:W-:Y:S05]  /*ce60*/  WARPSYNC.COLLECTIVE R15, `(.L_x_106) ;  /* 0x000000000f087348 */ /* 0x001fea0003c00000 */
[----:B------:R1:W2:Y:S02]  /*ce70*/  SHFL.IDX P6, R14, R13, R12, R11 ;  /* 0x0000000c0d0e7389 */ /* 0x0002a400000c000b */
[----:B012---:R-:W-:Y:S01]  /*ce80*/  ENDCOLLECTIVE ;  /* 0x000000000000791b */ /* 0x007fe20003800000 */
.L_x_106:
[----:B------:R-:W-:Y:S01]  /*ce90*/  VIADD R3, R7, 0x20 ;  /* 0x0000002007037836 */ /* 0x000fe20000000000 */
[----:B------:R-:W-:Y:S02]  /*cea0*/  @!P1 LEA R21, R30, UR44, 0x1 ;  /* 0x0000002c1e159c11 */ /* 0x000fe4000f8e08ff */
[----:B------:R-:W-:Y:S01]  /*ceb0*/  MOV R13, R8 ;  /* 0x00000008000d7202 */ /* 0x000fe20000000f00 */
[----:B------:R-:W-:Y:S02]  /*cec0*/  IMAD.MOV.U32 R12, RZ, RZ, 0x2 ;  /* 0x00000002ff0c7424 */ /* 0x000fe400078e00ff */
[----:B------:R-:W-:-:S07]  /*ced0*/  IMAD.MOV.U32 R4, RZ, RZ, R14 ;  /* 0x000000ffff047224 */ /* 0x000fce00078e000e */
[----:B------:R-:W-:Y:S05]  /*cee0*/  WARPSYNC.COLLECTIVE R15, `(.L_x_107) ;  /* 0x000000000f087348 */ /* 0x000fea0003c00000 */
[----:B------:R0:W1:Y:S02]  /*cef0*/  SHFL.IDX P6, R14, R13, R12, R11 ;  /* 0x0000000c0d0e7389 */ /* 0x00006400000c000b */
[----:B01----:R-:W-:Y:S01]  /*cf00*/  ENDCOLLECTIVE ;  /* 0x000000000000791b */ /* 0x003fe20003800000 */
.L_x_107:
        /* <DEDUP_REMOVED lines=13> */
.L_x_108:
        /* <DEDUP_REMOVED lines=8> */
.L_x_109:
        /* <DEDUP_REMOVED lines=13> */
.L_x_110:
        /* <DEDUP_REMOVED lines=8> */
.L_x_111:
        /* <DEDUP_REMOVED lines=13> */
.L_x_112:
        /* <DEDUP_REMOVED lines=8> */
.L_x_113:
        /* <DEDUP_REMOVED lines=13> */
.L_x_114:
        /* <DEDUP_REMOVED lines=8> */
.L_x_115:
        /* <DEDUP_REMOVED lines=13> */
.L_x_116:
[----:B------:R-:W-:Y:S01]  /*d520*/  @!P1 LEA R9, R30, UR44, 0x1 ;  /* 0x0000002c1e099c11 */ /* 0x000fe2000f8e08ff */
[----:B------:R-:W-:Y:S01]  /*d530*/  IMAD.MOV.U32 R13, RZ, RZ, R8 ;  /* 0x000000ffff0d7224 */ /* 0x000fe200078e0008 */
[----:B------:R-:W-:Y:S01]  /*d540*/  MOV R12, 0x7 ;  /* 0x00000007000c7802 */ /* 0x000fe20000000f00 */
[----:B------:R-:W-:-:S07]  /*d550*/  IMAD.MOV.U32 R2, RZ, RZ, R14 ;  /* 0x000000ffff027224 */ /* 0x000fce00078e000e */
[----:B------:R-:W-:Y:S05]  /*d560*/  WARPSYNC.COLLECTIVE R15, `(.L_x_117) ;  /* 0x000000000f087348 */ /* 0x000fea0003c00000 */
[----:B------:R0:W1:Y:S02]  /*d570*/  SHFL.IDX P6, R14, R13, R12, R11 ;  /* 0x0000000c0d0e7389 */ /* 0x00006400000c000b */
[----:B01----:R-:W-:Y:S01]  /*d580*/  ENDCOLLECTIVE ;  /* 0x000000000000791b */ /* 0x003fe20003800000 */
.L_x_117:
[----:B------:R-:W-:-:S05]  /*d590*/  @!P1 IMAD.WIDE.U32 R2, R23, 0x2, R2 ;  /* 0x0000000217029825 */ /* 0x000fca00078e0002 */
[----:B------:R-:W-:Y:S01]  /*d5a0*/  @!PT LDS RZ, [RZ] ;  /* 0x00000000fffff984 */ /* 0x000fe20000000800 */
[----:B------:R-:W-:Y:S01]  /*d5b0*/  @!PT LDS RZ, [RZ] ;  /* 0x00000000fffff984 */ /* 0x000fe20000000800 */
[----:B------:R-:W-:Y:S01]  /*d5c0*/  @!PT LDS RZ, [RZ] ;  /* 0x00000000fffff984 */ /* 0x000fe20000000800 */
[----:B------:R0:W-:Y:S04]  /*d5d0*/  @!P1 LDGSTS.E.BYPASS.LTC128B.128 [R9+0x15400], desc[UR36][R2.64], !P3 ;  /* 0x1540000002099fae */ /* 0x0001e8000d901d64 */
[----:B------:R0:W-:Y:S01]  /*d5e0*/  @!P1 LDGSTS.E.BYPASS.LTC128B.128 [R9+0x19400], desc[UR36][R2.64+0x80], !P2 ;  /* 0x1940008002099fae */ /* 0x0001e2000d101d64 */
[----:B------:R-:W-:-:S03]  /*d5f0*/  IMAD.MOV.U32 R13, RZ, RZ, R0 ;  /* 0x000000ffff0d7224 */ /* 0x000fc600078e0000 */
[----:B------:R0:W-:Y:S01]  /*d600*/  @!P1 LDGSTS.E.BYPASS.LTC128B.128 [R9+0x1d400], desc[UR36][R2.64+0x100], !P0 ;  /* 0x1d40010002099fae */ /* 0x0001e2000c101d64 */
[----:B------:R-:W-:-:S07]  /*d610*/  IMAD.MOV.U32 R4, RZ, RZ, R14 ;  /* 0x000000ffff047224 */ /* 0x000fce00078e000e */
[----:B0-----:R-:W-:Y:S05]  /*d620*/  WARPSYNC.COLLECTIVE R15, `(.L_x_118) ;  /* 0x000000000f087348 */ /* 0x001fea0003c00000 */
[----:B------:R1:W2:Y:S02]  /*d630*/  SHFL.IDX P6, R14, R13, R12, R11 ;  /* 0x0000000c0d0e7389 */ /* 0x0002a400000c000b */
[----:B012---:R-:W-:Y:S01]  /*d640*/  ENDCOLLECTIVE ;  /* 0x000000000000791b */ /* 0x007fe20003800000 */
.L_x_118:
[----:B------:R-:W-:Y:S05]  /*d650*/  BRA `(.L_x_119) ;  /* 0xffffffcc00b47947 */ /* 0x000fea000383ffff */
.L_x_54:
[----:B0-----:R-:W-:-:S04]  /*d660*/  MOV R3, UR44 ;  /* 0x0000002c00037c02 */ /* 0x001fc80008000f00 */
[----:B------:R0:W1:Y:S03]  /*d670*/  SYNCS.PHASECHK.TRANS64.TRYWAIT P0, [R3+URZ+0x30820], R0 ;  /* 0x03082000030075a7 */ /* 0x000066000800017f */
[----:B-1----:R-:W-:Y:S05]  /*d680*/  @!P0 NANOSLEEP.SYNCS 0x989680 ;  /* 0x009896800000895d */ /* 0x002fea0003900000 */
[----:B------:R-:W1:Y:S02]  /*d690*/  @!P0 SYNCS.PHASECHK.TRANS64 P0, [R3+URZ+0x30820], R0 ;  /* 0x03082000030085a7 */ /* 0x000e64000800007f */
[----:B-1----:R-:W-:Y:S05]  /*d6a0*/  @!P0 BRA `(.L_x_54) ;  /* 0xfffffffc00ec8947 */ /* 0x002fea000383ffff */
[----:B------:R-:W-:Y:S05]  /*d6b0*/  BRA `(.L_x_120) ;  /* 0xffffffcc00fc7947 */ /* 0x000fea000383ffff */
.L_x_58:
[----:B0-----:R0:W1:Y:S02]  /*d6c0*/  SYNCS.PHASECHK.TRANS64.TRYWAIT P0, [R19+URZ+0x30840], R2 ;  /* 0x03084002130075a7 */ /* 0x001064000800017f */
[----:B-1----:R-:W-:Y:S05]  /*d6d0*/  @!P0 NANOSLEEP.SYNCS 0x989680 ;  /* 0x009896800000895d */ /* 0x002fea0003900000 */
[----:B------:R-:W1:Y:S02]  /*d6e0*/  @!P0 SYNCS.PHASECHK.TRANS64 P0, [R19+URZ+0x30840], R2 ;  /* 0x03084002130085a7 */ /* 0x000e64000800007f */
[----:B-1----:R-:W-:Y:S05]  /*d6f0*/  @!P0 BRA `(.L_x_58) ;  /* 0xfffffffc00f08947 */ /* 0x002fea000383ffff */
[----:B------:R-:W-:Y:S05]  /*d700*/  BRA `(.L_x_121) ;  /* 0xffffffd000e47947 */ /* 0x000fea000383ffff */
.L_x_59:
        /* <DEDUP_REMOVED lines=8> */
.L_x_123:
[----:B------:R-:W-:Y:S05]  /*d790*/  BSYNC B1 ;  /* 0x0000000000017941 */ /* 0x000fea0003800000 */
.L_x_122:
[----:B------:R-:W-:Y:S01]  /*d7a0*/  MOV R13, R21 ;  /* 0x00000015000d7202 */ /* 0x000fe20000000f00 */
[----:B------:R-:W-:Y:S01]  /*d7b0*/  IMAD.MOV.U32 R12, RZ, RZ, RZ ;  /* 0x000000ffff0c7224 */ /* 0x000fe200078e00ff */
[----:B------:R-:W-:Y:S01]  /*d7c0*/  SHF.L.U32 R8, R23, 0x1, RZ ;  /* 0x0000000117087819 */ /* 0x000fe200000006ff */
[----:B------:R-:W-:Y:S01]  /*d7d0*/  IMAD.MOV.U32 R11, RZ, RZ, 0x181f ;  /* 0x0000181fff0b7424 */ /* 0x000fe200078e00ff */
[----:B------:R-:W-:Y:S01]  /*d7e0*/  P2R R6, PR, RZ, 0x2 ;  /* 0x00000002ff067803 */ /* 0x000fe20000000000 */
[----:B------:R-:W-:Y:S01]  /*d7f0*/  IMAD.MOV.U32 R15, RZ, RZ, -0x1 ;  /* 0xffffffffff0f7424 */ /* 0x000fe200078e00ff */
[----:B------:R-:W-:Y:S01]  /*d800*/  LOP3.LUT P1, RZ, R16, 0x4, RZ, 0xc0, !PT ;  /* 0x0000000410ff7812 */ /* 0x000fe2000782c0ff */
[----:B------:R-:W-:Y:S01]  /*d810*/  IMAD.MOV.U32 R3, RZ, RZ, R14 ;  /* 0x000000ffff037224 */ /* 0x000fe200078e000e */
[----:B------:R-:W-:-:S11]  /*d820*/  LEA R22, R22, UR44, 0x1 ;  /* 0x0000002c16167c11 */ /* 0x000fd6000f8e08ff */
[----:B------:R-:W-:Y:S05]  /*d830*/  WARPSYNC.COLLECTIVE R15, `(.L_x_124) ;  /* 0x000000000f087348 */ /* 0x000fea0003c00000 */
[----:B------:R0:W1:Y:S02]  /*d840*/  SHFL.IDX P6, R14, R13, R12, R11 ;  /* 0x0000000c0d0e7389 */ /* 0x00006400000c000b */
[----:B01----:R-:W-:Y:S01]  /*d850*/  ENDCOLLECTIVE ;  /* 0x000000000000791b */ /* 0x003fe20003800000 */
.L_x_124:
[----:B------:R-:W-:Y:S01]  /*d860*/  MOV R13, R24 ;  /* 0x00000018000d7202 */ /* 0x000fe20000000f00 */
[----:B------:R-:W-:Y:S01]  /*d870*/  IMAD.MOV.U32 R12, RZ, RZ, 0x1 ;  /* 0x00000001ff0c7424 */ /* 0x000fe200078e00ff */
[----:B------:R-:W-:-:S13]  /*d880*/  IADD3 R2, P0, R14, R8, RZ ;  /* 0x000000080e027210 */ /* 0x000fda0007f1e0ff */
[----:B------:R-:W-:Y:S05]  /*d890*/  WARPSYNC.COLLECTIVE R15, `(.L_x_125) ;  /* 0x000000000f087348 */ /* 0x000fea0003c00000 */
[----:B------:R0:W1:Y:S02]  /*d8a0*/  SHFL.IDX P6, R14, R13, R12, R11 ;  /* 0x0000000c0d0e7389 */ /* 0x00006400000c000b */
[----:B01----:R-:W-:Y:S01]  /*d8b0*/  ENDCOLLECTIVE ;  /* 0x000000000000791b */ /* 0x003fe20003800000 */
.L_x_125:
[----:B------:R-:W-:-:S05]  /*d8c0*/  IMAD.X R3, RZ, RZ, R3, P0 ;  /* 0x000000ffff037224 */ /* 0x000fca00000e0603 */
[----:B------:R-:W-:Y:S01]  /*d8d0*/  @!PT LDS RZ, [RZ] ;  /* 0x00000000fffff984 */ /* 0x000fe20000000800 */
[----:B------:R-:W-:Y:S01]  /*d8e0*/  @!PT LDS RZ, [RZ] ;  /* 0x00000000fffff984 */ /* 0x000fe20000000800 */
[----:B------:R-:W-:Y:S01]  /*d8f0*/  @!PT LDS RZ, [RZ] ;  /* 0x00000000fffff984 */ /* 0x000fe20000000800 */
[----:B------:R0:W-:Y:S04]  /*d900*/  LDGSTS.E.BYPASS.LTC128B.128 [R22+0x1e400], desc[UR36][R2.64], !P1 ;  /* 0x1e40000002167fae */ /* 0x0001e8000c901d64 */
[----:B------:R0:W-:Y:S01]  /*d910*/  LDGSTS.E.BYPASS.LTC128B.128 [R22+0x21400], desc[UR36][R2.64+0x80], !P5 ;  /* 0x2140008002167fae */ /* 0x0001e2000e901d64 */
[----:B------:R-:W-:-:S03]  /*d920*/  MOV R13, R21 ;  /* 0x00000015000d7202 */ /* 0x000fc60000000f00 */
[----:B------:R0:W-:Y:S01]  /*d930*/  LDGSTS.E.BYPASS.LTC128B.128 [R22+0x24400], desc[UR36][R2.64+0x100], !P4 ;  /* 0x2440010002167fae */ /* 0x0001e2000e101d64 */
[----:B------:R-:W-:-:S07]  /*d940*/  IMAD.MOV.U32 R7, RZ, RZ, R14 ;  /* 0x000000ffff077224 */ /* 0x000fce00078e000e */
[----:B0-----:R-:W-:Y:S05]  /*d950*/  WARPSYNC.COLLECTIVE R15, `(.L_x_126) ;  /* 0x000000000f087348 */ /* 0x001fea0003c00000 */
[----:B------:R1:W2:Y:S02]  /*d960*/  SHFL.IDX P6, R14, R13, R12, R11 ;  /* 0x0000000c0d0e7389 */ /* 0x0002a400000c000b */
[----:B012---:R-:W-:Y:S01]  /*d970*/  ENDCOLLECTIVE ;  /* 0x000000000000791b */ /* 0x007fe20003800000 */
.L_x_126:
[----:B------:R-:W-:Y:S01]  /*d980*/  IMAD.MOV.U32 R13, RZ, RZ, R24 ;  /* 0x000000ffff0d7224 */ /* 0x000fe200078e0018 */
[----:B------:R-:W-:Y:S02]  /*d990*/  MOV R12, 0x2 ;  /* 0x00000002000c7802 */ /* 0x000fe40000000f00 */
[----:B------:R-:W-:-:S13]  /*d9a0*/  IADD3 R2, P0, R14, R8, RZ ;  /* 0x000000080e027210 */ /* 0x000fda0007f1e0ff */
[----:B------:R-:W-:Y:S05]  /*d9b0*/  WARPSYNC.COLLECTIVE R15, `(.L_x_127) ;  /* 0x000000000f087348 */ /* 0x000fea0003c00000 */
[----:B------:R0:W1:Y:S02]  /*d9c0*/  SHFL.IDX P6, R14, R13, R12, R11 ;  /* 0x0000000c0d0e7389 */ /* 0x00006400000c000b */
[----:B01----:R-:W-:Y:S01]  /*d9d0*/  ENDCOLLECTIVE ;  /* 0x000000000000791b */ /* 0x003fe20003800000 */
.L_x_127:
[----:B------:R-:W-:-:S05]  /*d9e0*/  IMAD.X R3, RZ, RZ, R7, P0 ;  /* 0x000000ffff037224 */ /* 0x000fca00000e0607 */
[----:B------:R-:W-:Y:S01]  /*d9f0*/  @!PT LDS RZ, [RZ] ;  /* 0x00000000fffff984 */ /* 0x000fe20000000800 */
[----:B------:R-:W-:Y:S01]  /*da00*/  @!PT LDS RZ, [RZ] ;  /* 0x00000000fffff984 */ /* 0x000fe20000000800 */
[----:B------:R-:W-:Y:S01]  /*da10*/  @!PT LDS RZ, [RZ] ;  /* 0x00000000fffff984 */ /* 0x000fe20000000800 */
[----:B------:R0:W-:Y:S04]  /*da20*/  LDGSTS.E.BYPASS.LTC128B.128 [R22+0x1ec00], desc[UR36][R2.64], !P1 ;  /* 0x1ec0000002167fae */ /* 0x0001e8000c901d64 */
[----:B------:R0:W-:Y:S01]  /*da30*/  LDGSTS.E.BYPASS.LTC128B.128 [R22+0x21c00], desc[UR36][R2.64+0x80], !P5 ;  /* 0x21c0008002167fae */ /* 0x0001e2000e901d64 */
[----:B------:R-:W-:-:S03]  /*da40*/  IMAD.MOV.U32 R13, RZ, RZ, R21 ;  /* 0x000000ffff0d7224 */ /* 0x000fc600078e0015 */
[----:B------:R0:W-:Y:S01]  /*da50*/  LDGSTS.E.BYPASS.LTC128B.128 [R22+0x24c00], desc[UR36][R2.64+0x100], !P4 ;  /* 0x24c0010002167fae */ /* 0x0001e2000e101d64 */
[----:B------:R-:W-:-:S07]  /*da60*/  IMAD.MOV.U32 R7, RZ, RZ, R14 ;  /* 0x000000ffff077224 */ /* 0x000fce00078e000e */
[----:B0-----:R-:W-:Y:S05]  /*da70*/  WARPSYNC.COLLECTIVE R15, `(.L_x_128) ;  /* 0x000000000f087348 */ /* 0x001fea0003c00000 */
[----:B------:R1:W2:Y:S02]  /*da80*/  SHFL.IDX P6, R14, R13, R12, R11 ;  /* 0x0000000c0d0e7389 */ /* 0x0002a400000c000b */
[----:B012---:R-:W-:Y:S01]  /*da90*/  ENDCOLLECTIVE ;  /* 0x000000000000791b */ /* 0x007fe20003800000 */
.L_x_128:
[----:B------:R-:W-:Y:S01]  /*daa0*/  IMAD.MOV.U32 R13, RZ, RZ, R24 ;  /* 0x000000ffff0d7224 */ /* 0x000fe200078e0018 */
[----:B------:R-:W-:Y:S02]  /*dab0*/  MOV R12, 0x3 ;  /* 0x00000003000c7802 */ /* 0x000fe40000000f00 */
[----:B------:R-:W-:-:S07]  /*dac0*/  MOV R10, R14 ;  /* 0x0000000e000a7202 */ /* 0x000fce0000000f00 */
[----:B------:R-:W-:Y:S05]  /*dad0*/  WARPSYNC.COLLECTIVE R15, `(.L_x_129) ;  /* 0x000000000f087348 */ /* 0x000fea0003c00000 */
[----:B------:R0:W1:Y:S02]  /*dae0*/  SHFL.IDX P6, R14, R13, R12, R11 ;  /* 0x0000000c0d0e7389 */ /* 0x00006400000c000b */
[----:B01----:R-:W-:Y:S01]  /*daf0*/  ENDCOLLECTIVE ;  /* 0x000000000000791b */ /* 0x003fe20003800000 */
.L_x_129:
[----:B------:R-:W-:-:S05]  /*db00*/  IADD3 R2, P0, R10, R8, RZ ;  /* 0x000000080a027210 */ /* 0x000fca0007f1e0ff */
[----:B------:R-:W-:-:S05]  /*db10*/  IMAD.X R3, RZ, RZ, R7, P0 ;  /* 0x000000ffff037224 */ /* 0x000fca00000e0607 */
[----:B------:R-:W-:Y:S01]  /*db20*/  @!PT LDS RZ, [RZ] ;  /* 0x00000000fffff984 */ /* 0x000fe20000000800 */
[----:B------:R-:W-:Y:S01]  /*db30*/  @!PT LDS RZ, [RZ] ;  /* 0x00000000fffff984 */ /* 0x000fe20000000800 */
[----:B------:R-:W-:Y:S01]  /*db40*/  @!PT LDS RZ, [RZ] ;  /* 0x00000000fffff984 */ /* 0x000fe20000000800 */
[----:B------:R-:W-:Y:S01]  /*db50*/  LDGSTS.E.BYPASS.LTC128B.128 [R22+0x1f400], desc[UR36][R2.64], !P1 ;  /* 0x1f40000002167fae */ /* 0x000fe2000c901d64 */
[----:B------:R-:W-:-:S03]  /*db60*/  IMAD.MOV.U32 R13, RZ, RZ, R21 ;  /* 0x000000ffff0d7224 */ /* 0x000fc600078e0015 */
[----:B------:R-:W-:Y:S04]  /*db70*/  LDGSTS.E.BYPASS.LTC128B.128 [R22+0x22400], desc[UR36][R2.64+0x80], !P5 ;  /* 0x2240008002167fae */ /* 0x000fe8000e901d64 */
[----:B------:R0:W-:Y:S02]  /*db80*/  LDGSTS.E.BYPASS.LTC128B.128 [R22+0x25400], desc[UR36][R2.64+0x100], !P4 ;  /* 0x2540010002167fae */ /* 0x0001e4000e101d64 */
[----:B0-----:R-:W-:-:S07]  /*db90*/  IMAD.MOV.U32 R3, RZ, RZ, R14 ;  /* 0x000000ffff037224 */ /* 0x001fce00078e000e */
[----:B------:R-:W-:Y:S05]  /*dba0*/  WARPSYNC.COLLECTIVE R15, `(.L_x_130) ;  /* 0x000000000f087348 */ /* 0x000fea0003c00000 */
[----:B------:R0:W1:Y:S02]  /*dbb0*/  SHFL.IDX P6, R14, R13, R12, R11 ;  /* 0x0000000c0d0e7389 */ /* 0x00006400000c000b */
[----:B01----:R-:W-:Y:S01]  /*dbc0*/  ENDCOLLECTIVE ;  /* 0x000000000000791b */ /* 0x003fe20003800000 */
.L_x_130:
[----:B------:R-:W-:Y:S01]  /*dbd0*/  IMAD.MOV.U32 R13, RZ, RZ, R24 ;  /* 0x000000ffff0d7224 */ /* 0x000fe200078e0018 */
[----:B------:R-:W-:Y:S02]  /*dbe0*/  MOV R12, 0x4 ;  /* 0x00000004000c7802 */ /* 0x000fe40000000f00 */
[----:B------:R-:W-:-:S07]  /*dbf0*/  MOV R2, R14 ;  /* 0x0000000e00027202 */ /* 0x000fce0000000f00 */
[----:B------:R-:W-:Y:S05]  /*dc00*/  WARPSYNC.COLLECTIVE R15, `(.L_x_131) ;  /* 0x000000000f087348 */ /* 0x000fea0003c00000 */
[----:B------:R0:W1:Y:S02]  /*dc10*/  SHFL.IDX P6, R14, R13, R12, R11 ;  /* 0x0000000c0d0e7389 */ /* 0x00006400000c000b */
[----:B01----:R-:W-:Y:S01]  /*dc20*/  ENDCOLLECTIVE ;  /* 0x000000000000791b */ /* 0x003fe20003800000 */
.L_x_131:
        /* <DEDUP_REMOVED lines=13> */
.L_x_132:
[----:B------:R-:W-:Y:S01]  /*dd00*/  IMAD.MOV.U32 R13, RZ, RZ, R24 ;  /* 0x000000ffff0d7224 */ /* 0x000fe200078e0018 */
[----:B------:R-:W-:Y:S02]  /*dd10*/  MOV R12, 0x5 ;  /* 0x00000005000c7802 */ /* 0x000fe40000000f00 */
[----:B------:R-:W-:-:S07]  /*dd20*/  MOV R2, R14 ;  /* 0x0000000e00027202 */ /* 0x000fce0000000f00 */
[----:B------:R-:W-:Y:S05]  /*dd30*/  WARPSYNC.COLLECTIVE R15, `(.L_x_133) ;  /* 0x000000000f087348 */ /* 0x000fea0003c00000 */
[----:B------:R0:W1:Y:S02]  /*dd40*/  SHFL.IDX P6, R14, R13, R12, R11 ;  /* 0x0000000c0d0e7389 */ /* 0x00006400000c000b */
[----:B01----:R-:W-:Y:S01]  /*dd50*/  ENDCOLLECTIVE ;  /* 0x000000000000791b */ /* 0x003fe20003800000 */
.L_x_133:
[----:B------:R-:W-:-:S05]  /*dd60*/  IADD3 R2, P0, R2, R8, RZ ;  /* 0x0000000802027210 */ /* 0x000fca0007f1e0ff */
[----:B------:R-:W-:-:S05]  /*dd70*/  IMAD.X R3, RZ, RZ, R3, P0 ;  /* 0x000000ffff037224 */ /* 0x000fca00000e0603 */
[----:B------:R-:W-:Y:S01]  /*dd80*/  @!PT LDS RZ, [RZ] ;  /* 0x00000000fffff984 */ /* 0x000fe20000000800 */
[----:B------:R-:W-:Y:S01]  /*dd90*/  @!PT LDS RZ, [RZ] ;  /* 0x00000000fffff984 */ /* 0x000fe20000000800 */
[----:B------:R-:W-:Y:S01]  /*dda0*/  @!PT LDS RZ, [RZ] ;  /* 0x00000000fffff984 */ /* 0x000fe20000000800 */
[----:B------:R0:W-:Y:S01]  /*ddb0*/  LDGSTS.E.BYPASS.LTC128B.128 [R22+0x20400], desc[UR36][R2.64], !P1 ;  /* 0x2040000002167fae */ /* 0x0001e2000c901d64 */
[----:B------:R-:W-:Y:S01]  /*ddc0*/  ISETP.NE.AND P1, PT, R6, RZ, PT ;  /* 0x000000ff0600720c */ /* 0x000fe20003f25270 */
[----:B------:R-:W-:Y:S02]  /*ddd0*/  IMAD.MOV.U32 R13, RZ, RZ, R21 ;  /* 0x000000ffff0d7224 */ /* 0x000fe400078e0015 */
[----:B------:R0:W-:Y:S04]  /*dde0*/  LDGSTS.E.BYPASS.LTC128B.128 [R22+0x23400], desc[UR36][R2.64+0x80], !P5 ;  /* 0x2340008002167fae */ /* 0x0001e8000e901d64 */
[----:B------:R0:W-:Y:S01]  /*ddf0*/  LDGSTS.E.BYPASS.LTC128B.128 [R22+0x26400], desc[UR36][R2.64+0x100], !P4 ;  /* 0x2640010002167fae */ /* 0x0001e2000e101d64 */
[----:B------:R-:W-:-:S07]  /*de00*/  IMAD.MOV.U32 R24, RZ, RZ, R14 ;  /* 0x000000ffff187224 */ /* 0x000fce00078e000e */
[----:B0-----:R-:W-:Y:S05]  /*de10*/  WARPSYNC.COLLECTIVE R15, `(.L_x_134) ;  /* 0x000000000f087348 */ /* 0x001fea0003c00000 */
[----:B------:R1:W2:Y:S02]  /*de20*/  SHFL.IDX P6, R14, R13, R12, R11 ;  /* 0x0000000c0d0e7389 */ /* 0x0002a400000c000b */
[----:B012---:R-:W-:Y:S01]  /*de30*/  ENDCOLLECTIVE ;  /* 0x000000000000791b */ /* 0x007fe20003800000 */
.L_x_134:
[----:B------:R-:W-:Y:S05]  /*de40*/  BRA `(.L_x_135) ;  /* 0xffffffd000307947 */ /* 0x000fea000383ffff */
.L_x_64:
[----:B0-----:R0:W2:Y:S02]  /*de50*/  SYNCS.PHASECHK.TRANS64.TRYWAIT P0, [R6+URZ+0x30860], R3 ;  /* 0x03086003060075a7 */ /* 0x0010a4000800017f */
[----:B--2---:R-:W-:Y:S05]  /*de60*/  @!P0 NANOSLEEP.SYNCS 0x989680 ;  /* 0x009896800000895d */ /* 0x004fea0003900000 */
[----:B------:R-:W2:Y:S02]  /*de70*/  @!P0 SYNCS.PHASECHK.TRANS64 P0, [R6+URZ+0x30860], R3 ;  /* 0x03086003060085a7 */ /* 0x000ea4000800007f */
[----:B--2---:R-:W-:Y:S05]  /*de80*/  @!P0 BRA `(.L_x_64) ;  /* 0xfffffffc00f08947 */ /* 0x004fea000383ffff */
[----:B------:R-:W-:Y:S05]  /*de90*/  BRA `(.L_x_136) ;  /* 0xffffffd000947947 */ /* 0x000fea000383ffff */
.L_x_65:
[----:B------:R-:W-:Y:S01]  /*dea0*/  BSSY B1, `(.L_x_137) ;  /* 0x0000008000017945 */ /* 0x000fe20003800000 */
[----:B------:R-:W-:Y:S01]  /*deb0*/  MOV R13, R18 ;  /* 0x00000012000d7202 */ /* 0x000fe20000000f00 */
[----:B------:R-:W-:Y:S01]  /*dec0*/  IMAD.MOV.U32 R12, RZ, RZ, RZ ;  /* 0x000000ffff0c7224 */ /* 0x000fe200078e00ff */
[----:B------:R-:W-:Y:S01]  /*ded0*/  MOV R15, 0xffffffff ;  /* 0xffffffff000f7802 */ /* 0x000fe20000000f00 */
[----:B------:R-:W-:-:S07]  /*dee0*/  IMAD.MOV.U32 R11, RZ, RZ, 0x181f ;  /* 0x0000181fff0b7424 */ /* 0x000fce00078e00ff */
[----:B01----:R-:W-:Y:S05]  /*def0*/  WARPSYNC.COLLECTIVE R15, `(.L_x_138) ;  /* 0x000000000f087348 */ /* 0x003fea0003c00000 */
[----:B------:R2:W3:Y:S02]  /*df00*/  SHFL.IDX P6, R14, R13, R12, R11 ;  /* 0x0000000c0d0e7389 */ /* 0x0004e400000c000b */
[----:B0123--:R-:W-:Y:S01]  /*df10*/  ENDCOLLECTIVE ;  /* 0x000000000000791b */ /* 0x00ffe20003800000 */
.L_x_138:
[----:B------:R-:W-:Y:S05]  /*df20*/  BSYNC B1 ;  /* 0x0000000000017941 */ /* 0x000fea0003800000 */
.L_x_137:
[----:B------:R-:W-:Y:S01]  /*df30*/  IMAD.MOV.U32 R13, RZ, RZ, R17 ;  /* 0x000000ffff0d7224 */ /* 0x000fe200078e0011 */
[----:B------:R-:W-:Y:S01]  /*df40*/  MOV R12, RZ ;  /* 0x000000ff000c7202 */ /* 0x000fe20000000f00 */
[----:B------:R-:W-:Y:S01]  /*df50*/  IMAD.MOV.U32 R11, RZ, RZ, 0x181f ;  /* 0x0000181fff0b7424 */ /* 0x000fe200078e00ff */
[----:B------:R-:W-:Y:S01]  /*df60*/  LEA R7, R7, UR44, 0x1 ;  /* 0x0000002c07077c11 */ /* 0x000fe2000f8e08ff */
[----:B------:R-:W-:Y:S02]  /*df70*/  IMAD.MOV.U32 R15, RZ, RZ, -0x1 ;  /* 0xffffffffff0f7424 */ /* 0x000fe400078e00ff */
[----:B------:R-:W-:-:S07]  /*df80*/  IMAD.MOV.U32 R3, RZ, RZ, R14 ;  /* 0x000000ffff037224 */ /* 0x000fce00078e000e */
[----:B------:R-:W-:Y:S05]  /*df90*/  WARPSYNC.COLLECTIVE R15, `(.L_x_139) ;  /* 0x000000000f087348 */ /* 0x000fea0003c00000 */
[----:B------:R0:W1:Y:S02]  /*dfa0*/  SHFL.IDX P6, R14, R13, R12, R11 ;  /* 0x0000000c0d0e7389 */ /* 0x00006400000c000b */
[----:B01----:R-:W-:Y:S01]  /*dfb0*/  ENDCOLLECTIVE ;  /* 0x000000000000791b */ /* 0x003fe20003800000 */
.L_x_139:
[----:B------:R-:W-:Y:S02]  /*dfc0*/  IMAD.MOV.U32 R13, RZ, RZ, R18 ;  /* 0x000000ffff0d7224 */ /* 0x000fe400078e0012 */
[----:B------:R-:W-:Y:S01]  /*dfd0*/  IMAD.MOV.U32 R12, RZ, RZ, 0x1 ;  /* 0x00000001ff0c7424 */ /* 0x000fe200078e00ff */
[----:B------:R-:W-:-:S13]  /*dfe0*/  IADD3 R2, P0, R14, R9, RZ ;  /* 0x000000090e027210 */ /* 0x000fda0007f1e0ff */
[----:B------:R-:W-:Y:S05]  /*dff0*/  WARPSYNC.COLLECTIVE R15, `(.L_x_140) ;  /* 0x000000000f087348 */ /* 0x000fea0003c00000 */
[----:B------:R0:W1:Y:S02]  /*e000*/  SHFL.IDX P6, R14, R13, R12, R11 ;  /* 0x0000000c0d0e7389 */ /* 0x00006400000c000b */
[----:B01----:R-:W-:Y:S01]  /*e010*/  ENDCOLLECTIVE ;  /* 0x000000000000791b */ /* 0x003fe20003800000 */
.L_x_140:
[----:B------:R-:W-:Y:S02]  /*e020*/  IADD3.X R3, RZ, R3, RZ, P0, !PT ;  /* 0x00000003ff037210 */ /* 0x000fe400007fe4ff */
[----:B------:R-:W-:Y:S01]  /*e030*/  ISETP.LT.OR P0, PT, R0, 0x1, P3 ;  /* 0x000000010000780c */ /* 0x000fe20001f01670 */
[----:B------:R-:W-:-:S12]  /*e040*/  IMAD.MOV.U32 R13, RZ, RZ, R17 ;  /* 0x000000ffff0d7224 */ /* 0x000fd800078e0011 */
[----:B------:R-:W-:Y:S01]  /*e050*/  @!PT LDS RZ, [RZ] ;  /* 0x00000000fffff984 */ /* 0x000fe20000000800 */
[----:B------:R-:W-:Y:S01]  /*e060*/  @!PT LDS RZ, [RZ] ;  /* 0x00000000fffff984 */ /* 0x000fe20000000800 */
[----:B------:R-:W-:Y:S01]  /*e070*/  @!PT LDS RZ, [RZ] ;  /* 0x00000000fffff984 */ /* 0x000fe20000000800 */
[----:B------:R0:W-:Y:S01]  /*e080*/  LDGSTS.E.BYPASS.LTC128B.128 [R7+0x400], desc[UR36][R2.64], !P0 ;  /* 0x0040000002077fae */ /* 0x0001e2000c101d64 */
[----:B------:R-:W-:Y:S02]  /*e090*/  ISETP.LT.OR P0, PT, R0, 0x1, P2 ;  /* 0x000000010000780c */ /* 0x000fe40001701670 */
[----:B------:R-:W-:-:S11]  /*e0a0*/  MOV R8, R14 ;  /* 0x0000000e00087202 */ /* 0x000fd60000000f00 */
[----:B0-----:R-:W-:Y:S05]  /*e0b0*/  WARPSYNC.COLLECTIVE R15, `(.L_x_141) ;  /* 0x000000000f087348 */ /* 0x001fea0003c00000 */
[----:B------:R1:W2:Y:S02]  /*e0c0*/  SHFL.IDX P6, R14, R13, R12, R11 ;  /* 0x0000000c0d0e7389 */ /* 0x0002a400000c000b */
[----:B012---:R-:W-:Y:S01]  /*e0d0*/  ENDCOLLECTIVE ;  /* 0x000000000000791b */ /* 0x007fe20003800000 */
.L_x_141:
[----:B------:R-:W-:Y:S01]  /*e0e0*/  @!PT LDS RZ, [RZ] ;  /* 0x00000000fffff984 */ /* 0x000fe20000000800 */
[----:B------:R-:W-:Y:S01]  /*e0f0*/  @!PT LDS RZ, [RZ] ;  /* 0x00000000fffff984 */ /* 0x000fe20000000800 */
[----:B------:R-:W-:Y:S01]  /*e100*/  @!PT LDS RZ, [RZ] ;  /* 0x00000000fffff984 */ /* 0x000fe20000000800 */
[----:B------:R-:W-:Y:S01]  /*e110*/  LDGSTS.E.BYPASS.LTC128B.128 [R7+0x3400], desc[UR36][R2.64+0x80], !P0 ;  /* 0x0340008002077fae */ /* 0x000fe2000c101d64 */
[----:B------:R-:W-:Y:S02]  /*e120*/  ISETP.LT.OR P0, PT, R0, 0x1, P1 ;  /* 0x000000010000780c */ /* 0x000fe40000f01670 */
[----:B------:R-:W-:Y:S01]  /*e130*/  MOV R13, R18 ;  /* 0x00000012000d7202 */ /* 0x000fe20000000f00 */
[----:B------:R-:W-:-:S10]  /*e140*/  IMAD.MOV.U32 R12, RZ, RZ, 0x2 ;  /* 0x00000002ff0c7424 */ /* 0x000fd400078e00ff */
[----:B------:R0:W-:Y:S02]  /*e150*/  LDGSTS.E.BYPASS.LTC128B.128 [R7+0x6400], desc[UR36][R2.64+0x100], !P0 ;  /* 0x0640010002077fae */ /* 0x0001e4000c101d64 */
[----:B0-----:R-:W-:-:S13]  /*e160*/  IADD3 R2, P0, R14, R9, RZ ;  /* 0x000000090e027210 */ /* 0x001fda0007f1e0ff */
[----:B------:R-:W-:Y:S05]  /*e170*/  WARPSYNC.COLLECTIVE R15, `(.L_x_142) ;  /* 0x000000000f087348 */ /* 0x000fea0003c00000 */
[----:B------:R0:W1:Y:S02]  /*e180*/  SHFL.IDX P6, R14, R13, R12, R11 ;  /* 0x0000000c0d0e7389 */ /* 0x00006400000c000b */
[----:B01----:R-:W-:Y:S01]  /*e190*/  ENDCOLLECTIVE ;  /* 0x000000000000791b */ /* 0x003fe20003800000 */
.L_x_142:
[----:B------:R-:W-:Y:S01]  /*e1a0*/  IMAD.X R3, RZ, RZ, R8, P0 ;  /* 0x000000ffff037224 */ /* 0x000fe200000e0608 */
[----:B------:R-:W-:Y:S02]  /*e1b0*/  ISETP.LT.OR P0, PT, R0, 0x11, P3 ;  /* 0x000000110000780c */ /* 0x000fe40001f01670 */
[----:B------:R-:W-:-:S11]  /*e1c0*/  MOV R13, R17 ;  /* 0x00000011000d7202 */ /* 0x000fd60000000f00 */
[----:B------:R-:W-:Y:S01]  /*e1d0*/  @!PT LDS RZ, [RZ] ;  /* 0x00000000fffff984 */ /* 0x000fe20000000800 */
[----:B------:R-:W-:Y:S01]  /*e1e0*/  @!PT LDS RZ, [RZ] ;  /* 0x00000000fffff984 */ /* 0x000fe20000000800 */
[----:B------:R-:W-:Y:S01]  /*e1f0*/  @!PT LDS RZ, [RZ] ;  /* 0x00000000fffff984 */ /* 0x000fe20000000800 */
[----:B------:R0:W-:Y:S01]  /*e200*/  LDGSTS.E.BYPASS.LTC128B.128 [R7+0xc00], desc[UR36][R2.64], !P0 ;  /* 0x00c0000002077fae */ /* 0x0001e2000c101d64 */
[----:B------:R-:W-:Y:S01]  /*e210*/  ISETP.LT.OR P0, PT, R0, 0x11, P2 ;  /* 0x000000110000780c */ /* 0x000fe20001701670 */
[----:B------:R-:W-:-:S12]  /*e220*/  IMAD.MOV.U32 R8, RZ, RZ, R14 ;  /* 0x000000ffff087224 */ /* 0x000fd800078e000e */
[----:B0-----:R-:W-:Y:S05]  /*e230*/  WARPSYNC.COLLECTIVE R15, `(.L_x_143) ;  /* 0x000000000f087348 */ /* 0x001fea0003c00000 */
[----:B------:R1:W2:Y:S02]  /*e240*/  SHFL.IDX P6, R14, R13, R12, R11 ;  /* 0x0000000c0d0e7389 */ /* 0x0002a400000c000b */
[----:B012---:R-:W-:Y:S01]  /*e250*/  ENDCOLLECTIVE ;  /* 0x000000000000791b */ /* 0x007fe20003800000 */
.L_x_143:
[----:B------:R-:W-:Y:S01]  /*e260*/  @!PT LDS RZ, [RZ] ;  /* 0x00000000fffff984 */ /* 0x000fe20000000800 */
[----:B------:R-:W-:Y:S01]  /*e270*/  @!PT LDS RZ, [RZ] ;  /* 0x00000000fffff984 */ /* 0x000fe20000000800 */
[----:B------:R-:W-:Y:S01]  /*e280*/  @!PT LDS RZ, [RZ] ;  /* 0x00000000fffff984 */ /* 0x000fe20000000800 */
[----:B------:R-:W-:Y:S01]  /*e290*/  LDGSTS.E.BYPASS.LTC128B.128 [R7+0x3c00], desc[UR36][R2.64+0x80], !P0 ;  /* 0x03c0008002077fae */ /* 0x000fe2000c101d64 */
[----:B------:R-:W-:Y:S01]  /*e2a0*/  ISETP.LT.OR P0, PT, R0, 0x11, P1 ;  /* 0x000000110000780c */ /* 0x000fe20000f01670 */
[----:B------:R-:W-:Y:S01]  /*e2b0*/  IMAD.MOV.U32 R13, RZ, RZ, R18 ;  /* 0x000000ffff0d7224 */ /* 0x000fe200078e0012 */
[----:B------:R-:W-:-:S11]  /*e2c0*/  MOV R12, 0x3 ;  /* 0x00000003000c7802 */ /* 0x000fd60000000f00 */
[----:B------:R0:W-:Y:S02]  /*e2d0*/  LDGSTS.E.BYPASS.LTC128B.128 [R7+0x6c00], desc[UR36][R2.64+0x100], !P0 ;  /* 0x06c0010002077fae */ /* 0x0001e4000c101d64 */
[----:B0-----:R-:W-:-:S13]  /*e2e0*/  IADD3 R2, P0, R14, R9, RZ ;  /* 0x000000090e027210 */ /* 0x001fda0007f1e0ff */
[----:B------:R-:W-:Y:S05]  /*e2f0*/  WARPSYNC.COLLECTIVE R15, `(.L_x_144) ;  /* 0x000000000f087348 */ /* 0x000fea0003c00000 */
[----:B------:R0:W1:Y:S02]  /*e300*/  SHFL.IDX P6, R14, R13, R12, R11 ;  /* 0x0000000c0d0e7389 */ /* 0x00006400000c000b */
[----:B01----:R-:W-:Y:S01]  /*e310*/  ENDCOLLECTIVE ;  /* 0x000000000000791b */ /* 0x003fe20003800000 */
.L_x_144:
[----:B------:R-:W-:Y:S01]  /*e320*/  IMAD.X R3, RZ, RZ, R8, P0 ;  /* 0x000000ffff037224 */ /* 0x000fe200000e0608 */
[----:B------:R-:W-:Y:S01]  /*e330*/  ISETP.LT.OR P0, PT, R0, 0x21, P3 ;  /* 0x000000210000780c */ /* 0x000fe20001f01670 */
[----:B------:R-:W-:-:S12]  /*e340*/  IMAD.MOV.U32 R13, RZ, RZ, R17 ;  /* 0x000000ffff0d7224 */ /* 0x000fd800078e0011 */
        /* <DEDUP_REMOVED lines=9> */
.L_x_145:
[----:B------:R-:W-:Y:S01]  /*e3e0*/  @!PT LDS RZ, [RZ] ;  /* 0x00000000fffff984 */ /* 0x000fe20000000800 */
[----:B------:R-:W-:Y:S01]  /*e3f0*/  @!PT LDS RZ, [RZ] ;  /* 0x00000000fffff984 */ /* 0x000fe20000000800 */
[----:B------:R-:W-:Y:S01]  /*e400*/  @!PT LDS RZ, [RZ] ;  /* 0x00000000fffff984 */ /* 0x000fe20000000800 */
[----:B------:R-:W-:Y:S01]  /*e410*/  LDGSTS.E.BYPASS.LTC128B.128 [R7+0x4400], desc[UR36][R2.64+0x80], !P0 ;  /* 0x0440008002077fae */ /* 0x000fe2000c101d64 */
[----:B------:R-:W-:Y:S01]  /*e420*/  ISETP.LT.OR P0, PT, R0, 0x21, P1 ;  /* 0x000000210000780c */ /* 0x000fe20000f01670 */
[----:B------:R-:W-:Y:S02]  /*e430*/  IMAD.MOV.U32 R13, RZ, RZ, R18 ;  /* 0x000000ffff0d7224 */ /* 0x000fe400078e0012 */
[----:B------:R-:W-:-:S10]  /*e440*/  IMAD.MOV.U32 R12, RZ, RZ, 0x4 ;  /* 0x00000004ff0c7424 */ /* 0x000fd400078e00ff */
[----:B------:R0:W-:Y:S02]  /*e450*/  LDGSTS.E.BYPASS.LTC128B.128 [R7+0x7400], desc[UR36][R2.64+0x100], !P0 ;  /* 0x0740010002077fae */ /* 0x0001e4000c101d64 */
[----:B0-----:R-:W-:-:S13]  /*e460*/  IADD3 R2, P0, R14, R9, RZ ;  /* 0x000000090e027210 */ /* 0x001fda0007f1e0ff */
[----:B------:R-:W-:Y:S05]  /*e470*/  WARPSYNC.COLLECTIVE R15, `(.L_x_146) ;  /* 0x000000000f087348 */ /* 0x000fea0003c00000 */
[----:B------:R0:W1:Y:S02]  /*e480*/  SHFL.IDX P6, R14, R13, R12, R11 ;  /* 0x0000000c0d0e7389 */ /* 0x00006400000c000b */
[----:B01----:R-:W-:Y:S01]  /*e490*/  ENDCOLLECTIVE ;  /* 0x000000000000791b */ /* 0x003fe20003800000 */
.L_x_146:
        /* <DEDUP_REMOVED lines=12> */
.L_x_147:
        /* <DEDUP_REMOVED lines=12> */
.L_x_148:
        /* <DEDUP_REMOVED lines=12> */
.L_x_149:
[----:B------:R-:W-:Y:S01]  /*e6e0*/  @!PT LDS RZ, [RZ] ;  /* 0x00000000fffff984 */ /* 0x000fe20000000800 */
[----:B------:R-:W-:Y:S01]  /*e6f0*/  @!PT LDS RZ, [RZ] ;  /* 0x00000000fffff984 */ /* 0x000fe20000000800 */
[----:B------:R-:W-:Y:S01]  /*e700*/  @!PT LDS RZ, [RZ] ;  /* 0x00000000fffff984 */ /* 0x000fe20000000800 */
[----:B------:R2:W-:Y:S01]  /*e710*/  LDGSTS.E.BYPASS.LTC128B.128 [R7+0x5400], desc[UR36][R2.64+0x80], !P0 ;  /* 0x0540008002077fae */ /* 0x0005e2000c101d64 */
[----:B------:R-:W-:-:S13]  /*e720*/  ISETP.LT.OR P0, PT, R0, 0x41, P1 ;  /* 0x000000410000780c */ /* 0x000fda0000f01670 */
[----:B------:R2:W-:Y:S01]  /*e730*/  LDGSTS.E.BYPASS.LTC128B.128 [R7+0x8400], desc[UR36][R2.64+0x100], !P0 ;  /* 0x0840010002077fae */ /* 0x0005e2000c101d64 */
[----:B------:R-:W-:Y:S05]  /*e740*/  BRA `(.L_x_150) ;  /* 0xffffffcc00507947 */ /* 0x000fea000383ffff */
.L_x_71:
[----:B0-----:R0:W1:Y:S02]  /*e750*/  SYNCS.PHASECHK.TRANS64.TRYWAIT P0, [R0+URZ+0x30860], R3 ;  /* 0x03086003000075a7 */ /* 0x001064000800017f */
[----:B-1----:R-:W-:Y:S05]  /*e760*/  @!P0 NANOSLEEP.SYNCS 0x989680 ;  /* 0x009896800000895d */ /* 0x002fea0003900000 */
[----:B------:R-:W1:Y:S02]  /*e770*/  @!P0 SYNCS.PHASECHK.TRANS64 P0, [R0+URZ+0x30860], R3 ;  /* 0x03086003000085a7 */ /* 0x000e64000800007f */
[----:B-1----:R-:W-:Y:S05]  /*e780*/  @!P0 BRA `(.L_x_71) ;  /* 0xfffffffc00f08947 */ /* 0x002fea000383ffff */
[----:B------:R-:W-:Y:S05]  /*e790*/  BRA `(.L_x_151) ;  /* 0xffffffd0004c7947 */ /* 0x000fea000383ffff */
.L_x_72:
[----:B------:R-:W-:Y:S01]  /*e7a0*/  BSSY B0, `(.L_x_152) ;  /* 0x0000008000007945 */ /* 0x000fe20003800000 */
[----:B------:R-:W-:Y:S01]  /*e7b0*/  IMAD.MOV.U32 R13, RZ, RZ, R18 ;  /* 0x000000ffff0d7224 */ /* 0x000fe200078e0012 */
[----:B------:R-:W-:Y:S01]  /*e7c0*/  MOV R11, 0x181f ;  /* 0x0000181f000b7802 */ /* 0x000fe20000000f00 */
[----:B------:R-:W-:Y:S02]  /*e7d0*/  IMAD.MOV.U32 R12, RZ, RZ, RZ ;  /* 0x000000ffff0c7224 */ /* 0x000fe400078e00ff */
[----:B------:R-:W-:-:S07]  /*e7e0*/  IMAD.MOV.U32 R15, RZ, RZ, -0x1 ;  /* 0xffffffffff0f7424 */ /* 0x000fce00078e00ff */
[----:B0-----:R-:W-:Y:S05]  /*e7f0*/  WARPSYNC.COLLECTIVE R15, `(.L_x_153) ;  /* 0x000000000f087348 */ /* 0x001fea0003c00000 */
[----:B------:R1:W2:Y:S02]  /*e800*/  SHFL.IDX P6, R14, R13, R12, R11 ;  /* 0x0000000c0d0e7389 */ /* 0x0002a400000c000b */
[----:B012---:R-:W-:Y:S01]  /*e810*/  ENDCOLLECTIVE ;  /* 0x000000000000791b */ /* 0x007fe20003800000 */
.L_x_153:
[----:B------:R-:W-:Y:S05]  /*e820*/  BSYNC B0 ;  /* 0x0000000000007941 */ /* 0x000fea0003800000 */
.L_x_152:
[----:B------:R-:W-:Y:S01]  /*e830*/  MOV R13, R17 ;  /* 0x00000011000d7202 */ /* 0x000fe20000000f00 */
[----:B------:R-:W-:Y:S01]  /*e840*/  IMAD.MOV.U32 R12, RZ, RZ, RZ ;  /* 0x000000ffff0c7224 */ /* 0x000fe200078e00ff */
[----:B------:R-:W-:Y:S01]  /*e850*/  MOV R15, 0xffffffff ;  /* 0xffffffff000f7802 */ /* 0x000fe20000000f00 */
[----:B------:R-:W-:Y:S01]  /*e860*/  IMAD.MOV.U32 R11, RZ, RZ, 0x181f ;  /* 0x0000181fff0b7424 */ /* 0x000fe200078e00ff */
[----:B------:R-:W-:Y:S01]  /*e870*/  LEA R4, R4, UR44, 0x1 ;  /* 0x0000002c04047c11 */ /* 0x000fe2000f8e08ff */
[----:B------:R-:W-:-:S07]  /*e880*/  IMAD.MOV.U32 R3, RZ, RZ, R14 ;  /* 0x000000ffff037224 */ /* 0x000fce00078e000e */
[----:B------:R-:W-:Y:S05]  /*e890*/  WARPSYNC.COLLECTIVE R15, `(.L_x_154) ;  /* 0x000000000f087348 */ /* 0x000fea0003c00000 */
[----:B------:R0:W1:Y:S02]  /*e8a0*/  SHFL.IDX P6, R14, R13, R12, R11 ;  /* 0x0000000c0d0e7389 */ /* 0x00006400000c000b */
[----:B01----:R-:W-:Y:S01]  /*e8b0*/  ENDCOLLECTIVE ;  /* 0x000000000000791b */ /* 0x003fe20003800000 */
.L_x_154:
[----:B------:R-:W-:Y:S02]  /*e8c0*/  ULDC UR4, c[0x0][0x2f4] ;  /* 0x0000bd0000047ab9 */ /* 0x000fe40000000800 */
[----:B------:R-:W-:Y:S02]  /*e8d0*/  ISETP.GE.AND P1, PT, R34, UR4, PT ;  /* 0x0000000422007c0c */ /* 0x000fe4000bf26270 */
[----:B------:R-:W-:Y:S02]  /*e8e0*/  ISETP.GE.AND P0, PT, R33, UR4, PT ;  /* 0x0000000421007c0c */ /* 0x000fe4000bf06270 */
[----:B------:R-:W-:Y:S02]  /*e8f0*/  ISETP.GE.AND P2, PT, R23, UR4, PT ;  /* 0x0000000417007c0c */ /* 0x000fe4000bf46270 */
[C---:B------:R-:W-:Y:S02]  /*e900*/  ISETP.LT.OR P4, PT, R5.reuse, 0x1, P1 ;  /* 0x000000010500780c */ /* 0x040fe40000f81670 */
[----:B------:R-:W-:-:S02]  /*e910*/  ISETP.LT.OR P3, PT, R5, 0x1, P2 ;  /* 0x000000010500780c */ /* 0x000fc40001761670 */
[----:B------:R-:W-:Y:S01]  /*e920*/  ISETP.LT.OR P5, PT, R5, 0x1, P0 ;  /* 0x000000010500780c */ /* 0x000fe200007a1670 */
[----:B------:R-:W-:Y:S01]  /*e930*/  IMAD.MOV.U32 R13, RZ, RZ, R18 ;  /* 0x000000ffff0d7224 */ /* 0x000fe200078e0012 */
[----:B------:R-:W-:Y:S01]  /*e940*/  MOV R12, 0x1 ;  /* 0x00000001000c7802 */ /* 0x000fe20000000f00 */
[----:B------:R-:W-:-:S10]  /*e950*/  IMAD.MOV.U32 R2, RZ, RZ, R14 ;  /* 0x000000ffff027224 */ /* 0x000fd400078e000e */
[----:B------:R-:W-:Y:S05]  /*e960*/  WARPSYNC.COLLECTIVE R15, `(.L_x_155) ;  /* 0x000000000f087348 */ /* 0x000fea0003c00000 */
[----:B------:R0:W1:Y:S02]  /*e970*/  SHFL.IDX P6, R14, R13, R12, R11 ;  /* 0x0000000c0d0e7389 */ /* 0x00006400000c000b */
[----:B01----:R-:W-:Y:S01]  /*e980*/  ENDCOLLECTIVE ;  /* 0x000000000000791b */ /* 0x003fe20003800000 */
.L_x_155:
[----:B------:R-:W-:-:S05]  /*e990*/  IMAD.WIDE.U32 R2, R23, 0x2, R2 ;  /* 0x0000000217027825 */ /* 0x000fca00078e0002 */
[----:B------:R-:W-:Y:S01]  /*e9a0*/  @!PT LDS RZ, [RZ] ;  /* 0x00000000fffff984 */ /* 0x000fe20000000800 */
[----:B------:R-:W-:Y:S01]  /*e9b0*/  @!PT LDS RZ, [RZ] ;  /* 0x00000000fffff984 */ /* 0x000fe20000000800 */
[----:B------:R-:W-:Y:S01]  /*e9c0*/  @!PT LDS RZ, [RZ] ;  /* 0x00000000fffff984 */ /* 0x000fe20000000800 */
[----:B------:R0:W-:Y:S01]  /*e9d0*/  LDGSTS.E.BYPASS.LTC128B.128 [R4+0x400], desc[UR36][R2.64], !P3 ;  /* 0x0040000002047fae */ /* 0x0001e2000d901d64 */
[----:B------:R-:W-:-:S03]  /*e9e0*/  ISETP.LT.OR P3, PT, R5, 0x11, P2 ;  /* 0x000000110500780c */ /* 0x000fc60001761670 */
[----:B------:R0:W-:Y:S01]  /*e9f0*/  LDGSTS.E.BYPASS.LTC128B.128 [R4+0x3400], desc[UR36][R2.64+0x80], !P4 ;  /* 0x0340008002047fae */ /* 0x0001e2000e101d64 */
[C---:B------:R-:W-:Y:S01]  /*ea00*/  ISETP.LT.OR P4, PT, R5.reuse, 0x11, P1 ;  /* 0x000000110500780c */ /* 0x040fe20000f81670 */
[----:B------:R-:W-:Y:S02]  /*ea10*/  IMAD.MOV.U32 R13, RZ, RZ, R17 ;  /* 0x000000ffff0d7224 */ /* 0x000fe400078e0011 */
[----:B------:R0:W-:Y:S01]  /*ea20*/  LDGSTS.E.BYPASS.LTC128B.128 [R4+0x6400], desc[UR36][R2.64+0x100], !P5 ;  /* 0x0640010002047fae */ /* 0x0001e2000e901d64 */
[----:B------:R-:W-:Y:S01]  /*ea30*/  ISETP.LT.OR P5, PT, R5, 0x11, P0 ;  /* 0x000000110500780c */ /* 0x000fe200007a1670 */
[----:B------:R-:W-:-:S12]  /*ea40*/  IMAD.MOV.U32 R6, RZ, RZ, R14 ;  /* 0x000000ffff067224 */ /* 0x000fd800078e000e */
[----:B0-----:R-:W-:Y:S05]  /*ea50*/  WARPSYNC.COLLECTIVE R15, `(.L_x_156) ;  /* 0x000000000f087348 */ /* 0x001fea0003c00000 */
[----:B------:R1:W2:Y:S02]  /*ea60*/  SHFL.IDX P6, R14, R13, R12, R11 ;  /* 0x0000000c0d0e7389 */ /* 0x0002a400000c000b */
[----:B012---:R-:W-:Y:S01]  /*ea70*/  ENDCOLLECTIVE ;  /* 0x000000000000791b */ /* 0x007fe20003800000 */
.L_x_156:
[----:B------:R-:W-:Y:S02]  /*ea80*/  IMAD.MOV.U32 R3, RZ, RZ, R6 ;  /* 0x000000ffff037224 */ /* 0x000fe400078e0006 */
[----:B------:R-:W-:Y:S01]  /*ea90*/  IMAD.MOV.U32 R13, RZ, RZ, R18 ;  /* 0x000000ffff0d7224 */ /* 0x000fe200078e0012 */
[----:B------:R-:W-:Y:S02]  /*eaa0*/  MOV R12, 0x2 ;  /* 0x00000002000c7802 */ /* 0x000fe40000000f00 */
[----:B------:R-:W-:-:S07]  /*eab0*/  MOV R2, R14 ;  /* 0x0000000e00027202 */ /* 0x000fce0000000f00 */
[----:B------:R-:W-:Y:S05]  /*eac0*/  WARPSYNC.COLLECTIVE R15, `(.L_x_157) ;  /* 0x000000000f087348 */ /* 0x000fea0003c00000 */
[----:B------:R0:W1:Y:S02]  /*ead0*/  SHFL.IDX P6, R14, R13, R12, R11 ;  /* 0x0000000c0d0e7389 */ /* 0x00006400000c000b */
[----:B01----:R-:W-:Y:S01]  /*eae0*/  ENDCOLLECTIVE ;  /* 0x000000000000791b */ /* 0x003fe20003800000 */
.L_x_157:
        /* <DEDUP_REMOVED lines=15> */
.L_x_158:
[----:B------:R-:W-:Y:S01]  /*ebe0*/  IMAD.MOV.U32 R3, RZ, RZ, R7 ;  /* 0x000000ffff037224 */ /* 0x000fe200078e0007 */
[----:B------:R-:W-:Y:S01]  /*ebf0*/  MOV R13, R18 ;  /* 0x00000012000d7202 */ /* 0x000fe20000000f00 */
[----:B------:R-:W-:Y:S01]  /*ec00*/  IMAD.MOV.U32 R12, RZ, RZ, 0x3 ;  /* 0x00000003ff0c7424 */ /* 0x000fe200078e00ff */
[----:B------:R-:W-:-:S07]  /*ec10*/  MOV R8, R14 ;  /* 0x0000000e00087202 */ /* 0x000fce0000000f00 */
[----:B------:R-:W-:Y:S05]  /*ec20*/  WARPSYNC.COLLECTIVE R15, `(.L_x_159) ;  /* 0x000000000f087348 */ /* 0x000fea0003c00000 */
[----:B------:R0:W1:Y:S02]  /*ec30*/  SHFL.IDX P6, R14, R13, R12, R11 ;  /* 0x0000000c0d0e7389 */ /* 0x00006400000c000b */
[----:B01----:R-:W-:Y:S01]  /*ec40*/  ENDCOLLECTIVE ;  /* 0x000000000000791b */ /* 0x003fe20003800000 */
.L_x_159:
[----:B------:R-:W-:-:S04]  /*ec50*/  IMAD.MOV.U32 R2, RZ, RZ, R8 ;  /* 0x000000ffff027224 */ /* 0x000fc800078e0008 */
[----:B------:R-:W-:-:S05]  /*ec60*/  IMAD.WIDE.U32 R2, R23, 0x2, R2 ;  /* 0x0000000217027825 */ /* 0x000fca00078e0002 */
[----:B------:R-:W-:Y:S01]  /*ec70*/  @!PT LDS RZ, [RZ] ;  /* 0x00000000fffff984 */ /* 0x000fe20000000800 */
[----:B------:R-:W-:Y:S01]  /*ec80*/  @!PT LDS RZ, [RZ] ;  /* 0x00000000fffff984 */ /* 0x000fe20000000800 */
[----:B------:R-:W-:Y:S01]  /*ec90*/  @!PT LDS RZ, [RZ] ;  /* 0x00000000fffff984 */ /* 0x000fe20000000800 */
[----:B------:R0:W-:Y:S01]  /*eca0*/  LDGSTS.E.BYPASS.LTC128B.128 [R4+0x1400], desc[UR36][R2.64], !P3 ;  /* 0x0140000002047fae */ /* 0x0001e2000d901d64 */
[C---:B------:R-:W-:Y:S02]  /*ecb0*/  ISETP.LT.OR P3, PT, R5.reuse, 0x31, P2 ;  /* 0x000000310500780c */ /* 0x040fe40001761670 */
[----:B------:R-:W-:Y:S01]  /*ecc0*/  MOV R13, R17 ;  /* 0x00000011000d7202 */ /* 0x000fe20000000f00 */
[----:B------:R0:W-:Y:S01]  /*ecd0*/  LDGSTS.E.BYPASS.LTC128B.128 [R4+0x4400], desc[UR36][R2.64+0x80], !P4 ;  /* 0x0440008002047fae */ /* 0x0001e2000e101d64 */
[----:B------:R-:W-:-:S03]  /*ece0*/  ISETP.LT.OR P4, PT, R5, 0x31, P1 ;  /* 0x000000310500780c */ /* 0x000fc60000f81670 */
[----:B------:R0:W-:Y:S01]  /*ecf0*/  LDGSTS.E.BYPASS.LTC128B.128 [R4+0x7400], desc[UR36][R2.64+0x100], !P5 ;  /* 0x0740010002047fae */ /* 0x0001e2000e901d64 */
[----:B------:R-:W-:Y:S01]  /*ed00*/  ISETP.LT.OR P5, PT, R5, 0x31, P0 ;  /* 0x000000310500780c */ /* 0x000fe200007a1670 */
[----:B------:R-:W-:-:S12]  /*ed10*/  IMAD.MOV.U32 R6, RZ, RZ, R14 ;  /* 0x000000ffff067224 */ /* 0x000fd800078e000e */
[----:B0-----:R-:W-:Y:S05]  /*ed20*/  WARPSYNC.COLLECTIVE R15, `(.L_x_160) ;  /* 0x000000000f087348 */ /* 0x001fea0003c00000 */
[----:B------:R1:W2:Y:S02]  /*ed30*/  SHFL.IDX P6, R14, R13, R12, R11 ;  /* 0x0000000c0d0e7389 */ /* 0x0002a400000c000b */
[----:B012---:R-:W-:Y:S01]  /*ed40*/  ENDCOLLECTIVE ;  /* 0x000000000000791b */ /* 0x007fe20003800000 */
.L_x_160:
[----:B------:R-:W-:Y:S02]  /*ed50*/  IMAD.MOV.U32 R3, RZ, RZ, R6 ;  /* 0x000000ffff037224 */ /* 0x000fe400078e0006 */
[----:B------:R-:W-:Y:S01]  /*ed60*/  IMAD.MOV.U32 R6, RZ, RZ, RZ ;  /* 0x000000ffff067224 */ /* 0x000fe200078e00ff */
[----:B------:R-:W-:Y:S01]  /*ed70*/  MOV R13, R18 ;  /* 0x00000012000d7202 */ /* 0x000fe20000000f00 */
[----:B------:R-:W-:Y:S02]  /*ed80*/  IMAD.MOV.U32 R12, RZ, RZ, 0x4 ;  /* 0x00000004ff0c7424 */ /* 0x000fe400078e00ff */
[----:B------:R-:W-:-:S07]  /*ed90*/  IMAD.MOV.U32 R2, RZ, RZ, R14 ;  /* 0x000000ffff027224 */ /* 0x000fce00078e000e */
[----:B------:R-:W-:Y:S05]  /*eda0*/  WARPSYNC.COLLECTIVE R15, `(.L_x_161) ;  /* 0x000000000f087348 */ /* 0x000fea0003c00000 */
[----:B------:R0:W1:Y:S02]  /*edb0*/  SHFL.IDX P6, R14, R13, R12, R11 ;  /* 0x0000000c0d0e7389 */ /* 0x00006400000c000b */
[----:B01----:R-:W-:Y:S01]  /*edc0*/  ENDCOLLECTIVE ;  /* 0x000000000000791b */ /* 0x003fe20003800000 */
.L_x_161:
[----:B------:R-:W-:-:S05]  /*edd0*/  IMAD.WIDE.U32 R2, R23, 0x2, R2 ;  /* 0x0000000217027825 */ /* 0x000fca00078e0002 */
[----:B------:R-:W-:Y:S01]  /*ede0*/  @!PT LDS RZ, [RZ] ;  /* 0x00000000fffff984 */ /* 0x000fe20000000800 */
[----:B------:R-:W-:Y:S01]  /*edf0*/  @!PT LDS RZ, [RZ] ;  /* 0x00000000fffff984 */ /* 0x000fe20000000800 */
[----:B------:R-:W-:Y:S01]  /*ee00*/  @!PT LDS RZ, [RZ] ;  /* 0x00000000fffff984 */ /* 0x000fe20000000800 */
[----:B------:R0:W-:Y:S01]  /*ee10*/  LDGSTS.E.BYPASS.LTC128B.128 [R4+0x1c00], desc[UR36][R2.64], !P3 ;  /* 0x01c0000002047fae */ /* 0x0001e2000d901d64 */
[----:B------:R-:W-:-:S03]  /*ee20*/  ISETP.LT.OR P3, PT, R5, 0x41, P2 ;  /* 0x000000410500780c */ /* 0x000fc60001761670 */
[----:B------:R0:W-:Y:S01]  /*ee30*/  LDGSTS.E.BYPASS.LTC128B.128 [R4+0x4c00], desc[UR36][R2.64+0x80], !P4 ;  /* 0x04c0008002047fae */ /* 0x0001e2000e101d64 */
[C---:B------:R-:W-:Y:S02]  /*ee40*/  ISETP.LT.OR P4, PT, R5.reuse, 0x41, P1 ;  /* 0x000000410500780c */ /* 0x040fe40000f81670 */
[----:B------:R-:W-:Y:S01]  /*ee50*/  MOV R13, R17 ;  /* 0x00000011000d7202 */ /* 0x000fe20000000f00 */
[----:B------:R0:W-:Y:S01]  /*ee60*/  LDGSTS.E.BYPASS.LTC128B.128 [R4+0x7c00], desc[UR36][R2.64+0x100], !P5 ;  /* 0x07c0010002047fae */ /* 0x0001e2000e901d64 */
[----:B------:R-:W-:Y:S01]  /*ee70*/  ISETP.LT.OR P5, PT, R5, 0x41, P0 ;  /* 0x000000410500780c */ /* 0x000fe200007a1670 */
[----:B------:R-:W-:-:S12]  /*ee80*/  IMAD.MOV.U32 R7, RZ, RZ, R14 ;  /* 0x000000ffff077224 */ /* 0x000fd800078e000e */
[----:B0-----:R-:W-:Y:S05]  /*ee90*/  WARPSYNC.COLLECTIVE R15, `(.L_x_162) ;  /* 0x000000000f087348 */ /* 0x001fea0003c00000 */
[----:B------:R1:W2:Y:S02]  /*eea0*/  SHFL.IDX P6, R14, R13, R12, R11 ;  /* 0x0000000c0d0e7389 */ /* 0x0002a400000c000b */
[----:B012---:R-:W-:Y:S01]  /*eeb0*/  ENDCOLLECTIVE ;  /* 0x000000000000791b */ /* 0x007fe20003800000 */
.L_x_162:
[----:B------:R-:W-:Y:S01]  /*eec0*/  MOV R3, R7 ;  /* 0x0000000700037202 */ /* 0x000fe20000000f00 */
[----:B------:R-:W-:Y:S02]  /*eed0*/  IMAD.MOV.U32 R13, RZ, RZ, R18 ;  /* 0x000000ffff0d7224 */ /* 0x000fe400078e0012 */
[----:B------:R-:W-:Y:S02]  /*eee0*/  IMAD.MOV.U32 R12, RZ, RZ, 0x5 ;  /* 0x00000005ff0c7424 */ /* 0x000fe400078e00ff */
[----:B------:R-:W-:-:S07]  /*eef0*/  IMAD.MOV.U32 R8, RZ, RZ, R14 ;  /* 0x000000ffff087224 */ /* 0x000fce00078e000e */
[----:B------:R-:W-:Y:S05]  /*ef00*/  WARPSYNC.COLLECTIVE R15, `(.L_x_163) ;  /* 0x000000000f087348 */ /* 0x000fea0003c00000 */
[----:B------:R0:W1:Y:S02]  /*ef10*/  SHFL.IDX P6, R14, R13, R12, R11 ;  /* 0x0000000c0d0e7389 */ /* 0x00006400000c000b */
[----:B01----:R-:W-:Y:S01]  /*ef20*/  ENDCOLLECTIVE ;  /* 0x000000000000791b */ /* 0x003fe20003800000 */
.L_x_163:
[----:B------:R-:W-:-:S04]  /*ef30*/  IMAD.MOV.U32 R2, RZ, RZ, R8 ;  /* 0x000000ffff027224 */ /* 0x000fc800078e0008 */
[----:B------:R-:W-:-:S05]  /*ef40*/  IMAD.WIDE.U32 R2, R23, 0x2, R2 ;  /* 0x0000000217027825 */ /* 0x000fca00078e0002 */
[----:B------:R-:W-:Y:S01]  /*ef50*/  @!PT LDS RZ, [RZ] ;  /* 0x00000000fffff984 */ /* 0x000fe20000000800 */
[----:B------:R-:W-:Y:S01]  /*ef60*/  @!PT LDS RZ, [RZ] ;  /* 0x00000000fffff984 */ /* 0x000fe20000000800 */
[----:B------:R-:W-:Y:S01]  /*ef70*/  @!PT LDS RZ, [RZ] ;  /* 0x00000000fffff984 */ /* 0x000fe20000000800 */
[----:B------:R0:W-:Y:S01]  /*ef80*/  LDGSTS.E.BYPASS.LTC128B.128 [R4+0x2400], desc[UR36][R2.64], !P3 ;  /* 0x0240000002047fae */ /* 0x0001e2000d901d64 */
[----:B------:R-:W-:-:S03]  /*ef90*/  IMAD.MOV.U32 R13, RZ, RZ, R17 ;  /* 0x000000ffff0d7224 */ /* 0x000fc600078e0011 */
[----:B------:R0:W-:Y:S04]  /*efa0*/  LDGSTS.E.BYPASS.LTC128B.128 [R4+0x5400], desc[UR36][R2.64+0x80], !P4 ;  /* 0x0540008002047fae */ /* 0x0001e8000e101d64 */
[----:B------:R0:W-:Y:S01]  /*efb0*/  LDGSTS.E.BYPASS.LTC128B.128 [R4+0x8400], desc[UR36][R2.64+0x100], !P5 ;  /* 0x0840010002047fae */ /* 0x0001e2000e901d64 */
[----:B------:R-:W-:-:S07]  /*efc0*/  MOV R18, R14 ;  /* 0x0000000e00127202 */ /* 0x000fce0000000f00 */
[----:B0-----:R-:W-:Y:S05]  /*efd0*/  WARPSYNC.COLLECTIVE R15, `(.L_x_164) ;  /* 0x000000000f087348 */ /* 0x001fea0003c00000 */
[----:B------:R1:W2:Y:S02]  /*efe0*/  SHFL.IDX P6, R14, R13, R12, R11 ;  /* 0x0000000c0d0e7389 */ /* 0x0002a400000c000b */
[----:B012---:R-:W-:Y:S01]  /*eff0*/  ENDCOLLECTIVE ;  /* 0x000000000000791b */ /* 0x007fe20003800000 */
.L_x_164:
[----:B------:R-:W-:Y:S05]  /*f000*/  BRA `(.L_x_165) ;  /* 0xffffffcc00307947 */ /* 0x000fea000383ffff */
.L_x_75:
[----:B0-----:R0:W1:Y:S02]  /*f010*/  SYNCS.PHASECHK.TRANS64.TRYWAIT P0, [R7+URZ+0x30820], R6 ;  /* 0x03082006070075a7 */ /* 0x001064000800017f */
[----:B-1----:R-:W-:Y:S05]  /*f020*/  @!P0 NANOSLEEP.SYNCS 0x989680 ;  /* 0x009896800000895d */ /* 0x002fea0003900000 */
[----:B------:R-:W1:Y:S02]  /*f030*/  @!P0 SYNCS.PHASECHK.TRANS64 P0, [R7+URZ+0x30820], R6 ;  /* 0x03082006070085a7 */ /* 0x000e64000800007f */
[----:B-1----:R-:W-:Y:S05]  /*f040*/  @!P0 BRA `(.L_x_75) ;  /* 0xfffffffc00f08947 */ /* 0x002fea000383ffff */
[----:B------:R-:W-:Y:S05]  /*f050*/  BRA `(.L_x_166) ;  /* 0xffffffcc00ac7947 */ /* 0x000fea000383ffff */
.L_x_76:
[----:B------:R-:W1:Y:S01]  /*f060*/  S2R R2, SR_TID.X ;  /* 0x0000000000027919 */ /* 0x000e620000002100 */
[----:B------:R-:W-:Y:S01]  /*f070*/  BSSY B0, `(.L_x_167) ;  /* 0x000000a000007945 */ /* 0x000fe20003800000 */
[----:B------:R-:W-:Y:S01]  /*f080*/  IMAD.MOV.U32 R12, RZ, RZ, RZ ;  /* 0x000000ffff0c7224 */ /* 0x000fe200078e00ff */
[----:B------:R-:W-:Y:S01]  /*f090*/  MOV R15, 0xffffffff ;  /* 0xffffffff000f7802 */ /* 0x000fe20000000f00 */
[----:B------:R-:W-:Y:S01]  /*f0a0*/  IMAD.MOV.U32 R11, RZ, RZ, 0x1f ;  /* 0x0000001fff0b7424 */ /* 0x000fe200078e00ff */
[----:B-1----:R-:W-:-:S04]  /*f0b0*/  SHF.R.U32.HI R2, RZ, 0x5, R2 ;  /* 0x00000005ff027819 */ /* 0x002fc80000011602 */
[----:B------:R-:W-:-:S04]  /*f0c0*/  LOP3.LUT R2, R2, 0x3, RZ, 0xc0, !PT ;  /* 0x0000000302027812 */ /* 0x000fc800078ec0ff */
[----:B------:R-:W-:-:S07]  /*f0d0*/  MOV R13, R2 ;  /* 0x00000002000d7202 */ /* 0x000fce0000000f00 */
[----:B0----5:R-:W-:Y:S05]  /*f0e0*/  WARPSYNC.COLLECTIVE R15, `(.L_x_168) ;  /* 0x000000000f087348 */ /* 0x021fea0003c00000 */
[----:B------:R1:W2:Y:S02]  /*f0f0*/  SHFL.IDX P6, R14, R13, R12, R11 ;  /* 0x0000000c0d0e7389 */ /* 0x0002a400000c000b */
[----:B012--5:R-:W-:Y:S01]  /*f100*/  ENDCOLLECTIVE ;  /* 0x000000000000791b */ /* 0x027fe20003800000 */
.L_x_168:
[----:B------:R-:W-:Y:S05]  /*f110*/  BSYNC B0 ;  /* 0x0000000000007941 */ /* 0x000fea0003800000 */
.L_x_167:
[----:B------:R-:W-:Y:S05]  /*f120*/  BRA `(.L_x_169) ;  /* 0xffffffcc00907947 */ /* 0x000fea000383ffff */
.L_x_77:
[----:B------:R-:W-:Y:S01]  /*f130*/  BSSY B0, `(.L_x_170) ;  /* 0x0000006000007945 */ /* 0x000fe20003800000 */
[----:B------:R-:W-:-:S07]  /*f140*/  IMAD.MOV.U32 R15, RZ, RZ, -0x1 ;  /* 0xffffffffff0f7424 */ /* 0x000fce00078e00ff */
[----:B01---5:R-:W-:Y:S05]  /*f150*/  WARPSYNC.COLLECTIVE R15, `(.L_x_171) ;  /* 0x000000000f0c7348 */ /* 0x023fea0003c00000 */
[----:B------:R-:W-:Y:S02]  /*f160*/  ELECT P6, UR62, PT ;  /* 0x00000000003e782f */ /* 0x000fe400038c0000 */
[----:B------:R-:W-:Y:S01]  /*f170*/  MOV R14, UR62 ;  /* 0x0000003e000e7c02 */ /* 0x000fe20008000f00 */
[----:B01---5:R-:W-:Y:S10]  /*f180*/  ENDCOLLECTIVE ;  /* 0x000000000000791b */ /* 0x023ff40003800000 */
.L_x_171:
[----:B------:R-:W-:Y:S05]  /*f190*/  BSYNC B0 ;  /* 0x0000000000007941 */ /* 0x000fea0003800000 */
.L_x_170:
[----:B------:R-:W-:Y:S05]  /*f1a0*/  BRA `(.L_x_172) ;  /* 0xffffffcc00847947 */ /* 0x000fea000383ffff */
.L_x_79:
[----:B-1----:R1:W2:Y:S02]  /*f1b0*/  SYNCS.PHASECHK.TRANS64.TRYWAIT P1, [R5+URZ+0x30840], R2 ;  /* 0x03084002050075a7 */ /* 0x0022a4000802017f */
[----:B--2---:R-:W-:Y:S05]  /*f1c0*/  @!P1 NANOSLEEP.SYNCS 0x989680 ;  /* 0x009896800000995d */ /* 0x004fea0003900000 */
[----:B------:R-:W2:Y:S02]  /*f1d0*/  @!P1 SYNCS.PHASECHK.TRANS64 P1, [R5+URZ+0x30840], R2 ;  /* 0x03084002050095a7 */ /* 0x000ea4000802007f */
[----:B--2---:R-:W-:Y:S05]  /*f1e0*/  @!P1 BRA `(.L_x_79) ;  /* 0xfffffffc00f09947 */ /* 0x004fea000383ffff */
[----:B------:R-:W-:Y:S05]  /*f1f0*/  BRA `(.L_x_173) ;  /* 0xffffffcc00ac7947 */ /* 0x000fea000383ffff */
.L_x_81:
[----:B0-----:R0:W2:Y:S02]  /*f200*/  SYNCS.PHASECHK.TRANS64.TRYWAIT P1, [R7+URZ+0x30840], R0 ;  /* 0x03084000070075a7 */ /* 0x0010a4000802017f */
[----:B--2---:R-:W-:Y:S05]  /*f210*/  @!P1 NANOSLEEP.SYNCS 0x989680 ;  /* 0x009896800000995d */ /* 0x004fea0003900000 */
[----:B------:R-:W2:Y:S02]  /*f220*/  @!P1 SYNCS.PHASECHK.TRANS64 P1, [R7+URZ+0x30840], R0 ;  /* 0x03084000070095a7 */ /* 0x000ea4000802007f */
[----:B--2---:R-:W-:Y:S05]  /*f230*/  @!P1 BRA `(.L_x_81) ;  /* 0xfffffffc00f09947 */ /* 0x004fea000383ffff */
[----:B------:R-:W-:Y:S05]  /*f240*/  BRA `(.L_x_174) ;  /* 0xffffffcc00b87947 */ /* 0x000fea000383ffff */
.L_x_83:
[----:B--2---:R2:W3:Y:S02]  /*f250*/  SYNCS.PHASECHK.TRANS64.TRYWAIT P1, [R5+URZ+0x30860], R2 ;  /* 0x03086002050075a7 */ /* 0x0044e4000802017f */
[----:B---3--:R-:W-:Y:S05]  /*f260*/  @!P1 NANOSLEEP.SYNCS 0x989680 ;  /* 0x009896800000995d */ /* 0x008fea0003900000 */
[----:B------:R-:W3:Y:S02]  /*f270*/  @!P1 SYNCS.PHASECHK.TRANS64 P1, [R5+URZ+0x30860], R2 ;  /* 0x03086002050095a7 */ /* 0x000ee4000802007f */
[----:B---3--:R-:W-:Y:S05]  /*f280*/  @!P1 BRA `(.L_x_83) ;  /* 0xfffffffc00f09947 */ /* 0x008fea000383ffff */
[----:B------:R-:W-:Y:S05]  /*f290*/  BRA `(.L_x_175) ;  /* 0xffffffcc00b47947 */ /* 0x000fea000383ffff */
.L_x_176:
[----:B------:R-:W-:-:S00]  /*f2a0*/  BRA `(.L_x_176) ;  /* 0xfffffffc00fc7947 */ /* 0x000fc0000383ffff */
[----:B------:R-:W-:-:S00]  /*f2b0*/  NOP ;  /* 0x0000000000007918 */ /* 0x000fc00000000000 */
        /* <DEDUP_REMOVED lines=12> */
.L_x_3210:


//--------------------- .text._ZN7cutlass13device_kernelIN5flash11enable_sm90INS1_16FlashAttnFwdSm90INS1_25CollectiveMainloopFwdSm90ILi2EN4cute5tupleIJNS5_1CILi1EEES8_S8_EEENS6_IJNS7_ILi128EEENS7_ILi96EEENS7_ILi192EEEEEELi192ENS_10bfloat16_tEfNS_4arch4Sm90ELb0ELb0ELb0ELb1ELb1ELb0ELb0ELb1ELb1ELb1ELb1ELb0EEENS1_21CollectiveEpilogueFwdINS6_IJSA_SC_SB_EEES9_SE_SG_Li256ELb1ELb1ELb1ELb0EEENS1_36VarlenDynamicPersistentTileSchedulerILi128ELi96ELi256ELi128ELb1ELb1ELb1ELb0ELb1ELb1EEEEEEEEEvNT_6ParamsE --------------------------
	.section	.text._ZN7cutlass13device_kernelIN5flash11enable_sm90INS1_16FlashAttnFwdSm90INS1_25CollectiveMainloopFwdSm90ILi2EN4cute5tupleIJNS5_1CILi1EEES8_S8_EEENS6_IJNS7_ILi128EEENS7_ILi96EEENS7_ILi192EEEEEELi192ENS_10bfloat16_tEfNS_4arch4Sm90ELb0ELb0ELb0ELb1ELb1ELb0ELb0ELb1ELb1ELb1ELb1ELb0EEENS1_21CollectiveEpilogueFwdINS6_IJSA_SC_SB_EEES9_SE_SG_Li256ELb1ELb1ELb1ELb0EEENS1_36VarlenDynamicPersistentTileSchedulerILi128ELi96ELi256ELi128ELb1ELb1ELb1ELb0ELb1ELb1EEEEEEEEEvNT_6ParamsE,"ax",@progbits
	.align	128
.text._ZN7cutlass13device_kernelIN5flash11enable_sm90INS1_16FlashAttnFwdSm90INS1_25CollectiveMainloopFwdSm90ILi2EN4cute5tupleIJNS5_1CILi1EEES8_S8_EEENS6_IJNS7_ILi128EEENS7_ILi96EEENS7_ILi192EEEEEELi192ENS_10bfloat16_tEfNS_4arch4Sm90ELb0ELb0ELb0ELb1ELb1ELb0ELb0ELb1ELb1ELb1ELb1ELb0EEENS1_21CollectiveEpilogueFwdINS6_IJSA_SC_SB_EEES9_SE_SG_Li256ELb1ELb1ELb1ELb0EEENS1_36VarlenDynamicPersistentTileSchedulerILi128ELi96ELi256ELi128ELb1ELb1ELb1ELb0ELb1ELb1EEEEEEEEEvNT_6ParamsE:
        .type           _ZN7cutlass13device_kernelIN5flash11enable_sm90INS1_16FlashAttnFwdSm90INS1_25CollectiveMainloopFwdSm90ILi2EN4cute5tupleIJNS5_1CILi1EEES8_S8_EEENS6_IJNS7_ILi128EEENS7_ILi96EEENS7_ILi192EEEEEELi192ENS_10bfloat16_tEfNS_4arch4Sm90ELb0ELb0ELb0ELb1ELb1ELb0ELb0ELb1ELb1ELb1ELb1ELb0EEENS1_21CollectiveEpilogueFwdINS6_IJSA_SC_SB_EEES9_SE_SG_Li256ELb1ELb1ELb1ELb0EEENS1_36VarlenDynamicPersistentTileSchedulerILi128ELi96ELi256ELi128ELb1ELb1ELb1ELb0ELb1ELb1EEEEEEEEEvNT_6ParamsE,@function
        .size           _ZN7cutlass13device_kernelIN5flash11enable_sm90INS1_16FlashAttnFwdSm90INS1_25CollectiveMainloopFwdSm90ILi2EN4cute5tupleIJNS5_1CILi1EEES8_S8_EEENS6_IJNS7_ILi128EEENS7_ILi96EEENS7_ILi192EEEEEELi192ENS_10bfloat16_tEfNS_4arch4Sm90ELb0ELb0ELb0ELb1ELb1ELb0ELb0ELb1ELb1ELb1ELb1ELb0EEENS1_21CollectiveEpilogueFwdINS6_IJSA_SC_SB_EEES9_SE_SG_Li256ELb1ELb1ELb1ELb0EEENS1_36VarlenDynamicPersistentTileSchedulerILi128ELi96ELi256ELi128ELb1ELb1ELb1ELb0ELb1ELb1EEEEEEEEEvNT_6ParamsE,(.L_x_3211 - _ZN7cutlass13device_kernelIN5flash11enable_sm90INS1_16FlashAttnFwdSm90INS1_25CollectiveMainloopFwdSm90ILi2EN4cute5tupleIJNS5_1CILi1EEES8_S8_EEENS6_IJNS7_ILi128EEENS7_ILi96EEENS7_ILi192EEEEEELi192ENS_10bfloat16_tEfNS_4arch4Sm90ELb0ELb0ELb0ELb1ELb1ELb0ELb0ELb1ELb1ELb1ELb1ELb0EEENS1_21CollectiveEpilogueFwdINS6_IJSA_SC_SB_EEES9_SE_SG_Li256ELb1ELb1ELb1ELb0EEENS1_36VarlenDynamicPersistentTileSchedulerILi128ELi96ELi256ELi128ELb1ELb1ELb1ELb0ELb1ELb1EEEEEEEEEvNT_6ParamsE)
        .other          _ZN7cutlass13device_kernelIN5flash11enable_sm90INS1_16FlashAttnFwdSm90INS1_25CollectiveMainloopFwdSm90ILi2EN4cute5tupleIJNS5_1CILi1EEES8_S8_EEENS6_IJNS7_ILi128EEENS7_ILi96EEENS7_ILi192EEEEEELi192ENS_10bfloat16_tEfNS_4arch4Sm90ELb0ELb0ELb0ELb1ELb1ELb0ELb0ELb1ELb1ELb1ELb1ELb0EEENS1_21CollectiveEpilogueFwdINS6_IJSA_SC_SB_EEES9_SE_SG_Li256ELb1ELb1ELb1ELb0EEENS1_36VarlenDynamicPersistentTileSchedulerILi128ELi96ELi256ELi128ELb1ELb1ELb1ELb0ELb1ELb1EEEEEEEEEvNT_6ParamsE,@"STO_CUDA_ENTRY STV_DEFAULT"
_ZN7cutlass13device_kernelIN5flash11enable_sm90INS1_16FlashAttnFwdSm90INS1_25CollectiveMainloopFwdSm90ILi2EN4cute5tupleIJNS5_1CILi1EEES8_S8_EEENS6_IJNS7_ILi128EEENS7_ILi96EEENS7_ILi192EEEEEELi192ENS_10bfloat16_tEfNS_4arch4Sm90ELb0ELb0ELb0ELb1ELb1ELb0ELb0ELb1ELb1ELb1ELb1ELb0EEENS1_21CollectiveEpilogueFwdINS6_IJSA_SC_SB_EEES9_SE_SG_Li256ELb1ELb1ELb1ELb0EEENS1_36VarlenDynamicPersistentTileSchedulerILi128ELi96ELi256ELi128ELb1ELb1ELb1ELb0ELb1ELb1EEEEEEEEEvNT_6ParamsE:
        /* <DEDUP_REMOVED lines=45> */
.L_x_177:
        /* <DEDUP_REMOVED lines=22> */
.L_x_178:
        /* <DEDUP_REMOVED lines=18> */
.L_x_179:
        /* <DEDUP_REMOVED lines=22> */
.L_x_180:
        /* <DEDUP_REMOVED lines=23> */
.L_x_181:
[----:B------:R-:W-:Y:S01]  /*0820*/  UISETP.NE.AND UP0, UPT, UR9, URZ, UPT ;  /* 0x0000003f0900728c */ /* 0x000fe2000bf05270 */
[----:B------:R-:W-:Y:S01]  /*0830*/  NOP ;  /* 0x0000000000007918 */ /* 0x000fe20000000000 */
[----:B0-----:R-:W-:Y:S01]  /*0840*/  UMOV UR4, 0x1 ;  /* 0x0000000100047882 */ /* 0x001fe20000000000 */
[----:B------:R-:W-:Y:S01]  /*0850*/  ULDC.64 UR36, c[0x0][0x208] ;  /* 0x0000820000247ab9 */ /* 0x000fe20000000a00 */
[----:B------:R-:W-:Y:S01]  /*0860*/  USEL UR4, UR4, 0x2, !UP0 ;  /* 0x0000000204047887 */ /* 0x000fe2000c000000 */
[----:B-1234-:R-:W-:Y:S01]  /*0870*/  BAR.SYNC.DEFER_BLOCKING 0x0 ;  /* 0x0000000000007b1d */ /* 0x01efe20000010000 */
[----:B------:R-:W-:-:S04]  /*0880*/  PLOP3.LUT P0, PT, PT, PT, UP0, 0x80, 0x0 ;  /* 0x000000000000781c */ /* 0x000fc80003f0f008 */
[----:B------:R-:W-:-:S05]  /*0890*/  IMAD.U32 R3, RZ, RZ, UR4 ;  /* 0x00000004ff037e24 */ /* 0x000fca000f8e00ff */
[----:B------:R0:W-:Y:S04]  /*08a0*/  STL [R1+0x2c], R3 ;  /* 0x00002c0301007387 */ /* 0x0001e80000100800 */
[----:B------:R-:W-:Y:S05]  /*08b0*/  @!P0 BRA `(.L_x_182) ;  /* 0x000000a400b88947 */ /* 0x000fea0003800000 */
.L_x_183:
[----:B------:R-:W-:-:S08]  /*08c0*/  NOP ;  /* 0x0000000000007918 */ /* 0x000fd00000000000 */
[----:B------:R-:W1:Y:S02]  /*08d0*/  USETMAXREG.TRY_ALLOC.CTAPOOL UP0, 0xe8 ;  /* 0x000000e8000079c8 */ /* 0x000e640008000600 */
[----:B-1----:R-:W-:-:S13]  /*08e0*/  PLOP3.LUT P0, PT, PT, PT, UP0, 0x80, 0x0 ;  /* 0x000000000000781c */ /* 0x002fda0003f0f008 */
[----:B------:R-:W-:Y:S05]  /*08f0*/  @!P0 BRA `(.L_x_183) ;  /* 0xfffffffc00f08947 */ /* 0x000fea000383ffff */
[----:B------:R-:W1:Y:S08]  /*0900*/  S2UR UR5, SR_CgaCtaId ;  /* 0x00000000000579c3 */ /* 0x000e700000008800 */
[----:B------:R-:W-:Y:S06]  /*0910*/  BAR.ARV 0x8, 0x180 ;  /* 0x0206000000007b1d */ /* 0x000fec0000002000 */
[----:B------:R-:W-:-:S02]  /*0920*/  UMOV UR4, 0x400 ;  /* 0x0000040000047882 */ /* 0x000fc40000000000 */
[----:B------:R-:W-:Y:S01]  /*0930*/  BAR.SYNC.DEFER_BLOCKING 0x5, 0x180 ;  /* 0x0146000000007b1d */ /* 0x000fe20000010000 */
[----:B-1----:R-:W-:-:S09]  /*0940*/  ULEA UR4, UR5, UR4, 0x18 ;  /* 0x0000000405047291 */ /* 0x002fd2000f8ec03f */
[----:B------:R-:W1:Y:S01]  /*0950*/  LDS.128 R8, [UR4+0x308d0] ;  /* 0x0308d004ff087984 */ /* 0x000e620008000c00 */
[----:B------:R-:W-:Y:S01]  /*0960*/  ULDC UR4, c[0x0][0xc3c] ;  /* 0x00030f0000047ab9 */ /* 0x000fe20000000800 */
[----:B------:R-:W-:Y:S06]  /*0970*/  BAR.ARV 0x4, 0x180 ;  /* 0x0106000000007b1d */ /* 0x000fec0000002000 */
[----:B-1----:R-:W-:-:S13]  /*0980*/  ISETP.GE.AND P0, PT, R11, UR4, PT ;  /* 0x000000040b007c0c */ /* 0x002fda000bf06270 */
[----:B------:R-:W-:Y:S05]  /*0990*/  @P0 EXIT ;  /* 0x000000000000094d */ /* 0x000fea0003800000 */
[----:B------:R-:W2:Y:S01]  /*09a0*/  LDL R2, [R1+0x2c] ;  /* 0x00002c0001027983 */ /* 0x000ea20000100800 */
[----:B------:R-:W-:Y:S01]  /*09b0*/  VIADD R12, R0, 0xffffff80 ;  /* 0xffffff80000c7836 */ /* 0x000fe20000000000 */
[----:B------:R-:W-:Y:S01]  /*09c0*/  R2UR UR7, R11 ;  /* 0x000000000b0772ca */ /* 0x000fe200000e0000 */
[----:B------:R-:W-:Y:S01]  /*09d0*/  UMOV UR39, URZ ;  /* 0x0000003f00277c82 */ /* 0x000fe20008000000 */
[----:B------:R-:W-:Y:S01]  /*09e0*/  R2UR UR6, R9 ;  /* 0x00000000090672ca */ /* 0x000fe200000e0000 */
[----:B------:R-:W-:Y:S01]  /*09f0*/  UMOV UR38, URZ ;  /* 0x0000003f00267c82 */ /* 0x000fe20008000000 */
[----:B------:R-:W-:Y:S02]  /*0a00*/  SHF.R.S32.HI R0, RZ, 0x1f, R12 ;  /* 0x0000001fff007819 */ /* 0x000fe4000001140c */
[----:B------:R-:W-:Y:S02]  /*0a10*/  R2UR UR5, R10 ;  /* 0x000000000a0572ca */ /* 0x000fe400000e0000 */
[----:B0-----:R-:W-:-:S02]  /*0a20*/  LEA.HI R3, R0, R12, RZ, 0x4 ;  /* 0x0000000c00037211 */ /* 0x001fc400078f20ff */
[CC--:B------:R-:W-:Y:S02]  /*0a30*/  LEA.HI R4, R0.reuse, R12.reuse, RZ, 0x5 ;  /* 0x0000000c00047211 */ /* 0x0c0fe400078f28ff */
[----:B------:R-:W-:Y:S02]  /*0a40*/  SHF.R.S32.HI R6, RZ, 0x4, R3 ;  /* 0x00000004ff067819 */ /* 0x000fe40000011403 */
[----:B------:R-:W-:Y:S01]  /*0a50*/  LEA.HI R11, R0, R12, RZ, 0x2 ;  /* 0x0000000c000b7211 */ /* 0x000fe200078f10ff */
[----:B------:R-:W-:Y:S01]  /*0a60*/  IMAD.SHL.U32 R5, R4, 0x20, RZ ;  /* 0x0000002004057824 */ /* 0x000fe200078e00ff */
[C---:B------:R-:W-:Y:S02]  /*0a70*/  LOP3.LUT R4, R3.reuse, 0x3fffff0, RZ, 0xc0, !PT ;  /* 0x03fffff003047812 */ /* 0x040fe400078ec0ff */
[----:B------:R-:W-:Y:S02]  /*0a80*/  LEA.HI R3, R3, R6, RZ, 0x1 ;  /* 0x0000000603037211 */ /* 0x000fe400078f08ff */
[----:B------:R-:W-:Y:S01]  /*0a90*/  LOP3.LUT R5, R5, 0xfffffc00, RZ, 0xc0, !PT ;  /* 0xfffffc0005057812 */ /* 0x000fe200078ec0ff */
[----:B------:R-:W-:Y:S01]  /*0aa0*/  IMAD.IADD R4, R12, 0x1, -R4 ;  /* 0x000000010c047824 */ /* 0x000fe200078e0a04 */
[----:B------:R-:W-:-:S02]  /*0ab0*/  LOP3.LUT R3, R3, 0x1ffffffe, RZ, 0xc0, !PT ;  /* 0x1ffffffe03037812 */ /* 0x000fc400078ec0ff */
[----:B------:R-:W-:Y:S01]  /*0ac0*/  LOP3.LUT R11, R11, 0xfffffffc, RZ, 0xc0, !PT ;  /* 0xfffffffc0b0b7812 */ /* 0x000fe200078ec0ff */
[----:B------:R-:W-:Y:S02]  /*0ad0*/  IMAD R4, R4, 0x40, R5 ;  /* 0x0000004004047824 */ /* 0x000fe400078e0205 */
[----:B------:R-:W-:Y:S02]  /*0ae0*/  IMAD.IADD R3, R6, 0x1, -R3 ;  /* 0x0000000106037824 */ /* 0x000fe400078e0a03 */
[----:B------:R-:W-:Y:S02]  /*0af0*/  IMAD.IADD R11, R12, 0x1, -R11 ;  /* 0x000000010c0b7824 */ /* 0x000fe400078e0a0b */
[----:B------:R-:W-:-:S03]  /*0b00*/  IMAD R3, R3, 0x8, R4 ;  /* 0x0000000803037824 */ /* 0x000fc600078e0204 */
[----:B------:R-:W-:Y:S02]  /*0b10*/  LEA.HI R5, R11, R11, RZ, 0x1 ;  /* 0x0000000b0b057211 */ /* 0x000fe400078f08ff */
[----:B------:R0:W-:Y:S02]  /*0b20*/  STL [R1+0x24], R3 ;  /* 0x0000240301007387 */ /* 0x0001e40000100800 */
[----:B------:R-:W-:-:S05]  /*0b30*/  LOP3.LUT R4, R5, 0x1ffffffe, RZ, 0xc0, !PT ;  /* 0x1ffffffe05047812 */ /* 0x000fca00078ec0ff */
[----:B------:R-:W-:Y:S01]  /*0b40*/  IMAD.IADD R4, R11, 0x1, -R4 ;  /* 0x000000010b047824 */ /* 0x000fe200078e0a04 */
[----:B--2---:R-:W-:Y:S02]  /*0b50*/  R2UR UR4, R2 ;  /* 0x00000000020472ca */ /* 0x004fe400000e0000 */
[CC--:B------:R-:W-:Y:S02]  /*0b60*/  LEA.HI R2, R0.reuse, R12.reuse, RZ, 0x7 ;  /* 0x0000000c00027211 */ /* 0x0c0fe400078f38ff */
[----:B------:R-:W-:Y:S02]  /*0b70*/  LEA.HI R0, R0, R12, RZ, 0x3 ;  /* 0x0000000c00007211 */ /* 0x000fe400078f18ff */
[----:B------:R-:W-:Y:S02]  /*0b80*/  LOP3.LUT R216, R2, 0xffffff80, RZ, 0xc0, !PT ;  /* 0xffffff8002d87812 */ /* 0x000fe400078ec0ff */
[----:B------:R-:W-:Y:S02]  /*0b90*/  SHF.R.S32.HI R13, RZ, 0x7, R2 ;  /* 0x00000007ff0d7819 */ /* 0x000fe40000011402 */
[----:B------:R-:W-:Y:S01]  /*0ba0*/  LOP3.LUT R16, R0, 0xfffffff8, RZ, 0xc0, !PT ;  /* 0xfffffff800107812 */ /* 0x000fe200078ec0ff */
[----:B------:R-:W-:Y:S01]  /*0bb0*/  IMAD.IADD R216, R12, 0x1, -R216 ;  /* 0x000000010cd87824 */ /* 0x000fe200078e0ad8 */
[----:B------:R-:W-:Y:S01]  /*0bc0*/  LEA.HI R2, R2, R13, RZ, 0x1 ;  /* 0x0000000d02027211 */ /* 0x000fe200078f08ff */
[----:B------:R-:W-:Y:S01]  /*0bd0*/  ULOP3.LUT UR4, UR4, 0x1, URZ, 0xfc, !UPT ;  /* 0x0000000104047892 */ /* 0x000fe2000f8efc3f */
[----:B------:R-:W-:Y:S01]  /*0be0*/  SHF.R.S32.HI R213, RZ, 0x3, R0 ;  /* 0x00000003ffd57819 */ /* 0x000fe20000011400 */
[----:B------:R-:W-:Y:S01]  /*0bf0*/  IMAD.IADD R16, R12, 0x1, -R16 ;  /* 0x000000010c107824 */ /* 0x000fe200078e0a10 */
[----:B------:R-:W-:-:S02]  /*0c00*/  SHF.R.S32.HI R7, RZ, 0x1f, R216 ;  /* 0x0000001fff077819 */ /* 0x000fc400000114d8 */
[----:B------:R-:W-:Y:S02]  /*0c10*/  LOP3.LUT R2, R2, 0x3fffffe, RZ, 0xc0, !PT ;  /* 0x03fffffe02027812 */ /* 0x000fe400078ec0ff */
[CC--:B------:R-:W-:Y:S02]  /*0c20*/  LEA.HI R8, R7.reuse, R216.reuse, RZ, 0x2 ;  /* 0x000000d807087211 */ /* 0x0c0fe400078f10ff */
[----:B------:R-:W-:Y:S01]  /*0c30*/  LEA.HI R7, R7, R216, RZ, 0x5 ;  /* 0x000000d807077211 */ /* 0x000fe200078f28ff */
[----:B------:R-:W-:Y:S01]  /*0c40*/  IMAD.IADD R2, R13, 0x1, -R2 ;  /* 0x000000010d027824 */ /* 0x000fe200078e0a02 */
[--C-:B------:R-:W-:Y:S02]  /*0c50*/  SHF.R.S32.HI R9, RZ, 0x2, R8.reuse ;  /* 0x00000002ff097819 */ /* 0x100fe40000011408 */
[----:B------:R-:W-:Y:S02]  /*0c60*/  SHF.R.S32.HI R10, RZ, 0x1f, R8 ;  /* 0x0000001fff0a7819 */ /* 0x000fe40000011408 */
[----:B0-----:R-:W-:-:S02]  /*0c70*/  LOP3.LUT R3, R8, 0x7ffffffc, RZ, 0xc0, !PT ;  /* 0x7ffffffc08037812 */ /* 0x001fc400078ec0ff */
[----:B------:R-:W-:Y:S02]  /*0c80*/  LEA.HI R10, R10, R9, RZ, 0x3 ;  /* 0x000000090a0a7211 */ /* 0x000fe400078f18ff */
[----:B------:R-:W-:Y:S01]  /*0c90*/  SHF.R.S32.HI R7, RZ, 0x5, R7 ;  /* 0x00000005ff077819 */ /* 0x000fe20000011407 */
[----:B------:R-:W-:Y:S01]  /*0ca0*/  IMAD.IADD R3, R216, 0x1, -R3 ;  /* 0x00000001d8037824 */ /* 0x000fe200078e0a03 */
[----:B------:R-:W-:-:S03]  /*0cb0*/  LOP3.LUT R10, R10, 0xfffffff8, RZ, 0xc0, !PT ;  /* 0xfffffff80a0a7812 */ /* 0x000fc600078ec0ff */
[----:B------:R-:W-:Y:S02]  /*0cc0*/  IMAD.SHL.U32 R17, R3, 0x2, RZ ;  /* 0x0000000203117824 */ /* 0x000fe400078e00ff */
[----:B------:R-:W-:Y:S02]  /*0cd0*/  IMAD.IADD R10, R9, 0x1, -R10 ;  /* 0x00000001090a7824 */ /* 0x000fe400078e0a0a */
[C---:B------:R-:W-:Y:S01]  /*0ce0*/  VIADD R208, R17.reuse, 0x38 ;  /* 0x0000003811d07836 */ /* 0x040fe20000000000 */
[----:B------:R-:W-:Y:S01]  /*0cf0*/  IADD3 R198, R17, 0x88, RZ ;  /* 0x0000008811c67810 */ /* 0x000fe20007ffe0ff */
[----:B------:R-:W-:Y:S02]  /*0d00*/  IMAD R7, R7, 0x10, R10 ;  /* 0x0000001007077824 */ /* 0x000fe400078e020a */
[C---:B------:R-:W-:Y:S01]  /*0d10*/  VIADD R205, R17.reuse, 0x50 ;  /* 0x0000005011cd7836 */ /* 0x040fe20000000000 */
[----:B------:R-:W-:Y:S01]  /*0d20*/  SHF.R.S32.HI R0, RZ, 0x1f, R208 ;  /* 0x0000001fff007819 */ /* 0x000fe200000114d0 */
[----:B------:R-:W-:Y:S01]  /*0d30*/  IMAD R5, R2, 0x40, R7 ;  /* 0x0000004002057824 */ /* 0x000fe200078e0207 */
[----:B------:R-:W-:Y:S01]  /*0d40*/  MOV R2, UR4 ;  /* 0x0000000400027c02 */ /* 0x000fe20008000f00 */
[C---:B------:R-:W-:Y:S01]  /*0d50*/  VIADD R210, R17.reuse, 0x8 ;  /* 0x0000000811d27836 */ /* 0x040fe20000000000 */
[----:B------:R-:W-:Y:S01]  /*0d60*/  SHF.R.S32.HI R0, RZ, 0x1f, R205 ;  /* 0x0000001fff007819 */ /* 0x000fe200000114cd */
[----:B------:R-:W-:Y:S01]  /*0d70*/  IMAD R0, R4, 0x8, R5 ;  /* 0x0000000804007824 */ /* 0x000fe200078e0205 */
[----:B------:R-:W-:Y:S01]  /*0d80*/  STL [R1+0x1c], R5 ;  /* 0x00001c0501007387 */ /* 0x000fe20000100800 */
[C---:B------:R-:W-:Y:S01]  /*0d90*/  VIADD R209, R17.reuse, 0x30 ;  /* 0x0000003011d17836 */ /* 0x040fe20000000000 */
[----:B------:R-:W-:Y:S01]  /*0da0*/  UMOV UR4, URZ ;  /* 0x0000003f00047c82 */ /* 0x000fe20008000000 */
[C---:B------:R-:W-:Y:S01]  /*0db0*/  VIADD R207, R17.reuse, 0x40 ;  /* 0x0000004011cf7836 */ /* 0x040fe20000000000 */
[----:B------:R0:W-:Y:S01]  /*0dc0*/  STL [R1+0x28], R2 ;  /* 0x0000280201007387 */ /* 0x0001e20000100800 */
[C---:B------:R-:W-:Y:S01]  /*0dd0*/  VIADD R206, R17.reuse, 0x48 ;  /* 0x0000004811ce7836 */ /* 0x040fe20000000000 */
[----:B------:R-:W-:Y:S01]  /*0de0*/  SHF.R.S32.HI R3, RZ, 0x1f, R210 ;  /* 0x0000001fff037819 */ /* 0x000fe200000114d2 */
[C---:B------:R-:W-:Y:S01]  /*0df0*/  VIADD R204, R17.reuse, 0x58 ;  /* 0x0000005811cc7836 */ /* 0x040fe20000000000 */
[----:B------:R1:W-:Y:S01]  /*0e00*/  STL [R1+0x20], R0 ;  /* 0x0000200001007387 */ /* 0x0003e20000100800 */
[C---:B------:R-:W-:Y:S01]  /*0e10*/  VIADD R203, R17.reuse, 0x60 ;  /* 0x0000006011cb7836 */ /* 0x040fe20000000000 */
[----:B------:R-:W-:Y:S01]  /*0e20*/  SHF.R.S32.HI R3, RZ, 0x1f, R207 ;  /* 0x0000001fff037819 */ /* 0x000fe200000114cf */
[C---:B------:R-:W-:Y:S01]  /*0e30*/  VIADD R202, R17.reuse, 0x68 ;  /* 0x0000006811ca7836 */ /* 0x040fe20000000000 */
[----:B------:R-:W-:Y:S01]  /*0e40*/  SHF.R.S32.HI R229, RZ, 0x1f, R204 ;  /* 0x0000001fffe57819 */ /* 0x000fe200000114cc */
[C---:B------:R-:W-:Y:S01]  /*0e50*/  VIADD R201, R17.reuse, 0x70 ;  /* 0x0000007011c97836 */ /* 0x040fe20000000000 */
[----:B0-----:R-:W-:Y:S01]  /*0e60*/  SHF.R.S32.HI R2, RZ, 0x1f, R209 ;  /* 0x0000001fff027819 */ /* 0x001fe200000114d1 */
[C---:B------:R-:W-:Y:S01]  /*0e70*/  VIADD R200, R17.reuse, 0x78 ;  /* 0x0000007811c87836 */ /* 0x040fe20000000000 */
[----:B------:R-:W-:Y:S01]  /*0e80*/  SHF.R.S32.HI R2, RZ, 0x1f, R206 ;  /* 0x0000001fff027819 */ /* 0x000fe200000114ce */
        /* <DEDUP_REMOVED lines=14> */
[----:B------:R-:W-:Y:S01]  /*0f70*/  IMAD.U32 R214, RZ, RZ, UR4 ;  /* 0x00000004ffd67e24 */ /* 0x000fe2000f8e00ff */
[----:B------:R-:W-:Y:S01]  /*0f80*/  SHF.R.S32.HI R221, RZ, 0x1f, R196 ;  /* 0x0000001fffdd7819 */ /* 0x000fe200000114c4 */
[C---:B------:R-:W-:Y:S01]  /*0f90*/  VIADD R22, R17.reuse, 0x10 ;  /* 0x0000001011167836 */ /* 0x040fe20000000000 */
[----:B------:R-:W-:Y:S01]  /*0fa0*/  SHF.R.S32.HI R220, RZ, 0x1f, R195 ;  /* 0x0000001fffdc7819 */ /* 0x000fe200000114c3 */
[----:B------:R-:W-:Y:S01]  /*0fb0*/  VIADD R19, R17, 0x28 ;  /* 0x0000002811137836 */ /* 0x000fe20000000000 */
[----:B------:R-:W-:-:S02]  /*0fc0*/  SHF.R.S32.HI R219, RZ, 0x1f, R194 ;  /* 0x0000001fffdb7819 */ /* 0x000fc400000114c2 */
[----:B------:R-:W-:Y:S02]  /*0fd0*/  SHF.R.S32.HI R218, RZ, 0x1f, R193 ;  /* 0x0000001fffda7819 */ /* 0x000fe400000114c1 */
[----:B-1----:R-:W-:-:S07]  /*0fe0*/  SHF.R.S32.HI R217, RZ, 0x1f, R192 ;  /* 0x0000001fffd97819 */ /* 0x002fce00000114c0 */
.L_x_233:
[----:B------:R-:W-:Y:S01]  /*0ff0*/  ULDC.64 UR8, c[0x0][0xc88] ;  /* 0x0003220000087ab9 */ /* 0x000fe20000000a00 */
[----:B------:R-:W-:Y:S01]  /*1000*/  ULDC.64 UR10, c[0x0][0xa20] ;  /* 0x00028800000a7ab9 */ /* 0x000fe20000000a00 */
[----:B------:R-:W-:Y:S02]  /*1010*/  UIMAD.WIDE UR8, UR7, 0x4, UR8 ;  /* 0x00000004070878a5 */ /* 0x000fe4000f8e0208 */
[----:B------:R-:W-:Y:S01]  /*1020*/  UISETP.NE.U32.AND UP1, UPT, UR10, URZ, UPT ;  /* 0x0000003f0a00728c */ /* 0x000fe2000bf25070 */
[----:B------:R-:W-:-:S03]  /*1030*/  ULDC UR7, c[0x0][0x2f0] ;  /* 0x0000bc0000077ab9 */ /* 0x000fc60000000800 */
[----:B0-23--:R-:W-:Y:S02]  /*1040*/  IMAD.U32 R2, RZ, RZ, UR8 ;  /* 0x00000008ff027e24 */ /* 0x00dfe4000f8e00ff */
[----:B------:R-:W-:Y:S01]  /*1050*/  IMAD.U32 R3, RZ, RZ, UR9 ;  /* 0x00000009ff037e24 */ /* 0x000fe2000f8e00ff */
[----:B------:R-:W-:-:S04]  /*1060*/  ULDC.64 UR8, c[0x0][0xa28] ;  /* 0x00028a0000087ab9 */ /* 0x000fc80000000a00 */
[----:B------:R-:W2:Y:S01]  /*1070*/  LDG.E R2, desc[UR36][R2.64] ;  /* 0x0000002402027981 */ /* 0x000ea2000c1e1900 */
[----:B------:R-:W-:Y:S02]  /*1080*/  UISETP.NE.U32.AND UP0, UPT, UR8, URZ, UPT ;  /* 0x0000003f0800728c */ /* 0x000fe4000bf05070 */
[----:B------:R-:W-:Y:S02]  /*1090*/  UISETP.NE.AND.EX UP1, UPT, UR11, URZ, UPT, UP1 ;  /* 0x0000003f0b00728c */ /* 0x000fe4000bf25310 */
[----:B------:R-:W-:-:S04]  /*10a0*/  UISETP.NE.AND.EX UP0, UPT, UR9, URZ, UPT, UP0 ;  /* 0x0000003f0900728c */ /* 0x000fc8000bf05300 */
[----:B------:R-:W-:Y:S02]  /*10b0*/  PLOP3.LUT P1, PT, PT, PT, UP1, 0x80, 0x0 ;  /* 0x000000000000781c */ /* 0x000fe40003f2f018 */
[----:B------:R-:W-:Y:S02]  /*10c0*/  PLOP3.LUT P0, PT, PT, PT, UP0, 0x80, 0x0 ;  /* 0x000000000000781c */ /* 0x000fe40003f0f008 */
[----:B--2---:R-:W-:-:S13]  /*10d0*/  R2UR UR61, R2 ;  /* 0x00000000023d72ca */ /* 0x004fda00000e0000 */
[----:B------:R-:W-:Y:S02]  /*10e0*/  USHF.R.S32.HI UR4, URZ, 0x1f, UR61 ;  /* 0x0000001f3f047899 */ /* 0x000fe4000801143d */
[----:B------:R-:W-:-:S04]  /*10f0*/  @UP0 ULEA UR8, UP2, UR61, UR8, 0x2 ;  /* 0x000000083d080291 */ /* 0x000fc8000f84103f */
[----:B------:R-:W-:Y:S02]  /*1100*/  @UP0 ULEA.HI.X UR9, UR61, UR9, UR4, 0x2, UP2 ;  /* 0x000000093d090291 */ /* 0x000fe400090f1404 */
[----:B------:R-:W-:Y:S01]  /*1110*/  IMAD.U32 R215, RZ, RZ, UR4 ;  /* 0x00000004ffd77e24 */ /* 0x000fe2000f8e00ff */
[----:B------:R-:W-:Y:S01]  /*1120*/  @UP1 ULEA UR10, UP0, UR61, UR10, 0x2 ;  /* 0x0000000a3d0a1291 */ /* 0x000fe2000f80103f */
[----:B------:R-:W-:-:S03]  /*1130*/  IMAD.U32 R2, RZ, RZ, UR8 ;  /* 0x00000008ff027e24 */ /* 0x000fc6000f8e00ff */
[----:B------:R-:W-:Y:S01]  /*1140*/  @UP1 ULEA.HI.X UR11, UR61, UR11, UR4, 0x2, UP0 ;  /* 0x0000000b3d0b1291 */ /* 0x000fe200080f1404 */
[----:B------:R-:W-:Y:S01]  /*1150*/  IMAD.U32 R3, RZ, RZ, UR9 ;  /* 0x00000009ff037e24 */ /* 0x000fe2000f8e00ff */
[----:B------:R-:W-:Y:S01]  /*1160*/  ULDC.64 UR8, c[0x0][0x418] ;  /* 0x0001060000087ab9 */ /* 0x000fe20000000a00 */
[----:B-1----:R-:W-:Y:S01]  /*1170*/  IMAD.U32 R4, RZ, RZ, UR10 ;  /* 0x0000000aff047e24 */ /* 0x002fe2000f8e00ff */
[----:B------:R-:W-:Y:S02]  /*1180*/  ULDC UR4, c[0x0][0x424] ;  /* 0x0001090000047ab9 */ /* 0x000fe40000000800 */
[----:B------:R-:W-:Y:S01]  /*1190*/  IMAD.U32 R5, RZ, RZ, UR11 ;  /* 0x0000000bff057e24 */ /* 0x000fe2000f8e00ff */
[----:B------:R-:W2:Y:S04]  /*11a0*/  @P0 LDG.E R2, desc[UR36][R2.64] ;  /* 0x0000002402020981 */ /* 0x000ea8000c1e1900 */
[----:B------:R-:W3:Y:S01]  /*11b0*/  @P1 LDG.E R4, desc[UR36][R4.64] ;  /* 0x0000002404041981 */ /* 0x000ee2000c1e1900 */
[----:B------:R-:W-:Y:S01]  /*11c0*/  UISETP.NE.U32.AND UP0, UPT, UR8, URZ, UPT ;  /* 0x0000003f0800728c */ /* 0x000fe2000bf05070 */
[----:B------:R-:W-:Y:S01]  /*11d0*/  IMAD.U32 R212, RZ, RZ, UR6 ;  /* 0x00000006ffd47e24 */ /* 0x000fe2000f8e00ff */
[----:B------:R-:W-:Y:S01]  /*11e0*/  UMOV UR41, URZ ;  /* 0x0000003f00297c82 */ /* 0x000fe20008000000 */
[----:B------:R-:W-:-:S02]  /*11f0*/  ULOP3.LUT UR8, UR5, 0xff000000, URZ, 0xc0, !UPT ;  /* 0xff00000005087892 */ /* 0x000fc4000f8ec03f */
[----:B------:R-:W-:-:S04]  /*1200*/  UISETP.NE.AND.EX UP0, UPT, UR9, URZ, UPT, UP0 ;  /* 0x0000003f0900728c */ /* 0x000fc8000bf05300 */
[----:B------:R-:W-:-:S04]  /*1210*/  USEL UR4, UR4, 0x1, UP0 ;  /* 0x0000000104047887 */ /* 0x000fc80008000000 */
[----:B------:R-:W-:Y:S01]  /*1220*/  UIMAD UR4, UR4, UR7, URZ ;  /* 0x00000007040472a4 */ /* 0x000fe2000f8e023f */
[----:B--2---:R-:W-:-:S06]  /*1230*/  @P0 R2UR UR41, R2 ;  /* 0x00000000022902ca */ /* 0x004fcc00000e0000 */
[----:B---3--:R-:W-:Y:S01]  /*1240*/  @P1 R2UR UR4, R4 ;  /* 0x00000000040412ca */ /* 0x008fe200000e0000 */
[----:B----45:R-:W-:-:S14]  /*1250*/  @P1 BRA `(.L_x_184) ;  /* 0x0000000000341947 */ /* 0x030fdc0003800000 */
[----:B------:R-:W-:Y:S02]  /*1260*/  ULDC.64 UR6, c[0x0][0xa08] ;  /* 0x0002820000067ab9 */ /* 0x000fe40000000a00 */
[----:B------:R-:W-:-:S04]  /*1270*/  ISETP.NE.U32.AND P0, PT, RZ, UR6, PT ;  /* 0x00000006ff007c0c */ /* 0x000fc8000bf05070 */
[----:B------:R-:W-:-:S13]  /*1280*/  ISETP.NE.AND.EX P0, PT, RZ, UR7, PT, P0 ;  /* 0x00000007ff007c0c */ /* 0x000fda000bf05300 */
[----:B------:R-:W-:Y:S05]  /*1290*/  @!P0 BRA `(.L_x_184) ;  /* 0x0000000000248947 */ /* 0x000fea0003800000 */
[----:B------:R-:W-:Y:S02]  /*12a0*/  ULDC.64 UR6, c[0x0][0xa08] ;  /* 0x0002820000067ab9 */ /* 0x000fe40000000a00 */
[----:B------:R-:W-:-:S06]  /*12b0*/  UIMAD.WIDE UR6, UR61, 0x4, UR6 ;  /* 0x000000043d0678a5 */ /* 0x000fcc000f8e0206 */
[----:B------:R-:W-:Y:S01]  /*12c0*/  IMAD.U32 R2, RZ, RZ, UR6 ;  /* 0x00000006ff027e24 */ /* 0x000fe2000f8e00ff */
[----:B------:R-:W-:-:S05]  /*12d0*/  MOV R3, UR7 ;  /* 0x0000000700037c02 */ /* 0x000fca0008000f00 */
[----:B------:R-:W2:Y:S04]  /*12e0*/  LDG.E R4, desc[UR36][R2.64] ;  /* 0x0000002402047981 */ /* 0x000ea8000c1e1900 */
[----:B------:R-:W3:Y:S01]  /*12f0*/  LDG.E R0, desc[UR36][R2.64+0x4] ;  /* 0x0000042402007981 */ /* 0x000ee2000c1e1900 */
[----:B--2---:R-:W-:Y:S02]  /*1300*/  R2UR UR4, R4 ;  /* 0x00000000040472ca */ /* 0x004fe400000e0000 */
[----:B---3--:R-:W-:-:S13]  /*1310*/  R2UR UR6, R0 ;  /* 0x00000000000672ca */ /* 0x008fda00000e0000 */
[----:B------:R-:W-:-:S12]  /*1320*/  UIADD3 UR4, -UR4, UR6, URZ ;  /* 0x0000000604047290 */ /* 0x000fd8000fffe13f */
.L_x_184:
[----:B------:R-:W-:Y:S02]  /*1330*/  UIADD3 UR41, -UR41, UR4, URZ ;  /* 0x0000000429297290 */ /* 0x000fe4000fffe13f */
[----:B------:R-:W-:Y:S02]  /*1340*/  ULOP3.LUT UR4, UR5, 0xff0000, URZ, 0xc0, !UPT ;  /* 0x00ff000005047892 */ /* 0x000fe4000f8ec03f */
[----:B------:R-:W-:Y:S02]  /*1350*/  UISETP.GE.AND UP0, UPT, UR41, 0x1, UPT ;  /* 0x000000012900788c */ /* 0x000fe4000bf06270 */
[----:B------:R-:W-:Y:S02]  /*1360*/  USHF.R.U32.HI UR8, URZ, 0x8, UR8 ;  /* 0x000000083f087899 */ /* 0x000fe40008011608 */
[----:B------:R-:W-:Y:S02]  /*1370*/  UIADD3 UR6, UR41, 0x5f, URZ ;  /* 0x0000005f29067890 */ /* 0x000fe4000fffe03f */
[----:B------:R-:W-:Y:S01]  /*1380*/  PLOP3.LUT P0, PT, PT, PT, UP0, 0x80, 0x0 ;  /* 0x000000000000781c */ /* 0x000fe20003f0f008 */
[----:B------:R-:W-:-:S02]  /*1390*/  ULEA.HI UR8, UR4, UR8, URZ, 0x10 ;  /* 0x0000000804087291 */ /* 0x000fc4000f8f803f */
[----:B------:R-:W-:Y:S02]  /*13a0*/  UIMAD.WIDE UR6, UR6, 0x2aaaaaab, URZ ;  /* 0x2aaaaaab060678a5 */ /* 0x000fe4000f8e023f */
[----:B------:R-:W-:Y:S02]  /*13b0*/  ULOP3.LUT UR4, UR8, 0xff, URZ, 0xc0, !UPT ;  /* 0x000000ff08047892 */ /* 0x000fe4000f8ec03f */
[----:B------:R-:W-:Y:S02]  /*13c0*/  ULOP3.LUT UR9, UR5, 0xffff, URZ, 0xc0, !UPT ;  /* 0x0000ffff05097892 */ /* 0x000fe4000f8ec03f */
[----:B------:R-:W-:Y:S02]  /*13d0*/  USHF.R.U32.HI UR5, URZ, 0x10, UR8 ;  /* 0x000000103f057899 */ /* 0x000fe40008011608 */
[----:B------:R-:W-:Y:S01]  /*13e0*/  USHF.R.U32.HI UR6, URZ, 0x1f, UR7 ;  /* 0x0000001f3f067899 */ /* 0x000fe20008011607 */
[----:B------:R-:W-:Y:S01]  /*13f0*/  IMAD.U32 R23, RZ, RZ, UR4 ;  /* 0x00000004ff177e24 */ /* 0x000fe2000f8e00ff */
[----:B------:R-:W-:Y:S01]  /*1400*/  UMOV UR4, URZ ;  /* 0x0000003f00047c82 */ /* 0x000fe20008000000 */
[----:B------:R-:W-:Y:S01]  /*1410*/  IMAD.U32 R211, RZ, RZ, UR9 ;  /* 0x00000009ffd37e24 */ /* 0x000fe2000f8e00ff */
[----:B------:R-:W-:Y:S01]  /*1420*/  ULEA.HI.SX32 UR9, UR7, UR6, 0x1c ;  /* 0x0000000607097291 */ /* 0x000fe2000f8fe23f */
[----:B------:R-:W-:Y:S01]  /*1430*/  IMAD.U32 R18, RZ, RZ, UR5 ;  /* 0x00000005ff127e24 */ /* 0x000fe2000f8e00ff */
[----:B------:R-:W-:Y:S10]  /*1440*/  @!P0 BRA `(.L_x_185) ;  /* 0x0000000000948947 */ /* 0x000ff40003800000 */
[----:B------:R-:W-:Y:S01]  /*1450*/  R2UR UR5, R18 ;  /* 0x00000000120572ca */ /* 0x000fe200000e0000 */
[----:B------:R-:W-:-:S12]  /*1460*/  ULDC UR4, c[0x0][0x9f0] ;  /* 0x00027c0000047ab9 */ /* 0x000fd80000000800 */
[----:B------:R-:W-:-:S04]  /*1470*/  UISETP.NE.AND UP0, UPT, UR5, URZ, UPT ;  /* 0x0000003f0500728c */ /* 0x000fc8000bf05270 */
[----:B------:R-:W-:-:S03]  /*1480*/  USEL UR10, UR5, UR4, UP0 ;  /* 0x00000004050a7287 */ /* 0x000fc60008000000 */
[----:B------:R-:W-:Y:S01]  /*1490*/  UMOV UR4, URZ ;  /* 0x0000003f00047c82 */ /* 0x000fe20008000000 */
[----:B------:R-:W-:Y:S02]  /*14a0*/  UIADD3 UR6, UR9, -0x1, UR10 ;  /* 0xffffffff09067890 */ /* 0x000fe4000fffe00a */
[----:B------:R-:W-:-:S04]  /*14b0*/  IMAD.U32 R3, RZ, RZ, UR10 ;  /* 0x0000000aff037e24 */ /* 0x000fc8000f8e00ff */
[----:B------:R-:W-:Y:S01]  /*14c0*/  IMAD.U32 R4, RZ, RZ, UR6 ;  /* 0x00000006ff047e24 */ /* 0x000fe2000f8e00ff */
[-C--:B------:R-:W-:Y:S01]  /*14d0*/  IABS R0, R3.reuse ;  /* 0x0000000300007213 */ /* 0x080fe20000000000 */
[----:B------:R-:W-:Y:S01]  /*14e0*/  ULOP3.LUT UR6, UR6, UR10, URZ, 0x3c, !UPT ;  /* 0x0000000a06067292 */ /* 0x000fe2000f8e3c3f */
[----:B------:R-:W-:Y:S02]  /*14f0*/  IABS R5, R3 ;  /* 0x0000000300057213 */ /* 0x000fe40000000000 */
[----:B------:R-:W-:Y:S02]  /*1500*/  R2UR UR11, R0 ;  /* 0x00000000000b72ca */ /* 0x000fe400000e0000 */
[----:B------:R-:W-:-:S05]  /*1510*/  IABS R4, R4 ;  /* 0x0000000400047213 */ /* 0x000fca0000000000 */
[----:B------:R-:W-:-:S05]  /*1520*/  IMAD.MOV.U32 R3, RZ, RZ, R4 ;  /* 0x000000ffff037224 */ /* 0x000fca00078e0004 */
[----:B------:R-:W-:Y:S01]  /*1530*/  R2UR UR8, R3 ;  /* 0x00000000030872ca */ /* 0x000fe200000e0000 */
        /* <DEDUP_REMOVED lines=22> */
.L_x_185:
[----:B------:R-:W-:Y:S01]  /*16a0*/  R2UR UR5, R23 ;  /* 0x00000000170572ca */ /* 0x000fe200000e0000 */
[----:B------:R-:W-:Y:S01]  /*16b0*/  IMAD.U32 R0, RZ, RZ, UR9 ;  /* 0x00000009ff007e24 */ /* 0x000fe2000f8e00ff */
[----:B------:R-:W-:Y:S01]  /*16c0*/  PLOP3.LUT P0, PT, PT, PT, PT, 0x80, 0x0 ;  /* 0x000000000000781c */ /* 0x000fe20003f0f070 */
[----:B------:R-:W-:Y:S01]  /*16d0*/  IMAD.U32 R3, RZ, RZ, UR4 ;  /* 0x00000004ff037e24 */ /* 0x000fe2000f8e00ff */
[----:B------:R-:W-:Y:S01]  /*16e0*/  CS2R R118, SRZ ;  /* 0x0000000000767805 */ /* 0x000fe2000001ff00 */
[----:B------:R-:W-:Y:S01]  /*16f0*/  IMAD.MOV.U32 R4, RZ, RZ, RZ ;  /* 0x000000ffff047224 */ /* 0x000fe200078e00ff */
[----:B------:R-:W-:Y:S02]  /*1700*/  CS2R R116, SRZ ;  /* 0x0000000000747805 */ /* 0x000fe4000001ff00 */
[----:B------:R-:W-:Y:S02]  /*1710*/  CS2R R114, SRZ ;  /* 0x0000000000727805 */ /* 0x000fe4000001ff00 */
[----:B------:R-:W-:-:S02]  /*1720*/  CS2R R112, SRZ ;  /* 0x0000000000707805 */ /* 0x000fc4000001ff00 */
[----:B------:R-:W-:Y:S02]  /*1730*/  CS2R R110, SRZ ;  /* 0x00000000006e7805 */ /* 0x000fe4000001ff00 */
[----:B------:R-:W-:Y:S02]  /*1740*/  CS2R R108, SRZ ;  /* 0x00000000006c7805 */ /* 0x000fe4000001ff00 */
[----:B------:R-:W-:Y:S02]  /*1750*/  CS2R R106, SRZ ;  /* 0x00000000006a7805 */ /* 0x000fe4000001ff00 */
[----:B------:R-:W-:Y:S01]  /*1760*/  CS2R R104, SRZ ;  /* 0x0000000000687805 */ /* 0x000fe2000001ff00 */
[----:B------:R-:W-:Y:S01]  /*1770*/  UIMAD UR60, UR5, UR4, URZ ;  /* 0x00000004053c72a4 */ /* 0x000fe2000f8e023f */
[----:B------:R-:W-:Y:S02]  /*1780*/  CS2R R102, SRZ ;  /* 0x0000000000667805 */ /* 0x000fe4000001ff00 */
[----:B------:R-:W-:-:S02]  /*1790*/  CS2R R100, SRZ ;  /* 0x0000000000647805 */ /* 0x000fc4000001ff00 */
[----:B------:R-:W-:Y:S02]  /*17a0*/  CS2R R98, SRZ ;  /* 0x0000000000627805 */ /* 0x000fe4000001ff00 */
[----:B------:R-:W-:Y:S02]  /*17b0*/  CS2R R96, SRZ ;  /* 0x0000000000607805 */ /* 0x000fe4000001ff00 */
[----:B------:R-:W-:Y:S02]  /*17c0*/  CS2R R126, SRZ ;  /* 0x00000000007e7805 */ /* 0x000fe4000001ff00 */
[----:B------:R-:W-:Y:S02]  /*17d0*/  VIADDMNMX R0, R3, UR60, R0, PT ;  /* 0x0000003c03007c46 */ /* 0x000fe4000b800100 */
[----:B------:R-:W-:Y:S02]  /*17e0*/  CS2R R120, SRZ ;  /* 0x0000000000787805 */ /* 0x000fe4000001ff00 */
[----:B------:R-:W-:-:S02]  /*17f0*/  CS2R R124, SRZ ;  /* 0x00000000007c7805 */ /* 0x000fc4000001ff00 */
[----:B------:R-:W-:Y:S02]  /*1800*/  CS2R R20, SRZ ;  /* 0x0000000000147805 */ /* 0x000fe4000001ff00 */
[----:B------:R-:W-:Y:S01]  /*1810*/  R2UR UR40, R0 ;  /* 0x00000000002872ca */ /* 0x000fe200000e0000 */
[----:B------:R-:W-:Y:S01]  /*1820*/  IMAD.MOV.U32 R0, RZ, RZ, RZ ;  /* 0x000000ffff007224 */ /* 0x000fe200078e00ff */
        /* <DEDUP_REMOVED lines=11> */
[----:B------:R-:W-:Y:S01]  /*18e0*/  UISETP.GT.AND UP0, UPT, UR40, UR60, UPT ;  /* 0x0000003c2800728c */ /* 0x000fe2000bf04270 */
[----:B------:R-:W-:Y:S02]  /*18f0*/  CS2R R64, SRZ ;  /* 0x0000000000407805 */ /* 0x000fe4000001ff00 */
[----:B------:R-:W-:Y:S02]  /*1900*/  CS2R R62, SRZ ;  /* 0x00000000003e7805 */ /* 0x000fe4000001ff00 */
[----:B------:R-:W-:Y:S02]  /*1910*/  CS2R R60, SRZ ;  /* 0x00000000003c7805 */ /* 0x000fe4000001ff00 */
[----:B------:R-:W-:Y:S02]  /*1920*/  CS2R R58, SRZ ;  /* 0x00000000003a7805 */ /* 0x000fe4000001ff00 */
[----:B------:R-:W-:-:S02]  /*1930*/  CS2R R56, SRZ ;  /* 0x0000000000387805 */ /* 0x000fc4000001ff00 */
[----:B------:R-:W-:Y:S02]  /*1940*/  PLOP3.LUT P1, PT, PT, PT, UP0, 0x80, 0x0 ;  /* 0x000000000000781c */ /* 0x000fe40003f2f008 */
        /* <DEDUP_REMOVED lines=15> */
[----:B------:R-:W-:Y:S01]  /*1a40*/  CS2R R24, SRZ ;  /* 0x0000000000187805 */ /* 0x000fe2000001ff00 */
[----:B------:R-:W-:Y:S06]  /*1a50*/  @!P1 BRA `(.L_x_186) ;  /* 0x00000058000c9947 */ /* 0x000fec0003800000 */
[----:B------:R-:W0:Y:S01]  /*1a60*/  S2R R6, SR_TID.X ;  /* 0x0000000000067919 */ /* 0x000e220000002100 */
[----:B------:R-:W1:Y:S01]  /*1a70*/  S2UR UR7, SR_CgaCtaId ;  /* 0x00000000000779c3 */ /* 0x000e620000008800 */
[----:B------:R-:W-:Y:S02]  /*1a80*/  UMOV UR6, 0x400 ;  /* 0x0000040000067882 */ /* 0x000fe40000000000 */
[----:B-1----:R-:W-:-:S04]  /*1a90*/  ULEA UR6, UR7, UR6, 0x18 ;  /* 0x0000000607067291 */ /* 0x002fc8000f8ec03f */
[----:B------:R-:W-:Y:S01]  /*1aa0*/  UIADD3 UR6, UR6, 0x12400, URZ ;  /* 0x0001240006067890 */ /* 0x000fe2000fffe03f */
[----:B0-----:R-:W-:-:S03]  /*1ab0*/  VIADD R6, R6, 0xffffff80 ;  /* 0xffffff8006067836 */ /* 0x001fc60000000000 */
[----:B------:R-:W-:Y:S02]  /*1ac0*/  ULOP3.LUT UP0, URZ, UR6, 0x1bf, URZ, 0xc0, !UPT ;  /* 0x000001bf063f7892 */ /* 0x000fe4000f80c03f */
[----:B------:R-:W-:-:S04]  /*1ad0*/  SHF.R.S32.HI R5, RZ, 0x1f, R6 ;  /* 0x0000001fff057819 */ /* 0x000fc80000011406 */
[----:B------:R-:W-:Y:S02]  /*1ae0*/  PLOP3.LUT P0, PT, PT, PT, UP0, 0x80, 0x0 ;  /* 0x000000000000781c */ /* 0x000fe40003f0f008 */
[----:B------:R-:W-:-:S04]  /*1af0*/  LEA.HI R5, R5, R6, RZ, 0x7 ;  /* 0x0000000605057211 */ /* 0x000fc800078f38ff */
[----:B------:R-:W-:-:S05]  /*1b00*/  SHF.R.S32.HI R5, RZ, 0x7, R5 ;  /* 0x00000007ff057819 */ /* 0x000fca0000011405 */
[----:B------:R-:W0:Y:S02]  /*1b10*/  SHFL.IDX PT, R0, R5, RZ, 0x1f ;  /* 0x00001fff05007589 */ /* 0x000e2400000e0000 */
[----:B0-----:R-:W-:-:S13]  /*1b20*/  R2UR UR4, R0 ;  /* 0x00000000000472ca */ /* 0x001fda00000e0000 */
        /* <DEDUP_REMOVED lines=16> */
[----:B------:R-:W-:Y:S02]  /*1c30*/  IMAD.U32 R6, RZ, RZ, UR4 ;  /* 0x00000004ff067e24 */ /* 0x000fe4000f8e00ff */
[----:B------:R-:W-:-:S02]  /*1c40*/  IMAD.U32 R11, RZ, RZ, UR7 ;  /* 0x00000007ff0b7e24 */ /* 0x000fc4000f8e00ff */
[----:B------:R-:W-:Y:S02]  /*1c50*/  IMAD.MOV.U32 R8, RZ, RZ, 0x70 ;  /* 0x00000070ff087424 */ /* 0x000fe400078e00ff */
[----:B------:R-:W-:Y:S02]  /*1c60*/  IMAD.MOV.U32 R12, RZ, RZ, 0x1 ;  /* 0x00000001ff0c7424 */ /* 0x000fe400078e00ff */
[----:B0-----:R-:W-:-:S07]  /*1c70*/  IMAD.MOV.U32 R13, RZ, RZ, RZ ;  /* 0x000000ffff0d7224 */ /* 0x001fce00078e00ff */
[----:B------:R-:W-:-:S07]  /*1c80*/  LEPC R20, `(.L_x_187) ;  /* 0x000000001014794e */ /* 0x000fce0000000000 */
[----:B-1----:R-:W-:Y:S05]  /*1c90*/  CALL.ABS.NOINC R2 ;  /* 0x0000000002007343 */ /* 0x002fea0003c00000 */
.L_x_187:
[----:B------:R-:W2:Y:S01]  /*1ca0*/  LDL R2, [R1+0x28] ;  /* 0x0000280001027983 */ /* 0x000ea20000100800 */
[----:B------:R-:W-:Y:S01]  /*1cb0*/  R2UR UR7, R214 ;  /* 0x00000000d60772ca */ /* 0x000fe200000e0000 */
[----:B------:R-:W0:Y:S01]  /*1cc0*/  S2UR UR5, SR_CgaCtaId ;  /* 0x00000000000579c3 */ /* 0x000e220000008800 */
[----:B------:R-:W-:-:S11]  /*1cd0*/  MOV R4, 0x400 ;  /* 0x0000040000047802 */ /* 0x000fd60000000f00 */
[----:B------:R-:W-:-:S04]  /*1ce0*/  ULEA.HI UR4, UR7, UR7, URZ, 0x1 ;  /* 0x0000000707047291 */ /* 0x000fc8000f8f083f */
[----:B------:R-:W-:-:S04]  /*1cf0*/  ULOP3.LUT UR4, UR4, 0xfffffffe, URZ, 0xc0, !UPT ;  /* 0xfffffffe04047892 */ /* 0x000fc8000f8ec03f */
[----:B------:R-:W-:Y:S01]  /*1d00*/  UIADD3 UR4, UR7, -UR4, URZ ;  /* 0x8000000407047290 */ /* 0x000fe2000fffe03f */
[----:B0-----:R-:W-:-:S05]  /*1d10*/  IMAD.U32 R5, RZ, RZ, UR5 ;  /* 0x00000005ff057e24 */ /* 0x001fca000f8e00ff */
[----:B------:R-:W-:Y:S01]  /*1d20*/  IMAD.U32 R3, RZ, RZ, UR4 ;  /* 0x00000004ff037e24 */ /* 0x000fe2000f8e00ff */
[----:B------:R-:W-:-:S04]  /*1d30*/  LEA R4, R5, R4, 0x18 ;  /* 0x0000000405047211 */ /* 0x000fc800078ec0ff */
[----:B------:R-:W-:-:S04]  /*1d40*/  SHF.L.U32 R3, R3, 0x1f, RZ ;  /* 0x0000001f03037819 */ /* 0x000fc800000006ff */
[----:B------:R-:W0:Y:S01]  /*1d50*/  SYNCS.PHASECHK.TRANS64.TRYWAIT P1, [R4+URZ+0x30800], R3 ;  /* 0x03080003040075a7 */ /* 0x000e22000802017f */
[----:B--2---:R-:W-:-:S13]  /*1d60*/  R2UR UR6, R2 ;  /* 0x00000000020672ca */ /* 0x004fda00000e0000 */
[----:B------:R-:W-:-:S05]  /*1d70*/  IMAD.U32 R0, RZ, RZ, UR6 ;  /* 0x00000006ff007e24 */ /* 0x000fca000f8e00ff */
[----:B------:R-:W-:Y:S01]  /*1d80*/  ISETP.NE.AND P0, PT, R0, 0x3, PT ;  /* 0x000000030000780c */ /* 0x000fe20003f05270 */
[----:B0-----:R-:W-:-:S12]  /*1d90*/  @!P1 BRA `(.L_x_188) ;  /* 0x000000ec00209947 */ /* 0x001fd80003800000 */
.L_x_318:
[----:B------:R-:W-:Y:S05]  /*1da0*/  @!P0 BRA `(.L_x_189) ;  /* 0x0000000000048947 */ /* 0x000fea0003800000 */
[----:B------:R-:W-:Y:S01]  /*1db0*/  BPT.TRAP 0x1 ;  /* 0x000000040000795c */ /* 0x000fe20000300000 */
.L_x_189:
[----:B0-----:R-:W-:Y:S02]  /*1dc0*/  IMAD.U32 R3, RZ, RZ, UR38 ;  /* 0x00000026ff037e24 */ /* 0x001fe4000f8e00ff */
[----:B------:R-:W-:Y:S02]  /*1dd0*/  IMAD.U32 R2, RZ, RZ, UR39 ;  /* 0x00000027ff027e24 */ /* 0x000fe4000f8e00ff */
[----:B------:R-:W-:-:S03]  /*1de0*/  IMAD R0, R3, 0x8, R4 ;  /* 0x0000000803007824 */ /* 0x000fc600078e0204 */
[----:B------:R-:W-:-:S04]  /*1df0*/  SHF.L.U32 R3, R2, 0x1f, RZ ;  /* 0x0000001f02037819 */ /* 0x000fc800000006ff */
[----:B------:R0:W1:Y:S01]  /*1e00*/  SYNCS.PHASECHK.TRANS64.TRYWAIT P1, [R0+URZ+0x30830], R3 ;  /* 0x03083003000075a7 */ /* 0x000062000802017f */
[----:B------:R-:W-:Y:S05]  /*1e10*/  @!P0 BRA `(.L_x_190) ;  /* 0x0000000000048947 */ /* 0x000fea0003800000 */
[----:B------:R-:W-:Y:S01]  /*1e20*/  BPT.TRAP 0x1 ;  /* 0x000000040000795c */ /* 0x000fe20000300000 */
.L_x_190:
[----:B------:R-:W-:Y:S01]  /*1e30*/  IMAD.MOV.U32 R119, RZ, RZ, RZ ;  /* 0x000000ffff777224 */ /* 0x000fe200078e00ff */
[----:B-1----:R-:W-:Y:S06]  /*1e40*/  @P1 BRA `(.L_x_191) ;  /* 0x0000000000081947 */ /* 0x002fec0003800000 */
[----:B------:R-:W1:Y:S02]  /*1e50*/  SYNCS.PHASECHK.TRANS64.TRYWAIT P1, [R0+URZ+0x30830], R3 ;  /* 0x03083003000075a7 */ /* 0x000e64000802017f */
[----:B-1----:R-:W-:Y:S05]  /*1e60*/  @!P1 BRA `(.L_x_192) ;  /* 0x000000ec00009947 */ /* 0x002fea0003800000 */
.L_x_191:
[----:B------:R-:W-:Y:S05]  /*1e70*/  WARPSYNC.ALL ;  /* 0x0000000000007948 */ /* 0x000fea0003800000 */
[----:B------:R-:W-:Y:S01]  /*1e80*/  R2UR UR4, R4 ;  /* 0x00000000040472ca */ /* 0x000fe200000e0000 */
[----:B------:R-:W-:Y:S01]  /*1e90*/  ULOP3.LUT UR5, UR42, 0x10000, URZ, 0xfc, !UPT ;  /* 0x000100002a057892 */ /* 0x000fe2000f8efc3f */
[----:B------:R-:W-:Y:S01]  /*1ea0*/  WARPGROUP.ARRIVE ;  /* 0x00000000000079c5 */ /* 0x000fe20000000000 */
[----:B------:R-:W-:Y:S01]  /*1eb0*/  UMOV UR9, 0x40000040 ;  /* 0x4000004000097882 */ /* 0x000fe20000000000 */
[----:B------:R-:W-:Y:S01]  /*1ec0*/  UMOV UR11, 0x40000040 ;  /* 0x40000040000b7882 */ /* 0x000fe20000000000 */
[----:B------:R-:W-:Y:S01]  /*1ed0*/  UIADD3 UR7, UR5, 0x2, URZ ;  /* 0x0000000205077890 */ /* 0x000fe2000fffe03f */
[----:B------:R-:W-:Y:S01]  /*1ee0*/  IMAD.U32 R9, RZ, RZ, UR9 ;  /* 0x00000009ff097e24 */ /* 0x000fe2000f8e00ff */
[----:B------:R-:W-:Y:S01]  /*1ef0*/  UMOV UR13, 0x40000040 ;  /* 0x40000040000d7882 */ /* 0x000fe20000000000 */
[----:B------:R-:W-:Y:S01]  /*1f00*/  UMOV UR8, UR5 ;  /* 0x0000000500087c82 */ /* 0x000fe20008000000 */
[----:B------:R-:W-:Y:S01]  /*1f10*/  UMOV UR15, 0x40000040 ;  /* 0x40000040000f7882 */ /* 0x000fe20000000000 */
[----:B------:R-:W-:Y:S01]  /*1f20*/  IMAD.U32 R8, RZ, RZ, UR8 ;  /* 0x00000008ff087e24 */ /* 0x000fe2000f8e00ff */
[----:B------:R-:W-:Y:S01]  /*1f30*/  UIADD3 UR56, UR5, 0x4, URZ ;  /* 0x0000000405387890 */ /* 0x000fe2000fffe03f */
[----:B------:R-:W-:Y:S01]  /*1f40*/  IMAD.U32 R7, RZ, RZ, UR13 ;  /* 0x0000000dff077e24 */ /* 0x000fe2000f8e00ff */
[----:B------:R-:W-:Y:S01]  /*1f50*/  UIADD3 UR4, UR4, 0x1e400, URZ ;  /* 0x0001e40004047890 */ /* 0x000fe2000fffe03f */
[----:B------:R-:W-:Y:S01]  /*1f60*/  UMOV UR12, UR7 ;  /* 0x00000007000c7c82 */ /* 0x000fe20008000000 */
[----:B------:R-:W-:-:S02]  /*1f70*/  UMOV UR57, 0x40000040 ;  /* 0x4000004000397882 */ /* 0x000fc40000000000 */
[----:B------:R-:W-:Y:S01]  /*1f80*/  USHF.R.U32.HI UR4, URZ, 0x4, UR4 ;  /* 0x000000043f047899 */ /* 0x000fe20008011604 */
[----:B------:R-:W-:Y:S01]  /*1f90*/  IMAD.U32 R6, RZ, RZ, UR12 ;  /* 0x0000000cff067e24 */ /* 0x000fe2000f8e00ff */
[----:B------:R-:W-:Y:S01]  /*1fa0*/  UMOV UR59, 0x40000040 ;  /* 0x40000040003b7882 */ /* 0x000fe20000000000 */
[----:B------:R-:W-:Y:S02]  /*1fb0*/  UIADD3 UR52, UR5, 0x6, URZ ;  /* 0x0000000605347890 */ /* 0x000fe4000fffe03f */
[----:B------:R-:W-:Y:S01]  /*1fc0*/  ULOP3.LUT UR4, UR4, 0x3fff, URZ, 0xc0, !UPT ;  /* 0x00003fff04047892 */ /* 0x000fe2000f8ec03f */
[----:B------:R-:W-:Y:S01]  /*1fd0*/  UMOV UR53, 0x40000040 ;  /* 0x4000004000357882 */ /* 0x000fe20000000000 */
[----:B------:R-:W-:Y:S02]  /*1fe0*/  UMOV UR55, 0x40000040 ;  /* 0x4000004000377882 */ /* 0x000fe40000000000 */
[----:B------:R-:W-:Y:S02]  /*1ff0*/  ULOP3.LUT UR4, UR4, 0x10000, URZ, 0xfc, !UPT ;  /* 0x0001000004047892 */ /* 0x000fe4000f8efc3f */
[----:B------:R-:W-:-:S02]  /*2000*/  UIADD3 UR48, UR5, 0x400, URZ ;  /* 0x0000040005307890 */ /* 0x000fc4000fffe03f */
[----:B------:R-:W-:Y:S01]  /*2010*/  UIMAD UR6, UR38, 0x900, UR4 ;  /* 0x00000900260678a4 */ /* 0x000fe2000f8e0204 */
[----:B------:R-:W-:Y:S01]  /*2020*/  UMOV UR49, 0x40000040 ;  /* 0x4000004000317882 */ /* 0x000fe20000000000 */
[----:B------:R-:W-:Y:S02]  /*2030*/  UMOV UR51, 0x40000040 ;  /* 0x4000004000337882 */ /* 0x000fe40000000000 */
[----:B------:R-:W-:Y:S02]  /*2040*/  UIADD3 UR58, UR6, 0x4, URZ ;  /* 0x00000004063a7890 */ /* 0x000fe4000fffe03f */
[----:B------:R-:W-:Y:S02]  /*2050*/  UIADD3 UR54, UR6, 0x6, URZ ;  /* 0x0000000606367890 */ /* 0x000fe4000fffe03f */
[----:B------:R-:W-:Y:S01]  /*2060*/  UMOV UR10, UR6 ;  /* 0x00000006000a7c82 */ /* 0x000fe20008000000 */
[----:B------:R-:W-:Y:S01]  /*2070*/  UIADD3 UR50, UR6, 0x300, URZ ;  /* 0x0000030006327890 */ /* 0x000fe2000fffe03f */
[----:B------:R-:W-:Y:S01]  /*2080*/  HGMMA.64x96x16.F32.BF16 R24, gdesc[UR8], RZ, !UPT, gsb0 ;  /* 0x01600000081879f0 */ /* 0x000fe2000c0018ff */
[----:B------:R-:W-:-:S02]  /*2090*/  UIADD3 UR8, UR6, 0x2, URZ ;  /* 0x0000000206087890 */ /* 0x000fc4000fffe03f */
[----:B------:R-:W-:Y:S02]  /*20a0*/  UIADD3 UR16, UR5, 0x404, URZ ;  /* 0x0000040405107890 */ /* 0x000fe4000fffe03f */
[----:B------:R-:W-:Y:S01]  /*20b0*/  UIADD3 UR18, UR6, 0x304, URZ ;  /* 0x0000030406127890 */ /* 0x000fe2000fffe03f */
[----:B------:R-:W-:Y:S02]  /*20c0*/  UMOV UR17, 0x40000040 ;  /* 0x4000004000117882 */ /* 0x000fe40000000000 */
[----:B------:R-:W-:Y:S01]  /*20d0*/  UMOV UR14, UR8 ;  /* 0x00000008000e7c82 */ /* 0x000fe20008000000 */
[----:B------:R-:W-:Y:S01]  /*20e0*/  UMOV UR19, 0x40000040 ;  /* 0x4000004000137882 */ /* 0x000fe20000000000 */
[----:B------:R-:W-:Y:S02]  /*20f0*/  UIADD3 UR20, UR5, 0x406, URZ ;  /* 0x0000040605147890 */ /* 0x000fe4000fffe03f */
[----:B------:R-:W-:Y:S01]  /*2100*/  UIADD3 UR22, UR6, 0x306, URZ ;  /* 0x0000030606167890 */ /* 0x000fe2000fffe03f */
[----:B------:R-:W-:Y:S01]  /*2110*/  UMOV UR21, 0x40000040 ;  /* 0x4000004000157882 */ /* 0x000fe20000000000 */
[----:B------:R-:W-:Y:S01]  /*2120*/  UMOV UR23, 0x40000040 ;  /* 0x4000004000177882 */ /* 0x000fe20000000000 */
[----:B------:R-:W-:-:S02]  /*2130*/  UIADD3 UR24, UR5, 0x800, URZ ;  /* 0x0000080005187890 */ /* 0x000fc4000fffe03f */
[----:B------:R-:W-:Y:S01]  /*2140*/  UIADD3 UR26, UR6, 0x600, URZ ;  /* 0x00000600061a7890 */ /* 0x000fe2000fffe03f */
[----:B------:R-:W-:Y:S01]  /*2150*/  UMOV UR25, 0x40000040 ;  /* 0x4000004000197882 */ /* 0x000fe20000000000 */
[----:B------:R-:W-:Y:S01]  /*2160*/  UMOV UR27, 0x40000040 ;  /* 0x40000040001b7882 */ /* 0x000fe20000000000 */
[----:B------:R-:W-:Y:S02]  /*2170*/  UIADD3 UR28, UR5, 0x802, URZ ;  /* 0x00000802051c7890 */ /* 0x000fe4000fffe03f */
[----:B------:R-:W-:Y:S01]  /*2180*/  UIADD3 UR30, UR6, 0x602, URZ ;  /* 0x00000602061e7890 */ /* 0x000fe2000fffe03f */
[----:B------:R-:W-:Y:S01]  /*2190*/  UMOV UR29, 0x40000040 ;  /* 0x40000040001d7882 */ /* 0x000fe20000000000 */
        /* <DEDUP_REMOVED lines=9> */
[----:B------:R-:W-:Y:S02]  /*2230*/  WARPGROUP.DEPBAR.LE gsb0, 0x0 ;  /* 0x00008000000079c5 */ /* 0x000fe40000010000 */
[----:B------:R-:W-:-:S06]  /*2240*/  WARPGROUP.ARRIVE ;  /* 0x00000000000079c5 */ /* 0x000fcc0000000000 */
[----:B------:R-:W-:Y:S01]  /*2250*/  HGMMA.64x96x16.F32.BF16 R24, gdesc[UR12], R24, gsb0 ;  /* 0x016000000c1879f0 */ /* 0x000fe20008001818 */
[----:B------:R-:W-:Y:S02]  /*2260*/  UIADD3 UR12, UR5, 0x402, URZ ;  /* 0x00000402050c7890 */ /* 0x000fe4000fffe03f */
[----:B------:R-:W-:Y:S01]  /*2270*/  UIADD3 UR14, UR6, 0x302, URZ ;  /* 0x00000302060e7890 */ /* 0x000fe2000fffe03f */
[----:B------:R-:W-:Y:S01]  /*2280*/  UMOV UR13, 0x40000040 ;  /* 0x40000040000d7882 */ /* 0x000fe20000000000 */
        /* <DEDUP_REMOVED lines=34> */
.L_x_193:
[----:B------:R-:W-:Y:S01]  /*24b0*/  MOV R2, UR41 ;  /* 0x0000002900027c02 */ /* 0x000fe20008000f00 */
[----:B01----:R-:W-:Y:S01]  /*24c0*/  IMAD.U32 R3, RZ, RZ, UR40 ;  /* 0x00000028ff037e24 */ /* 0x003fe2000f8e00ff */
[----:B------:R-:W-:Y:S01]  /*24d0*/  ULDC UR10, c[0x0][0x988] ;  /* 0x00026200000a7ab9 */ /* 0x000fe20000000800 */
[----:B------:R-:W-:Y:S01]  /*24e0*/  P2R R11, PR, RZ, 0x1 ;  /* 0x00000001ff0b7803 */ /* 0x000fe20000000000 */
[----:B------:R-:W-:Y:S01]  /*24f0*/  VIADD R0, R0, 0x30840 ;  /* 0x0003084000007836 */ /* 0x000fe20000000000 */
[----:B------:R-:W-:Y:S01]  /*2500*/  IADD3 R2, R2, 0x60, -R17 ;  /* 0x0000006002027810 */ /* 0x000fe20007ffe811 */
[----:B------:R-:W-:Y:S01]  /*2510*/  UIADD3 UR5, UR40, -0x2, URZ ;  /* 0xfffffffe28057890 */ /* 0x000fe2000fffe03f */
[--C-:B------:R-:W-:Y:S01]  /*2520*/  IMAD.MOV.U32 R118, RZ, RZ, R119.reuse ;  /* 0x000000ffff767224 */ /* 0x100fe200078e0077 */
[----:B------:R-:W-:Y:S01]  /*2530*/  MOV R106, R119 ;  /* 0x00000077006a7202 */ /* 0x000fe20000000f00 */
[--C-:B------:R-:W-:Y:S01]  /*2540*/  IMAD.MOV.U32 R117, RZ, RZ, R119.reuse ;  /* 0x000000ffff757224 */ /* 0x100fe200078e0077 */
[----:B------:R-:W-:Y:S01]  /*2550*/  PRMT R0, R5, 0x654, R0 ;  /* 0x0000065405007816 */ /* 0x000fe20000000000 */
[----:B------:R-:W-:Y:S01]  /*2560*/  IMAD R2, R3, -0x60, R2 ;  /* 0xffffffa003027824 */ /* 0x000fe200078e0202 */
[----:B------:R-:W-:Y:S01]  /*2570*/  UISETP.GE.AND UP0, UPT, UR5, UR60, UPT ;  /* 0x0000003c0500728c */ /* 0x000fe2000bf06270 */
[--C-:B------:R-:W-:Y:S01]  /*2580*/  IMAD.MOV.U32 R116, RZ, RZ, R119.reuse ;  /* 0x000000ffff747224 */ /* 0x100fe200078e0077 */
[----:B------:R0:W-:Y:S01]  /*2590*/  SYNCS.ARRIVE.TRANS64.RED.A1T0 RZ, [R0+URZ], RZ ;  /* 0x000000ff00ff79a7 */ /* 0x0001e2000810043f */
        /* <DEDUP_REMOVED lines=80> */
[----:B------:R-:W-:Y:S01]  /*2aa0*/  IMAD.MOV.U32 R73, RZ, RZ, R119 ;  /* 0x000000ffff497224 */ /* 0x000fe200078e0077 */
[----:B------:R-:W-:-:S02]  /*2ab0*/  FSEL R45, R45, -INF , P1 ;  /* 0xff8000002d2d7808 */ /* 0x000fc40000800000 */
[----:B------:R-:W-:Y:S02]  /*2ac0*/  FMNMX.FTZ R10, R44, R3, !PT ;  /* 0x000000032c0a7209 */ /* 0x000fe40007810000 */
[----:B------:R-:W-:Y:S02]  /*2ad0*/  FSEL R39, R39, -INF , P5 ;  /* 0xff80000027277808 */ /* 0x000fe40002800000 */
[----:B------:R-:W-:Y:S02]  /*2ae0*/  ISETP.GT.AND P5, PT, R2, 0x31, PT ;  /* 0x000000310200780c */ /* 0x000fe40003fa4270 */
[----:B------:R-:W-:Y:S02]  /*2af0*/  FSEL R48, R48, -INF , P6 ;  /* 0xff80000030307808 */ /* 0x000fe40003000000 */
[----:B------:R-:W-:Y:S02]  /*2b00*/  FMNMX.FTZ R3, R45, R10, !PT ;  /* 0x0000000a2d037209 */ /* 0x000fe40007810000 */
[----:B------:R-:W-:-:S02]  /*2b10*/  FSEL R42, R42, -INF , P4 ;  /* 0xff8000002a2a7808 */ /* 0x000fc40002000000 */
[----:B------:R-:W-:Y:S02]  /*2b20*/  ISETP.GT.AND P4, PT, R2, 0x38, PT ;  /* 0x000000380200780c */ /* 0x000fe40003f84270 */
[----:B------:R-:W-:Y:S02]  /*2b30*/  FSEL R49, R49, -INF , P5 ;  /* 0xff80000031317808 */ /* 0x000fe40002800000 */
[----:B------:R-:W-:Y:S02]  /*2b40*/  FMNMX.FTZ R10, R48, R3, !PT ;  /* 0x00000003300a7209 */ /* 0x000fe40007810000 */
[----:B------:R-:W-:Y:S02]  /*2b50*/  FSEL R43, R43, -INF , P3 ;  /* 0xff8000002b2b7808 */ /* 0x000fe40001800000 */
[----:B------:R-:W-:Y:S02]  /*2b60*/  ISETP.GT.AND P3, PT, R2, 0x39, PT ;  /* 0x000000390200780c */ /* 0x000fe40003f64270 */
        /* <DEDUP_REMOVED lines=35> */
[----:B------:R-:W-:Y:S02]  /*2da0*/  FMNMX.FTZ R2, R68, R3, !PT ;  /* 0x0000000344027209 */ /* 0x000fe40007810000 */
[----:B------:R-:W-:-:S02]  /*2db0*/  FSEL R62, R62, -INF , P6 ;  /* 0xff8000003e3e7808 */ /* 0x000fc40003000000 */
[----:B------:R-:W-:Y:S02]  /*2dc0*/  FMNMX.FTZ R10, R69, R2, !PT ;  /* 0x00000002450a7209 */ /* 0x000fe40007810000 */
[----:B------:R-:W-:Y:S02]  /*2dd0*/  FSEL R63, R63, -INF , P5 ;  /* 0xff8000003f3f7808 */ /* 0x000fe40002800000 */
[----:B------:R-:W-:Y:S01]  /*2de0*/  FSEL R66, R66, -INF , P4 ;  /* 0xff80000042427808 */ /* 0x000fe20002000000 */
[----:B------:R-:W1:Y:S01]  /*2df0*/  SHFL.BFLY PT, R3, R10, 0x2, 0x1f ;  /* 0x0c401f000a037f89 */ /* 0x000e6200000e0000 */
[----:B------:R-:W-:Y:S02]  /*2e00*/  FSEL R67, R67, -INF , P3 ;  /* 0xff80000043437808 */ /* 0x000fe40001800000 */
[----:B------:R-:W-:Y:S02]  /*2e10*/  FSEL R70, R70, -INF , P2 ;  /* 0xff80000046467808 */ /* 0x000fe40001000000 */
[----:B------:R-:W-:-:S02]  /*2e20*/  FSEL R71, R71, -INF , P1 ;  /* 0xff80000047477808 */ /* 0x000fc40000800000 */
[-C--:B------:R-:W-:Y:S02]  /*2e30*/  MOV R89, R119.reuse ;  /* 0x0000007700597202 */ /* 0x080fe40000000f00 */
[----:B------:R-:W-:Y:S02]  /*2e40*/  MOV R72, R119 ;  /* 0x0000007700487202 */ /* 0x000fe40000000f00 */
[----:B-1----:R-:W-:-:S05]  /*2e50*/  FMNMX.FTZ R12, R10, R3, !PT ;  /* 0x000000030a0c7209 */ /* 0x002fca0007810000 */
[----:B------:R-:W1:Y:S02]  /*2e60*/  SHFL.BFLY PT, R3, R12, 0x1, 0x1f ;  /* 0x0c201f000c037f89 */ /* 0x000e6400000e0000 */
[----:B-1----:R-:W-:-:S04]  /*2e70*/  FMNMX.FTZ R3, R12, R3, !PT ;  /* 0x000000030c037209 */ /* 0x002fc80007810000 */
[C---:B------:R-:W-:Y:S01]  /*2e80*/  FSETP.NEU.FTZ.AND P0, PT, R3.reuse, -INF , PT ;  /* 0xff8000000300780b */ /* 0x040fe20003f1d000 */
[----:B------:R-:W-:-:S05]  /*2e90*/  FMUL.FTZ R2, R3, UR10 ;  /* 0x0000000a03027c20 */ /* 0x000fca0008410000 */
[----:B------:R-:W-:Y:S02]  /*2ea0*/  FSEL R14, R2, RZ, P0 ;  /* 0x000000ff020e7208 */ /* 0x000fe40000000000 */
[----:B------:R-:W-:Y:S02]  /*2eb0*/  ISETP.NE.AND P0, PT, R11, RZ, PT ;  /* 0x000000ff0b00720c */ /* 0x000fe40003f05270 */
[----:B------:R-:W-:Y:S01]  /*2ec0*/  FMNMX.FTZ R11, R26, R27, !PT ;  /* 0x0000001b1a0b7209 */ /* 0x000fe20007810000 */
[--C-:B------:R-:W-:Y:S01]  /*2ed0*/  FFMA.FTZ R188, R24, UR10, -R14.reuse ;  /* 0x0000000a18bc7c23 */ /* 0x100fe2000801080e */
[--C-:B------:R-:W-:Y:S01]  /*2ee0*/  FFMA.FTZ R190, R28, UR10, -R14.reuse ;  /* 0x0000000a1cbe7c23 */ /* 0x100fe2000801080e */
[--C-:B------:R-:W-:Y:S01]  /*2ef0*/  FFMA.FTZ R184, R32, UR10, -R14.reuse ;  /* 0x0000000a20b87c23 */ /* 0x100fe2000801080e */
[----:B------:R-:W-:Y:S01]  /*2f00*/  FMNMX.FTZ R2, R30, R11, !PT ;  /* 0x0000000b1e027209 */ /* 0x000fe20007810000 */
[--C-:B------:R-:W-:Y:S01]  /*2f10*/  FFMA.FTZ R186, R36, UR10, -R14.reuse ;  /* 0x0000000a24ba7c23 */ /* 0x100fe2000801080e */
[--C-:B------:R-:W-:Y:S01]  /*2f20*/  FFMA.FTZ R180, R40, UR10, -R14.reuse ;  /* 0x0000000a28b47c23 */ /* 0x100fe2000801080e */
[----:B------:R-:W-:Y:S01]  /*2f30*/  MUFU.EX2 R188, R188 ;  /* 0x000000bc00bc7308 */ /* 0x000fe20000000800 */
        /* <DEDUP_REMOVED lines=15> */
[----:B------:R-:W1:Y:S01]  /*3030*/  MUFU.EX2 R11, R11 ;  /* 0x0000000b000b7308 */ /* 0x000e620000000800 */
[----:B------:R-:W-:Y:S01]  /*3040*/  FMNMX.FTZ R13, R39, R2, !PT ;  /* 0x00000002270d7209 */ /* 0x000fe20007810000 */
[--C-:B------:R-:W-:Y:S01]  /*3050*/  FFMA.FTZ R65, R65, UR10, -R14.reuse ;  /* 0x0000000a41417c23 */ /* 0x100fe2000801080e */
[--C-:B------:R-:W-:Y:S01]  /*3060*/  FFMA.FTZ R68, R68, UR10, -R14.reuse ;  /* 0x0000000a44447c23 */ /* 0x100fe2000801080e */
[--C-:B------:R-:W-:Y:S01]  /*3070*/  IMAD.MOV.U32 R52, RZ, RZ, R119.reuse ;  /* 0x000000ffff347224 */ /* 0x100fe200078e0077 */
[----:B------:R-:W-:Y:S01]  /*3080*/  FMNMX.FTZ R2, R42, R13, !PT ;  /* 0x0000000d2a027209 */ /* 0x000fe20007810000 */
[----:B------:R-:W-:Y:S01]  /*3090*/  FFMA.FTZ R13, R29, UR10, -R14 ;  /* 0x0000000a1d0d7c23 */ /* 0x000fe2000801080e */
[--C-:B------:R-:W-:Y:S01]  /*30a0*/  IMAD.MOV.U32 R48, RZ, RZ, R119.reuse ;  /* 0x000000ffff307224 */ /* 0x100fe200078e0077 */
[----:B------:R-:W-:Y:S01]  /*30b0*/  MUFU.EX2 R184, R184 ;  /* 0x000000b800b87308 */ /* 0x000fe20000000800 */
[----:B------:R-:W-:Y:S01]  /*30c0*/  FMNMX.FTZ R15, R43, R2, !PT ;  /* 0x000000022b0f7209 */ /* 0x000fe20007810000 */
[----:B------:R-:W-:-:S02]  /*30d0*/  IMAD.MOV.U32 R44, RZ, RZ, R119 ;  /* 0x000000ffff2c7224 */ /* 0x000fc400078e0077 */
[--C-:B------:R-:W-:Y:S01]  /*30e0*/  IMAD.MOV.U32 R40, RZ, RZ, R119.reuse ;  /* 0x000000ffff287224 */ /* 0x100fe200078e0077 */
[----:B------:R-:W-:Y:S01]  /*30f0*/  FMNMX.FTZ R2, R46, R15, !PT ;  /* 0x0000000f2e027209 */ /* 0x000fe20007810000 */
[--C-:B------:R-:W-:Y:S02]  /*3100*/  IMAD.MOV.U32 R36, RZ, RZ, R119.reuse ;  /* 0x000000ffff247224 */ /* 0x100fe400078e0077 */
[----:B------:R-:W2:Y:S01]  /*3110*/  MUFU.EX2 R13, R13 ;  /* 0x0000000d000d7308 */ /* 0x000ea20000000800 */
[----:B------:R-:W-:Y:S01]  /*3120*/  FMNMX.FTZ R15, R47, R2, !PT ;  /* 0x000000022f0f7209 */ /* 0x000fe20007810000 */
[--C-:B------:R-:W-:Y:S02]  /*3130*/  IMAD.MOV.U32 R32, RZ, RZ, R119.reuse ;  /* 0x000000ffff207224 */ /* 0x100fe400078e0077 */
[--C-:B------:R-:W-:Y:S01]  /*3140*/  IMAD.MOV.U32 R28, RZ, RZ, R119.reuse ;  /* 0x000000ffff1c7224 */ /* 0x100fe200078e0077 */
[----:B------:R-:W-:Y:S01]  /*3150*/  FMNMX.FTZ R2, R50, R15, !PT ;  /* 0x0000000f32027209 */ /* 0x000fe20007810000 */
[--C-:B------:R-:W-:Y:S01]  /*3160*/  FFMA.FTZ R15, R33, UR10, -R14.reuse ;  /* 0x0000000a210f7c23 */ /* 0x100fe2000801080e */
[----:B------:R-:W-:Y:S01]  /*3170*/  FFMA.FTZ R33, R49, UR10, -R14 ;  /* 0x0000000a31217c23 */ /* 0x000fe2000801080e */
[----:B------:R-:W-:Y:S01]  /*3180*/  MUFU.EX2 R186, R186 ;  /* 0x000000ba00ba7308 */ /* 0x000fe20000000800 */
[----:B------:R-:W-:Y:S01]  /*3190*/  FMNMX.FTZ R21, R51, R2, !PT ;  /* 0x0000000233157209 */ /* 0x000fe20007810000 */
[----:B------:R-:W-:-:S02]  /*31a0*/  IMAD.MOV.U32 R49, RZ, RZ, R119 ;  /* 0x000000ffff317224 */ /* 0x000fc400078e0077 */
[----:B------:R-:W-:Y:S01]  /*31b0*/  IMAD.MOV.U32 R24, RZ, RZ, R119 ;  /* 0x000000ffff187224 */ /* 0x000fe200078e0077 */
[----:B------:R-:W-:-:S03]  /*31c0*/  FMNMX.FTZ R2, R54, R21, !PT ;  /* 0x0000001536027209 */ /* 0x000fc60007810000 */
[----:B------:R-:W3:Y:S01]  /*31d0*/  MUFU.EX2 R15, R15 ;  /* 0x0000000f000f7308 */ /* 0x000ee20000000800 */
[----:B------:R-:W-:-:S04]  /*31e0*/  FMNMX.FTZ R21, R55, R2, !PT ;  /* 0x0000000237157209 */ /* 0x000fc80007810000 */
[----:B------:R-:W-:Y:S01]  /*31f0*/  FMNMX.FTZ R2, R58, R21, !PT ;  /* 0x000000153a027209 */ /* 0x000fe20007810000 */
[----:B------:R-:W-:Y:S02]  /*3200*/  FFMA.FTZ R21, R37, UR10, -R14 ;  /* 0x0000000a25157c23 */ /* 0x000fe4000801080e */
[----:B------:R-:W-:Y:S01]  /*3210*/  MUFU.EX2 R180, R180 ;  /* 0x000000b400b47308 */ /* 0x000fe20000000800 */
[----:B------:R-:W-:-:S04]  /*3220*/  FMNMX.FTZ R25, R59, R2, !PT ;  /* 0x000000023b197209 */ /* 0x000fc80007810000 */
[----:B------:R-:W-:-:S03]  /*3230*/  FMNMX.FTZ R2, R62, R25, !PT ;  /* 0x000000193e027209 */ /* 0x000fc60007810000 */
[----:B------:R-:W4:Y:S01]  /*3240*/  MUFU.EX2 R21, R21 ;  /* 0x0000001500157308 */ /* 0x000f220000000800 */
[----:B------:R-:W-:-:S04]  /*3250*/  FMNMX.FTZ R25, R63, R2, !PT ;  /* 0x000000023f197209 */ /* 0x000fc80007810000 */
[----:B------:R-:W-:Y:S01]  /*3260*/  FMNMX.FTZ R2, R66, R25, !PT ;  /* 0x0000001942027209 */ /* 0x000fe20007810000 */
[----:B------:R-:W-:Y:S01]  /*3270*/  FFMA.FTZ R25, R41, UR10, -R14 ;  /* 0x0000000a29197c23 */ /* 0x000fe2000801080e */
[----:B-1----:R-:W-:Y:S01]  /*3280*/  FADD.FTZ R41, R188, R11 ;  /* 0x0000000bbc297221 */ /* 0x002fe20000010000 */
[----:B------:R-:W-:Y:S01]  /*3290*/  MUFU.EX2 R182, R182 ;  /* 0x000000b600b67308 */ /* 0x000fe20000000800 */
[----:B------:R-:W-:Y:S02]  /*32a0*/  FMNMX.FTZ R29, R67, R2, !PT ;  /* 0x00000002431d7209 */ /* 0x000fe40007810000 */
[----:B------:R-:W-:Y:S01]  /*32b0*/  FADD.FTZ R12, R190, R41 ;  /* 0x00000029be0c7221 */ /* 0x000fe20000010000 */
[----:B------:R-:W-:Y:S02]  /*32c0*/  F2FP.BF16.F32.PACK_AB R188, R11, R188 ;  /* 0x000000bc0bbc723e */ /* 0x000fe400000010ff */
[----:B------:R-:W-:Y:S01]  /*32d0*/  FMNMX.FTZ R2, R70, R29, !PT ;  /* 0x0000001d46027209 */ /* 0x000fe20007810000 */
[----:B--2---:R-:W-:Y:S01]  /*32e0*/  FADD.FTZ R41, R13, R12 ;  /* 0x0000000c0d297221 */ /* 0x004fe20000010000 */
[--C-:B------:R-:W-:Y:S01]  /*32f0*/  FFMA.FTZ R29, R45, UR10, -R14.reuse ;  /* 0x0000000a2d1d7c23 */ /* 0x100fe2000801080e */
[----:B------:R-:W1:Y:S01]  /*3300*/  MUFU.EX2 R25, R25 ;  /* 0x0000001900197308 */ /* 0x000e620000000800 */
[----:B------:R-:W-:Y:S01]  /*3310*/  FMNMX.FTZ R2, R71, R2, !PT ;  /* 0x0000000247027209 */ /* 0x000fe20007810000 */
[----:B------:R-:W-:Y:S01]  /*3320*/  FADD.FTZ R12, R184, R41 ;  /* 0x00000029b80c7221 */ /* 0x000fe20000010000 */
[----:B------:R-:W-:Y:S01]  /*3330*/  FFMA.FTZ R14, R69, UR10, -R14 ;  /* 0x0000000a450e7c23 */ /* 0x000fe2000801080e */
[----:B------:R-:W-:Y:S01]  /*3340*/  F2FP.BF16.F32.PACK_AB R190, R13, R190 ;  /* 0x000000be0dbe723e */ /* 0x000fe200000010ff */
[----:B------:R-:W-:Y:S01]  /*3350*/  IMAD.MOV.U32 R69, RZ, RZ, R119 ;  /* 0x000000ffff457224 */ /* 0x000fe200078e0077 */
[----:B------:R-:W2:Y:S01]  /*3360*/  SHFL.BFLY PT, R37, R2, 0x2, 0x1f ;  /* 0x0c401f0002257f89 */ /* 0x000ea200000e0000 */
[C---:B---3--:R-:W-:Y:S01]  /*3370*/  FADD.FTZ R45, R15.reuse, R12 ;  /* 0x0000000c0f2d7221 */ /* 0x048fe20000010000 */
[----:B------:R-:W3:Y:S01]  /*3380*/  MUFU.EX2 R29, R29 ;  /* 0x0000001d001d7308 */ /* 0x000ee20000000800 */
[----:B------:R-:W-:-:S07]  /*3390*/  F2FP.BF16.F32.PACK_AB R184, R15, R184 ;  /* 0x000000b80fb8723e */ /* 0x000fce00000010ff */
[----:B------:R-:W-:Y:S08]  /*33a0*/  MUFU.EX2 R176, R176 ;  /* 0x000000b000b07308 */ /* 0x000ff00000000800 */
[----:B------:R-:W-:Y:S01]  /*33b0*/  MUFU.EX2 R33, R33 ;  /* 0x0000002100217308 */ /* 0x000fe20000000800 */
[----:B--2---:R-:W-:-:S07]  /*33c0*/  FMNMX.FTZ R37, R2, R37, !PT ;  /* 0x0000002502257209 */ /* 0x004fce0007810000 */
[----:B------:R-:W-:Y:S01]  /*33d0*/  MUFU.EX2 R178, R178 ;  /* 0x000000b200b27308 */ /* 0x000fe20000000800 */
[----:B------:R-:W2:Y:S07]  /*33e0*/  SHFL.BFLY PT, R2, R37, 0x1, 0x1f ;  /* 0x0c201f0025027f89 */ /* 0x000eae00000e0000 */
[----:B------:R-:W-:Y:S08]  /*33f0*/  MUFU.EX2 R53, R53 ;  /* 0x0000003500357308 */ /* 0x000ff00000000800 */
[----:B------:R-:W-:Y:S08]  /*3400*/  MUFU.EX2 R56, R56 ;  /* 0x0000003800387308 */ /* 0x000ff00000000800 */
[----:B------:R-:W-:Y:S01]  /*3410*/  MUFU.EX2 R57, R57 ;  /* 0x0000003900397308 */ /* 0x000fe20000000800 */
[----:B--2---:R-:W-:-:S04]  /*3420*/  FMNMX.FTZ R2, R37, R2, !PT ;  /* 0x0000000225027209 */ /* 0x004fc80007810000 */
[C---:B------:R-:W-:Y:S01]  /*3430*/  FSETP.NEU.FTZ.AND P1, PT, R2.reuse, -INF , PT ;  /* 0xff8000000200780b */ /* 0x040fe20003f3d000 */
[----:B------:R-:W-:Y:S02]  /*3440*/  FMUL.FTZ R10, R2, UR10 ;  /* 0x0000000a020a7c20 */ /* 0x000fe40008410000 */
[----:B------:R2:W-:Y:S03]  /*3450*/  MUFU.EX2 R37, R14 ;  /* 0x0000000e00257308 */ /* 0x0005e60000000800 */
[----:B------:R-:W-:Y:S02]  /*3460*/  FSEL R10, R10, RZ, P1 ;  /* 0x000000ff0a0a7208 */ /* 0x000fe40000800000 */
[----:B------:R-:W-:-:S03]  /*3470*/  PLOP3.LUT P1, PT, PT, PT, UP0, 0x80, 0x0 ;  /* 0x000000000000781c */ /* 0x000fc60003f2f008 */
[----:B------:R-:W-:Y:S01]  /*3480*/  MUFU.EX2 R60, R60 ;  /* 0x0000003c003c7308 */ /* 0x000fe20000000800 */
[--C-:B------:R-:W-:Y:S01]  /*3490*/  FFMA.FTZ R26, R26, UR10, -R10.reuse ;  /* 0x0000000a1a1a7c23 */ /* 0x100fe2000801080a */
[--C-:B------:R-:W-:Y:S01]  /*34a0*/  FFMA.FTZ R27, R27, UR10, -R10.reuse ;  /* 0x0000000a1b1b7c23 */ /* 0x100fe2000801080a */
[--C-:B------:R-:W-:Y:S01]  /*34b0*/  FFMA.FTZ R30, R30, UR10, -R10.reuse ;  /* 0x0000000a1e1e7c23 */ /* 0x100fe2000801080a */
[--C-:B------:R-:W-:Y:S01]  /*34c0*/  FFMA.FTZ R31, R31, UR10, -R10.reuse ;  /* 0x0000000a1f1f7c23 */ /* 0x100fe2000801080a */
[--C-:B------:R-:W-:Y:S01]  /*34d0*/  FFMA.FTZ R34, R34, UR10, -R10.reuse ;  /* 0x0000000a22227c23 */ /* 0x100fe2000801080a */
[--C-:B------:R-:W-:Y:S01]  /*34e0*/  FFMA.FTZ R35, R35, UR10, -R10.reuse ;  /* 0x0000000a23237c23 */ /* 0x100fe2000801080a */
[--C-:B------:R-:W-:Y:S01]  /*34f0*/  FFMA.FTZ R38, R38, UR10, -R10.reuse ;  /* 0x0000000a26267c23 */ /* 0x100fe2000801080a */
[----:B------:R-:W-:Y:S01]  /*3500*/  MUFU.EX2 R26, R26 ;  /* 0x0000001a001a7308 */ /* 0x000fe20000000800 */
[--C-:B------:R-:W-:Y:S01]  /*3510*/  FFMA.FTZ R39, R39, UR10, -R10.reuse ;  /* 0x0000000a27277c23 */ /* 0x100fe2000801080a */
[--C-:B------:R-:W-:Y:S01]  /*3520*/  FFMA.FTZ R42, R42, UR10, -R10.reuse ;  /* 0x0000000a2a2a7c23 */ /* 0x100fe2000801080a */
[----:B--2---:R-:W-:Y:S01]  /*3530*/  FADD.FTZ R14, R186, R45 ;  /* 0x0000002dba0e7221 */ /* 0x004fe20000010000 */
[--C-:B------:R-:W-:Y:S01]  /*3540*/  FFMA.FTZ R43, R43, UR10, -R10.reuse ;  /* 0x0000000a2b2b7c23 */ /* 0x100fe2000801080a */
[--C-:B------:R-:W-:Y:S01]  /*3550*/  FFMA.FTZ R46, R46, UR10, -R10.reuse ;  /* 0x0000000a2e2e7c23 */ /* 0x100fe2000801080a */
[----:B------:R-:W-:Y:S01]  /*3560*/  FFMA.FTZ R47, R47, UR10, -R10 ;  /* 0x0000000a2f2f7c23 */ /* 0x000fe2000801080a */
[----:B----4-:R-:W-:Y:S01]  /*3570*/  FADD.FTZ R45, R21, R14 ;  /* 0x0000000e152d7221 */ /* 0x010fe20000010000 */
[----:B------:R-:W2:Y:S01]  /*3580*/  MUFU.EX2 R27, R27 ;  /* 0x0000001b001b7308 */ /* 0x000ea20000000800 */
[--C-:B------:R-:W-:Y:S01]  /*3590*/  FFMA.FTZ R50, R50, UR10, -R10.reuse ;  /* 0x0000000a32327c23 */ /* 0x100fe2000801080a */
[--C-:B------:R-:W-:Y:S01]  /*35a0*/  FFMA.FTZ R51, R51, UR10, -R10.reuse ;  /* 0x0000000a33337c23 */ /* 0x100fe2000801080a */
[----:B------:R-:W-:Y:S01]  /*35b0*/  FADD.FTZ R14, R180, R45 ;  /* 0x0000002db40e7221 */ /* 0x000fe20000010000 */
[--C-:B------:R-:W-:Y:S01]  /*35c0*/  FFMA.FTZ R54, R54, UR10, -R10.reuse ;  /* 0x0000000a36367c23 */ /* 0x100fe2000801080a */
[--C-:B------:R-:W-:Y:S01]  /*35d0*/  FFMA.FTZ R55, R55, UR10, -R10.reuse ;  /* 0x0000000a37377c23 */ /* 0x100fe2000801080a */
[----:B------:R-:W-:Y:S01]  /*35e0*/  FFMA.FTZ R58, R58, UR10, -R10 ;  /* 0x0000000a3a3a7c23 */ /* 0x000fe2000801080a */
[----:B-1----:R-:W-:Y:S01]  /*35f0*/  FADD.FTZ R45, R25, R14 ;  /* 0x0000000e192d7221 */ /* 0x002fe20000010000 */
[----:B------:R-:W1:Y:S01]  /*3600*/  MUFU.EX2 R30, R30 ;  /* 0x0000001e001e7308 */ /* 0x000e620000000800 */
[--C-:B------:R-:W-:Y:S01]  /*3610*/  FFMA.FTZ R59, R59, UR10, -R10.reuse ;  /* 0x0000000a3b3b7c23 */ /* 0x100fe2000801080a */
[--C-:B------:R-:W-:Y:S01]  /*3620*/  FFMA.FTZ R62, R62, UR10, -R10.reuse ;  /* 0x0000000a3e3e7c23 */ /* 0x100fe2000801080a */
[----:B------:R-:W-:Y:S01]  /*3630*/  FADD.FTZ R14, R182, R45 ;  /* 0x0000002db60e7221 */ /* 0x000fe20000010000 */
[--C-:B------:R-:W-:Y:S01]  /*3640*/  FFMA.FTZ R63, R63, UR10, -R10.reuse ;  /* 0x0000000a3f3f7c23 */ /* 0x100fe2000801080a */
[--C-:B------:R-:W-:Y:S01]  /*3650*/  FFMA.FTZ R66, R66, UR10, -R10.reuse ;  /* 0x0000000a42427c23 */ /* 0x100fe2000801080a */
[----:B------:R-:W-:Y:S01]  /*3660*/  FFMA.FTZ R67, R67, UR10, -R10 ;  /* 0x0000000a43437c23 */ /* 0x000fe2000801080a */
[----:B---3--:R-:W-:Y:S01]  /*3670*/  FADD.FTZ R45, R29, R14 ;  /* 0x0000000e1d2d7221 */ /* 0x008fe20000010000 */
[----:B------:R-:W3:Y:S01]  /*3680*/  MUFU.EX2 R31, R31 ;  /* 0x0000001f001f7308 */ /* 0x000ee20000000800 */
[----:B--2---:R-:W-:Y:S01]  /*3690*/  FADD.FTZ R41, R26, R27 ;  /* 0x0000001b1a297221 */ /* 0x004fe20000010000 */
[--C-:B------:R-:W-:Y:S01]  /*36a0*/  FFMA.FTZ R70, R70, UR10, -R10.reuse ;  /* 0x0000000a46467c23 */ /* 0x100fe2000801080a */
[----:B------:R-:W-:Y:S01]  /*36b0*/  FFMA.FTZ R10, R71, UR10, -R10 ;  /* 0x0000000a470a7c23 */ /* 0x000fe2000801080a */
[----:B------:R-:W-:Y:S01]  /*36c0*/  F2FP.BF16.F32.PACK_AB R180, R25, R180 ;  /* 0x000000b419b4723e */ /* 0x000fe200000010ff */
[--C-:B------:R-:W-:Y:S01]  /*36d0*/  IMAD.MOV.U32 R71, RZ, RZ, R119.reuse ;  /* 0x000000ffff477224 */ /* 0x100fe200078e0077 */
[----:B------:R-:W-:Y:S01]  /*36e0*/  F2FP.BF16.F32.PACK_AB R182, R29, R182 ;  /* 0x000000b61db6723e */ /* 0x000fe200000010ff */
[----:B------:R-:W-:Y:S01]  /*36f0*/  IMAD.MOV.U32 R29, RZ, RZ, R119 ;  /* 0x000000ffff1d7224 */ /* 0x000fe200078e0077 */
[----:B------:R-:W2:Y:S01]  /*3700*/  MUFU.EX2 R34, R34 ;  /* 0x0000002200227308 */ /* 0x000ea20000000800 */
[----:B-1----:R-:W-:Y:S01]  /*3710*/  FADD.FTZ R12, R30, R41 ;  /* 0x000000291e0c7221 */ /* 0x002fe20000010000 */
[----:B------:R-:W-:Y:S01]  /*3720*/  F2FP.BF16.F32.PACK_AB R172, R57, R56 ;  /* 0x0000003839ac723e */ /* 0x000fe200000010ff */
[--C-:B------:R-:W-:Y:S01]  /*3730*/  IMAD.MOV.U32 R25, RZ, RZ, R119.reuse ;  /* 0x000000ffff197224 */ /* 0x100fe200078e0077 */
[----:B------:R-:W-:Y:S01]  /*3740*/  F2FP.BF16.F32.PACK_AB R189, R27, R26 ;  /* 0x0000001a1bbd723e */ /* 0x000fe200000010ff */
[--C-:B------:R-:W-:Y:S01]  /*3750*/  IMAD.MOV.U32 R27, RZ, RZ, R119.reuse ;  /* 0x000000ffff1b7224 */ /* 0x100fe200078e0077 */
[----:B------:R-:W-:Y:S01]  /*3760*/  F2FP.BF16.F32.PACK_AB R186, R21, R186 ;  /* 0x000000ba15ba723e */ /* 0x000fe200000010ff */
[--C-:B------:R-:W-:Y:S01]  /*3770*/  IMAD.MOV.U32 R26, RZ, RZ, R119.reuse ;  /* 0x000000ffff1a7224 */ /* 0x100fe200078e0077 */
[----:B------:R-:W1:Y:S01]  /*3780*/  MUFU.EX2 R35, R35 ;  /* 0x0000002300237308 */ /* 0x000e620000000800 */
[C---:B---3--:R-:W-:Y:S01]  /*3790*/  FADD.FTZ R41, R31.reuse, R12 ;  /* 0x0000000c1f297221 */ /* 0x048fe20000010000 */
[----:B------:R-:W-:Y:S01]  /*37a0*/  F2FP.BF16.F32.PACK_AB R191, R31, R30 ;  /* 0x0000001e1fbf723e */ /* 0x000fe200000010ff */
[----:B------:R-:W-:-:S02]  /*37b0*/  IMAD.MOV.U32 R31, RZ, RZ, R119 ;  /* 0x000000ffff1f7224 */ /* 0x000fc400078e0077 */
[----:B------:R-:W-:-:S03]  /*37c0*/  IMAD.MOV.U32 R30, RZ, RZ, R119 ;  /* 0x000000ffff1e7224 */ /* 0x000fc600078e0077 */
[----:B------:R-:W3:Y:S01]  /*37d0*/  MUFU.EX2 R38, R38 ;  /* 0x0000002600267308 */ /* 0x000ee20000000800 */
[----:B--2---:R-:W-:-:S07]  /*37e0*/  FADD.FTZ R12, R34, R41 ;  /* 0x00000029220c7221 */ /* 0x004fce0000010000 */
[----:B------:R-:W2:Y:S01]  /*37f0*/  MUFU.EX2 R39, R39 ;  /* 0x0000002700277308 */ /* 0x000ea20000000800 */
[C---:B-1----:R-:W-:Y:S01]  /*3800*/  FADD.FTZ R41, R35.reuse, R12 ;  /* 0x0000000c23297221 */ /* 0x042fe20000010000 */
[----:B------:R-:W-:Y:S01]  /*3810*/  F2FP.BF16.F32.PACK_AB R185, R35, R34 ;  /* 0x0000002223b9723e */ /* 0x000fe200000010ff */
[--C-:B------:R-:W-:Y:S02]  /*3820*/  IMAD.MOV.U32 R35, RZ, RZ, R119.reuse ;  /* 0x000000ffff237224 */ /* 0x100fe400078e0077 */
[----:B------:R-:W-:-:S03]  /*3830*/  IMAD.MOV.U32 R34, RZ, RZ, R119 ;  /* 0x000000ffff227224 */ /* 0x000fc600078e0077 */
[----:B------:R-:W0:Y:S01]  /*3840*/  MUFU.EX2 R42, R42 ;  /* 0x0000002a002a7308 */ /* 0x000e220000000800 */
[----:B---3--:R-:W-:-:S07]  /*3850*/  FADD.FTZ R12, R38, R41 ;  /* 0x00000029260c7221 */ /* 0x008fce0000010000 */
[----:B------:R-:W1:Y:S01]  /*3860*/  MUFU.EX2 R43, R43 ;  /* 0x0000002b002b7308 */ /* 0x000e620000000800 */
[----:B--2---:R-:W-:Y:S01]  /*3870*/  FADD.FTZ R41, R39, R12 ;  /* 0x0000000c27297221 */ /* 0x004fe20000010000 */
[----:B------:R-:W-:Y:S01]  /*3880*/  FADD.FTZ R12, R176, R45 ;  /* 0x0000002db00c7221 */ /* 0x000fe20000010000 */
[----:B------:R-:W-:Y:S02]  /*3890*/  F2FP.BF16.F32.PACK_AB R176, R33, R176 ;  /* 0x000000b021b0723e */ /* 0x000fe400000010ff */
[----:B------:R-:W-:Y:S01]  /*38a0*/  F2FP.BF16.F32.PACK_AB R187, R39, R38 ;  /* 0x0000002627bb723e */ /* 0x000fe200000010ff */
[----:B------:R-:W-:Y:S01]  /*38b0*/  FADD.FTZ R45, R33, R12 ;  /* 0x0000000c212d7221 */ /* 0x000fe20000010000 */
[----:B------:R-:W-:Y:S01]  /*38c0*/  IMAD.MOV.U32 R39, RZ, RZ, R119 ;  /* 0x000000ffff277224 */ /* 0x000fe200078e0077 */
[----:B------:R-:W2:Y:S01]  /*38d0*/  MUFU.EX2 R46, R46 ;  /* 0x0000002e002e7308 */ /* 0x000ea20000000800 */
[----:B0-----:R-:W-:Y:S01]  /*38e0*/  FADD.FTZ R0, R42, R41 ;  /* 0x000000292a007221 */ /* 0x001fe20000010000 */
[----:B------:R-:W-:Y:S01]  /*38f0*/  FADD.FTZ R12, R178, R45 ;  /* 0x0000002db20c7221 */ /* 0x000fe20000010000 */
[C---:B------:R-:W-:Y:S01]  /*3900*/  F2FP.BF16.F32.PACK_AB R178, R53.reuse, R178 ;  /* 0x000000b235b2723e */ /* 0x040fe200000010ff */
[--C-:B------:R-:W-:Y:S01]  /*3910*/  IMAD.MOV.U32 R33, RZ, RZ, R119.reuse ;  /* 0x000000ffff217224 */ /* 0x100fe200078e0077 */
[----:B------:R-:W-:Y:S01]  /*3920*/  MOV R38, R119 ;  /* 0x0000007700267202 */ /* 0x000fe20000000f00 */
[----:B------:R-:W-:Y:S01]  /*3930*/  FADD.FTZ R45, R53, R12 ;  /* 0x0000000c352d7221 */ /* 0x000fe20000010000 */
[----:B------:R-:W-:Y:S01]  /*3940*/  IMAD.MOV.U32 R53, RZ, RZ, R119 ;  /* 0x000000ffff357224 */ /* 0x000fe200078e0077 */
[----:B------:R-:W0:Y:S01]  /*3950*/  MUFU.EX2 R47, R47 ;  /* 0x0000002f002f7308 */ /* 0x000e220000000800 */
[C---:B-1----:R-:W-:Y:S01]  /*3960*/  FADD.FTZ R41, R43.reuse, R0 ;  /* 0x000000002b297221 */ /* 0x042fe20000010000 */
[----:B------:R-:W-:Y:S01]  /*3970*/  FADD.FTZ R12, R56, R45 ;  /* 0x0000002d380c7221 */ /* 0x000fe20000010000 */
[----:B------:R-:W-:Y:S01]  /*3980*/  F2FP.BF16.F32.PACK_AB R181, R43, R42 ;  /* 0x0000002a2bb5723e */ /* 0x000fe200000010ff */
[----:B------:R-:W-:-:S02]  /*3990*/  IMAD.MOV.U32 R56, RZ, RZ, R119 ;  /* 0x000000ffff387224 */ /* 0x000fc400078e0077 */
[----:B------:R-:W-:Y:S01]  /*39a0*/  FADD.FTZ R13, R57, R12 ;  /* 0x0000000c390d7221 */ /* 0x000fe20000010000 */
[----:B------:R-:W-:Y:S01]  /*39b0*/  IMAD.MOV.U32 R57, RZ, RZ, R119 ;  /* 0x000000ffff397224 */ /* 0x000fe200078e0077 */
[----:B------:R-:W1:Y:S01]  /*39c0*/  MUFU.EX2 R50, R50 ;  /* 0x0000003200327308 */ /* 0x000e620000000800 */
[----:B--2---:R-:W-:Y:S01]  /*39d0*/  FADD.FTZ R0, R46, R41 ;  /* 0x000000292e007221 */ /* 0x004fe20000010000 */
[----:B------:R-:W-:Y:S01]  /*39e0*/  FADD.FTZ R12, R60, R13 ;  /* 0x0000000d3c0c7221 */ /* 0x000fe20000010000 */
[--C-:B------:R-:W-:Y:S02]  /*39f0*/  IMAD.MOV.U32 R45, RZ, RZ, R119.reuse ;  /* 0x000000ffff2d7224 */ /* 0x100fe400078e0077 */
[--C-:B------:R-:W-:Y:S02]  /*3a00*/  IMAD.MOV.U32 R43, RZ, RZ, R119.reuse ;  /* 0x000000ffff2b7224 */ /* 0x100fe400078e0077 */
[--C-:B------:R-:W-:Y:S01]  /*3a10*/  IMAD.MOV.U32 R42, RZ, RZ, R119.reuse ;  /* 0x000000ffff2a7224 */ /* 0x100fe200078e0077 */
[----:B------:R-:W2:Y:S01]  /*3a20*/  MUFU.EX2 R51, R51 ;  /* 0x0000003300337308 */ /* 0x000ea20000000800 */
[C---:B0-----:R-:W-:Y:S01]  /*3a30*/  FADD.FTZ R41, R47.reuse, R0 ;  /* 0x000000002f297221 */ /* 0x041fe20000010000 */
[----:B------:R-:W-:Y:S01]  /*3a40*/  F2FP.BF16.F32.PACK_AB R183, R47, R46 ;  /* 0x0000002e2fb7723e */ /* 0x000fe200000010ff */
[----:B------:R-:W-:-:S02]  /*3a50*/  IMAD.MOV.U32 R47, RZ, RZ, R119 ;  /* 0x000000ffff2f7224 */ /* 0x000fc400078e0077 */
[----:B------:R-:W-:-:S03]  /*3a60*/  IMAD.MOV.U32 R46, RZ, RZ, R119 ;  /* 0x000000ffff2e7224 */ /* 0x000fc600078e0077 */
[----:B------:R-:W0:Y:S01]  /*3a70*/  MUFU.EX2 R54, R54 ;  /* 0x0000003600367308 */ /* 0x000e220000000800 */
[----:B-1----:R-:W-:Y:S01]  /*3a80*/  FADD.FTZ R0, R50, R41 ;  /* 0x0000002932007221 */ /* 0x002fe20000010000 */
[----:B------:R-:W-:-:S06]  /*3a90*/  IMAD.MOV.U32 R41, RZ, RZ, R119 ;  /* 0x000000ffff297224 */ /* 0x000fcc00078e0077 */
[----:B------:R-:W1:Y:S01]  /*3aa0*/  MUFU.EX2 R55, R55 ;  /* 0x0000003700377308 */ /* 0x000e620000000800 */
[C---:B--2---:R-:W-:Y:S01]  /*3ab0*/  FADD.FTZ R11, R51.reuse, R0 ;  /* 0x00000000330b7221 */ /* 0x044fe20000010000 */
[----:B------:R-:W-:Y:S01]  /*3ac0*/  F2FP.BF16.F32.PACK_AB R177, R51, R50 ;  /* 0x0000003233b1723e */ /* 0x000fe200000010ff */
[--C-:B------:R-:W-:Y:S02]  /*3ad0*/  IMAD.MOV.U32 R51, RZ, RZ, R119.reuse ;  /* 0x000000ffff337224 */ /* 0x100fe400078e0077 */
[----:B------:R-:W-:-:S03]  /*3ae0*/  IMAD.MOV.U32 R50, RZ, RZ, R119 ;  /* 0x000000ffff327224 */ /* 0x000fc600078e0077 */
[----:B------:R-:W2:Y:S01]  /*3af0*/  MUFU.EX2 R61, R61 ;  /* 0x0000003d003d7308 */ /* 0x000ea20000000800 */
[----:B0-----:R-:W-:-:S07]  /*3b00*/  FADD.FTZ R0, R54, R11 ;  /* 0x0000000b36007221 */ /* 0x001fce0000010000 */
[----:B------:R-:W0:Y:S01]  /*3b10*/  MUFU.EX2 R58, R58 ;  /* 0x0000003a003a7308 */ /* 0x000e220000000800 */
[C---:B-1----:R-:W-:Y:S01]  /*3b20*/  FADD.FTZ R11, R55.reuse, R0 ;  /* 0x00000000370b7221 */ /* 0x042fe20000010000 */
[----:B------:R-:W-:Y:S01]  /*3b30*/  F2FP.BF16.F32.PACK_AB R179, R55, R54 ;  /* 0x0000003637b3723e */ /* 0x000fe200000010ff */
[----:B------:R-:W-:Y:S01]  /*3b40*/  IMAD.MOV.U32 R54, RZ, RZ, R119 ;  /* 0x000000ffff367224 */ /* 0x000fe200078e0077 */
[----:B------:R-:W-:-:S04]  /*3b50*/  MOV R55, R119 ;  /* 0x0000007700377202 */ /* 0x000fc80000000f00 */
        /* <DEDUP_REMOVED lines=8> */
[----:B-1----:R-:W-:-:S07]  /*3be0*/  FADD.FTZ R12, R64, R13 ;  /* 0x0000000d400c7221 */ /* 0x002fce0000010000 */
[----:B------:R-:W1:Y:S01]  /*3bf0*/  MUFU.EX2 R62, R62 ;  /* 0x0000003e003e7308 */ /* 0x000e620000000800 */
[C---:B--2---:R-:W-:Y:S01]  /*3c00*/  FADD.FTZ R11, R59.reuse, R0 ;  /* 0x000000003b0b7221 */ /* 0x044fe20000010000 */
[----:B------:R-:W-:Y:S01]  /*3c10*/  F2FP.BF16.F32.PACK_AB R173, R59, R58 ;  /* 0x0000003a3bad723e */ /* 0x000fe200000010ff */
[--C-:B------:R-:W-:Y:S02]  /*3c20*/  IMAD.MOV.U32 R59, RZ, RZ, R119.reuse ;  /* 0x000000ffff3b7224 */ /* 0x100fe400078e0077 */
[----:B------:R-:W-:-:S03]  /*3c30*/  IMAD.MOV.U32 R58, RZ, RZ, R119 ;  /* 0x000000ffff3a7224 */ /* 0x000fc600078e0077 */
[----:B------:R-:W2:Y:S01]  /*3c40*/  MUFU.EX2 R68, R68 ;  /* 0x0000004400447308 */ /* 0x000ea20000000800 */
[C---:B0-----:R-:W-:Y:S01]  /*3c50*/  FADD.FTZ R13, R65.reuse, R12 ;  /* 0x0000000c410d7221 */ /* 0x041fe20000010000 */
[----:B------:R-:W-:Y:S01]  /*3c60*/  F2FP.BF16.F32.PACK_AB R168, R65, R64 ;  /* 0x0000004041a8723e */ /* 0x000fe200000010ff */
[--C-:B------:R-:W-:Y:S02]  /*3c70*/  IMAD.MOV.U32 R65, RZ, RZ, R119.reuse ;  /* 0x000000ffff417224 */ /* 0x100fe400078e0077 */
[----:B------:R-:W-:-:S03]  /*3c80*/  IMAD.MOV.U32 R64, RZ, RZ, R119 ;  /* 0x000000ffff407224 */ /* 0x000fc600078e0077 */
[----:B------:R-:W0:Y:S01]  /*3c90*/  MUFU.EX2 R63, R63 ;  /* 0x0000003f003f7308 */ /* 0x000e220000000800 */
[----:B-1----:R-:W-:-:S07]  /*3ca0*/  FADD.FTZ R0, R62, R11 ;  /* 0x0000000b3e007221 */ /* 0x002fce0000010000 */
[----:B------:R-:W1:Y:S01]  /*3cb0*/  MUFU.EX2 R66, R66 ;  /* 0x0000004200427308 */ /* 0x000e620000000800 */
[----:B--2---:R-:W-:Y:S01]  /*3cc0*/  FADD.FTZ R12, R68, R13 ;  /* 0x0000000d440c7221 */ /* 0x004fe20000010000 */
[C---:B------:R-:W-:Y:S01]  /*3cd0*/  F2FP.BF16.F32.PACK_AB R170, R37.reuse, R68 ;  /* 0x0000004425aa723e */ /* 0x040fe200000010ff */
[--C-:B------:R-:W-:Y:S02]  /*3ce0*/  IMAD.MOV.U32 R68, RZ, RZ, R119.reuse ;  /* 0x000000ffff447224 */ /* 0x100fe400078e0077 */
[----:B------:R-:W-:Y:S01]  /*3cf0*/  FADD.FTZ R11, R37, R12 ;  /* 0x0000000c250b7221 */ /* 0x000fe20000010000 */
[----:B------:R-:W-:Y:S02]  /*3d00*/  IMAD.MOV.U32 R12, RZ, RZ, 0x3f800000 ;  /* 0x3f800000ff0c7424 */ /* 0x000fe400078e00ff */
[----:B------:R-:W2:Y:S01]  /*3d10*/  MUFU.EX2 R67, R67 ;  /* 0x0000004300437308 */ /* 0x000ea20000000800 */
[C---:B0-----:R-:W-:Y:S01]  /*3d20*/  FADD.FTZ R13, R63.reuse, R0 ;  /* 0x000000003f0d7221 */ /* 0x041fe20000010000 */
[----:B------:R-:W-:Y:S01]  /*3d30*/  F2FP.BF16.F32.PACK_AB R175, R63, R62 ;  /* 0x0000003e3faf723e */ /* 0x000fe200000010ff */
[----:B------:R-:W-:-:S02]  /*3d40*/  IMAD.MOV.U32 R63, RZ, RZ, R119 ;  /* 0x000000ffff3f7224 */ /* 0x000fc400078e0077 */
[--C-:B------:R-:W-:Y:S02]  /*3d50*/  IMAD.MOV.U32 R62, RZ, RZ, R119.reuse ;  /* 0x000000ffff3e7224 */ /* 0x100fe400078e0077 */
[----:B------:R-:W-:Y:S01]  /*3d60*/  IMAD.MOV.U32 R37, RZ, RZ, R119 ;  /* 0x000000ffff257224 */ /* 0x000fe200078e0077 */
[----:B------:R-:W0:Y:S01]  /*3d70*/  MUFU.EX2 R70, R70 ;  /* 0x0000004600467308 */ /* 0x000e220000000800 */
[----:B-1----:R-:W-:-:S07]  /*3d80*/  FADD.FTZ R0, R66, R13 ;  /* 0x0000000d42007221 */ /* 0x002fce0000010000 */
[----:B------:R0:W1:Y:S01]  /*3d90*/  MUFU.EX2 R171, R10 ;  /* 0x0000000a00ab7308 */ /* 0x0000620000000800 */
[C---:B--2---:R-:W-:Y:S01]  /*3da0*/  FADD.FTZ R13, R67.reuse, R0 ;  /* 0x00000000430d7221 */ /* 0x044fe20000010000 */
[----:B------:R-:W-:Y:S01]  /*3db0*/  F2FP.BF16.F32.PACK_AB R169, R67, R66 ;  /* 0x0000004243a9723e */ /* 0x000fe200000010ff */
[----:B------:R-:W-:Y:S02]  /*3dc0*/  IMAD.MOV.U32 R0, RZ, RZ, 0x3f800000 ;  /* 0x3f800000ff007424 */ /* 0x000fe400078e00ff */
[--C-:B------:R-:W-:Y:S02]  /*3dd0*/  IMAD.MOV.U32 R67, RZ, RZ, R119.reuse ;  /* 0x000000ffff437224 */ /* 0x100fe400078e0077 */
[----:B------:R-:W-:Y:S02]  /*3de0*/  IMAD.MOV.U32 R66, RZ, RZ, R119 ;  /* 0x000000ffff427224 */ /* 0x000fe400078e0077 */
[----:B0-----:R-:W-:-:S04]  /*3df0*/  FADD.FTZ R10, R70, R13 ;  /* 0x0000000d460a7221 */ /* 0x001fc80000010000 */
[C---:B-1----:R-:W-:Y:S01]  /*3e00*/  FADD.FTZ R10, R171.reuse, R10 ;  /* 0x0000000aab0a7221 */ /* 0x042fe20000010000 */
[----:B------:R-:W-:Y:S01]  /*3e10*/  F2FP.BF16.F32.PACK_AB R171, R171, R70 ;  /* 0x00000046abab723e */ /* 0x000fe200000010ff */
[----:B------:R-:W-:Y:S01]  /*3e20*/  IMAD.MOV.U32 R70, RZ, RZ, R119 ;  /* 0x000000ffff467224 */ /* 0x000fe200078e0077 */
[----:B------:R-:W-:Y:S06]  /*3e30*/  @!P1 BRA `(.L_x_194) ;  /* 0x0000002000849947 */ /* 0x000fec0003800000 */
[----:B------:R-:W-:Y:S01]  /*3e40*/  IMAD.MOV.U32 R13, RZ, RZ, R2 ;  /* 0x000000ffff0d7224 */ /* 0x000fe200078e0002 */
[----:B------:R-:W-:Y:S01]  /*3e50*/  MOV R0, 0x3f800000 ;  /* 0x3f80000000007802 */ /* 0x000fe20000000f00 */
[----:B------:R-:W-:Y:S01]  /*3e60*/  IMAD.MOV.U32 R14, RZ, RZ, R3 ;  /* 0x000000ffff0e7224 */ /* 0x000fe200078e0003 */
        /* <DEDUP_REMOVED lines=48> */
[----:B------:R-:W-:Y:S01]  /*4170*/  UMOV UR6, UR39 ;  /* 0x0000002700067c82 */ /* 0x000fe20008000000 */
[----:B------:R-:W-:Y:S01]  /*4180*/  UMOV UR7, UR38 ;  /* 0x0000002600077c82 */ /* 0x000fe20008000000 */
[----:B------:R-:W-:-:S05]  /*4190*/  ULDC UR10, c[0x0][0x988] ;  /* 0x00026200000a7ab9 */ /* 0x000fca0000000800 */
.L_x_205:
[----:B------:R-:W-:-:S04]  /*41a0*/  UISETP.NE.AND UP0, UPT, UR7, 0x1, UPT ;  /* 0x000000010700788c */ /* 0x000fc8000bf05270 */
[----:B------:R-:W-:-:S04]  /*41b0*/  USEL UR39, URZ, 0x1, UP0 ;  /* 0x000000013f277887 */ /* 0x000fc80008000000 */
[----:B------:R-:W-:Y:S01]  /*41c0*/  ULOP3.LUT UR39, UR6, UR39, URZ, 0x3c, !UPT ;  /* 0x0000002706277292 */ /* 0x000fe2000f8e3c3f */
[----:B------:R-:W-:Y:S11]  /*41d0*/  @!P0 BRA `(.L_x_195) ;  /* 0x0000000000048947 */ /* 0x000ff60003800000 */
[----:B------:R-:W-:Y:S01]  /*41e0*/  BPT.TRAP 0x1 ;  /* 0x000000040000795c */ /* 0x000fe20000300000 */
.L_x_195:
[----:B------:R-:W0:Y:S01]  /*41f0*/  S2UR UR8, SR_CgaCtaId ;  /* 0x00000000000879c3 */ /* 0x000e220000008800 */
[----:B------:R-:W-:Y:S01]  /*4200*/  MOV R4, 0x400 ;  /* 0x0000040000047802 */ /* 0x000fe20000000f00 */
[----:B------:R-:W-:Y:S01]  /*4210*/  UIADD3 UR38, UR7, 0x1, URZ ;  /* 0x0000000107267890 */ /* 0x000fe2000fffe03f */
[----:B------:R-:W-:-:S03]  /*4220*/  IMAD.U32 R2, RZ, RZ, UR39 ;  /* 0x00000027ff027e24 */ /* 0x000fc6000f8e00ff */
[----:B------:R-:W-:Y:S02]  /*4230*/  UISETP.NE.AND UP0, UPT, UR38, 0x2, UPT ;  /* 0x000000022600788c */ /* 0x000fe4000bf05270 */
[----:B------:R-:W-:Y:S02]  /*4240*/  SHF.L.U32 R2, R2, 0x1f, RZ ;  /* 0x0000001f02027819 */ /* 0x000fe400000006ff */
[----:B------:R-:W-:Y:S01]  /*4250*/  USEL UR38, UR38, URZ, UP0 ;  /* 0x0000003f26267287 */ /* 0x000fe20008000000 */
[----:B0-----:R-:W-:-:S05]  /*4260*/  IMAD.U32 R5, RZ, RZ, UR8 ;  /* 0x00000008ff057e24 */ /* 0x001fca000f8e00ff */
[----:B------:R-:W-:-:S04]  /*4270*/  LEA R4, R5, R4, 0x18 ;  /* 0x0000000405047211 */ /* 0x000fc800078ec0ff */
[----:B------:R-:W-:-:S13]  /*4280*/  R2UR UR8, R4 ;  /* 0x00000000040872ca */ /* 0x000fda00000e0000 */
[----:B------:R-:W-:-:S09]  /*4290*/  ULEA UR8, UR38, UR8, 0x3 ;  /* 0x0000000826087291 */ /* 0x000fd2000f8e183f */
[----:B------:R0:W1:Y:S01]  /*42a0*/  SYNCS.PHASECHK.TRANS64.TRYWAIT P1, [UR8+0x30830], R2 ;  /* 0x03083002ff0075a7 */ /* 0x0000620008020148 */
[----:B------:R-:W-:Y:S05]  /*42b0*/  @!P0 BRA `(.L_x_196) ;  /* 0x0000000000048947 */ /* 0x000fea0003800000 */
[----:B------:R-:W-:Y:S01]  /*42c0*/  BPT.TRAP 0x1 ;  /* 0x000000040000795c */ /* 0x000fe20000300000 */
.L_x_196:
[----:B-1----:R-:W-:Y:S05]  /*42d0*/  @P1 BRA `(.L_x_197) ;  /* 0x0000000000081947 */ /* 0x002fea0003800000 */
[----:B------:R-:W1:Y:S02]  /*42e0*/  SYNCS.PHASECHK.TRANS64.TRYWAIT P1, [UR8+0x30830], R2 ;  /* 0x03083002ff0075a7 */ /* 0x000e640008020148 */
[----:B-1----:R-:W-:Y:S05]  /*42f0*/  @!P1 BRA `(.L_x_198) ;  /* 0x000000c400f09947 */ /* 0x002fea0003800000 */
.L_x_197:
[----:B------:R-:W-:Y:S01]  /*4300*/  R2UR UR40, R8 ;  /* 0x00000000082872ca */ /* 0x000fe200000e0000 */
[----:B------:R-:W-:Y:S01]  /*4310*/  UIMAD UR9, UR38, 0x900, UR4 ;  /* 0x00000900260978a4 */ /* 0x000fe2000f8e0204 */
[----:B------:R-:W-:Y:S01]  /*4320*/  R2UR UR41, R9 ;  /* 0x00000000092972ca */ /* 0x000fe200000e0000 */
[----:B------:R-:W-:Y:S01]  /*4330*/  WARPGROUP.ARRIVE ;  /* 0x00000000000079c5 */ /* 0x000fe20000000000 */
[----:B------:R-:W-:Y:S01]  /*4340*/  UMOV UR43, 0x40000040 ;  /* 0x40000040002b7882 */ /* 0x000fe20000000000 */
[----:B------:R-:W-:Y:S01]  /*4350*/  UIADD3 UR14, UR9, 0x302, URZ ;  /* 0x00000302090e7890 */ /* 0x000fe2000fffe03f */
[-C--:B------:R-:W-:Y:S01]  /*4360*/  FMUL.FTZ R24, R24, R12.reuse ;  /* 0x0000000c18187220 */ /* 0x080fe20000410000 */
[----:B------:R-:W-:Y:S01]  /*4370*/  UMOV UR15, 0x40000040 ;  /* 0x40000040000f7882 */ /* 0x000fe20000000000 */
[----:B------:R-:W-:Y:S01]  /*4380*/  UMOV UR42, UR9 ;  /* 0x00000009002a7c82 */ /* 0x000fe20008000000 */
[----:B------:R-:W-:Y:S01]  /*4390*/  UIADD3 UR18, UR9, 0x304, URZ ;  /* 0x0000030409127890 */ /* 0x000fe2000fffe03f */
[-C--:B------:R-:W-:Y:S01]  /*43a0*/  FMUL.FTZ R25, R25, R12.reuse ;  /* 0x0000000c19197220 */ /* 0x080fe20000410000 */
[----:B------:R-:W-:Y:S01]  /*43b0*/  UMOV UR19, 0x40000040 ;  /* 0x4000004000137882 */ /* 0x000fe20000000000 */
[----:B------:R-:W-:Y:S01]  /*43c0*/  UIADD3 UR22, UR9, 0x306, URZ ;  /* 0x0000030609167890 */ /* 0x000fe2000fffe03f */
[-C--:B------:R-:W-:Y:S01]  /*43d0*/  FMUL.FTZ R28, R28, R12.reuse ;  /* 0x0000000c1c1c7220 */ /* 0x080fe20000410000 */
[----:B------:R-:W-:Y:S01]  /*43e0*/  UMOV UR23, 0x40000040 ;  /* 0x4000004000177882 */ /* 0x000fe20000000000 */
[----:B------:R-:W-:Y:S01]  /*43f0*/  HGMMA.64x96x16.F32.BF16 R120, gdesc[UR40], RZ, !UPT, gsb0 ;  /* 0x01600000287879f0 */ /* 0x000fe2000c0018ff */
[----:B------:R-:W-:Y:S01]  /*4400*/  R2UR UR40, R6 ;  /* 0x00000000062872ca */ /* 0x000fe200000e0000 */
[----:B------:R-:W-:Y:S01]  /*4410*/  UIADD3 UR42, UR9, 0x2, URZ ;  /* 0x00000002092a7890 */ /* 0x000fe2000fffe03f */
[----:B------:R-:W-:Y:S01]  /*4420*/  R2UR UR41, R7 ;  /* 0x00000000072972ca */ /* 0x000fe200000e0000 */
[----:B------:R-:W-:Y:S01]  /*4430*/  UMOV UR43, 0x40000040 ;  /* 0x40000040002b7882 */ /* 0x000fe20000000000 */
[----:B------:R-:W-:Y:S01]  /*4440*/  UIADD3 UR26, UR9, 0x600, URZ ;  /* 0x00000600091a7890 */ /* 0x000fe2000fffe03f */
[-C--:B------:R-:W-:Y:S01]  /*4450*/  FMUL.FTZ R29, R29, R12.reuse ;  /* 0x0000000c1d1d7220 */ /* 0x080fe20000410000 */
[----:B------:R-:W-:Y:S01]  /*4460*/  UMOV UR27, 0x40000040 ;  /* 0x40000040001b7882 */ /* 0x000fe20000000000 */
[----:B------:R-:W-:Y:S01]  /*4470*/  UIADD3 UR30, UR9, 0x602, URZ ;  /* 0x00000602091e7890 */ /* 0x000fe2000fffe03f */
[-C--:B------:R-:W-:Y:S01]  /*4480*/  FMUL.FTZ R32, R32, R12.reuse ;  /* 0x0000000c20207220 */ /* 0x080fe20000410000 */
[----:B------:R-:W-:Y:S01]  /*4490*/  UMOV UR31, 0x40000040 ;  /* 0x40000040001f7882 */ /* 0x000fe20000000000 */
        /* <DEDUP_REMOVED lines=93> */
[-C--:B------:R-:W-:Y:S01]  /*4a70*/  FMUL.FTZ R118, R118, R0.reuse ;  /* 0x0000000076767220 */ /* 0x080fe20000410000 */
[----:B------:R-:W-:-:S04]  /*4a80*/  FMUL.FTZ R119, R119, R0 ;  /* 0x0000000077777220 */ /* 0x000fc80000410000 */
        /* <DEDUP_REMOVED lines=50> */
.L_x_199:
[----:B------:R-:W-:Y:S01]  /*4db0*/  R2UR UR9, R4 ;  /* 0x00000000040972ca */ /* 0x000fe200000e0000 */
[----:B------:R-:W-:-:S05]  /*4dc0*/  IMAD.U32 R0, RZ, RZ, UR6 ;  /* 0x00000006ff007e24 */ /* 0x000fca000f8e00ff */
[----:B------:R-:W-:-:S07]  /*4dd0*/  SHF.L.U32 R0, R0, 0x1f, RZ ;  /* 0x0000001f00007819 */ /* 0x000fce00000006ff */
[----:B------:R-:W-:-:S09]  /*4de0*/  ULEA UR9, UR7, UR9, 0x3 ;  /* 0x0000000907097291 */ /* 0x000fd2000f8e183f */
[----:B------:R2:W3:Y:S01]  /*4df0*/  SYNCS.PHASECHK.TRANS64.TRYWAIT P1, [UR9+0x30850], R0 ;  /* 0x03085000ff0075a7 */ /* 0x0004e20008020149 */
[----:B------:R-:W-:Y:S05]  /*4e00*/  @!P0 BRA `(.L_x_200) ;  /* 0x0000000000048947 */ /* 0x000fea0003800000 */
[----:B------:R-:W-:Y:S01]  /*4e10*/  BPT.TRAP 0x1 ;  /* 0x000000040000795c */ /* 0x000fe20000300000 */
.L_x_200:
[----:B---3--:R-:W-:Y:S05]  /*4e20*/  @P1 BRA `(.L_x_201) ;  /* 0x0000000000081947 */ /* 0x008fea0003800000 */
[----:B------:R-:W3:Y:S02]  /*4e30*/  SYNCS.PHASECHK.TRANS64.TRYWAIT P1, [UR9+0x30850], R0 ;  /* 0x03085000ff0075a7 */ /* 0x000ee40008020149 */
[----:B---3--:R-:W-:Y:S05]  /*4e40*/  @!P1 BRA `(.L_x_202) ;  /* 0x000000bc00349947 */ /* 0x008fea0003800000 */
.L_x_201:
[----:B------:R-:W-:Y:S01]  /*4e50*/  R2UR UR6, R4 ;  /* 0x00000000040672ca */ /* 0x000fe200000e0000 */
[----:B------:R-:W-:-:S12]  /*4e60*/  WARPGROUP.ARRIVE ;  /* 0x00000000000079c5 */ /* 0x000fd80000000000 */
[----:B------:R-:W-:-:S04]  /*4e70*/  UIADD3 UR6, UR6, 0x400, URZ ;  /* 0x0000040006067890 */ /* 0x000fc8000fffe03f */
[----:B------:R-:W-:-:S04]  /*4e80*/  USHF.R.U32.HI UR6, URZ, 0x4, UR6 ;  /* 0x000000043f067899 */ /* 0x000fc80008011606 */
[----:B------:R-:W-:-:S04]  /*4e90*/  ULOP3.LUT UR6, UR6, 0x3fff, URZ, 0xc0, !UPT ;  /* 0x00003fff06067892 */ /* 0x000fc8000f8ec03f */
[----:B------:R-:W-:-:S04]  /*4ea0*/  ULOP3.LUT UR6, UR6, 0x3000000, URZ, 0xfc, !UPT ;  /* 0x0300000006067892 */ /* 0x000fc8000f8efc3f */
[----:B------:R-:W-:-:S03]  /*4eb0*/  UIMAD UR11, UR7, 0x900, UR6 ;  /* 0x00000900070b78a4 */ /* 0x000fc6000f8e0206 */
[----:B------:R-:W-:-:S04]  /*4ec0*/  UMOV UR7, 0x40000040 ;  /* 0x4000004000077882 */ /* 0x000fc80000000000 */
[----:B------:R-:W-:Y:S02]  /*4ed0*/  UMOV UR6, UR11 ;  /* 0x0000000b00067c82 */ /* 0x000fe40008000000 */
        /* <DEDUP_REMOVED lines=25> */
[----:B------:R-:W-:Y:S03]  /*5070*/  HGMMA.64x192x16.F32.BF16 R24, R168, gdesc[UR4].tnspB, R24, gsb0 ;  /* 0x42e00004a8187df0 */ /* 0x000fe60008001818 */
[----:B------:R-:W-:Y:S02]  /*5080*/  WARPGROUP.DEPBAR.LE gsb0, 0x0 ;  /* 0x00008000000079c5 */ /* 0x000fe40000010000 */
[----:B------:R-:W-:Y:S05]  /*5090*/  @!P0 BRA `(.L_x_203) ;  /* 0x0000000000048947 */ /* 0x000fea0003800000 */
[----:B------:R-:W-:Y:S01]  /*50a0*/  BPT.TRAP 0x1 ;  /* 0x000000040000795c */ /* 0x000fe20000300000 */
.L_x_203:
[----:B0-2---:R-:W-:Y:S01]  /*50b0*/  FMNMX.FTZ R0, R120, R14, !PT ;  /* 0x0000000e78007209 */ /* 0x005fe20007810000 */
[----:B------:R-:W-:Y:S01]  /*50c0*/  UIADD3 UR8, UR8, 0x30840, URZ ;  /* 0x0003084008087890 */ /* 0x000fe2000fffe03f */
[----:B-1----:R-:W-:Y:S02]  /*50d0*/  FMNMX.FTZ R2, R122, R13, !PT ;  /* 0x0000000d7a027209 */ /* 0x002fe40007810000 */
        /* <DEDUP_REMOVED lines=46> */
[----:B------:R-:W-:Y:S01]  /*53c0*/  R2UR UR6, R5 ;  /* 0x00000000050672ca */ /* 0x000fe200000e0000 */
[----:B------:R-:W0:Y:S04]  /*53d0*/  SHFL.BFLY PT, R3, R0, 0x2, 0x1f ;  /* 0x0c401f0000037f89 */ /* 0x000e2800000e0000 */
[----:B------:R-:W1:Y:S08]  /*53e0*/  SHFL.BFLY PT, R21, R12, 0x2, 0x1f ;  /* 0x0c401f000c157f89 */ /* 0x000e7000000e0000 */
[----:B------:R-:W-:-:S09]  /*53f0*/  UPRMT UR8, UR6, 0x654, UR8 ;  /* 0x0000065406087896 */ /* 0x000fd20008000008 */
[----:B------:R-:W-:Y:S01]  /*5400*/  SYNCS.ARRIVE.TRANS64.RED.A1T0 RZ, [UR8], RZ ;  /* 0x000000ffffff79a7 */ /* 0x000fe20008100408 */
[----:B0-----:R-:W-:Y:S02]  /*5410*/  FMNMX.FTZ R15, R0, R3, !PT ;  /* 0x00000003000f7209 */ /* 0x001fe40007810000 */
[----:B-1----:R-:W-:-:S03]  /*5420*/  FMNMX.FTZ R21, R12, R21, !PT ;  /* 0x000000150c157209 */ /* 0x002fc60007810000 */
[----:B------:R-:W0:Y:S04]  /*5430*/  SHFL.BFLY PT, R2, R15, 0x1, 0x1f ;  /* 0x0c201f000f027f89 */ /* 0x000e2800000e0000 */
[----:B------:R-:W1:Y:S01]  /*5440*/  SHFL.BFLY PT, R20, R21, 0x1, 0x1f ;  /* 0x0c201f0015147f89 */ /* 0x000e6200000e0000 */
[----:B0-----:R-:W-:Y:S02]  /*5450*/  FMNMX.FTZ R3, R15, R2, !PT ;  /* 0x000000020f037209 */ /* 0x001fe40007810000 */
[----:B-1----:R-:W-:-:S03]  /*5460*/  FMNMX.FTZ R2, R21, R20, !PT ;  /* 0x0000001415027209 */ /* 0x002fc60007810000 */
[C---:B------:R-:W-:Y:S02]  /*5470*/  FADD.FTZ R14, -R3.reuse, R14 ;  /* 0x0000000e030e7221 */ /* 0x040fe40000010100 */
[----:B------:R-:W-:Y:S01]  /*5480*/  FADD.FTZ R0, -R2, R13 ;  /* 0x0000000d02007221 */ /* 0x000fe20000010100 */
[----:B------:R-:W-:Y:S01]  /*5490*/  FMUL.FTZ R13, R3, UR10 ;  /* 0x0000000a030d7c20 */ /* 0x000fe20008410000 */
[----:B------:R-:W-:Y:S02]  /*54a0*/  FMUL.FTZ R14, R14, UR10 ;  /* 0x0000000a0e0e7c20 */ /* 0x000fe40008410000 */
[----:B------:R-:W-:Y:S01]  /*54b0*/  FMUL.FTZ R0, R0, UR10 ;  /* 0x0000000a00007c20 */ /* 0x000fe20008410000 */
[--C-:B------:R-:W-:Y:S01]  /*54c0*/  FFMA.FTZ R184, R128, UR10, -R13.reuse ;  /* 0x0000000a80b87c23 */ /* 0x100fe2000801080d */
[--C-:B------:R-:W-:Y:S01]  /*54d0*/  FFMA.FTZ R128, R129, UR10, -R13.reuse ;  /* 0x0000000a81807c23 */ /* 0x100fe2000801080d */
[----:B------:R-:W-:Y:S01]  /*54e0*/  FMUL.FTZ R129, R2, UR10 ;  /* 0x0000000a02817c20 */ /* 0x000fe20008410000 */
[--C-:B------:R-:W-:Y:S01]  /*54f0*/  FFMA.FTZ R188, R120, UR10, -R13.reuse ;  /* 0x0000000a78bc7c23 */ /* 0x100fe2000801080d */
[--C-:B------:R-:W-:Y:S01]  /*5500*/  FFMA.FTZ R182, R140, UR10, -R13.reuse ;  /* 0x0000000a8cb67c23 */ /* 0x100fe2000801080d */
[----:B------:R-:W-:Y:S01]  /*5510*/  FFMA.FTZ R171, R121, UR10, -R13 ;  /* 0x0000000a79ab7c23 */ /* 0x000fe2000801080d */
[--C-:B------:R-:W-:Y:S01]  /*5520*/  FFMA.FTZ R189, R122, UR10, -R129.reuse ;  /* 0x0000000a7abd7c23 */ /* 0x100fe20008010881 */
[----:B------:R-:W-:Y:S01]  /*5530*/  FFMA.FTZ R140, R123, UR10, -R129 ;  /* 0x0000000a7b8c7c23 */ /* 0x000fe20008010881 */
[----:B------:R-:W-:Y:S01]  /*5540*/  MUFU.EX2 R12, R14 ;  /* 0x0000000e000c7308 */ /* 0x000fe20000000800 */
[----:B------:R-:W-:Y:S01]  /*5550*/  FFMA.FTZ R190, R124, UR10, -R13 ;  /* 0x0000000a7cbe7c23 */ /* 0x000fe2000801080d */
[----:B------:R-:W-:Y:S01]  /*5560*/  FFMA.FTZ R191, R126, UR10, -R129 ;  /* 0x0000000a7ebf7c23 */ /* 0x000fe20008010881 */
[--C-:B------:R-:W-:Y:S01]  /*5570*/  FFMA.FTZ R124, R137, UR10, -R13.reuse ;  /* 0x0000000a897c7c23 */ /* 0x100fe2000801080d */
[----:B------:R-:W-:Y:S01]  /*5580*/  FFMA.FTZ R169, R125, UR10, -R13 ;  /* 0x0000000a7da97c23 */ /* 0x000fe2000801080d */
[--C-:B------:R-:W-:Y:S01]  /*5590*/  FFMA.FTZ R137, R127, UR10, -R129.reuse ;  /* 0x0000000a7f897c23 */ /* 0x100fe20008010881 */
[----:B------:R-:W-:Y:S01]  /*55a0*/  FFMA.FTZ R185, R130, UR10, -R129 ;  /* 0x0000000a82b97c23 */ /* 0x000fe20008010881 */
[----:B------:R-:W-:Y:S01]  /*55b0*/  FFMA.FTZ R180, R136, UR10, -R13 ;  /* 0x0000000a88b47c23 */ /* 0x000fe2000801080d */
[----:B------:R-:W0:Y:S01]  /*55c0*/  MUFU.EX2 R188, R188 ;  /* 0x000000bc00bc7308 */ /* 0x000e220000000800 */
[----:B------:R-:W-:Y:S01]  /*55d0*/  FFMA.FTZ R136, R131, UR10, -R129 ;  /* 0x0000000a83887c23 */ /* 0x000fe20008010881 */
[----:B------:R-:W-:Y:S01]  /*55e0*/  FFMA.FTZ R186, R132, UR10, -R13 ;  /* 0x0000000a84ba7c23 */ /* 0x000fe2000801080d */
[----:B------:R-:W-:Y:S01]  /*55f0*/  FFMA.FTZ R187, R134, UR10, -R129 ;  /* 0x0000000a86bb7c23 */ /* 0x000fe20008010881 */
[----:B------:R-:W-:Y:S01]  /*5600*/  FFMA.FTZ R125, R133, UR10, -R13 ;  /* 0x0000000a857d7c23 */ /* 0x000fe2000801080d */
[--C-:B------:R-:W-:Y:S01]  /*5610*/  FFMA.FTZ R135, R135, UR10, -R129.reuse ;  /* 0x0000000a87877c23 */ /* 0x100fe20008010881 */
[--C-:B------:R-:W-:Y:S01]  /*5620*/  FFMA.FTZ R181, R138, UR10, -R129.reuse ;  /* 0x0000000a8ab57c23 */ /* 0x100fe20008010881 */
[--C-:B------:R-:W-:Y:S01]  /*5630*/  FFMA.FTZ R134, R139, UR10, -R129.reuse ;  /* 0x0000000a8b867c23 */ /* 0x100fe20008010881 */
[----:B------:R-:W-:Y:S01]  /*5640*/  MUFU.EX2 R0, R0 ;  /* 0x0000000000007308 */ /* 0x000fe20000000800 */
[----:B------:R-:W-:Y:S01]  /*5650*/  FFMA.FTZ R183, R142, UR10, -R129 ;  /* 0x0000000a8eb77c23 */ /* 0x000fe20008010881 */
[----:B------:R-:W-:Y:S01]  /*5660*/  FFMA.FTZ R121, R141, UR10, -R13 ;  /* 0x0000000a8d797c23 */ /* 0x000fe2000801080d */
[----:B------:R-:W-:Y:S01]  /*5670*/  FFMA.FTZ R133, R143, UR10, -R129 ;  /* 0x0000000a8f857c23 */ /* 0x000fe20008010881 */
[----:B------:R-:W-:Y:S01]  /*5680*/  FFMA.FTZ R176, R144, UR10, -R13 ;  /* 0x0000000a90b07c23 */ /* 0x000fe2000801080d */
[----:B------:R-:W-:Y:S01]  /*5690*/  FFMA.FTZ R177, R146, UR10, -R129 ;  /* 0x0000000a92b17c23 */ /* 0x000fe20008010881 */
[----:B------:R-:W-:Y:S01]  /*56a0*/  FFMA.FTZ R120, R145, UR10, -R13 ;  /* 0x0000000a91787c23 */ /* 0x000fe2000801080d */
[----:B------:R-:W-:Y:S01]  /*56b0*/  FFMA.FTZ R132, R147, UR10, -R129 ;  /* 0x0000000a93847c23 */ /* 0x000fe20008010881 */
[----:B------:R-:W1:Y:S01]  /*56c0*/  MUFU.EX2 R189, R189 ;  /* 0x000000bd00bd7308 */ /* 0x000e620000000800 */
[----:B0-----:R-:W-:Y:S01]  /*56d0*/  FFMA.FTZ R122, R12, R11, R188 ;  /* 0x0000000b0c7a7223 */ /* 0x001fe200000100bc */
[----:B------:R-:W-:Y:S01]  /*56e0*/  FFMA.FTZ R178, R148, UR10, -R13 ;  /* 0x0000000a94b27c23 */ /* 0x000fe2000801080d */
[----:B------:R-:W-:Y:S01]  /*56f0*/  FFMA.FTZ R179, R150, UR10, -R129 ;  /* 0x0000000a96b37c23 */ /* 0x000fe20008010881 */
[----:B------:R-:W-:Y:S01]  /*5700*/  FFMA.FTZ R21, R149, UR10, -R13 ;  /* 0x0000000a95157c23 */ /* 0x000fe2000801080d */
[----:B------:R-:W-:Y:S01]  /*5710*/  FFMA.FTZ R131, R151, UR10, -R129 ;  /* 0x0000000a97837c23 */ /* 0x000fe20008010881 */
[----:B------:R-:W-:Y:S01]  /*5720*/  FFMA.FTZ R172, R152, UR10, -R13 ;  /* 0x0000000a98ac7c23 */ /* 0x000fe2000801080d */
[----:B------:R-:W-:Y:S01]  /*5730*/  FFMA.FTZ R173, R154, UR10, -R129 ;  /* 0x0000000a9aad7c23 */ /* 0x000fe20008010881 */
[----:B------:R-:W0:Y:S01]  /*5740*/  MUFU.EX2 R171, R171 ;  /* 0x000000ab00ab7308 */ /* 0x000e220000000800 */
[----:B------:R-:W-:Y:S01]  /*5750*/  FFMA.FTZ R20, R153, UR10, -R13 ;  /* 0x0000000a99147c23 */ /* 0x000fe2000801080d */
[----:B------:R-:W-:Y:S01]  /*5760*/  FFMA.FTZ R130, R155, UR10, -R129 ;  /* 0x0000000a9b827c23 */ /* 0x000fe20008010881 */
[----:B------:R-:W-:Y:S01]  /*5770*/  FFMA.FTZ R174, R156, UR10, -R13 ;  /* 0x0000000a9cae7c23 */ /* 0x000fe2000801080d */
[----:B------:R-:W-:Y:S01]  /*5780*/  FFMA.FTZ R175, R158, UR10, -R129 ;  /* 0x0000000a9eaf7c23 */ /* 0x000fe20008010881 */
[----:B------:R-:W-:Y:S01]  /*5790*/  FFMA.FTZ R15, R157, UR10, -R13 ;  /* 0x0000000a9d0f7c23 */ /* 0x000fe2000801080d */
[----:B------:R-:W-:Y:S01]  /*57a0*/  FFMA.FTZ R127, R159, UR10, -R129 ;  /* 0x0000000a9f7f7c23 */ /* 0x000fe20008010881 */
[----:B------:R-:W-:Y:S01]  /*57b0*/  FFMA.FTZ R168, R160, UR10, -R13 ;  /* 0x0000000aa0a87c23 */ /* 0x000fe2000801080d */
[----:B------:R-:W2:Y:S01]  /*57c0*/  MUFU.EX2 R140, R140 ;  /* 0x0000008c008c7308 */ /* 0x000ea20000000800 */
[----:B-1----:R-:W-:Y:S01]  /*57d0*/  FFMA.FTZ R11, R0, R10, R189 ;  /* 0x0000000a000b7223 */ /* 0x002fe200000100bd */
[----:B------:R-:W-:Y:S01]  /*57e0*/  FFMA.FTZ R14, R161, UR10, -R13 ;  /* 0x0000000aa10e7c23 */ /* 0x000fe2000801080d */
[----:B------:R-:W-:Y:S01]  /*57f0*/  FFMA.FTZ R126, R163, UR10, -R129 ;  /* 0x0000000aa37e7c23 */ /* 0x000fe20008010881 */
[--C-:B------:R-:W-:Y:S01]  /*5800*/  FFMA.FTZ R170, R164, UR10, -R13.reuse ;  /* 0x0000000aa4aa7c23 */ /* 0x100fe2000801080d */
[----:B------:R-:W-:-:S03]  /*5810*/  FFMA.FTZ R13, R165, UR10, -R13 ;  /* 0x0000000aa50d7c23 */ /* 0x000fc6000801080d */
[----:B------:R-:W1:Y:S01]  /*5820*/  MUFU.EX2 R190, R190 ;  /* 0x000000be00be7308 */ /* 0x000e620000000800 */
[----:B0-----:R-:W-:-:S07]  /*5830*/  FADD.FTZ R123, R171, R122 ;  /* 0x0000007aab7b7221 */ /* 0x001fce0000010000 */
[----:B------:R-:W0:Y:S01]  /*5840*/  MUFU.EX2 R191, R191 ;  /* 0x000000bf00bf7308 */ /* 0x000e220000000800 */
[----:B--2---:R-:W-:-:S07]  /*5850*/  FADD.FTZ R10, R140, R11 ;  /* 0x0000000b8c0a7221 */ /* 0x004fce0000010000 */
[----:B------:R-:W2:Y:S01]  /*5860*/  MUFU.EX2 R169, R169 ;  /* 0x000000a900a97308 */ /* 0x000ea20000000800 */
[----:B-1----:R-:W-:-:S07]  /*5870*/  FADD.FTZ R122, R190, R123 ;  /* 0x0000007bbe7a7221 */ /* 0x002fce0000010000 */
        /* <DEDUP_REMOVED lines=35> */
[----:B-1----:R-:W-:Y:S01]  /*5ab0*/  FADD.FTZ R11, R121, R122 ;  /* 0x0000007a790b7221 */ /* 0x002fe20000010000 */
[----:B------:R-:W-:-:S06]  /*5ac0*/  FFMA.FTZ R122, R162, UR10, -R129 ;  /* 0x0000000aa27a7c23 */ /* 0x000fcc0008010881 */
        /* <DEDUP_REMOVED lines=9> */
[----:B--2---:R-:W-:Y:S01]  /*5b60*/  FADD.FTZ R10, R132, R123 ;  /* 0x0000007b840a7221 */ /* 0x004fe20000010000 */
[--C-:B------:R-:W-:Y:S01]  /*5b70*/  FFMA.FTZ R123, R166, UR10, -R129.reuse ;  /* 0x0000000aa67b7c23 */ /* 0x100fe20008010881 */
[----:B------:R-:W-:-:S05]  /*5b80*/  FFMA.FTZ R129, R167, UR10, -R129 ;  /* 0x0000000aa7817c23 */ /* 0x000fca0008010881 */
        /* <DEDUP_REMOVED lines=36> */
[----:B-1----:R-:W-:-:S03]  /*5dd0*/  FADD.FTZ R11, R13, R138 ;  /* 0x0000008a0d0b7221 */ /* 0x002fc60000010000 */
[----:B0-----:R-:W-:Y:S01]  /*5de0*/  FADD.FTZ R10, R129, R10 ;  /* 0x0000000a810a7221 */ /* 0x001fe20000010000 */
[----:B------:R-:W-:Y:S06]  /*5df0*/  @!P0 BRA `(.L_x_204) ;  /* 0x0000000000048947 */ /* 0x000fec0003800000 */
[----:B------:R-:W-:Y:S01]  /*5e00*/  BPT.TRAP 0x1 ;  /* 0x000000040000795c */ /* 0x000fe20000300000 */
.L_x_204:
[----:B------:R-:W-:Y:S01]  /*5e10*/  R2UR UR6, R5 ;  /* 0x00000000050672ca */ /* 0x000fe200000e0000 */
[----:B------:R-:W-:Y:S01]  /*5e20*/  UISETP.GT.AND UP0, UPT, UR5, UR60, UPT ;  /* 0x0000003c0500728c */ /* 0x000fe2000bf04270 */
[----:B------:R-:W-:Y:S01]  /*5e30*/  F2FP.BF16.F32.PACK_AB R188, R171, R188 ;  /* 0x000000bcabbc723e */ /* 0x000fe200000010ff */
[----:B------:R-:W-:Y:S01]  /*5e40*/  UIADD3 UR9, UR9, 0x30860, URZ ;  /* 0x0003086009097890 */ /* 0x000fe2000fffe03f */
[----:B------:R-:W-:Y:S01]  /*5e50*/  F2FP.BF16.F32.PACK_AB R190, R169, R190 ;  /* 0x000000bea9be723e */ /* 0x000fe200000010ff */
[----:B------:R-:W-:Y:S01]  /*5e60*/  UIADD3 UR5, UR5, -0x1, URZ ;  /* 0xffffffff05057890 */ /* 0x000fe2000fffe03f */
[----:B------:R-:W-:Y:S01]  /*5e70*/  F2FP.BF16.F32.PACK_AB R168, R14, R168 ;  /* 0x000000a80ea8723e */ /* 0x000fe200000010ff */
[----:B------:R-:W-:Y:S01]  /*5e80*/  UMOV UR7, UR38 ;  /* 0x0000002600077c82 */ /* 0x000fe20008000000 */
[----:B------:R-:W-:Y:S01]  /*5e90*/  PLOP3.LUT P1, PT, PT, PT, UP0, 0x80, 0x0 ;  /* 0x000000000000781c */ /* 0x000fe20003f2f008 */
[----:B------:R-:W-:Y:S01]  /*5ea0*/  IMAD.MOV.U32 R14, RZ, RZ, R3 ;  /* 0x000000ffff0e7224 */ /* 0x000fe200078e0003 */
[----:B------:R-:W-:Y:S01]  /*5eb0*/  F2FP.BF16.F32.PACK_AB R170, R13, R170 ;  /* 0x000000aa0daa723e */ /* 0x000fe200000010ff */
[----:B------:R-:W-:Y:S01]  /*5ec0*/  IMAD.MOV.U32 R13, RZ, RZ, R2 ;  /* 0x000000ffff0d7224 */ /* 0x000fe200078e0002 */
[----:B------:R-:W-:Y:S01]  /*5ed0*/  F2FP.BF16.F32.PACK_AB R189, R140, R189 ;  /* 0x000000bd8cbd723e */ /* 0x000fe200000010ff */
[----:B------:R-:W-:Y:S01]  /*5ee0*/  UPRMT UR9, UR6, 0x654, UR9 ;  /* 0x0000065406097896 */ /* 0x000fe20008000009 */
[----:B------:R-:W-:-:S02]  /*5ef0*/  F2FP.BF16.F32.PACK_AB R191, R137, R191 ;  /* 0x000000bf89bf723e */ /* 0x000fc400000010ff */
[----:B------:R-:W-:Y:S01]  /*5f00*/  UMOV UR6, UR39 ;  /* 0x0000002700067c82 */ /* 0x000fe20008000000 */
[----:B------:R-:W-:Y:S02]  /*5f10*/  F2FP.BF16.F32.PACK_AB R184, R128, R184 ;  /* 0x000000b880b8723e */ /* 0x000fe400000010ff */
[----:B------:R-:W-:Y:S02]  /*5f20*/  F2FP.BF16.F32.PACK_AB R185, R136, R185 ;  /* 0x000000b988b9723e */ /* 0x000fe400000010ff */
[----:B------:R-:W-:Y:S01]  /*5f30*/  F2FP.BF16.F32.PACK_AB R186, R125, R186 ;  /* 0x000000ba7dba723e */ /* 0x000fe200000010ff */
        /* <DEDUP_REMOVED lines=15> */
[----:B------:R-:W-:Y:S01]  /*6030*/  F2FP.BF16.F32.PACK_AB R171, R129, R123 ;  /* 0x0000007b81ab723e */ /* 0x000fe200000010ff */
[----:B------:R-:W-:Y:S06]  /*6040*/  @P1 BRA `(.L_x_205) ;  /* 0xffffffe000541947 */ /* 0x000fec000383ffff */
.L_x_194:
        /* <DEDUP_REMOVED lines=99> */
.L_x_206:
[----:B------:R-:W-:Y:S02]  /*6680*/  IMAD.U32 R0, RZ, RZ, UR39 ;  /* 0x00000027ff007e24 */ /* 0x000fe4000f8e00ff */
[----:B------:R-:W-:-:S03]  /*6690*/  IMAD.U32 R13, RZ, RZ, UR38 ;  /* 0x00000026ff0d7e24 */ /* 0x000fc6000f8e00ff */
[----:B------:R-:W-:Y:S01]  /*66a0*/  SHF.L.U32 R0, R0, 0x1f, RZ ;  /* 0x0000001f00007819 */ /* 0x000fe200000006ff */
[----:B------:R-:W-:-:S04]  /*66b0*/  IMAD R13, R13, 0x8, R4 ;  /* 0x000000080d0d7824 */ /* 0x000fc800078e0204 */
[----:B------:R0:W1:Y:S01]  /*66c0*/  SYNCS.PHASECHK.TRANS64.TRYWAIT P1, [R13+URZ+0x30850], R0 ;  /* 0x030850000d0075a7 */ /* 0x000062000802017f */
[----:B------:R-:W-:Y:S05]  /*66d0*/  @!P0 BRA `(.L_x_207) ;  /* 0x0000000000048947 */ /* 0x000fea0003800000 */
[----:B------:R-:W-:Y:S01]  /*66e0*/  BPT.TRAP 0x1 ;  /* 0x000000040000795c */ /* 0x000fe20000300000 */
.L_x_207:
[----:B------:R-:W-:Y:S02]  /*66f0*/  VIADD R4, R4, 0x400 ;  /* 0x0000040004047836 */ /* 0x000fe40000000000 */
[----:B------:R-:W-:-:S03]  /*6700*/  IMAD.U32 R7, RZ, RZ, UR38 ;  /* 0x00000026ff077e24 */ /* 0x000fc6000f8e00ff */
[----:B------:R-:W-:-:S04]  /*6710*/  SHF.R.U32.HI R4, RZ, 0x4, R4 ;  /* 0x00000004ff047819 */ /* 0x000fc80000011604 */
[----:B------:R-:W-:-:S04]  /*6720*/  LOP3.LUT R4, R4, 0x3fff, RZ, 0xc0, !PT ;  /* 0x00003fff04047812 */ /* 0x000fc800078ec0ff */
[----:B------:R-:W-:Y:S01]  /*6730*/  LOP3.LUT R4, R4, 0x3000000, RZ, 0xfc, !PT ;  /* 0x0300000004047812 */ /* 0x000fe200078efcff */
[----:B-1----:R-:W-:Y:S06]  /*6740*/  @P1 BRA `(.L_x_208) ;  /* 0x0000000000081947 */ /* 0x002fec0003800000 */
[----:B------:R-:W1:Y:S02]  /*6750*/  SYNCS.PHASECHK.TRANS64.TRYWAIT P1, [R13+URZ+0x30850], R0 ;  /* 0x030850000d0075a7 */ /* 0x000e64000802017f */
[----:B-1----:R-:W-:Y:S05]  /*6760*/  @!P1 BRA `(.L_x_209) ;  /* 0x000000a400049947 */ /* 0x002fea0003800000 */
.L_x_208:
[----:B------:R-:W-:Y:S01]  /*6770*/  IMAD R6, R7, 0x900, R4 ;  /* 0x0000090007067824 */ /* 0x000fe200078e0204 */
[----:B------:R-:W-:Y:S05]  /*6780*/  WARPSYNC.ALL ;  /* 0x0000000000007948 */ /* 0x000fea0003800000 */
[----:B------:R-:W-:Y:S01]  /*6790*/  IMAD.MOV.U32 R7, RZ, RZ, 0x40000040 ;  /* 0x40000040ff077424 */ /* 0x000fe200078e00ff */
[C---:B------:R-:W-:Y:S01]  /*67a0*/  R2UR UR6, R6.reuse ;  /* 0x00000000060672ca */ /* 0x040fe200000e0000 */
[----:B------:R-:W-:Y:S01]  /*67b0*/  WARPGROUP.ARRIVE ;  /* 0x00000000000079c5 */ /* 0x000fe20000000000 */
[----:B------:R-:W-:Y:S01]  /*67c0*/  VIADD R8, R6, 0x80 ;  /* 0x0000008006087836 */ /* 0x000fe20000000000 */
[----:B01----:R-:W0:Y:S01]  /*67d0*/  SHFL.BFLY PT, R0, R11, 0x2, 0x1f ;  /* 0x0c401f000b007f89 */ /* 0x003e2200000e0000 */
[----:B------:R-:W-:Y:S01]  /*67e0*/  R2UR UR7, R7 ;  /* 0x00000000070772ca */ /* 0x000fe200000e0000 */
[----:B------:R-:W-:-:S02]  /*67f0*/  IMAD.MOV.U32 R9, RZ, RZ, 0x40000040 ;  /* 0x40000040ff097424 */ /* 0x000fc400078e00ff */
[----:B------:R-:W-:-:S10]  /*6800*/  IMAD.MOV.U32 R7, RZ, RZ, 0x40000040 ;  /* 0x40000040ff077424 */ /* 0x000fd400078e00ff */
[----:B------:R-:W-:Y:S01]  /*6810*/  HGMMA.64x192x16.F32.BF16 R24, R188, gdesc[UR4].tnspB, R24, gsb0 ;  /* 0x42e00004bc187df0 */ /* 0x000fe20008001818 */
[----:B------:R-:W-:Y:S01]  /*6820*/  R2UR UR6, R8 ;  /* 0x00000000080672ca */ /* 0x000fe200000e0000 */
[----:B------:R-:W-:Y:S01]  /*6830*/  VIADD R8, R6, 0x100 ;  /* 0x0000010006087836 */ /* 0x000fe20000000000 */
[----:B------:R-:W-:Y:S01]  /*6840*/  R2UR UR7, R9 ;  /* 0x00000000090772ca */ /* 0x000fe200000e0000 */
[----:B------:R-:W-:Y:S02]  /*6850*/  IMAD.MOV.U32 R9, RZ, RZ, 0x40000040 ;  /* 0x40000040ff097424 */ /* 0x000fe400078e00ff */
[----:B0-----:R-:W-:Y:S01]  /*6860*/  FADD.FTZ R0, R0, R11 ;  /* 0x0000000b00007221 */ /* 0x001fe20000010000 */
[----:B------:R-:W-:Y:S02]  /*6870*/  WARPGROUP.DEPBAR.LE gsb0, 0x0 ;  /* 0x00008000000079c5 */ /* 0x000fe40000010000 */
[----:B------:R-:W-:-:S11]  /*6880*/  WARPGROUP.ARRIVE ;  /* 0x00000000000079c5 */ /* 0x000fd60000000000 */
[----:B------:R-:W-:Y:S01]  /*6890*/  HGMMA.64x192x16.F32.BF16 R24, R184, gdesc[UR4].tnspB, R24, gsb0 ;  /* 0x42e00004b8187df0 */ /* 0x000fe20008001818 */
[----:B------:R-:W-:Y:S01]  /*68a0*/  R2UR UR6, R8 ;  /* 0x00000000080672ca */ /* 0x000fe200000e0000 */
[----:B------:R-:W-:Y:S01]  /*68b0*/  VIADD R8, R6, 0x180 ;  /* 0x0000018006087836 */ /* 0x000fe20000000000 */
[----:B------:R-:W-:Y:S02]  /*68c0*/  R2UR UR7, R9 ;  /* 0x00000000090772ca */ /* 0x000fe400000e0000 */
[----:B------:R-:W-:Y:S01]  /*68d0*/  MOV R9, 0x40000040 ;  /* 0x4000004000097802 */ /* 0x000fe20000000f00 */
[----:B------:R-:W-:Y:S02]  /*68e0*/  WARPGROUP.DEPBAR.LE gsb0, 0x0 ;  /* 0x00008000000079c5 */ /* 0x000fe40000010000 */
[----:B------:R-:W-:-:S12]  /*68f0*/  WARPGROUP.ARRIVE ;  /* 0x00000000000079c5 */ /* 0x000fd80000000000 */
[----:B------:R-:W-:Y:S01]  /*6900*/  HGMMA.64x192x16.F32.BF16 R24, R180, gdesc[UR4].tnspB, R24, gsb0 ;  /* 0x42e00004b4187df0 */ /* 0x000fe20008001818 */
[----:B------:R-:W-:Y:S01]  /*6910*/  R2UR UR6, R8 ;  /* 0x00000000080672ca */ /* 0x000fe200000e0000 */
[C---:B------:R-:W-:Y:S01]  /*6920*/  VIADD R8, R6.reuse, 0x200 ;  /* 0x0000020006087836 */ /* 0x040fe20000000000 */
[----:B------:R-:W-:Y:S01]  /*6930*/  R2UR UR7, R9 ;  /* 0x00000000090772ca */ /* 0x000fe200000e0000 */
[----:B------:R-:W-:Y:S02]  /*6940*/  IMAD.MOV.U32 R9, RZ, RZ, 0x40000040 ;  /* 0x40000040ff097424 */ /* 0x000fe400078e00ff */
[----:B------:R-:W-:Y:S01]  /*6950*/  VIADD R6, R6, 0x280 ;  /* 0x0000028006067836 */ /* 0x000fe20000000000 */
[----:B------:R-:W-:Y:S02]  /*6960*/  WARPGROUP.DEPBAR.LE gsb0, 0x0 ;  /* 0x00008000000079c5 */ /* 0x000fe40000010000 */
[----:B------:R-:W-:-:S11]  /*6970*/  WARPGROUP.ARRIVE ;  /* 0x00000000000079c5 */ /* 0x000fd60000000000 */
[----:B------:R-:W-:Y:S01]  /*6980*/  HGMMA.64x192x16.F32.BF16 R24, R176, gdesc[UR4].tnspB, R24, gsb0 ;  /* 0x42e00004b0187df0 */ /* 0x000fe20008001818 */
[----:B------:R-:W-:Y:S01]  /*6990*/  R2UR UR6, R8 ;  /* 0x00000000080672ca */ /* 0x000fe200000e0000 */
[----:B------:R-:W-:Y:S01]  /*69a0*/  IMAD.U32 R8, RZ, RZ, UR10 ;  /* 0x0000000aff087e24 */ /* 0x000fe2000f8e00ff */
[----:B------:R-:W-:Y:S01]  /*69b0*/  R2UR UR7, R9 ;  /* 0x00000000090772ca */ /* 0x000fe200000e0000 */
[----:B------:R-:W-:Y:S02]  /*69c0*/  WARPGROUP.DEPBAR.LE gsb0, 0x0 ;  /* 0x00008000000079c5 */ /* 0x000fe40000010000 */
[----:B------:R-:W-:-:S14]  /*69d0*/  WARPGROUP.ARRIVE ;  /* 0x00000000000079c5 */ /* 0x000fdc0000000000 */
[----:B------:R-:W-:Y:S01]  /*69e0*/  HGMMA.64x192x16.F32.BF16 R24, R172, gdesc[UR4].tnspB, R24, gsb0 ;  /* 0x42e00004ac187df0 */ /* 0x000fe20008001818 */
[----:B------:R-:W-:Y:S02]  /*69f0*/  R2UR UR6, R6 ;  /* 0x00000000060672ca */ /* 0x000fe400000e0000 */
[----:B------:R-:W-:Y:S02]  /*6a00*/  R2UR UR7, R7 ;  /* 0x00000000070772ca */ /* 0x000fe400000e0000 */
[----:B------:R-:W0:Y:S02]  /*6a10*/  SHFL.BFLY PT, R7, R10, 0x2, 0x1f ;  /* 0x0c401f000a077f89 */ /* 0x000e2400000e0000 */
[----:B0-----:R-:W-:Y:S01]  /*6a20*/  FADD.FTZ R4, R7, R10 ;  /* 0x0000000a07047221 */ /* 0x001fe20000010000 */
[----:B------:R-:W-:Y:S01]  /*6a30*/  IMAD.U32 R10, RZ, RZ, UR10 ;  /* 0x0000000aff0a7e24 */ /* 0x000fe2000f8e00ff */
[----:B------:R-:W0:Y:S04]  /*6a40*/  SHFL.BFLY PT, R7, R0, 0x1, 0x1f ;  /* 0x0c201f0000077f89 */ /* 0x000e2800000e0000 */
[----:B------:R-:W1:Y:S01]  /*6a50*/  SHFL.BFLY PT, R9, R4, 0x1, 0x1f ;  /* 0x0c201f0004097f89 */ /* 0x000e6200000e0000 */
[----:B0-----:R-:W-:Y:S01]  /*6a60*/  FADD.FTZ R12, R0, R7 ;  /* 0x00000007000c7221 */ /* 0x001fe20000010000 */
[----:B------:R-:W-:Y:S01]  /*6a70*/  CS2R R6, SRZ ;  /* 0x0000000000067805 */ /* 0x000fe2000001ff00 */
[----:B------:R-:W-:-:S02]  /*6a80*/  IMAD.MOV.U32 R0, RZ, RZ, -0x800000 ;  /* 0xff800000ff007424 */ /* 0x000fc400078e00ff */
[----:B-1----:R-:W-:Y:S01]  /*6a90*/  FADD.FTZ R14, R4, R9 ;  /* 0x00000009040e7221 */ /* 0x002fe20000010000 */
[----:B------:R-:W-:Y:S01]  /*6aa0*/  FSETP.NE.FTZ.AND P1, PT, R12, RZ, PT ;  /* 0x000000ff0c00720b */ /* 0x000fe20003f35000 */
[----:B------:R-:W-:-:S03]  /*6ab0*/  IMAD.MOV.U32 R4, RZ, RZ, -0x800000 ;  /* 0xff800000ff047424 */ /* 0x000fc600078e00ff */
        /* <DEDUP_REMOVED lines=13> */
[----:B------:R-:W-:Y:S03]  /*6b90*/  HGMMA.64x192x16.F32.BF16 R24, R168, gdesc[UR4].tnspB, R24, gsb0 ;  /* 0x42e00004a8187df0 */ /* 0x000fe60008001818 */
[----:B------:R-:W-:Y:S02]  /*6ba0*/  WARPGROUP.DEPBAR.LE gsb0, 0x0 ;  /* 0x00008000000079c5 */ /* 0x000fe40000010000 */
[----:B--23--:R-:W-:Y:S05]  /*6bb0*/  @!P0 BRA `(.L_x_210) ;  /* 0x0000000000048947 */ /* 0x00cfea0003800000 */
[----:B------:R-:W-:Y:S01]  /*6bc0*/  BPT.TRAP 0x1 ;  /* 0x000000040000795c */ /* 0x000fe20000300000 */
.L_x_210:
[----:B------:R-:W-:Y:S01]  /*6bd0*/  R2UR UR4, R214 ;  /* 0x00000000d60472ca */ /* 0x000fe200000e0000 */
[----:B------:R-:W-:Y:S01]  /*6be0*/  VIADD R2, R13, 0x30860 ;  /* 0x000308600d027836 */ /* 0x000fe20000000000 */
[----:B------:R-:W-:Y:S01]  /*6bf0*/  UIADD3 UR38, UR38, 0x1, URZ ;  /* 0x0000000126267890 */ /* 0x000fe2000fffe03f */
[-C--:B------:R-:W-:Y:S01]  /*6c00*/  FMUL.FTZ R24, R24, R7.reuse ;  /* 0x0000000718187220 */ /* 0x080fe20000410000 */
[-C--:B------:R-:W-:Y:S01]  /*6c10*/  FMUL.FTZ R25, R25, R7.reuse ;  /* 0x0000000719197220 */ /* 0x080fe20000410000 */
[-C--:B------:R-:W-:Y:S01]  /*6c20*/  FMUL.FTZ R28, R28, R7.reuse ;  /* 0x000000071c1c7220 */ /* 0x080fe20000410000 */
[----:B------:R-:W-:Y:S01]  /*6c30*/  PRMT R2, R5, 0x654, R2 ;  /* 0x0000065405027816 */ /* 0x000fe20000000002 */
[----:B------:R-:W-:Y:S01]  /*6c40*/  UISETP.NE.AND UP0, UPT, UR38, 0x2, UPT ;  /* 0x000000022600788c */ /* 0x000fe2000bf05270 */
[-C--:B------:R-:W-:Y:S01]  /*6c50*/  FMUL.FTZ R29, R29, R7.reuse ;  /* 0x000000071d1d7220 */ /* 0x080fe20000410000 */
[-C--:B------:R-:W-:Y:S01]  /*6c60*/  FMUL.FTZ R32, R32, R7.reuse ;  /* 0x0000000720207220 */ /* 0x080fe20000410000 */
[----:B------:R1:W-:Y:S01]  /*6c70*/  SYNCS.ARRIVE.TRANS64.RED.A1T0 RZ, [R2+URZ], RZ ;  /* 0x000000ff02ff79a7 */ /* 0x0003e2000810043f */
[-C--:B------:R-:W-:Y:S01]  /*6c80*/  FMUL.FTZ R33, R33, R7.reuse ;  /* 0x0000000721217220 */ /* 0x080fe20000410000 */
[-C--:B------:R-:W-:Y:S01]  /*6c90*/  FMUL.FTZ R36, R36, R7.reuse ;  /* 0x0000000724247220 */ /* 0x080fe20000410000 */
[----:B------:R-:W-:Y:S01]  /*6ca0*/  UIADD3 UR4, UR4, 0x1, URZ ;  /* 0x0000000104047890 */ /* 0x000fe2000fffe03f */
[-C--:B------:R-:W-:Y:S01]  /*6cb0*/  FMUL.FTZ R37, R37, R7.reuse ;  /* 0x0000000725257220 */ /* 0x080fe20000410000 */
[-C--:B------:R-:W-:Y:S01]  /*6cc0*/  FMUL.FTZ R40, R40, R7.reuse ;  /* 0x0000000728287220 */ /* 0x080fe20000410000 */
[-C--:B------:R-:W-:Y:S01]  /*6cd0*/  FMUL.FTZ R41, R41, R7.reuse ;  /* 0x0000000729297220 */ /* 0x080fe20000410000 */
[-C--:B------:R-:W-:Y:S01]  /*6ce0*/  FMUL.FTZ R44, R44, R7.reuse ;  /* 0x000000072c2c7220 */ /* 0x080fe20000410000 */
[-C--:B------:R-:W-:Y:S01]  /*6cf0*/  FMUL.FTZ R45, R45, R7.reuse ;  /* 0x000000072d2d7220 */ /* 0x080fe20000410000 */
[----:B------:R-:W-:Y:S01]  /*6d00*/  IMAD.U32 R214, RZ, RZ, UR4 ;  /* 0x00000004ffd67e24 */ /* 0x000fe2000f8e00ff */
[----:B------:R-:W-:Y:S01]  /*6d10*/  USEL UR4, URZ, 0x1, UP0 ;  /* 0x000000013f047887 */ /* 0x000fe20008000000 */
        /* <DEDUP_REMOVED lines=18> */
[-C--:B-1----:R-:W-:Y:S01]  /*6e40*/  FMUL.FTZ R2, R84, R7.reuse ;  /* 0x0000000754027220 */ /* 0x082fe20000410000 */
        /* <DEDUP_REMOVED lines=18> */
[-C--:B0-----:R-:W-:Y:S01]  /*6f70*/  FMUL.FTZ R26, R26, R6.reuse ;  /* 0x000000061a1a7220 */ /* 0x081fe20000410000 */
        /* <DEDUP_REMOVED lines=47> */
[----:B------:R-:W-:-:S02]  /*7270*/  USEL UR38, UR38, URZ, UP0 ;  /* 0x0000003f26267287 */ /* 0x000fc40008000000 */
[----:B------:R-:W-:-:S12]  /*7280*/  ULOP3.LUT UR39, UR39, UR4, URZ, 0x3c, !UPT ;  /* 0x0000000427277292 */ /* 0x000fd8000f8e3c3f */
.L_x_186:
[----:B------:R-:W0:Y:S08]  /*7290*/  S2UR UR4, SR_CgaCtaId ;  /* 0x00000000000479c3 */ /* 0x000e300000008800 */
[----:B------:R-:W-:Y:S06]  /*72a0*/  BAR.SYNC.DEFER_BLOCKING 0x5, 0x180 ;  /* 0x0146000000007b1d */ /* 0x000fec0000010000 */
[----:B------:R-:W-:Y:S01]  /*72b0*/  UMOV UR8, 0x400 ;  /* 0x0000040000087882 */ /* 0x000fe20000000000 */
[----:B------:R-:W-:Y:S01]  /*72c0*/  BSSY B0, `(.L_x_211) ;  /* 0x00003c8000007945 */ /* 0x000fe20003800000 */
[----:B0-----:R-:W-:-:S09]  /*72d0*/  ULEA UR8, UR4, UR8, 0x18 ;  /* 0x0000000804087291 */ /* 0x001fd2000f8ec03f */
[----:B------:R-:W0:Y:S02]  /*72e0*/  LDS.128 R8, [UR8+0x308d0] ;  /* 0x0308d008ff087984 */ /* 0x000e240008000c00 */
[----:B0-----:R-:W-:Y:S02]  /*72f0*/  R2UR UR6, R9 ;  /* 0x00000000090672ca */ /* 0x001fe400000e0000 */
[----:B------:R-:W-:Y:S02]  /*7300*/  R2UR UR5, R10 ;  /* 0x000000000a0572ca */ /* 0x000fe400000e0000 */
[----:B------:R-:W-:Y:S01]  /*7310*/  R2UR UR7, R11 ;  /* 0x000000000b0772ca */ /* 0x000fe200000e0000 */
[----:B------:R-:W-:Y:S06]  /*7320*/  BAR.ARV 0x4, 0x180 ;  /* 0x0106000000007b1d */ /* 0x000fec0000002000 */
[----:B------:R-:W-:Y:S08]  /*7330*/  @P0 BRA `(.L_x_212) ;  /* 0x0000002c00580947 */ /* 0x000ff00003800000 */
[----:B------:R-:W2:Y:S01]  /*7340*/  LDL R5, [R1+0x24] ;  /* 0x0000240001057983 */ /* 0x000ea20000100800 */
[----:B------:R-:W0:Y:S01]  /*7350*/  S2UR UR4, SR_SWINHI ;  /* 0x00000000000479c3 */ /* 0x000e220000002f00 */
[----:B------:R-:W-:Y:S01]  /*7360*/  IMAD.MOV.U32 R8, RZ, RZ, 0x2 ;  /* 0x00000002ff087424 */ /* 0x000fe200078e00ff */
[----:B------:R-:W-:Y:S01]  /*7370*/  R2UR UR20, R18 ;  /* 0x00000000121472ca */ /* 0x000fe200000e0000 */
[----:B------:R-:W-:Y:S01]  /*7380*/  ULDC.64 UR14, c[0x0][0xc00] ;  /* 0x00030000000e7ab9 */ /* 0x000fe20000000a00 */
[----:B------:R-:W-:Y:S01]  /*7390*/  R2UR UR17, R215 ;  /* 0x00000000d71172ca */ /* 0x000fe200000e0000 */
[----:B------:R-:W3:Y:S01]  /*73a0*/  LDL R140, [R1+0x20] ;  /* 0x00002000018c7983 */ /* 0x000ee20000100800 */
[----:B------:R-:W-:Y:S02]  /*73b0*/  R2UR UR19, R212 ;  /* 0x00000000d41372ca */ /* 0x000fe400000e0000 */
[----:B------:R-:W-:Y:S02]  /*73c0*/  R2UR UR18, R23 ;  /* 0x00000000171272ca */ /* 0x000fe400000e0000 */
[----:B------:R-:W-:Y:S01]  /*73d0*/  R2UR UR22, R211 ;  /* 0x00000000d31672ca */ /* 0x000fe200000e0000 */
[----:B------:R-:W-:Y:S01]  /*73e0*/  UMOV UR10, UR8 ;  /* 0x00000008000a7c82 */ /* 0x000fe20008000000 */
[----:B0-----:R-:W-:Y:S01]  /*73f0*/  UMOV UR11, UR4 ;  /* 0x00000004000b7c82 */ /* 0x001fe20008000000 */
[----:B------:R-:W-:-:S04]  /*7400*/  USHF.L.U32 UR4, UR61, 0x2, URZ ;  /* 0x000000023d047899 */ /* 0x000fc8000800063f */
[----:B------:R-:W-:Y:S02]  /*7410*/  USHF.L.U64.HI UR16, UR61, 0x2, UR17 ;  /* 0x000000023d107899 */ /* 0x000fe40008010211 */
[----:B------:R-:W-:-:S04]  /*7420*/  UIADD3 UR9, UP0, UR4, UR14, URZ ;  /* 0x0000000e04097290 */ /* 0x000fc8000ff1e03f */
[----:B------:R-:W-:Y:S01]  /*7430*/  UIADD3.X UR12, UR16, UR15, URZ, UP0, !UPT ;  /* 0x0000000f100c7290 */ /* 0x000fe200087fe43f */
[----:B------:R-:W-:Y:S01]  /*7440*/  BAR.SYNC.DEFER_BLOCKING 0x1, 0x100 ;  /* 0x0044000000007b1d */ /* 0x000fe20000010000 */
[----:B--2---:R-:W-:-:S03]  /*7450*/  IMAD.WIDE R8, R5, R8, UR10 ;  /* 0x0000000a05087e25 */ /* 0x004fc6000f8e0208 */
[C---:B------:R-:W-:Y:S02]  /*7460*/  LOP3.LUT R5, R8.reuse, 0x380, RZ, 0xc0, !PT ;  /* 0x0000038008057812 */ /* 0x040fe400078ec0ff */
[C---:B------:R-:W-:Y:S02]  /*7470*/  IADD3 R6, P2, R8.reuse, 0x20, RZ ;  /* 0x0000002008067810 */ /* 0x040fe40007f5e0ff */
[C---:B------:R-:W-:Y:S02]  /*7480*/  IADD3 R11, P1, R8.reuse, 0x40, RZ ;  /* 0x00000040080b7810 */ /* 0x040fe40007f3e0ff */
[C---:B------:R-:W-:Y:S02]  /*7490*/  IADD3 R133, P6, R8.reuse, 0x60, RZ ;  /* 0x0000006008857810 */ /* 0x040fe40007fde0ff */
[C---:B------:R-:W-:Y:S02]  /*74a0*/  IADD3 R135, P5, R8.reuse, 0x4000, RZ ;  /* 0x0000400008877810 */ /* 0x040fe40007fbe0ff */
[----:B------:R-:W-:Y:S01]  /*74b0*/  SHF.R.U64 R5, R5, 0x3, RZ ;  /* 0x0000000305057819 */ /* 0x000fe200000012ff */
[--C-:B------:R-:W-:Y:S01]  /*74c0*/  IMAD.X R13, RZ, RZ, R9.reuse, P2 ;  /* 0x000000ffff0d7224 */ /* 0x100fe200010e0609 */
[C---:B------:R-:W-:Y:S01]  /*74d0*/  IADD3 R88, P0, R8.reuse, 0x4020, RZ ;  /* 0x0000402008587810 */ /* 0x040fe20007f1e0ff */
[--C-:B------:R-:W-:Y:S01]  /*74e0*/  IMAD.X R15, RZ, RZ, R9.reuse, P1 ;  /* 0x000000ffff0f7224 */ /* 0x100fe200008e0609 */
[C---:B------:R-:W-:Y:S01]  /*74f0*/  IADD3 R137, P4, R8.reuse, 0x4040, RZ ;  /* 0x0000404008897810 */ /* 0x040fe20007f9e0ff */
[--C-:B------:R-:W-:Y:S01]  /*7500*/  IMAD.X R85, RZ, RZ, R9.reuse, P6 ;  /* 0x000000ffff557224 */ /* 0x100fe200030e0609 */
[C---:B------:R-:W-:Y:S01]  /*7510*/  IADD3 R139, P3, R8.reuse, 0x4060, RZ ;  /* 0x00004060088b7810 */ /* 0x040fe20007f7e0ff */
[----:B------:R-:W-:Y:S01]  /*7520*/  IMAD.X R87, RZ, RZ, R9, P5 ;  /* 0x000000ffff577224 */ /* 0x000fe200028e0609 */
[----:B------:R-:W-:-:S02]  /*7530*/  IADD3 R94, P2, R8, 0x8000, RZ ;  /* 0x00008000085e7810 */ /* 0x000fc40007f5e0ff */
[C---:B------:R-:W-:Y:S02]  /*7540*/  IADD3 R128, P1, R8.reuse, 0x8020, RZ ;  /* 0x0000802008807810 */ /* 0x040fe40007f3e0ff */
[C---:B------:R-:W-:Y:S02]  /*7550*/  IADD3 R141, P6, R8.reuse, 0x8040, RZ ;  /* 0x00008040088d7810 */ /* 0x040fe40007fde0ff */
[----:B------:R-:W-:Y:S02]  /*7560*/  IADD3 R143, P5, R8, 0x8060, RZ ;  /* 0x00008060088f7810 */ /* 0x000fe40007fbe0ff */
[----:B------:R-:W-:Y:S02]  /*7570*/  LOP3.LUT R8, R5, R8, RZ, 0x3c, !PT ;  /* 0x0000000805087212 */ /* 0x000fe400078e3cff */
[----:B------:R-:W-:Y:S02]  /*7580*/  LOP3.LUT R5, R6, 0x380, RZ, 0xc0, !PT ;  /* 0x0000038006057812 */ /* 0x000fe400078ec0ff */
[----:B------:R-:W-:-:S02]  /*7590*/  LOP3.LUT R10, R11, 0x380, RZ, 0xc0, !PT ;  /* 0x000003800b0a7812 */ /* 0x000fc400078ec0ff */
[----:B------:R-:W-:Y:S02]  /*75a0*/  SHF.R.U64 R5, R5, 0x3, RZ ;  /* 0x0000000305057819 */ /* 0x000fe400000012ff */
[----:B------:R-:W-:Y:S02]  /*75b0*/  SHF.R.U64 R10, R10, 0x3, RZ ;  /* 0x000000030a0a7819 */ /* 0x000fe400000012ff */
[----:B------:R-:W-:Y:S02]  /*75c0*/  LOP3.LUT R12, R5, R6, RZ, 0x3c, !PT ;  /* 0x00000006050c7212 */ /* 0x000fe400078e3cff */
[----:B------:R-:W-:Y:S02]  /*75d0*/  LOP3.LUT R6, R137, 0x380, RZ, 0xc0, !PT ;  /* 0x0000038089067812 */ /* 0x000fe400078ec0ff */
[----:B------:R-:W-:Y:S02]  /*75e0*/  LOP3.LUT R5, R88, 0x380, RZ, 0xc0, !PT ;  /* 0x0000038058057812 */ /* 0x000fe400078ec0ff */
[----:B------:R-:W-:-:S02]  /*75f0*/  LOP3.LUT R18, R133, 0x380, RZ, 0xc0, !PT ;  /* 0x0000038085127812 */ /* 0x000fc400078ec0ff */
[----:B------:R-:W-:Y:S02]  /*7600*/  LOP3.LUT R86, R135, 0x380, RZ, 0xc0, !PT ;  /* 0x0000038087567812 */ /* 0x000fe400078ec0ff */
[----:B------:R-:W-:Y:S02]  /*7610*/  SHF.R.U64 R6, R6, 0x3, RZ ;  /* 0x0000000306067819 */ /* 0x000fe400000012ff */
[----:B------:R-:W-:Y:S02]  /*7620*/  LOP3.LUT R14, R10, R11, RZ, 0x3c, !PT ;  /* 0x0000000b0a0e7212 */ /* 0x000fe400078e3cff */
[----:B------:R-:W-:Y:S02]  /*7630*/  SHF.R.U64 R5, R5, 0x3, RZ ;  /* 0x0000000305057819 */ /* 0x000fe400000012ff */
[----:B------:R-:W-:Y:S02]  /*7640*/  LOP3.LUT R10, R139, 0x380, RZ, 0xc0, !PT ;  /* 0x000003808b0a7812 */ /* 0x000fe400078ec0ff */
[----:B------:R-:W-:-:S02]  /*7650*/  LOP3.LUT R11, R94, 0x380, RZ, 0xc0, !PT ;  /* 0x000003805e0b7812 */ /* 0x000fc400078ec0ff */
[----:B------:R-:W-:Y:S02]  /*7660*/  SHF.R.U64 R18, R18, 0x3, RZ ;  /* 0x0000000312127819 */ /* 0x000fe400000012ff */
[----:B------:R-:W-:Y:S02]  /*7670*/  SHF.R.U64 R86, R86, 0x3, RZ ;  /* 0x0000000356567819 */ /* 0x000fe400000012ff */
[----:B------:R-:W-:Y:S02]  /*7680*/  LOP3.LUT R90, R6, R137, RZ, 0x3c, !PT ;  /* 0x00000089065a7212 */ /* 0x000fe400078e3cff */
[----:B------:R-:W-:Y:S02]  /*7690*/  LOP3.LUT R88, R5, R88, RZ, 0x3c, !PT ;  /* 0x0000005805587212 */ /* 0x000fe400078e3cff */
[----:B------:R-:W-:Y:S02]  /*76a0*/  LOP3.LUT R6, R141, 0x380, RZ, 0xc0, !PT ;  /* 0x000003808d067812 */ /* 0x000fe400078ec0ff */
[----:B------:R-:W-:-:S02]  /*76b0*/  SHF.R.U64 R10, R10, 0x3, RZ ;  /* 0x000000030a0a7819 */ /* 0x000fc400000012ff */
[----:B------:R-:W-:Y:S02]  /*76c0*/  SHF.R.U64 R11, R11, 0x3, RZ ;  /* 0x000000030b0b7819 */ /* 0x000fe400000012ff */
[----:B------:R-:W-:Y:S02]  /*76d0*/  LOP3.LUT R5, R128, 0x380, RZ, 0xc0, !PT ;  /* 0x0000038080057812 */ /* 0x000fe400078ec0ff */
[----:B------:R-:W-:Y:S01]  /*76e0*/  LOP3.LUT R132, R143, 0x380, RZ, 0xc0, !PT ;  /* 0x000003808f847812 */ /* 0x000fe200078ec0ff */
[--C-:B------:R-:W-:Y:S01]  /*76f0*/  IMAD.X R89, RZ, RZ, R9.reuse, P0 ;  /* 0x000000ffff597224 */ /* 0x100fe200000e0609 */
[----:B------:R-:W-:Y:S02]  /*7700*/  LOP3.LUT R84, R18, R133, RZ, 0x3c, !PT ;  /* 0x0000008512547212 */ /* 0x000fe400078e3cff */
[----:B------:R-:W-:Y:S01]  /*7710*/  LOP3.LUT R86, R86, R135, RZ, 0x3c, !PT ;  /* 0x0000008756567212 */ /* 0x000fe200078e3cff */
[--C-:B------:R-:W-:Y:S01]  /*7720*/  IMAD.X R93, RZ, RZ, R9.reuse, P3 ;  /* 0x000000ffff5d7224 */ /* 0x100fe200018e0609 */
[----:B------:R-:W-:Y:S01]  /*7730*/  SHF.R.U64 R6, R6, 0x3, RZ ;  /* 0x0000000306067819 */ /* 0x000fe200000012ff */
[--C-:B------:R-:W-:Y:S01]  /*7740*/  IMAD.X R95, RZ, RZ, R9.reuse, P2 ;  /* 0x000000ffff5f7224 */ /* 0x100fe200010e0609 */
[----:B------:R-:W-:Y:S01]  /*7750*/  IADD3.X R91, RZ, R9, RZ, P4, !PT ;  /* 0x00000009ff5b7210 */ /* 0x000fe200027fe4ff */
[--C-:B------:R-:W-:Y:S01]  /*7760*/  IMAD.X R129, RZ, RZ, R9.reuse, P1 ;  /* 0x000000ffff817224 */ /* 0x100fe200008e0609 */
[----:B------:R-:W-:Y:S01]  /*7770*/  LOP3.LUT R92, R10, R139, RZ, 0x3c, !PT ;  /* 0x0000008b0a5c7212 */ /* 0x000fe200078e3cff */
[--C-:B------:R-:W-:Y:S01]  /*7780*/  IMAD.X R131, RZ, RZ, R9.reuse, P6 ;  /* 0x000000ffff837224 */ /* 0x100fe200030e0609 */
[----:B------:R-:W-:Y:S01]  /*7790*/  LOP3.LUT R94, R11, R94, RZ, 0x3c, !PT ;  /* 0x0000005e0b5e7212 */ /* 0x000fe200078e3cff */
[----:B------:R-:W-:Y:S01]  /*77a0*/  IMAD.X R7, RZ, RZ, R9, P5 ;  /* 0x000000ffff077224 */ /* 0x000fe200028e0609 */
[----:B------:R-:W-:-:S02]  /*77b0*/  MOV R18, R8 ;  /* 0x0000000800127202 */ /* 0x000fc40000000f00 */
[----:B------:R-:W-:Y:S02]  /*77c0*/  SHF.R.U64 R5, R5, 0x3, RZ ;  /* 0x0000000305057819 */ /* 0x000fe400000012ff */
[----:B------:R-:W-:Y:S02]  /*77d0*/  SHF.R.U64 R132, R132, 0x3, RZ ;  /* 0x0000000384847819 */ /* 0x000fe400000012ff */
[----:B------:R-:W-:Y:S02]  /*77e0*/  F2FP.BF16.F32.PACK_AB R8, R25, R24 ;  /* 0x000000181908723e */ /* 0x000fe400000010ff */
[----:B------:R-:W-:Y:S02]  /*77f0*/  F2FP.BF16.F32.PACK_AB R9, R27, R26 ;  /* 0x0000001a1b09723e */ /* 0x000fe400000010ff */
[----:B------:R-:W-:Y:S02]  /*7800*/  F2FP.BF16.F32.PACK_AB R10, R29, R28 ;  /* 0x0000001c1d0a723e */ /* 0x000fe400000010ff */
[----:B------:R-:W-:-:S02]  /*7810*/  F2FP.BF16.F32.PACK_AB R11, R31, R30 ;  /* 0x0000001e1f0b723e */ /* 0x000fc400000010ff */
[----:B------:R-:W-:Y:S02]  /*7820*/  MOV R136, R84 ;  /* 0x0000005400887202 */ /* 0x000fe40000000f00 */
[----:B------:R-:W-:Y:S02]  /*7830*/  MOV R135, R86 ;  /* 0x0000005600877202 */ /* 0x000fe40000000f00 */
[----:B------:R-:W-:Y:S02]  /*7840*/  LOP3.LUT R130, R6, R141, RZ, 0x3c, !PT ;  /* 0x0000008d06827212 */ /* 0x000fe400078e3cff */
[----:B------:R-:W-:Y:S02]  /*7850*/  MOV R138, R12 ;  /* 0x0000000c008a7202 */ /* 0x000fe40000000f00 */
[----:B------:R-:W-:Y:S02]  /*7860*/  F2FP.BF16.F32.PACK_AB R84, R33, R32 ;  /* 0x000000202154723e */ /* 0x000fe400000010ff */
[----:B------:R-:W-:-:S02]  /*7870*/  F2FP.BF16.F32.PACK_AB R85, R35, R34 ;  /* 0x000000222355723e */ /* 0x000fc400000010ff */
[----:B------:R-:W-:Y:S02]  /*7880*/  F2FP.BF16.F32.PACK_AB R86, R37, R36 ;  /* 0x000000242556723e */ /* 0x000fe400000010ff */
[----:B------:R-:W-:Y:S02]  /*7890*/  F2FP.BF16.F32.PACK_AB R87, R39, R38 ;  /* 0x000000262757723e */ /* 0x000fe400000010ff */
[----:B------:R-:W-:Y:S02]  /*78a0*/  LOP3.LUT R128, R5, R128, RZ, 0x3c, !PT ;  /* 0x0000008005807212 */ /* 0x000fe400078e3cff */
[----:B------:R-:W-:Y:S02]  /*78b0*/  LOP3.LUT R6, R132, R143, RZ, 0x3c, !PT ;  /* 0x0000008f84067212 */ /* 0x000fe400078e3cff */
[----:B------:R-:W-:Y:S02]  /*78c0*/  MOV R134, R88 ;  /* 0x0000005800867202 */ /* 0x000fe40000000f00 */
[----:B------:R-:W-:Y:S01]  /*78d0*/  MOV R133, R90 ;  /* 0x0000005a00857202 */ /* 0x000fe20000000f00 */
[----:B------:R0:W-:Y:S01]  /*78e0*/  STSM.16.M88.4 [R18], R8 ;  /* 0x0000000812007844 */ /* 0x0001e20000000200 */
[----:B------:R-:W-:-:S02]  /*78f0*/  MOV R137, R14 ;  /* 0x0000000e00897202 */ /* 0x000fc40000000f00 */
[----:B------:R-:W-:Y:S02]  /*7900*/  MOV R132, R92 ;  /* 0x0000005c00847202 */ /* 0x000fe40000000f00 */
[----:B------:R-:W-:Y:S02]  /*7910*/  MOV R5, R94 ;  /* 0x0000005e00057202 */ /* 0x000fe40000000f00 */
[----:B------:R-:W-:Y:S02]  /*7920*/  F2FP.BF16.F32.PACK_AB R88, R41, R40 ;  /* 0x000000282958723e */ /* 0x000fe400000010ff */
[----:B------:R-:W-:Y:S02]  /*7930*/  F2FP.BF16.F32.PACK_AB R89, R43, R42 ;  /* 0x0000002a2b59723e */ /* 0x000fe400000010ff */
[----:B------:R-:W-:Y:S02]  /*7940*/  F2FP.BF16.F32.PACK_AB R90, R45, R44 ;  /* 0x0000002c2d5a723e */ /* 0x000fe400000010ff */
[----:B------:R-:W-:-:S02]  /*7950*/  F2FP.BF16.F32.PACK_AB R91, R47, R46 ;  /* 0x0000002e2f5b723e */ /* 0x000fc400000010ff */
[----:B------:R-:W-:Y:S02]  /*7960*/  F2FP.BF16.F32.PACK_AB R92, R49, R48 ;  /* 0x00000030315c723e */ /* 0x000fe400000010ff */
[----:B------:R-:W-:Y:S02]  /*7970*/  F2FP.BF16.F32.PACK_AB R93, R51, R50 ;  /* 0x00000032335d723e */ /* 0x000fe400000010ff */
[----:B------:R-:W-:Y:S02]  /*7980*/  F2FP.BF16.F32.PACK_AB R94, R53, R52 ;  /* 0x00000034355e723e */ /* 0x000fe400000010ff */
[----:B------:R-:W-:Y:S01]  /*7990*/  F2FP.BF16.F32.PACK_AB R95, R55, R54 ;  /* 0x00000036375f723e */ /* 0x000fe200000010ff */
[----:B------:R1:W-:Y:S01]  /*79a0*/  STSM.16.M88.4 [R138], R84 ;  /* 0x000000548a007844 */ /* 0x0003e20000000200 */
[----:B0-----:R-:W-:Y:S02]  /*79b0*/  F2FP.BF16.F32.PACK_AB R8, R57, R56 ;  /* 0x000000383908723e */ /* 0x001fe400000010ff */
[----:B------:R-:W-:-:S02]  /*79c0*/  F2FP.BF16.F32.PACK_AB R9, R59, R58 ;  /* 0x0000003a3b09723e */ /* 0x000fc400000010ff */
[----:B------:R-:W-:Y:S02]  /*79d0*/  F2FP.BF16.F32.PACK_AB R10, R61, R60 ;  /* 0x0000003c3d0a723e */ /* 0x000fe400000010ff */
[----:B------:R-:W-:Y:S02]  /*79e0*/  F2FP.BF16.F32.PACK_AB R11, R63, R62 ;  /* 0x0000003e3f0b723e */ /* 0x000fe400000010ff */
[----:B------:R-:W-:Y:S02]  /*79f0*/  F2FP.BF16.F32.PACK_AB R12, R65, R64 ;  /* 0x00000040410c723e */ /* 0x000fe400000010ff */
[----:B------:R-:W-:Y:S02]  /*7a00*/  F2FP.BF16.F32.PACK_AB R13, R67, R66 ;  /* 0x00000042430d723e */ /* 0x000fe400000010ff */
[----:B------:R-:W-:Y:S02]  /*7a10*/  F2FP.BF16.F32.PACK_AB R14, R69, R68 ;  /* 0x00000044450e723e */ /* 0x000fe400000010ff */
[----:B------:R-:W-:Y:S01]  /*7a20*/  F2FP.BF16.F32.PACK_AB R15, R71, R70 ;  /* 0x00000046470f723e */ /* 0x000fe200000010ff */
[----:B------:R0:W-:Y:S01]  /*7a30*/  STSM.16.M88.4 [R137], R88 ;  /* 0x0000005889007844 */ /* 0x0001e20000000200 */
[----:B-1----:R-:W-:-:S02]  /*7a40*/  F2FP.BF16.F32.PACK_AB R84, R73, R72 ;  /* 0x000000484954723e */ /* 0x002fc400000010ff */
[----:B------:R-:W-:Y:S02]  /*7a50*/  F2FP.BF16.F32.PACK_AB R85, R75, R74 ;  /* 0x0000004a4b55723e */ /* 0x000fe400000010ff */
[----:B------:R-:W-:Y:S02]  /*7a60*/  F2FP.BF16.F32.PACK_AB R86, R77, R76 ;  /* 0x0000004c4d56723e */ /* 0x000fe400000010ff */
[----:B------:R-:W-:Y:S01]  /*7a70*/  F2FP.BF16.F32.PACK_AB R87, R79, R78 ;  /* 0x0000004e4f57723e */ /* 0x000fe200000010ff */
[----:B------:R1:W-:Y:S01]  /*7a80*/  STSM.16.M88.4 [R136], R92 ;  /* 0x0000005c88007844 */ /* 0x0003e20000000200 */
[----:B------:R-:W-:-:S03]  /*7a90*/  MOV R128, R128 ;  /* 0x0000008000807202 */ /* 0x000fc60000000f00 */
[----:B------:R2:W-:Y:S01]  /*7aa0*/  STSM.16.M88.4 [R135], R8 ;  /* 0x0000000887007844 */ /* 0x0005e20000000200 */
[----:B------:R-:W-:Y:S02]  /*7ab0*/  MOV R130, R130 ;  /* 0x0000008200827202 */ /* 0x000fe40000000f00 */
[----:B0-----:R-:W-:Y:S02]  /*7ac0*/  F2FP.BF16.F32.PACK_AB R88, R81, R80 ;  /* 0x000000505158723e */ /* 0x001fe400000010ff */
        /* <DEDUP_REMOVED lines=9> */
[----:B--2---:R-:W-:Y:S02]  /*7b60*/  F2FP.BF16.F32.PACK_AB R8, R97, R96 ;  /* 0x000000606108723e */ /* 0x004fe400000010ff */
[----:B------:R-:W-:Y:S02]  /*7b70*/  F2FP.BF16.F32.PACK_AB R9, R99, R98 ;  /* 0x000000626309723e */ /* 0x000fe400000010ff */
[----:B------:R-:W-:-:S02]  /*7b80*/  F2FP.BF16.F32.PACK_AB R10, R101, R100 ;  /* 0x00000064650a723e */ /* 0x000fc400000010ff */
[----:B------:R-:W-:Y:S02]  /*7b90*/  F2FP.BF16.F32.PACK_AB R11, R103, R102 ;  /* 0x00000066670b723e */ /* 0x000fe400000010ff */
[----:B0-----:R-:W-:Y:S02]  /*7ba0*/  F2FP.BF16.F32.PACK_AB R12, R105, R104 ;  /* 0x00000068690c723e */ /* 0x001fe400000010ff */
[----:B------:R-:W-:Y:S02]  /*7bb0*/  F2FP.BF16.F32.PACK_AB R13, R107, R106 ;  /* 0x0000006a6b0d723e */ /* 0x000fe400000010ff */
[----:B------:R-:W-:Y:S02]  /*7bc0*/  F2FP.BF16.F32.PACK_AB R14, R109, R108 ;  /* 0x0000006c6d0e723e */ /* 0x000fe400000010ff */
[----:B------:R-:W-:Y:S01]  /*7bd0*/  F2FP.BF16.F32.PACK_AB R15, R111, R110 ;  /* 0x0000006e6f0f723e */ /* 0x000fe200000010ff */
[----:B------:R-:W-:Y:S01]  /*7be0*/  STSM.16.M88.4 [R132], R88 ;  /* 0x0000005884007844 */ /* 0x000fe20000000200 */
[----:B------:R-:W-:-:S02]  /*7bf0*/  MOV R18, R6 ;  /* 0x0000000600127202 */ /* 0x000fc40000000f00 */
[----:B-1----:R-:W-:Y:S02]  /*7c00*/  F2FP.BF16.F32.PACK_AB R84, R113, R112 ;  /* 0x000000707154723e */ /* 0x002fe400000010ff */
[----:B------:R-:W-:Y:S02]  /*7c10*/  F2FP.BF16.F32.PACK_AB R85, R115, R114 ;  /* 0x000000727355723e */ /* 0x000fe400000010ff */
[----:B------:R-:W-:Y:S02]  /*7c20*/  F2FP.BF16.F32.PACK_AB R86, R117, R116 ;  /* 0x000000747556723e */ /* 0x000fe400000010ff */
[----:B------:R-:W-:Y:S01]  /*7c30*/  F2FP.BF16.F32.PACK_AB R87, R119, R118 ;  /* 0x000000767757723e */ /* 0x000fe200000010ff */
[----:B------:R-:W-:Y:S04]  /*7c40*/  STSM.16.M88.4 [R5], R92 ;  /* 0x0000005c05007844 */ /* 0x000fe80000000200 */
[----:B------:R-:W-:Y:S04]  /*7c50*/  STSM.16.M88.4 [R128], R8 ;  /* 0x0000000880007844 */ /* 0x000fe80000000200 */
[----:B------:R-:W-:Y:S04]  /*7c60*/  STSM.16.M88.4 [R130], R12 ;  /* 0x0000000c82007844 */ /* 0x000fe80000000200 */
[----:B------:R0:W-:Y:S01]  /*7c70*/  STSM.16.M88.4 [R18], R84 ;  /* 0x0000005412007844 */ /* 0x0001e20000000200 */
[----:B------:R-:W-:Y:S01]  /*7c80*/  BAR.SYNC.DEFER_BLOCKING 0x1, 0x100 ;  /* 0x0044000000007b1d */ /* 0x000fe20000010000 */
[----:B------:R-:W-:-:S04]  /*7c90*/  ISETP.NE.U32.AND P0, PT, RZ, UR14, PT ;  /* 0x0000000eff007c0c */ /* 0x000fc8000bf05070 */
[----:B------:R-:W-:Y:S01]  /*7ca0*/  ISETP.NE.AND.EX P0, PT, RZ, UR15, PT, P0 ;  /* 0x0000000fff007c0c */ /* 0x000fe2000bf05300 */
[----:B------:R-:W-:Y:S02]  /*7cb0*/  IMAD.U32 R6, RZ, RZ, UR9 ;  /* 0x00000009ff067e24 */ /* 0x000fe4000f8e00ff */
[----:B------:R-:W-:Y:S01]  /*7cc0*/  IMAD.U32 R7, RZ, RZ, UR12 ;  /* 0x0000000cff077e24 */ /* 0x000fe2000f8e00ff */
[----:B------:R-:W-:Y:S01]  /*7cd0*/  ULDC.64 UR12, c[0x0][0xc08] ;  /* 0x00030200000c7ab9 */ /* 0x000fe20000000a00 */
[----:B0-----:R-:W0:Y:S08]  /*7ce0*/  LDC R18, c[0x0][0xbe8] ;  /* 0x0002fa00ff127b82 */ /* 0x001e300000000800 */
[----:B------:R-:W2:Y:S01]  /*7cf0*/  @P0 LDG.E R88, desc[UR36][R6.64] ;  /* 0x0000002406580981 */ /* 0x000ea2000c1e1900 */
[----:B------:R-:W-:-:S04]  /*7d00*/  UISETP.NE.U32.AND UP0, UPT, UR12, URZ, UPT ;  /* 0x0000003f0c00728c */ /* 0x000fc8000bf05070 */
[----:B------:R-:W-:Y:S01]  /*7d10*/  UISETP.NE.AND.EX UP0, UPT, UR13, URZ, UPT, UP0 ;  /* 0x0000003f0d00728c */ /* 0x000fe2000bf05300 */
[----:B0-----:R-:W-:-:S10]  /*7d20*/  ISETP.NE.AND P1, PT, R18, 0x1, PT ;  /* 0x000000011200780c */ /* 0x001fd40003f25270 */
[----:B------:R-:W-:Y:S01]  /*7d30*/  @UP0 UIADD3 UR12, UP1, UR4, UR12, URZ ;  /* 0x0000000c040c0290 */ /* 0x000fe2000ff3e03f */
[----:B------:R-:W-:Y:S02]  /*7d40*/  PLOP3.LUT P4, PT, PT, PT, UP0, 0x80, 0x0 ;  /* 0x000000000000781c */ /* 0x000fe40003f8f008 */
[----:B------:R-:W-:Y:S01]  /*7d50*/  ULDC UR4, c[0x0][0xa88] ;  /* 0x0002a20000047ab9 */ /* 0x000fe20000000800 */
[----:B------:R-:W-:Y:S01]  /*7d60*/  @UP0 UIADD3.X UR13, UR16, UR13, URZ, UP1, !UPT ;  /* 0x0000000d100d0290 */ /* 0x000fe20008ffe43f */
[----:B------:R-:W-:Y:S01]  /*7d70*/  IMAD.U32 R5, RZ, RZ, UR4 ;  /* 0x00000004ff057e24 */ /* 0x000fe2000f8e00ff */
[----:B------:R-:W-:Y:S01]  /*7d80*/  UISETP.NE.AND UP0, UPT, UR20, URZ, UPT ;  /* 0x0000003f1400728c */ /* 0x000fe2000bf05270 */
[----:B------:R-:W-:Y:S01]  /*7d90*/  ULDC UR4, c[0x0][0xad4] ;  /* 0x0002b50000047ab9 */ /* 0x000fe20000000800 */
[----:B------:R-:W0:Y:S02]  /*7da0*/  @P1 LDC R10, c[0x0][0xbec] ;  /* 0x0002fb00ff0a1b82 */ /* 0x000e240000000800 */
[----:B------:R-:W-:Y:S01]  /*7db0*/  USEL UR4, UR20, UR4, UP0 ;  /* 0x0000000414047287 */ /* 0x000fe20008000000 */
[----:B------:R-:W-:-:S03]  /*7dc0*/  UMOV UR21, 0x9b8 ;  /* 0x000009b800157882 */ /* 0x000fc60000000000 */
[----:B------:R-:W-:Y:S02]  /*7dd0*/  UISETP.GT.AND UP1, UPT, UR4, 0x1, UPT ;  /* 0x000000010400788c */ /* 0x000fe4000bf24270 */
[----:B------:R-:W1:Y:S02]  /*7de0*/  @P1 LDC R13, c[0x0][0xbf0] ;  /* 0x0002fc00ff0d1b82 */ /* 0x000e640000000800 */
[----:B------:R-:W-:Y:S02]  /*7df0*/  USEL UR21, UR21, 0x978, UP1 ;  /* 0x0000097815157887 */ /* 0x000fe40008800000 */
[----:B------:R-:W-:Y:S01]  /*7e00*/  UISETP.NE.U32.AND UP0, UPT, UR14, URZ, UPT ;  /* 0x0000003f0e00728c */ /* 0x000fe2000bf05070 */
[----:B------:R-:W-:Y:S01]  /*7e10*/  IMAD.U32 R15, RZ, RZ, UR19 ;  /* 0x00000013ff0f7e24 */ /* 0x000fe2000f8e00ff */
[----:B------:R-:W-:Y:S01]  /*7e20*/  UMOV UR4, URZ ;  /* 0x0000003f00047c82 */ /* 0x000fe20008000000 */
[----:B------:R-:W-:Y:S01]  /*7e30*/  IMAD.U32 R8, RZ, RZ, UR12 ;  /* 0x0000000cff087e24 */ /* 0x000fe2000f8e00ff */
[----:B------:R-:W-:Y:S01]  /*7e40*/  UISETP.NE.AND.EX UP0, UPT, UR15, URZ, UPT, UP0 ;  /* 0x0000003f0f00728c */ /* 0x000fe2000bf05300 */
[----:B------:R-:W-:-:S02]  /*7e50*/  IMAD.U32 R9, RZ, RZ, UR13 ;  /* 0x0000000dff097e24 */ /* 0x000fc4000f8e00ff */
[----:B---3--:R-:W-:Y:S01]  /*7e60*/  IMAD R15, R15, 0x80, R140 ;  /* 0x000000800f0f7824 */ /* 0x008fe200078e028c */
[----:B------:R-:W-:Y:S02]  /*7e70*/  USEL UR61, UR61, URZ, !UP0 ;  /* 0x0000003f3d3d7287 */ /* 0x000fe4000c000000 */
[----:B------:R-:W-:Y:S01]  /*7e80*/  USEL UR20, UR17, URZ, !UP0 ;  /* 0x0000003f11147287 */ /* 0x000fe2000c000000 */
[----:B------:R0:W5:Y:S01]  /*7e90*/  @P4 LDG.E R5, desc[UR36][R8.64] ;  /* 0x0000002408054981 */ /* 0x000162000c1e1900 */
[----:B------:R-:W-:Y:S01]  /*7ea0*/  USEL UR9, UR18, URZ, UP1 ;  /* 0x0000003f12097287 */ /* 0x000fe20008800000 */
[----:B------:R-:W-:Y:S01]  /*7eb0*/  ULDC.64 UR12, c[0x0][UR21+0x218] ;  /* 0x00008600150c7abb */ /* 0x000fe20008000a00 */
[----:B------:R-:W-:Y:S01]  /*7ec0*/  ULDC.64 UR16, c[0x0][UR21+0x220] ;  /* 0x0000880015107abb */ /* 0x000fe20008000a00 */
[----:B------:R-:W-:Y:S01]  /*7ed0*/  ULDC.64 UR18, c[0x0][UR21+0x228] ;  /* 0x00008a0015127abb */ /* 0x000fe20008000a00 */
[----:B------:R-:W-:Y:S02]  /*7ee0*/  UIMAD.WIDE.U32 UR14, UR12, UR22, URZ ;  /* 0x000000160c0e72a5 */ /* 0x000fe4000f8e003f */
[----:B------:R-:W-:Y:S01]  /*7ef0*/  UIMAD UR17, UR17, UR61, URZ ;  /* 0x0000003d111172a4 */ /* 0x000fe2000f8e023f */
[----:B0-----:R-:W-:Y:S01]  /*7f00*/  @P1 IMAD.HI.U32 R8, R15, R10, RZ ;  /* 0x0000000a0f081227 */ /* 0x001fe200078e00ff */
[----:B------:R-:W-:-:S02]  /*7f10*/  UIMAD UR22, UR13, UR22, URZ ;  /* 0x000000160d1672a4 */ /* 0x000fc4000f8e023f */
[----:B------:R-:W-:Y:S01]  /*7f20*/  UIMAD.WIDE.U32 UR12, UR16, UR61, URZ ;  /* 0x0000003d100c72a5 */ /* 0x000fe2000f8e003f */
[----:B------:R-:W-:Y:S01]  /*7f30*/  IMAD.MOV.U32 R11, RZ, RZ, R15 ;  /* 0x000000ffff0b7224 */ /* 0x000fe200078e000f */
[----:B------:R-:W-:Y:S01]  /*7f40*/  UIMAD.WIDE.U32 UR24, UR18, UR9, URZ ;  /* 0x00000009121872a5 */ /* 0x000fe2000f8e003f */
[----:B-1----:R-:W-:Y:S01]  /*7f50*/  @P1 SHF.R.U32.HI R11, RZ, R13, R8 ;  /* 0x0000000dff0b1219 */ /* 0x002fe20000011608 */
[----:B------:R-:W-:Y:S02]  /*7f60*/  UIMAD UR9, UR19, UR9, URZ ;  /* 0x00000009130972a4 */ /* 0x000fe4000f8e023f */
[----:B------:R-:W-:Y:S02]  /*7f70*/  UIMAD UR17, UR16, UR20, UR17 ;  /* 0x00000014101172a4 */ /* 0x000fe4000f8e0211 */
[----:B------:R-:W-:Y:S01]  /*7f80*/  UIADD3 UR22, UR15, UR22, URZ ;  /* 0x000000160f167290 */ /* 0x000fe2000fffe03f */
[----:B------:R-:W-:Y:S02]  /*7f90*/  IMAD.MOV R13, RZ, RZ, -R11 ;  /* 0x000000ffff0d7224 */ /* 0x000fe400078e0a0b */
[----:B------:R-:W-:-:S02]  /*7fa0*/  IMAD.U32 R8, RZ, RZ, UR24 ;  /* 0x00000018ff087e24 */ /* 0x000fc4000f8e00ff */
[----:B------:R-:W-:Y:S01]  /*7fb0*/  IMAD.U32 R9, RZ, RZ, UR25 ;  /* 0x00000019ff097e24 */ /* 0x000fe2000f8e00ff */
[----:B------:R-:W-:Y:S01]  /*7fc0*/  SHF.R.S32.HI R9, RZ, 0x1f, R11 ;  /* 0x0000001fff097819 */ /* 0x000fe2000001140b */
[----:B------:R-:W-:-:S05]  /*7fd0*/  IMAD R13, R18, R13, R15 ;  /* 0x0000000d120d7224 */ /* 0x000fca00078e020f */
[----:B------:R-:W-:Y:S02]  /*7fe0*/  SHF.R.S32.HI R10, RZ, 0x1f, R13 ;  /* 0x0000001fff0a7819 */ /* 0x000fe4000001140d */
[----:B--2---:R-:W-:-:S13]  /*7ff0*/  @P0 R2UR UR4, R88 ;  /* 0x00000000580402ca */ /* 0x004fda00000e0000 */
[----:B------:R-:W-:Y:S02]  /*8000*/  UIADD3 UR14, UP0, UP2, UR12, UR14, UR4 ;  /* 0x0000000e0c0e7290 */ /* 0x000fe4000fa1e004 */
[----:B------:R-:W-:Y:S02]  /*8010*/  UIADD3 UR12, UR25, UR9, URZ ;  /* 0x00000009190c7290 */ /* 0x000fe4000fffe03f */
[----:B------:R-:W-:Y:S02]  /*8020*/  UIADD3 UR9, UR13, UR17, URZ ;  /* 0x000000110d097290 */ /* 0x000fe4000fffe03f */
[----:B------:R-:W-:Y:S01]  /*8030*/  USHF.R.S32.HI UR15, URZ, 0x1f, UR4 ;  /* 0x0000001f3f0f7899 */ /* 0x000fe20008011404 */
[----:B------:R-:W-:Y:S01]  /*8040*/  IADD3 R8, P2, P3, R11, UR14, R8 ;  /* 0x0000000e0b087c10 */ /* 0x000fe2000fb5e008 */
[----:B------:R-:W-:Y:S01]  /*8050*/  ULDC.64 UR16, c[0x0][0xba8] ;  /* 0x0002ea0000107ab9 */ /* 0x000fe20000000a00 */
[----:B------:R-:W-:Y:S01]  /*8060*/  MOV R12, UR12 ;  /* 0x0000000c000c7c02 */ /* 0x000fe20008000f00 */
[----:B------:R-:W-:Y:S01]  /*8070*/  UIADD3.X UR9, UR9, UR22, UR15, UP0, UP2 ;  /* 0x0000001609097290 */ /* 0x000fe200087e440f */
[----:B------:R-:W-:Y:S01]  /*8080*/  ULDC.64 UR12, c[0x0][UR21+0x210] ;  /* 0x00008400150c7abb */ /* 0x000fe20008000a00 */
[----:B------:R-:W-:Y:S01]  /*8090*/  @!UP1 ULDC UR16, c[0x0][0xb50] ;  /* 0x0002d40000109ab9 */ /* 0x000fe20000000800 */
[----:B------:R-:W-:Y:S01]  /*80a0*/  IMAD R11, R13, UR13, RZ ;  /* 0x0000000d0d0b7c24 */ /* 0x000fe2000f8e02ff */
[----:B------:R-:W-:-:S02]  /*80b0*/  @!UP1 ULDC UR17, c[0x0][0xb54] ;  /* 0x0002d50000119ab9 */ /* 0x000fc40000000800 */
[----:B------:R-:W-:Y:S01]  /*80c0*/  IADD3.X R9, R9, UR9, R12, P2, P3 ;  /* 0x0000000909097c10 */ /* 0x000fe200097e640c */
[----:B------:R-:W-:Y:S02]  /*80d0*/  IMAD R11, R10, UR12, R11 ;  /* 0x0000000c0a0b7c24 */ /* 0x000fe4000f8e020b */
[----:B------:R-:W-:-:S04]  /*80e0*/  IMAD.WIDE.U32 R8, R13, UR12, R8 ;  /* 0x0000000c0d087c25 */ /* 0x000fc8000f8e0008 */
[----:B------:R-:W-:Y:S01]  /*80f0*/  IMAD.IADD R9, R9, 0x1, R11 ;  /* 0x0000000109097824 */ /* 0x000fe200078e020b */
[----:B------:R-:W-:-:S04]  /*8100*/  LEA R10, P2, R8, UR16, 0x2 ;  /* 0x00000010080a7c11 */ /* 0x000fc8000f8410ff */
[----:B------:R-:W-:Y:S01]  /*8110*/  LEA.HI.X R11, R8, UR17, R9, 0x2, P2 ;  /* 0x00000011080b7c11 */ /* 0x000fe200090f1409 */
[----:B------:R-:W-:Y:S08]  /*8120*/  @P4 BRA `(.L_x_213) ;  /* 0x0000000000104947 */ /* 0x000ff00003800000 */
[----:B------:R-:W-:Y:S05]  /*8130*/  @!P0 BRA `(.L_x_213) ;  /* 0x00000000000c8947 */ /* 0x000fea0003800000 */
[----:B------:R-:W2:Y:S04]  /*8140*/  LDG.E R8, desc[UR36][R6.64] ;  /* 0x0000002406087981 */ /* 0x000ea8000c1e1900 */
[----:B-----5:R-:W2:Y:S02]  /*8150*/  LDG.E R5, desc[UR36][R6.64+0x4] ;  /* 0x0000042406057981 */ /* 0x020ea4000c1e1900 */
[----:B--2---:R-:W-:-:S07]  /*8160*/  IMAD.IADD R5, R5, 0x1, -R8 ;  /* 0x0000000105057824 */ /* 0x004fce00078e0a08 */
.L_x_213:
[----:B------:R-:W2:Y:S01]  /*8170*/  LDL R12, [R1+0x1c] ;  /* 0x00001c00010c7983 */ /* 0x000ea20000100800 */
[----:B------:R-:W-:Y:S01]  /*8180*/  R2UR UR9, R212 ;  /* 0x00000000d40972ca */ /* 0x000fe200000e0000 */
[----:B-----5:R-:W-:Y:S01]  /*8190*/  IMAD R84, R5, R18, RZ ;  /* 0x0000001205547224 */ /* 0x020fe200078e02ff */
[----:B------:R-:W-:Y:S01]  /*81a0*/  LOP3.LUT P0, RZ, R216, 0x3, RZ, 0xc0, !PT ;  /* 0x00000003d8ff7812 */ /* 0x000fe2000780c0ff */
[----:B------:R-:W-:Y:S01]  /*81b0*/  SHFL.IDX PT, R6, R10, RZ, 0x1c1f ;  /* 0x001c1fff0a067589 */ /* 0x000fe200000e0000 */
[----:B------:R-:W-:-:S03]  /*81c0*/  PLOP3.LUT P3, PT, PT, PT, UP1, 0x80, 0x0 ;  /* 0x000000000000781c */ /* 0x000fc60003f6f018 */
[----:B------:R-:W0:Y:S04]  /*81d0*/  SHFL.IDX PT, R7, R11, RZ, 0x1c1f ;  /* 0x001c1fff0b077589 */ /* 0x000e2800000e0000 */
[----:B------:R-:W-:Y:S02]  /*81e0*/  SHFL.IDX PT, R8, R10, 0x1, 0x1c1f ;  /* 0x003c1f000a087f89 */ /* 0x000fe400000e0000 */
[----:B------:R-:W-:Y:S02]  /*81f0*/  IMAD.U32 R13, RZ, RZ, UR9 ;  /* 0x00000009ff0d7e24 */ /* 0x000fe4000f8e00ff */
[----:B------:R-:W1:Y:S02]  /*8200*/  SHFL.IDX PT, R9, R11, 0x1, 0x1c1f ;  /* 0x003c1f000b097f89 */ /* 0x000e6400000e0000 */
[----:B--2---:R-:W-:-:S04]  /*8210*/  IMAD R13, R13, 0x80, R12 ;  /* 0x000000800d0d7824 */ /* 0x004fc800078e020c */
[C---:B------:R-:W-:Y:S01]  /*8220*/  VIADD R5, R13.reuse, 0x8 ;  /* 0x000000080d057836 */ /* 0x040fe20000000000 */
[----:B------:R-:W-:-:S04]  /*8230*/  ISETP.GE.OR P2, PT, R13, R84, P0 ;  /* 0x000000540d00720c */ /* 0x000fc80000746670 */
[----:B------:R-:W-:-:S09]  /*8240*/  ISETP.GE.OR P0, PT, R5, R84, P0 ;  /* 0x000000540500720c */ /* 0x000fd20000706670 */
[----:B0-----:R0:W-:Y:S01]  /*8250*/  @!P2 ST.E desc[UR36][R6.64], R0 ;  /* 0x000000000600a985 */ /* 0x0011e2000c101924 */
[----:B------:R-:W-:-:S03]  /*8260*/  ISETP.GE.AND P2, PT, R13, R84, PT ;  /* 0x000000540d00720c */ /* 0x000fc60003f46270 */
[----:B-1----:R0:W-:Y:S01]  /*8270*/  @!P0 ST.E desc[UR36][R8.64], R4 ;  /* 0x0000000408008985 */ /* 0x0021e2000c101924 */
[----:B------:R-:W-:Y:S01]  /*8280*/  ISETP.GE.AND P0, PT, R5, R84, PT ;  /* 0x000000540500720c */ /* 0x000fe20003f06270 */
[----:B------:R-:W-:-:S12]  /*8290*/  @P3 BRA `(.L_x_214) ;  /* 0x0000000c00543947 */ /* 0x000fd80003800000 */
[----:B0-----:R-:W-:Y:S01]  /*82a0*/  IMAD.SHL.U32 R0, R16, 0x8, RZ ;  /* 0x0000000810007824 */ /* 0x001fe200078e00ff */
[----:B------:R-:W-:Y:S01]  /*82b0*/  R2UR UR16, R212 ;  /* 0x00000000d41072ca */ /* 0x000fe200000e0000 */
[----:B------:R-:W-:Y:S01]  /*82c0*/  IMAD.MOV.U32 R3, RZ, RZ, 0x2 ;  /* 0x00000002ff037424 */ /* 0x000fe200078e00ff */
[----:B------:R-:W0:Y:S01]  /*82d0*/  @P1 LDC R23, c[0x0][0xbf0] ;  /* 0x0002fc00ff171b82 */ /* 0x000e220000000800 */
[----:B------:R-:W-:Y:S01]  /*82e0*/  IMAD R2, R213, 0x40, R0 ;  /* 0x00000040d5027824 */ /* 0x000fe200078e0200 */
[----:B------:R-:W-:Y:S01]  /*82f0*/  ULDC.64 UR12, c[0x0][0xaa0] ;  /* 0x0002a800000c7ab9 */ /* 0x000fe20000000a00 */
[----:B------:R-:W-:Y:S02]  /*8300*/  R2UR UR17, R211 ;  /* 0x00000000d31172ca */ /* 0x000fe400000e0000 */
[----:B------:R-:W-:-:S03]  /*8310*/  IMAD.WIDE R2, R2, R3, UR10 ;  /* 0x0000000a02027e25 */ /* 0x000fc6000f8e0203 */
[C---:B------:R-:W-:Y:S02]  /*8320*/  IADD3 R33, P2, R2.reuse, 0x5000, RZ ;  /* 0x0000500002217810 */ /* 0x040fe40007f5e0ff */
[C---:B------:R-:W-:Y:S02]  /*8330*/  IADD3 R9, P4, R2.reuse, 0x1000, RZ ;  /* 0x0000100002097810 */ /* 0x040fe40007f9e0ff */
[C---:B------:R-:W-:Y:S02]  /*8340*/  IADD3 R13, P3, R2.reuse, 0x2000, RZ ;  /* 0x00002000020d7810 */ /* 0x040fe40007f7e0ff */
[C---:B------:R-:W-:Y:S02]  /*8350*/  IADD3 R25, P6, R2.reuse, 0x3000, RZ ;  /* 0x0000300002197810 */ /* 0x040fe40007fde0ff */
[----:B------:R-:W-:Y:S02]  /*8360*/  IADD3 R29, P5, R2, 0x4000, RZ ;  /* 0x00004000021d7810 */ /* 0x000fe40007fbe0ff */
[----:B------:R-:W-:-:S02]  /*8370*/  LOP3.LUT R32, R33, 0x380, RZ, 0xc0, !PT ;  /* 0x0000038021207812 */ /* 0x000fc400078ec0ff */
[----:B------:R-:W-:Y:S02]  /*8380*/  LOP3.LUT R8, R9, 0x380, RZ, 0xc0, !PT ;  /* 0x0000038009087812 */ /* 0x000fe400078ec0ff */
[----:B------:R-:W-:Y:S02]  /*8390*/  LOP3.LUT R12, R13, 0x380, RZ, 0xc0, !PT ;  /* 0x000003800d0c7812 */ /* 0x000fe400078ec0ff */
[----:B------:R-:W-:Y:S02]  /*83a0*/  LOP3.LUT R24, R25, 0x380, RZ, 0xc0, !PT ;  /* 0x0000038019187812 */ /* 0x000fe400078ec0ff */
[----:B------:R-:W-:Y:S02]  /*83b0*/  LOP3.LUT R28, R29, 0x380, RZ, 0xc0, !PT ;  /* 0x000003801d1c7812 */ /* 0x000fe400078ec0ff */
[----:B------:R-:W-:Y:S02]  /*83c0*/  SHF.R.U64 R32, R32, 0x3, RZ ;  /* 0x0000000320207819 */ /* 0x000fe400000012ff */
[----:B------:R-:W-:-:S02]  /*83d0*/  SHF.R.U64 R8, R8, 0x3, RZ ;  /* 0x0000000308087819 */ /* 0x000fc400000012ff */
[----:B------:R-:W-:Y:S02]  /*83e0*/  SHF.R.U64 R12, R12, 0x3, RZ ;  /* 0x000000030c0c7819 */ /* 0x000fe400000012ff */
[----:B------:R-:W-:Y:S02]  /*83f0*/  SHF.R.U64 R24, R24, 0x3, RZ ;  /* 0x0000000318187819 */ /* 0x000fe400000012ff */
[----:B------:R-:W-:Y:S02]  /*8400*/  SHF.R.U64 R28, R28, 0x3, RZ ;  /* 0x000000031c1c7819 */ /* 0x000fe400000012ff */
[----:B------:R-:W-:Y:S01]  /*8410*/  LOP3.LUT R32, R32, R33, RZ, 0x3c, !PT ;  /* 0x0000002120207212 */ /* 0x000fe200078e3cff */
[--C-:B------:R-:W-:Y:S01]  /*8420*/  IMAD.X R33, RZ, RZ, R3.reuse, P2 ;  /* 0x000000ffff217224 */ /* 0x100fe200010e0603 */
        /* <DEDUP_REMOVED lines=8> */
[C---:B------:R-:W-:Y:S01]  /*84b0*/  IADD3 R5, P2, R2.reuse, 0xb000, RZ ;  /* 0x0000b00002057810 */ /* 0x040fe20007f5e0ff */
[----:B------:R-:W-:Y:S01]  /*84c0*/  UIMAD UR9, UR15, UR12, URZ ;  /* 0x0000000c0f0972a4 */ /* 0x000fe2000f8e023f */
[C---:B------:R-:W-:Y:S01]  /*84d0*/  IADD3 R37, P0, R2.reuse, 0x6000, RZ ;  /* 0x0000600002257810 */ /* 0x040fe20007f1e0ff */
[----:B------:R-:W-:Y:S01]  /*84e0*/  UIMAD.WIDE.U32 UR10, UR4, UR12, URZ ;  /* 0x0000000c040a72a5 */ /* 0x000fe2000f8e003f */
[C---:B------:R-:W-:Y:S01]  /*84f0*/  IADD3 R41, P4, R2.reuse, 0x7000, RZ ;  /* 0x0000700002297810 */ /* 0x040fe20007f9e0ff */
[----:B------:R-:W-:Y:S01]  /*8500*/  IMAD.X R57, RZ, RZ, R3, P2 ;  /* 0x000000ffff397224 */ /* 0x000fe200010e0603 */
[C---:B------:R-:W-:Y:S01]  /*8510*/  IADD3 R45, P3, R2.reuse, 0x8000, RZ ;  /* 0x00008000022d7810 */ /* 0x040fe20007f7e0ff */
[----:B------:R-:W-:Y:S01]  /*8520*/  IMAD.U32 R21, RZ, RZ, UR16 ;  /* 0x00000010ff157e24 */ /* 0x000fe2000f8e00ff */
[C---:B------:R-:W-:Y:S01]  /*8530*/  IADD3 R49, P6, R2.reuse, 0x9000, RZ ;  /* 0x0000900002317810 */ /* 0x040fe20007fde0ff */
[----:B------:R-:W-:Y:S01]  /*8540*/  ULDC.64 UR14, c[0x0][0xaf0] ;  /* 0x0002bc00000e7ab9 */ /* 0x000fe20000000a00 */
[C---:B------:R-:W-:Y:S01]  /*8550*/  IADD3 R53, P5, R2.reuse, 0xa000, RZ ;  /* 0x0000a00002357810 */ /* 0x040fe20007fbe0ff */
[----:B------:R-:W5:Y:S01]  /*8560*/  LD.E.128 R8, desc[UR36][R8.64] ;  /* 0x0000002408087980 */ /* 0x000f62000c101d00 */
[----:B------:R-:W-:-:S02]  /*8570*/  LOP3.LUT R7, R2, 0x380, RZ, 0xc0, !PT ;  /* 0x0000038002077812 */ /* 0x000fc400078ec0ff */
[----:B------:R-:W-:Y:S01]  /*8580*/  LOP3.LUT R4, R5, 0x380, RZ, 0xc0, !PT ;  /* 0x0000038005047812 */ /* 0x000fe200078ec0ff */
[----:B------:R-:W5:Y:S01]  /*8590*/  LD.E.128 R12, desc[UR36][R12.64] ;  /* 0x000000240c0c7980 */ /* 0x000f62000c101d00 */
[----:B------:R-:W-:Y:S02]  /*85a0*/  LOP3.LUT R36, R37, 0x380, RZ, 0xc0, !PT ;  /* 0x0000038025247812 */ /* 0x000fe400078ec0ff */
[----:B------:R-:W-:Y:S01]  /*85b0*/  LOP3.LUT R40, R41, 0x380, RZ, 0xc0, !PT ;  /* 0x0000038029287812 */ /* 0x000fe200078ec0ff */
[----:B------:R-:W5:Y:S01]  /*85c0*/  LD.E.128 R24, desc[UR36][R24.64] ;  /* 0x0000002418187980 */ /* 0x000f62000c101d00 */
[----:B------:R-:W-:Y:S02]  /*85d0*/  LOP3.LUT R44, R45, 0x380, RZ, 0xc0, !PT ;  /* 0x000003802d2c7812 */ /* 0x000fe400078ec0ff */
[----:B------:R-:W-:Y:S01]  /*85e0*/  LOP3.LUT R48, R49, 0x380, RZ, 0xc0, !PT ;  /* 0x0000038031307812 */ /* 0x000fe200078ec0ff */
[----:B------:R-:W5:Y:S01]  /*85f0*/  LD.E.128 R28, desc[UR36][R28.64] ;  /* 0x000000241c1c7980 */ /* 0x000f62000c101d00 */
[----:B------:R-:W-:-:S02]  /*8600*/  LOP3.LUT R52, R53, 0x380, RZ, 0xc0, !PT ;  /* 0x0000038035347812 */ /* 0x000fc400078ec0ff */
[----:B------:R-:W-:Y:S01]  /*8610*/  SHF.R.U64 R7, R7, 0x3, RZ ;  /* 0x0000000307077819 */ /* 0x000fe200000012ff */
[----:B------:R-:W5:Y:S01]  /*8620*/  LD.E.128 R32, desc[UR36][R32.64] ;  /* 0x0000002420207980 */ /* 0x000f62000c101d00 */
[----:B------:R-:W-:Y:S02]  /*8630*/  SHF.R.U64 R4, R4, 0x3, RZ ;  /* 0x0000000304047819 */ /* 0x000fe400000012ff */
[----:B------:R-:W-:Y:S02]  /*8640*/  SHF.R.U64 R36, R36, 0x3, RZ ;  /* 0x0000000324247819 */ /* 0x000fe400000012ff */
[----:B------:R-:W-:Y:S02]  /*8650*/  SHF.R.U64 R40, R40, 0x3, RZ ;  /* 0x0000000328287819 */ /* 0x000fe400000012ff */
[----:B------:R-:W-:Y:S02]  /*8660*/  SHF.R.U64 R44, R44, 0x3, RZ ;  /* 0x000000032c2c7819 */ /* 0x000fe400000012ff */
[----:B------:R-:W-:-:S02]  /*8670*/  SHF.R.U64 R48, R48, 0x3, RZ ;  /* 0x0000000330307819 */ /* 0x000fc400000012ff */
[----:B------:R-:W-:Y:S02]  /*8680*/  SHF.R.U64 R52, R52, 0x3, RZ ;  /* 0x0000000334347819 */ /* 0x000fe400000012ff */
[----:B------:R-:W-:Y:S02]  /*8690*/  LOP3.LUT R2, R7, R2, RZ, 0x3c, !PT ;  /* 0x0000000207027212 */ /* 0x000fe400078e3cff */
[----:B------:R-:W-:Y:S01]  /*86a0*/  LOP3.LUT R36, R36, R37, RZ, 0x3c, !PT ;  /* 0x0000002524247212 */ /* 0x000fe200078e3cff */
[--C-:B------:R-:W-:Y:S01]  /*86b0*/  IMAD.X R37, RZ, RZ, R3.reuse, P0 ;  /* 0x000000ffff257224 */ /* 0x100fe200000e0603 */
[----:B------:R-:W-:Y:S01]  /*86c0*/  LOP3.LUT R40, R40, R41, RZ, 0x3c, !PT ;  /* 0x0000002928287212 */ /* 0x000fe200078e3cff */
[--C-:B------:R-:W-:Y:S01]  /*86d0*/  IMAD.X R41, RZ, RZ, R3.reuse, P4 ;  /* 0x000000ffff297224 */ /* 0x100fe200020e0603 */
[----:B------:R-:W-:Y:S01]  /*86e0*/  LOP3.LUT R44, R44, R45, RZ, 0x3c, !PT ;  /* 0x0000002d2c2c7212 */ /* 0x000fe200078e3cff */
[--C-:B------:R-:W-:Y:S01]  /*86f0*/  IMAD.X R45, RZ, RZ, R3.reuse, P3 ;  /* 0x000000ffff2d7224 */ /* 0x100fe200018e0603 */
[----:B------:R-:W-:Y:S01]  /*8700*/  LOP3.LUT R48, R48, R49, RZ, 0x3c, !PT ;  /* 0x0000003130307212 */ /* 0x000fe200078e3cff */
[----:B------:R-:W-:Y:S01]  /*8710*/  UIMAD UR9, UR4, UR13, UR9 ;  /* 0x0000000d040972a4 */ /* 0x000fe2000f8e0209 */
[----:B------:R-:W-:Y:S01]  /*8720*/  LOP3.LUT R52, R52, R53, RZ, 0x3c, !PT ;  /* 0x0000003534347212 */ /* 0x000fe200078e3cff */
[----:B------:R-:W-:Y:S01]  /*8730*/  IMAD.X R53, RZ, RZ, R3, P5 ;  /* 0x000000ffff357224 */ /* 0x000fe200028e0603 */
[----:B------:R-:W-:Y:S01]  /*8740*/  LOP3.LUT R56, R4, R5, RZ, 0x3c, !PT ;  /* 0x0000000504387212 */ /* 0x000fe200078e3cff */
[----:B------:R-:W-:Y:S01]  /*8750*/  ULDC.64 UR12, c[0x0][0xae8] ;  /* 0x0002ba00000c7ab9 */ /* 0x000fe20000000a00 */
[----:B------:R-:W-:Y:S01]  /*8760*/  IADD3.X R49, RZ, R3, RZ, P6, !PT ;  /* 0x00000003ff317210 */ /* 0x000fe200037fe4ff */
[----:B------:R1:W5:Y:S01]  /*8770*/  LD.E.128 R4, desc[UR36][R2.64] ;  /* 0x0000002402047980 */ /* 0x000362000c101d00 */
[----:B------:R-:W-:-:S02]  /*8780*/  UIADD3 UR11, UR11, UR9, URZ ;  /* 0x000000090b0b7290 */ /* 0x000fc4000fffe03f */
[----:B------:R-:W-:Y:S01]  /*8790*/  USHF.R.S32.HI UR4, URZ, 0x1f, UR61 ;  /* 0x0000001f3f047899 */ /* 0x000fe2000801143d */
[----:B------:R-:W5:Y:S04]  /*87a0*/  LD.E.128 R36, desc[UR36][R36.64] ;  /* 0x0000002424247980 */ /* 0x000f68000c101d00 */
[----:B------:R-:W5:Y:S01]  /*87b0*/  LD.E.128 R40, desc[UR36][R40.64] ;  /* 0x0000002428287980 */ /* 0x000f62000c101d00 */
[----:B-1----:R-:W1:Y:S01]  /*87c0*/  @P1 LDC R3, c[0x0][0xbec] ;  /* 0x0002fb00ff031b82 */ /* 0x002e620000000800 */
[----:B------:R-:W-:Y:S01]  /*87d0*/  IMAD R2, R16, 0x20, R213 ;  /* 0x0000002010027824 */ /* 0x000fe200078e02d5 */
[----:B------:R-:W-:Y:S01]  /*87e0*/  UIMAD.WIDE.U32 UR10, UR17, UR12, UR10 ;  /* 0x0000000c110a72a5 */ /* 0x000fe2000f8e000a */
[----:B------:R-:W5:Y:S02]  /*87f0*/  LD.E.128 R44, desc[UR36][R44.64] ;  /* 0x000000242c2c7980 */ /* 0x000f64000c101d00 */
[----:B------:R-:W-:Y:S01]  /*8800*/  IMAD R60, R21, 0x80, R2 ;  /* 0x00000080153c7824 */ /* 0x000fe200078e0202 */
[----:B------:R-:W-:Y:S01]  /*8810*/  UIMAD UR4, UR4, UR14, URZ ;  /* 0x0000000e040472a4 */ /* 0x000fe2000f8e023f */
[----:B------:R-:W5:Y:S01]  /*8820*/  LD.E.128 R48, desc[UR36][R48.64] ;  /* 0x0000002430307980 */ /* 0x000f62000c101d00 */
[----:B------:R-:W-:Y:S01]  /*8830*/  UIMAD UR11, UR17, UR13, UR11 ;  /* 0x0000000d110b72a4 */ /* 0x000fe2000f8e020b */
[----:B------:R-:W-:Y:S01]  /*8840*/  IMAD.MOV.U32 R21, RZ, RZ, R60 ;  /* 0x000000ffff157224 */ /* 0x000fe200078e003c */
[----:B------:R-:W-:Y:S01]  /*8850*/  UIMAD UR4, UR61, UR15, UR4 ;  /* 0x0000000f3d0472a4 */ /* 0x000fe2000f8e0204 */
[----:B------:R-:W5:Y:S01]  /*8860*/  LD.E.128 R52, desc[UR36][R52.64] ;  /* 0x0000002434347980 */ /* 0x000f62000c101d00 */
[----:B------:R-:W-:Y:S01]  /*8870*/  UIMAD.WIDE.U32 UR10, UR61, UR14, UR10 ;  /* 0x0000000e3d0a72a5 */ /* 0x000fe2000f8e000a */
[----:B------:R-:W-:-:S02]  /*8880*/  ULDC.64 UR12, c[0x0][0xae0] ;  /* 0x0002b800000c7ab9 */ /* 0x000fc40000000a00 */
[----:B------:R-:W5:Y:S01]  /*8890*/  LD.E.128 R56, desc[UR36][R56.64] ;  /* 0x0000002438387980 */ /* 0x000f62000c101d00 */
[----:B-1----:R-:W-:Y:S01]  /*88a0*/  @P1 IMAD.HI.U32 R2, R60, R3, RZ ;  /* 0x000000033c021227 */ /* 0x002fe200078e00ff */
[----:B------:R-:W-:Y:S01]  /*88b0*/  UIADD3 UR4, UR11, UR4, URZ ;  /* 0x000000040b047290 */ /* 0x000fe2000fffe03f */
[----:B------:R-:W-:Y:S01]  /*88c0*/  @!PT LDS RZ, [RZ] ;  /* 0x00000000fffff984 */ /* 0x000fe20000000800 */
[----:B------:R-:W-:Y:S01]  /*88d0*/  @!PT LDS RZ, [RZ] ;  /* 0x00000000fffff984 */ /* 0x000fe20000000800 */
[----:B------:R-:W-:Y:S01]  /*88e0*/  @!PT LDS RZ, [RZ] ;  /* 0x00000000fffff984 */ /* 0x000fe20000000800 */
[----:B------:R-:W-:Y:S01]  /*88f0*/  @!PT LDS RZ, [RZ] ;  /* 0x00000000fffff984 */ /* 0x000fe20000000800 */
[----:B------:R1:W-:Y:S06]  /*8900*/  MEMBAR.ALL.CTA ;  /* 0x0000000000007992 */ /* 0x0003ec0000008000 */
[----:B-1----:R-:W1:Y:S01]  /*8910*/  FENCE.VIEW.ASYNC.S ;  /* 0x00000000000073c6 */ /* 0x002e620000000000 */
[----:B0-----:R-:W-:-:S04]  /*8920*/  @P1 SHF.R.U32.HI R21, RZ, R23, R2 ;  /* 0x00000017ff151219 */ /* 0x001fc80000011602 */
[--C-:B------:R-:W-:Y:S01]  /*8930*/  SHF.R.S32.HI R20, RZ, 0x1f, R21.reuse ;  /* 0x0000001fff147819 */ /* 0x100fe20000011415 */
[----:B------:R-:W-:Y:S02]  /*8940*/  IMAD.MOV R23, RZ, RZ, -R21 ;  /* 0x000000ffff177224 */ /* 0x000fe400078e0a15 */
[----:B------:R-:W-:Y:S02]  /*8950*/  IMAD.U32 R3, RZ, RZ, UR11 ;  /* 0x0000000bff037e24 */ /* 0x000fe4000f8e00ff */
[----:B------:R-:W-:Y:S02]  /*8960*/  IMAD R23, R18, R23, R60 ;  /* 0x0000001712177224 */ /* 0x000fe400078e023c */
[----:B------:R-:W-:Y:S01]  /*8970*/  IMAD.U32 R2, RZ, RZ, UR10 ;  /* 0x0000000aff027e24 */ /* 0x000fe2000f8e00ff */
[----:B------:R-:W-:Y:S01]  /*8980*/  ULDC.64 UR10, c[0x0][0xad8] ;  /* 0x0002b600000a7ab9 */ /* 0x000fe20000000a00 */
[----:B------:R-:W-:Y:S02]  /*8990*/  IMAD.U32 R3, RZ, RZ, UR4 ;  /* 0x00000004ff037e24 */ /* 0x000fe4000f8e00ff */
[----:B------:R-:W-:Y:S01]  /*89a0*/  IMAD R20, R20, UR12, RZ ;  /* 0x0000000c14147c24 */ /* 0x000fe2000f8e02ff */
[----:B------:R-:W-:Y:S01]  /*89b0*/  SHF.R.S32.HI R18, RZ, 0x1f, R23 ;  /* 0x0000001fff127819 */ /* 0x000fe20000011417 */
[----:B------:R-:W-:-:S04]  /*89c0*/  IMAD.WIDE.U32 R2, R21, UR12, R2 ;  /* 0x0000000c15027c25 */ /* 0x000fc8000f8e0002 */
[----:B------:R-:W-:Y:S02]  /*89d0*/  IMAD R61, R21, UR13, R20 ;  /* 0x0000000d153d7c24 */ /* 0x000fe4000f8e0214 */
[----:B------:R-:W-:Y:S02]  /*89e0*/  IMAD.U32 R20, RZ, RZ, UR16 ;  /* 0x00000010ff147e24 */ /* 0x000fe4000f8e00ff */
[----:B------:R-:W-:Y:S02]  /*89f0*/  IMAD.IADD R3, R3, 0x1, R61 ;  /* 0x0000000103037824 */ /* 0x000fe400078e023d */
[----:B------:R-:W-:Y:S02]  /*8a00*/  IMAD R18, R18, UR10, RZ ;  /* 0x0000000a12127c24 */ /* 0x000fe4000f8e02ff */
[----:B------:R-:W-:Y:S01]  /*8a10*/  IMAD R63, R20, 0x80, R213 ;  /* 0x00000080143f7824 */ /* 0x000fe200078e02d5 */
[----:B------:R-:W-:Y:S01]  /*8a20*/  UIADD3 UR8, UR8, 0x30820, URZ ;  /* 0x0003082008087890 */ /* 0x000fe2000fffe03f */
[----:B------:R-:W-:-:S02]  /*8a30*/  IMAD R61, R23, UR11, R18 ;  /* 0x0000000b173d7c24 */ /* 0x000fc4000f8e0212 */
[----:B------:R-:W-:Y:S01]  /*8a40*/  IMAD.WIDE.U32 R2, R23, UR10, R2 ;  /* 0x0000000a17027c25 */ /* 0x000fe2000f8e0002 */
[CC--:B------:R-:W-:Y:S01]  /*8a50*/  ISETP.GE.AND P2, PT, R63.reuse, R84.reuse, PT ;  /* 0x000000543f00720c */ /* 0x0c0fe20003f46270 */
[----:B------:R-:W-:Y:S02]  /*8a60*/  ULDC.64 UR10, c[0x0][0xa80] ;  /* 0x0002a000000a7ab9 */ /* 0x000fe40000000a00 */
[----:B------:R-:W-:Y:S01]  /*8a70*/  VIADD R23, R63, 0x40 ;  /* 0x000000403f177836 */ /* 0x000fe20000000000 */
[----:B------:R-:W-:Y:S01]  /*8a80*/  UPRMT UR8, URZ, 0x654, UR8 ;  /* 0x000006543f087896 */ /* 0x000fe20008000008 */
[----:B------:R-:W-:Y:S01]  /*8a90*/  IMAD.IADD R3, R3, 0x1, R61 ;  /* 0x0000000103037824 */ /* 0x000fe200078e023d */
[C---:B------:R-:W-:Y:S01]  /*8aa0*/  LEA R18, P3, R2.reuse, UR10, 0x1 ;  /* 0x0000000a02127c11 */ /* 0x040fe2000f8608ff */
[----:B------:R-:W-:Y:S01]  /*8ab0*/  VIADD R21, R63, 0x20 ;  /* 0x000000203f157836 */ /* 0x000fe20000000000 */
[-C--:B------:R-:W-:Y:S02]  /*8ac0*/  ISETP.GE.AND P1, PT, R23, R84.reuse, PT ;  /* 0x000000541700720c */ /* 0x080fe40003f26270 */
[----:B------:R-:W-:Y:S01]  /*8ad0*/  LEA.HI.X R23, R2, UR11, R3, 0x1, P3 ;  /* 0x0000000b02177c11 */ /* 0x000fe200098f0c03 */
[C---:B------:R-:W-:Y:S01]  /*8ae0*/  VIADD R66, R0.reuse, 0x80 ;  /* 0x0000008000427836 */ /* 0x040fe20000000000 */
[----:B------:R-:W-:Y:S01]  /*8af0*/  ISETP.GE.AND P0, PT, R21, R84, PT ;  /* 0x000000541500720c */ /* 0x000fe20003f06270 */
[----:B-1----:R-:W-:Y:S01]  /*8b00*/  SYNCS.ARRIVE.TRANS64.RED.A1T0 RZ, [UR8], RZ ;  /* 0x000000ffffff79a7 */ /* 0x002fe20008100408 */
[----:B------:R-:W-:Y:S01]  /*8b10*/  IADD3 R64, R0, 0x40, RZ ;  /* 0x0000004000407810 */ /* 0x000fe20007ffe0ff */
[----:B------:R0:W1:Y:S01]  /*8b20*/  SHFL.IDX PT, R21, R18, RZ, 0x181f ;  /* 0x00181fff12157589 */ /* 0x00006200000e0000 */
[----:B------:R-:W-:Y:S03]  /*8b30*/  BSSY B1, `(.L_x_215) ;  /* 0x0000013000017945 */ /* 0x000fe60003800000 */
[----:B------:R0:W2:Y:S01]  /*8b40*/  SHFL.IDX PT, R61, R23, RZ, 0x181f ;  /* 0x00181fff173d7589 */ /* 0x0000a200000e0000 */
[----:B------:R-:W-:-:S02]  /*8b50*/  SHF.R.S32.HI R62, RZ, 0x1f, R0 ;  /* 0x0000001fff3e7819 */ /* 0x000fc40000011400 */
[----:B------:R-:W-:Y:S02]  /*8b60*/  SHF.R.S32.HI R65, RZ, 0x1f, R64 ;  /* 0x0000001fff417819 */ /* 0x000fe40000011440 */
[----:B------:R-:W-:Y:S01]  /*8b70*/  SHF.R.S32.HI R67, RZ, 0x1f, R66 ;  /* 0x0000001fff437819 */ /* 0x000fe20000011442 */
[----:B------:R-:W-:Y:S06]  /*8b80*/  @P2 BRA `(.L_x_216) ;  /* 0x0000000000342947 */ /* 0x000fec0003800000 */
[----:B------:R-:W-:Y:S02]  /*8b90*/  ULDC UR4, c[0x0][0xac8] ;  /* 0x0002b20000047ab9 */ /* 0x000fe40000000800 */
[----:B------:R-:W-:Y:S02]  /*8ba0*/  ISETP.GE.AND P4, PT, R0, UR4, PT ;  /* 0x0000000400007c0c */ /* 0x000fe4000bf86270 */
[----:B------:R-:W-:Y:S02]  /*8bb0*/  ISETP.GE.AND P3, PT, R64, UR4, PT ;  /* 0x0000000440007c0c */ /* 0x000fe4000bf66270 */
[----:B------:R-:W-:-:S09]  /*8bc0*/  ISETP.GE.AND P2, PT, R66, UR4, PT ;  /* 0x0000000442007c0c */ /* 0x000fd2000bf46270 */
[-C--:B-1----:R-:W-:Y:S02]  /*8bd0*/  @!P4 LEA R2, P6, R0, R21.reuse, 0x1 ;  /* 0x000000150002c211 */ /* 0x082fe400078c08ff */
[----:B------:R-:W-:Y:S02]  /*8be0*/  @!P3 LEA R20, P5, R64, R21, 0x1 ;  /* 0x000000154014b211 */ /* 0x000fe400078a08ff */
[----:B--2---:R-:W-:Y:S02]  /*8bf0*/  @!P4 LEA.HI.X R3, R0, R61, R62, 0x1, P6 ;  /* 0x0000003d0003c211 */ /* 0x004fe400030f0c3e */
[----:B------:R-:W-:Y:S02]  /*8c00*/  @!P2 LEA R60, P6, R66, R21, 0x1 ;  /* 0x00000015423ca211 */ /* 0x000fe400078c08ff */
[-C--:B------:R-:W-:Y:S01]  /*8c10*/  @!P3 LEA.HI.X R21, R64, R61.reuse, R65, 0x1, P5 ;  /* 0x0000003d4015b211 */ /* 0x080fe200028f0c41 */
[----:B-----5:R3:W-:Y:S01]  /*8c20*/  @!P4 ST.E.128 desc[UR36][R2.64], R4 ;  /* 0x000000040200c985 */ /* 0x0207e2000c101d24 */
[----:B------:R-:W-:-:S03]  /*8c30*/  @!P2 LEA.HI.X R61, R66, R61, R67, 0x1, P6 ;  /* 0x0000003d423da211 */ /* 0x000fc600030f0c43 */
[----:B------:R3:W-:Y:S04]  /*8c40*/  @!P3 ST.E.128 desc[UR36][R20.64], R28 ;  /* 0x0000001c1400b985 */ /* 0x0007e8000c101d24 */
[----:B------:R3:W-:Y:S02]  /*8c50*/  @!P2 ST.E.128 desc[UR36][R60.64], R44 ;  /* 0x0000002c3c00a985 */ /* 0x0007e4000c101d24 */
.L_x_216:
[----:B------:R-:W-:Y:S05]  /*8c60*/  BSYNC B1 ;  /* 0x0000000000017941 */ /* 0x000fea0003800000 */
.L_x_215:
[----:B---3-5:R3:W4:Y:S01]  /*8c70*/  SHFL.IDX PT, R7, R23, 0x1, 0x181f ;  /* 0x00381f0017077f89 */ /* 0x02872200000e0000 */
[----:B------:R-:W-:Y:S03]  /*8c80*/  BSSY B1, `(.L_x_217) ;  /* 0x0000010000017945 */ /* 0x000fe60003800000 */
[----:B------:R3:W0:Y:S01]  /*8c90*/  SHFL.IDX PT, R3, R18, 0x1, 0x181f ;  /* 0x00381f0012037f89 */ /* 0x00062200000e0000 */
[----:B------:R-:W-:Y:S05]  /*8ca0*/  @P0 BRA `(.L_x_218) ;  /* 0x0000000000340947 */ /* 0x000fea0003800000 */
[----:B------:R-:W-:Y:S02]  /*8cb0*/  ULDC UR4, c[0x0][0xac8] ;  /* 0x0002b20000047ab9 */ /* 0x000fe40000000800 */
[----:B------:R-:W-:Y:S02]  /*8cc0*/  ISETP.GE.AND P4, PT, R0, UR4, PT ;  /* 0x0000000400007c0c */ /* 0x000fe4000bf86270 */
[----:B------:R-:W-:Y:S02]  /*8cd0*/  ISETP.GE.AND P5, PT, R64, UR4, PT ;  /* 0x0000000440007c0c */ /* 0x000fe4000bfa6270 */
[----:B------:R-:W-:-:S09]  /*8ce0*/  ISETP.GE.AND P6, PT, R66, UR4, PT ;  /* 0x0000000442007c0c */ /* 0x000fd2000bfc6270 */
[-C--:B0-----:R-:W-:Y:S02]  /*8cf0*/  @!P4 LEA R2, P0, R0, R3.reuse, 0x1 ;  /* 0x000000030002c211 */ /* 0x081fe400078008ff */
[-C--:B------:R-:W-:Y:S02]  /*8d00*/  @!P5 LEA R4, P2, R64, R3.reuse, 0x1 ;  /* 0x000000034004d211 */ /* 0x080fe400078408ff */
[----:B------:R-:W-:Y:S02]  /*8d10*/  @!P6 LEA R6, P3, R66, R3, 0x1 ;  /* 0x000000034206e211 */ /* 0x000fe400078608ff */
[-C--:B----4-:R-:W-:Y:S02]  /*8d20*/  @!P4 LEA.HI.X R3, R0, R7.reuse, R62, 0x1, P0 ;  /* 0x000000070003c211 */ /* 0x090fe400000f0c3e */
[-C--:B------:R-:W-:Y:S02]  /*8d30*/  @!P5 LEA.HI.X R5, R64, R7.reuse, R65, 0x1, P2 ;  /* 0x000000074005d211 */ /* 0x080fe400010f0c41 */
[----:B------:R-:W-:Y:S01]  /*8d40*/  @!P6 LEA.HI.X R7, R66, R7, R67, 0x1, P3 ;  /* 0x000000074207e211 */ /* 0x000fe200018f0c43 */
[----:B------:R0:W-:Y:S04]  /*8d50*/  @!P4 ST.E.128 desc[UR36][R2.64], R8 ;  /* 0x000000080200c985 */ /* 0x0001e8000c101d24 */
[----:B------:R0:W-:Y:S04]  /*8d60*/  @!P5 ST.E.128 desc[UR36][R4.64], R32 ;  /* 0x000000200400d985 */ /* 0x0001e8000c101d24 */
[----:B------:R0:W-:Y:S02]  /*8d70*/  @!P6 ST.E.128 desc[UR36][R6.64], R48 ;  /* 0x000000300600e985 */ /* 0x0001e4000c101d24 */
.L_x_218:
[----:B------:R-:W-:Y:S05]  /*8d80*/  BSYNC B1 ;  /* 0x0000000000017941 */ /* 0x000fea0003800000 */
.L_x_217:
[----:B0---4-:R0:W4:Y:S01]  /*8d90*/  SHFL.IDX PT, R7, R23, 0x2, 0x181f ;  /* 0x00581f0017077f89 */ /* 0x01112200000e0000 */
        /* <DEDUP_REMOVED lines=16> */
.L_x_220:
[----:B------:R-:W-:Y:S05]  /*8ea0*/  BSYNC B1 ;  /* 0x0000000000017941 */ /* 0x000fea0003800000 */
.L_x_219:
[----:B0-----:R-:W-:Y:S01]  /*8eb0*/  VIADD R3, R63, 0x60 ;  /* 0x000000603f037836 */ /* 0x001fe20000000000 */
[----:B---3--:R-:W0:Y:S04]  /*8ec0*/  SHFL.IDX PT, R23, R23, 0x3, 0x181f ;  /* 0x00781f0017177f89 */ /* 0x008e2800000e0000 */
[----:B------:R-:W-:Y:S01]  /*8ed0*/  ISETP.GE.AND P0, PT, R3, R84, PT ;  /* 0x000000540300720c */ /* 0x000fe20003f06270 */
[----:B----4-:R3:W4:-:S12]  /*8ee0*/  SHFL.IDX PT, R7, R18, 0x3, 0x181f ;  /* 0x00781f0012077f89 */ /* 0x01071800000e0000 */
[----:B---3--:R-:W-:Y:S05]  /*8ef0*/  @P0 BRA `(.L_x_221) ;  /* 0x0000002000100947 */ /* 0x008fea0003800000 */
[----:B------:R-:W-:Y:S02]  /*8f00*/  ULDC UR4, c[0x0][0xac8] ;  /* 0x0002b20000047ab9 */ /* 0x000fe40000000800 */
[----:B------:R-:W-:Y:S02]  /*8f10*/  ISETP.GE.AND P2, PT, R0, UR4, PT ;  /* 0x0000000400007c0c */ /* 0x000fe4000bf46270 */
[----:B------:R-:W-:-:S11]  /*8f20*/  ISETP.GE.AND P3, PT, R64, UR4, PT ;  /* 0x0000000440007c0c */ /* 0x000fd6000bf66270 */
[-C--:B----4-:R-:W-:Y:S02]  /*8f30*/  @!P2 LEA R2, P0, R0, R7.reuse, 0x1 ;  /* 0x000000070002a211 */ /* 0x090fe400078008ff */
[----:B------:R-:W-:Y:S02]  /*8f40*/  @!P3 LEA R4, P1, R64, R7, 0x1 ;  /* 0x000000074004b211 */ /* 0x000fe400078208ff */
[-C--:B0-----:R-:W-:Y:S02]  /*8f50*/  @!P2 LEA.HI.X R3, R0, R23.reuse, R62, 0x1, P0 ;  /* 0x000000170003a211 */ /* 0x081fe400000f0c3e */
[----:B------:R-:W-:Y:S02]  /*8f60*/  @!P3 LEA.HI.X R5, R64, R23, R65, 0x1, P1 ;  /* 0x000000174005b211 */ /* 0x000fe400008f0c41 */
[----:B------:R-:W-:Y:S01]  /*8f70*/  ISETP.GE.AND P0, PT, R66, UR4, PT ;  /* 0x0000000442007c0c */ /* 0x000fe2000bf06270 */
[----:B------:R3:W-:Y:S04]  /*8f80*/  @!P2 ST.E.128 desc[UR36][R2.64], R24 ;  /* 0x000000180200a985 */ /* 0x0007e8000c101d24 */
[----:B------:R3:W-:Y:S08]  /*8f90*/  @!P3 ST.E.128 desc[UR36][R4.64], R40 ;  /* 0x000000280400b985 */ /* 0x0007f0000c101d24 */
[----:B------:R-:W-:Y:S05]  /*8fa0*/  @P0 BRA `(.L_x_221) ;  /* 0x0000001c00e40947 */ /* 0x000fea0003800000 */
[----:B---3--:R-:W-:-:S04]  /*8fb0*/  LEA R2, P0, R66, R7, 0x1 ;  /* 0x0000000742027211 */ /* 0x008fc800078008ff */
[----:B------:R-:W-:-:S05]  /*8fc0*/  LEA.HI.X R3, R66, R23, R67, 0x1, P0 ;  /* 0x0000001742037211 */ /* 0x000fca00000f0c43 */
[----:B------:R0:W-:Y:S01]  /*8fd0*/  ST.E.128 desc[UR36][R2.64], R56 ;  /* 0x0000003802007985 */ /* 0x0001e2000c101d24 */
[----:B------:R-:W-:Y:S05]  /*8fe0*/  BRA `(.L_x_221) ;  /* 0x0000001c00d47947 */ /* 0x000fea0003800000 */
.L_x_214:
[----:B------:R-:W-:Y:S01]  /*8ff0*/  ULDC.64 UR12, c[0x0][0xb08] ;  /* 0x0002c200000c7ab9 */ /* 0x000fe20000000a00 */
[----:B------:R-:W-:Y:S01]  /*9000*/  R2UR UR16, R211 ;  /* 0x00000000d31072ca */ /* 0x000fe200000e0000 */
[----:B------:R-:W-:Y:S01]  /*9010*/  UIMAD UR9, UR15, UR12, URZ ;  /* 0x0000000c0f0972a4 */ /* 0x000fe2000f8e023f */
[----:B0-----:R-:W0:Y:S01]  /*9020*/  @P1 LDC R0, c[0x0][0xbec] ;  /* 0x0002fb00ff001b82 */ /* 0x001e220000000800 */
[----:B------:R-:W-:Y:S01]  /*9030*/  UIMAD.WIDE.U32 UR10, UR4, UR12, URZ ;  /* 0x0000000c040a72a5 */ /* 0x000fe2000f8e003f */
[----:B------:R-:W-:Y:S01]  /*9040*/  R2UR UR14, R23 ;  /* 0x00000000170e72ca */ /* 0x000fe200000e0000 */
[----:B------:R-:W-:Y:S01]  /*9050*/  UIMAD UR9, UR4, UR13, UR9 ;  /* 0x0000000d040972a4 */ /* 0x000fe2000f8e0209 */
[----:B------:R-:W-:Y:S01]  /*9060*/  IMAD.MOV.U32 R7, RZ, RZ, R15 ;  /* 0x000000ffff077224 */ /* 0x000fe200078e000f */
[----:B------:R-:W-:Y:S01]  /*9070*/  USHF.R.S32.HI UR4, URZ, 0x1f, UR61 ;  /* 0x0000001f3f047899 */ /* 0x000fe2000801143d */
[----:B------:R-:W-:Y:S01]  /*9080*/  BSSY B1, `(.L_x_222) ;  /* 0x0000096000017945 */ /* 0x000fe20003800000 */
[----:B------:R-:W-:Y:S01]  /*9090*/  UIADD3 UR11, UR11, UR9, URZ ;  /* 0x000000090b0b7290 */ /* 0x000fe2000fffe03f */
[----:B------:R-:W1:Y:S01]  /*90a0*/  @P1 LDC R5, c[0x0][0xbf0] ;  /* 0x0002fc00ff051b82 */ /* 0x000e620000000800 */
[----:B------:R-:W-:Y:S01]  /*90b0*/  ULDC.64 UR12, c[0x0][0xb38] ;  /* 0x0002ce00000c7ab9 */ /* 0x000fe20000000a00 */
[----:B------:R-:W-:Y:S01]  /*90c0*/  UIADD3 UR8, UR8, 0x30820, URZ ;  /* 0x0003082008087890 */ /* 0x000fe2000fffe03f */
[----:B------:R-:W-:Y:S01]  /*90d0*/  SHF.R.S32.HI R84, RZ, 0x1f, R205 ;  /* 0x0000001fff547819 */ /* 0x000fe200000114cd */
[----:B------:R-:W-:Y:S01]  /*90e0*/  UIMAD.WIDE.U32 UR10, UR16, UR12, UR10 ;  /* 0x0000000c100a72a5 */ /* 0x000fe2000f8e000a */
[----:B------:R-:W-:Y:S01]  /*90f0*/  SHF.R.S32.HI R85, RZ, 0x1f, R206 ;  /* 0x0000001fff557819 */ /* 0x000fe200000114ce */
[----:B------:R-:W-:Y:S01]  /*9100*/  UPRMT UR8, URZ, 0x654, UR8 ;  /* 0x000006543f087896 */ /* 0x000fe20008000008 */
[----:B------:R-:W-:Y:S01]  /*9110*/  SHF.R.S32.HI R86, RZ, 0x1f, R207 ;  /* 0x0000001fff567819 */ /* 0x000fe200000114cf */
[----:B------:R-:W-:Y:S01]  /*9120*/  UIMAD UR11, UR16, UR13, UR11 ;  /* 0x0000000d100b72a4 */ /* 0x000fe2000f8e020b */
[----:B------:R-:W-:-:S02]  /*9130*/  SHF.R.S32.HI R87, RZ, 0x1f, R208 ;  /* 0x0000001fff577819 */ /* 0x000fc400000114d0 */
[----:B------:R-:W-:Y:S01]  /*9140*/  ULDC.64 UR12, c[0x0][0xb40] ;  /* 0x0002d000000c7ab9 */ /* 0x000fe20000000a00 */
[----:B------:R-:W-:Y:S01]  /*9150*/  SHF.R.S32.HI R88, RZ, 0x1f, R209 ;  /* 0x0000001fff587819 */ /* 0x000fe200000114d1 */
[----:B------:R-:W-:Y:S01]  /*9160*/  UIMAD UR4, UR4, UR12, URZ ;  /* 0x0000000c040472a4 */ /* 0x000fe2000f8e023f */
[----:B------:R-:W-:Y:S01]  /*9170*/  SHF.R.S32.HI R89, RZ, 0x1f, R210 ;  /* 0x0000001fff597819 */ /* 0x000fe200000114d2 */
[----:B------:R-:W-:Y:S01]  /*9180*/  UIMAD.WIDE.U32 UR10, UR61, UR12, UR10 ;  /* 0x0000000c3d0a72a5 */ /* 0x000fe2000f8e000a */
[----:B0-----:R-:W-:Y:S01]  /*9190*/  @P1 IMAD.HI.U32 R0, R15, R0, RZ ;  /* 0x000000000f001227 */ /* 0x001fe200078e00ff */
[----:B------:R-:W-:Y:S01]  /*91a0*/  UIMAD UR4, UR61, UR13, UR4 ;  /* 0x0000000d3d0472a4 */ /* 0x000fe2000f8e0204 */
[----:B------:R-:W-:Y:S02]  /*91b0*/  SYNCS.ARRIVE.TRANS64.RED.A1T0 RZ, [UR8], RZ ;  /* 0x000000ffffff79a7 */ /* 0x000fe40008100408 */
[----:B------:R-:W-:Y:S01]  /*91c0*/  ULDC.64 UR12, c[0x0][0xb48] ;  /* 0x0002d200000c7ab9 */ /* 0x000fe20000000a00 */
[----:B------:R-:W-:Y:S01]  /*91d0*/  UIADD3 UR11, UR11, UR4, URZ ;  /* 0x000000040b0b7290 */ /* 0x000fe2000fffe03f */
[----:B-1----:R-:W-:-:S03]  /*91e0*/  @P1 SHF.R.U32.HI R7, RZ, R5, R0 ;  /* 0x00000005ff071219 */ /* 0x002fc60000011600 */
[----:B------:R-:W-:Y:S01]  /*91f0*/  UIMAD.WIDE.U32 UR10, UR14, UR12, UR10 ;  /* 0x0000000c0e0a72a5 */ /* 0x000fe2000f8e000a */
[--C-:B------:R-:W-:Y:S01]  /*9200*/  SHF.R.S32.HI R0, RZ, 0x1f, R7.reuse ;  /* 0x0000001fff007819 */ /* 0x100fe20000011407 */
[----:B------:R-:W-:Y:S02]  /*9210*/  IMAD.MOV R9, RZ, RZ, -R7 ;  /* 0x000000ffff097224 */ /* 0x000fe400078e0a07 */
[----:B------:R-:W-:Y:S02]  /*9220*/  UIMAD UR4, UR14, UR13, UR11 ;  /* 0x0000000d0e0472a4 */ /* 0x000fe4000f8e020b */
[----:B------:R-:W-:Y:S01]  /*9230*/  IMAD.U32 R5, RZ, RZ, UR11 ;  /* 0x0000000bff057e24 */ /* 0x000fe2000f8e00ff */
[----:B------:R-:W-:Y:S01]  /*9240*/  ULDC.64 UR12, c[0x0][0xb30] ;  /* 0x0002cc00000c7ab9 */ /* 0x000fe20000000a00 */
[----:B------:R-:W-:Y:S02]  /*9250*/  IMAD R9, R18, R9, R15 ;  /* 0x0000000912097224 */ /* 0x000fe400078e020f */
[----:B------:R-:W-:-:S02]  /*9260*/  IMAD R0, R0, UR12, RZ ;  /* 0x0000000c00007c24 */ /* 0x000fc4000f8e02ff */
[----:B------:R-:W-:Y:S01]  /*9270*/  IMAD.U32 R4, RZ, RZ, UR10 ;  /* 0x0000000aff047e24 */ /* 0x000fe2000f8e00ff */
[----:B------:R-:W-:Y:S01]  /*9280*/  ULDC.64 UR10, c[0x0][0xb28] ;  /* 0x0002ca00000a7ab9 */ /* 0x000fe20000000a00 */
[----:B------:R-:W-:Y:S02]  /*9290*/  IMAD.U32 R5, RZ, RZ, UR4 ;  /* 0x00000004ff057e24 */ /* 0x000fe4000f8e00ff */
[C---:B------:R-:W-:Y:S01]  /*92a0*/  IMAD R11, R7.reuse, UR13, R0 ;  /* 0x0000000d070b7c24 */ /* 0x040fe2000f8e0200 */
[----:B------:R-:W-:Y:S01]  /*92b0*/  SHF.R.S32.HI R0, RZ, 0x1f, R9 ;  /* 0x0000001fff007819 */ /* 0x000fe20000011409 */
[----:B------:R-:W-:-:S04]  /*92c0*/  IMAD.WIDE.U32 R4, R7, UR12, R4 ;  /* 0x0000000c07047c25 */ /* 0x000fc8000f8e0004 */
[----:B------:R-:W-:Y:S02]  /*92d0*/  IMAD R0, R0, UR10, RZ ;  /* 0x0000000a00007c24 */ /* 0x000fe4000f8e02ff */
[----:B------:R-:W-:Y:S02]  /*92e0*/  IMAD.IADD R5, R5, 0x1, R11 ;  /* 0x0000000105057824 */ /* 0x000fe400078e020b */
[C---:B------:R-:W-:Y:S02]  /*92f0*/  IMAD R7, R9.reuse, UR11, R0 ;  /* 0x0000000b09077c24 */ /* 0x040fe4000f8e0200 */
[----:B------:R-:W-:Y:S01]  /*9300*/  IMAD.WIDE.U32 R4, R9, UR10, R4 ;  /* 0x0000000a09047c25 */ /* 0x000fe2000f8e0004 */
[----:B------:R-:W-:-:S03]  /*9310*/  ULDC.64 UR10, c[0x0][0xb00] ;  /* 0x0002c000000a7ab9 */ /* 0x000fc60000000a00 */
[----:B------:R-:W-:Y:S01]  /*9320*/  IMAD.IADD R5, R5, 0x1, R7 ;  /* 0x0000000105057824 */ /* 0x000fe200078e0207 */
[----:B------:R-:W-:-:S04]  /*9330*/  LEA R0, P1, R4, UR10, 0x2 ;  /* 0x0000000a04007c11 */ /* 0x000fc8000f8210ff */
[----:B------:R-:W-:Y:S02]  /*9340*/  LEA.HI.X R18, R4, UR11, R5, 0x2, P1 ;  /* 0x0000000b04127c11 */ /* 0x000fe400088f1405 */
[----:B------:R0:W1:Y:S04]  /*9350*/  SHFL.IDX PT, R4, R0, RZ, 0x1c1f ;  /* 0x001c1fff00047589 */ /* 0x00006800000e0000 */
[----:B------:R0:W2:Y:S01]  /*9360*/  SHFL.IDX PT, R5, R18, RZ, 0x1c1f ;  /* 0x001c1fff12057589 */ /* 0x0000a200000e0000 */
[----:B------:R-:W-:Y:S05]  /*9370*/  @P2 BRA `(.L_x_223) ;  /* 0x0000000400982947 */ /* 0x000fea0003800000 */
[----:B------:R-:W-:Y:S01]  /*9380*/  ULDC UR4, c[0x0][0xac8] ;  /* 0x0002b20000047ab9 */ /* 0x000fe20000000800 */
[C---:B------:R-:W-:Y:S01]  /*9390*/  VIADD R13, R17.reuse, 0x18 ;  /* 0x00000018110d7836 */ /* 0x040fe20000000000 */
[----:B------:R-:W-:Y:S01]  /*93a0*/  ISETP.GE.AND P5, PT, R22, UR4, PT ;  /* 0x0000000416007c0c */ /* 0x000fe2000bfa6270 */
[C---:B------:R-:W-:Y:S01]  /*93b0*/  VIADD R15, R17.reuse, 0x20 ;  /* 0x00000020110f7836 */ /* 0x040fe20000000000 */
[----:B------:R-:W-:Y:S02]  /*93c0*/  ISETP.GE.AND P6, PT, R17, UR4, PT ;  /* 0x0000000411007c0c */ /* 0x000fe4000bfc6270 */
[----:B------:R-:W-:Y:S02]  /*93d0*/  ISETP.GE.AND P4, PT, R210, UR4, PT ;  /* 0x00000004d2007c0c */ /* 0x000fe4000bf86270 */
[----:B------:R-:W-:Y:S02]  /*93e0*/  ISETP.GE.AND P2, PT, R13, UR4, PT ;  /* 0x000000040d007c0c */ /* 0x000fe4000bf46270 */
[----:B------:R-:W-:-:S02]  /*93f0*/  SHF.R.S32.HI R9, RZ, 0x1f, R22 ;  /* 0x0000001fff097819 */ /* 0x000fc40000011416 */
[----:B------:R-:W-:Y:S02]  /*9400*/  ISETP.GE.AND P1, PT, R15, UR4, PT ;  /* 0x000000040f007c0c */ /* 0x000fe4000bf26270 */
[----:B------:R-:W-:Y:S02]  /*9410*/  SHF.R.S32.HI R14, RZ, 0x1f, R13 ;  /* 0x0000001fff0e7819 */ /* 0x000fe4000001140d */
[CC--:B-1----:R-:W-:Y:S01]  /*9420*/  @!P5 LEA R10, P3, R22.reuse, R4.reuse, 0x2 ;  /* 0x00000004160ad211 */ /* 0x0c2fe200078610ff */
[----:B--2---:R-:W-:Y:S01]  /*9430*/  @!P6 IMAD.WIDE R6, R17, 0x4, R4 ;  /* 0x000000041106e825 */ /* 0x004fe200078e0204 */
[----:B------:R-:W-:Y:S02]  /*9440*/  SHF.R.S32.HI R23, RZ, 0x1f, R15 ;  /* 0x0000001fff177819 */ /* 0x000fe4000001140f */
[----:B------:R-:W-:Y:S02]  /*9450*/  @!P5 LEA.HI.X R11, R22, R5, R9, 0x2, P3 ;  /* 0x00000005160bd211 */ /* 0x000fe400018f1409 */
[-C--:B------:R-:W-:Y:S01]  /*9460*/  @!P4 LEA R8, P3, R210, R4.reuse, 0x2 ;  /* 0x00000004d208c211 */ /* 0x080fe200078610ff */
[----:B------:R1:W-:Y:S01]  /*9470*/  @!P6 ST.E.64 desc[UR36][R6.64], R24 ;  /* 0x000000180600e985 */ /* 0x0003e2000c101b24 */
[----:B------:R-:W-:-:S02]  /*9480*/  @!P2 LEA R12, P6, R13, R4, 0x2 ;  /* 0x000000040d0ca211 */ /* 0x000fc400078c10ff */
[-C--:B------:R-:W-:Y:S02]  /*9490*/  @!P4 LEA.HI.X R9, R210, R5.reuse, R89, 0x2, P3 ;  /* 0x00000005d209c211 */ /* 0x080fe400018f1459 */
[----:B------:R-:W-:Y:S02]  /*94a0*/  ISETP.GE.AND P3, PT, R19, UR4, PT ;  /* 0x0000000413007c0c */ /* 0x000fe4000bf66270 */
[-C--:B------:R-:W-:Y:S01]  /*94b0*/  @!P2 LEA.HI.X R13, R13, R5.reuse, R14, 0x2, P6 ;  /* 0x000000050d0da211 */ /* 0x080fe200030f140e */
[----:B------:R2:W-:Y:S01]  /*94c0*/  @!P4 ST.E.64 desc[UR36][R8.64], R28 ;  /* 0x0000001c0800c985 */ /* 0x0005e2000c101b24 */
[----:B------:R-:W-:Y:S02]  /*94d0*/  @!P1 LEA R14, P6, R15, R4, 0x2 ;  /* 0x000000040f0e9211 */ /* 0x000fe400078c10ff */
[----:B------:R-:W-:Y:S01]  /*94e0*/  ISETP.GE.AND P4, PT, R209, UR4, PT ;  /* 0x00000004d1007c0c */ /* 0x000fe2000bf86270 */
[----:B------:R3:W-:Y:S01]  /*94f0*/  @!P5 ST.E.64 desc[UR36][R10.64], R32 ;  /* 0x000000200a00d985 */ /* 0x0007e2000c101b24 */
[----:B------:R-:W-:-:S02]  /*9500*/  @!P1 LEA.HI.X R15, R15, R5, R23, 0x2, P6 ;  /* 0x000000050f0f9211 */ /* 0x000fc400030f1417 */
[----:B-1----:R-:W-:Y:S01]  /*9510*/  SHF.R.S32.HI R7, RZ, 0x1f, R19 ;  /* 0x0000001fff077819 */ /* 0x002fe20000011413 */
[----:B------:R1:W-:Y:S01]  /*9520*/  @!P2 ST.E.64 desc[UR36][R12.64], R36 ;  /* 0x000000240c00a985 */ /* 0x0003e2000c101b24 */
[----:B------:R-:W-:Y:S02]  /*9530*/  ISETP.GE.AND P2, PT, R208, UR4, PT ;  /* 0x00000004d0007c0c */ /* 0x000fe4000bf46270 */
[-C--:B------:R-:W-:Y:S01]  /*9540*/  @!P3 LEA R6, P5, R19, R4.reuse, 0x2 ;  /* 0x000000041306b211 */ /* 0x080fe200078a10ff */
[----:B------:R-:W-:Y:S01]  /*9550*/  @!P1 ST.E.64 desc[UR36][R14.64], R40 ;  /* 0x000000280e009985 */ /* 0x000fe2000c101b24 */
[----:B------:R-:W-:Y:S02]  /*9560*/  ISETP.GE.AND P1, PT, R207, UR4, PT ;  /* 0x00000004cf007c0c */ /* 0x000fe4000bf26270 */
[----:B------:R-:W-:Y:S02]  /*9570*/  @!P3 LEA.HI.X R7, R19, R5, R7, 0x2, P5 ;  /* 0x000000051307b211 */ /* 0x000fe400028f1407 */
[----:B------:R-:W-:-:S03]  /*9580*/  @!P4 LEA R24, P5, R209, R4, 0x2 ;  /* 0x00000004d118c211 */ /* 0x000fc600078a10ff */
[----:B------:R4:W-:Y:S01]  /*9590*/  @!P3 ST.E.64 desc[UR36][R6.64], R44 ;  /* 0x0000002c0600b985 */ /* 0x0009e2000c101b24 */
[----:B------:R-:W-:Y:S02]  /*95a0*/  ISETP.GE.AND P3, PT, R206, UR4, PT ;  /* 0x00000004ce007c0c */ /* 0x000fe4000bf66270 */
[CC--:B--2---:R-:W-:Y:S02]  /*95b0*/  @!P2 LEA R8, P6, R208.reuse, R4.reuse, 0x2 ;  /* 0x00000004d008a211 */ /* 0x0c4fe400078c10ff */
[-C--:B------:R-:W-:Y:S02]  /*95c0*/  @!P4 LEA.HI.X R25, R209, R5.reuse, R88, 0x2, P5 ;  /* 0x00000005d119c211 */ /* 0x080fe400028f1458 */
[----:B------:R-:W-:Y:S02]  /*95d0*/  @!P2 LEA.HI.X R9, R208, R5, R87, 0x2, P6 ;  /* 0x00000005d009a211 */ /* 0x000fe400030f1457 */
[----:B---3--:R-:W-:Y:S01]  /*95e0*/  @!P1 LEA R10, P5, R207, R4, 0x2 ;  /* 0x00000004cf0a9211 */ /* 0x008fe200078a10ff */
[----:B------:R-:W-:Y:S01]  /*95f0*/  @!P4 ST.E.64 desc[UR36][R24.64], R48 ;  /* 0x000000301800c985 */ /* 0x000fe2000c101b24 */
[----:B------:R-:W-:-:S02]  /*9600*/  ISETP.GE.AND P4, PT, R205, UR4, PT ;  /* 0x00000004cd007c0c */ /* 0x000fc4000bf86270 */
[-C--:B------:R-:W-:Y:S01]  /*9610*/  @!P1 LEA.HI.X R11, R207, R5.reuse, R86, 0x2, P5 ;  /* 0x00000005cf0b9211 */ /* 0x080fe200028f1456 */
[----:B------:R2:W-:Y:S01]  /*9620*/  @!P2 ST.E.64 desc[UR36][R8.64], R52 ;  /* 0x000000340800a985 */ /* 0x0005e2000c101b24 */
[----:B------:R-:W-:Y:S02]  /*9630*/  ISETP.GE.AND P2, PT, R204, UR4, PT ;  /* 0x00000004cc007c0c */ /* 0x000fe4000bf46270 */
[C---:B-1----:R-:W-:Y:S01]  /*9640*/  @!P3 LEA R12, P6, R206.reuse, R4, 0x2 ;  /* 0x00000004ce0cb211 */ /* 0x042fe200078c10ff */
[----:B------:R1:W-:Y:S01]  /*9650*/  @!P1 ST.E.64 desc[UR36][R10.64], R56 ;  /* 0x000000380a009985 */ /* 0x0003e2000c101b24 */
[----:B------:R-:W-:Y:S02]  /*9660*/  ISETP.GE.AND P1, PT, R203, UR4, PT ;  /* 0x00000004cb007c0c */ /* 0x000fe4000bf26270 */
[----:B------:R-:W-:-:S03]  /*9670*/  @!P3 LEA.HI.X R13, R206, R5, R85, 0x2, P6 ;  /* 0x00000005ce0db211 */ /* 0x000fc600030f1455 */
[CC--:B----4-:R-:W-:Y:S02]  /*9680*/  @!P4 LEA R6, P5, R205.reuse, R4.reuse, 0x2 ;  /* 0x00000004cd06c211 */ /* 0x0d0fe400078a10ff */
[----:B------:R3:W-:Y:S01]  /*9690*/  @!P3 ST.E.64 desc[UR36][R12.64], R60 ;  /* 0x0000003c0c00b985 */ /* 0x0007e2000c101b24 */
[----:B------:R-:W-:Y:S02]  /*96a0*/  ISETP.GE.AND P3, PT, R202, UR4, PT ;  /* 0x00000004ca007c0c */ /* 0x000fe4000bf66270 */
[CC--:B------:R-:W-:Y:S02]  /*96b0*/  @!P2 LEA R14, P6, R204.reuse, R4.reuse, 0x2 ;  /* 0x00000004cc0ea211 */ /* 0x0c0fe400078c10ff */
[-C--:B------:R-:W-:Y:S02]  /*96c0*/  @!P4 LEA.HI.X R7, R205, R5.reuse, R84, 0x2, P5 ;  /* 0x00000005cd07c211 */ /* 0x080fe400028f1454 */
[----:B------:R-:W-:Y:S02]  /*96d0*/  @!P2 LEA.HI.X R15, R204, R5, R229, 0x2, P6 ;  /* 0x00000005cc0fa211 */ /* 0x000fe400030f14e5 */
[----:B------:R-:W-:Y:S01]  /*96e0*/  ISETP.GE.AND P5, PT, R201, UR4, PT ;  /* 0x00000004c9007c0c */ /* 0x000fe2000bfa6270 */
[----:B------:R4:W-:Y:S01]  /*96f0*/  @!P4 ST.E.64 desc[UR36][R6.64], R64 ;  /* 0x000000400600c985 */ /* 0x0009e2000c101b24 */
[----:B--2---:R-:W-:-:S03]  /*9700*/  @!P1 LEA R8, P4, R203, R4, 0x2 ;  /* 0x00000004cb089211 */ /* 0x004fc600078810ff */
[----:B------:R2:W-:Y:S01]  /*9710*/  @!P2 ST.E.64 desc[UR36][R14.64], R68 ;  /* 0x000000440e00a985 */ /* 0x0005e2000c101b24 */
[----:B------:R-:W-:Y:S02]  /*9720*/  ISETP.GE.AND P2, PT, R200, UR4, PT ;  /* 0x00000004c8007c0c */ /* 0x000fe4000bf46270 */
[----:B------:R-:W-:Y:S02]  /*9730*/  @!P1 LEA.HI.X R9, R203, R5, R228, 0x2, P4 ;  /* 0x00000005cb099211 */ /* 0x000fe400020f14e4 */
[----:B-1----:R-:W-:-:S03]  /*9740*/  @!P3 LEA R10, P6, R202, R4, 0x2 ;  /* 0x00000004ca0ab211 */ /* 0x002fc600078c10ff */
[----:B------:R1:W-:Y:S01]  /*9750*/  @!P1 ST.E.64 desc[UR36][R8.64], R72 ;  /* 0x0000004808009985 */ /* 0x0003e2000c101b24 */
[-C--:B------:R-:W-:Y:S02]  /*9760*/  @!P3 LEA.HI.X R11, R202, R5.reuse, R227, 0x2, P6 ;  /* 0x00000005ca0bb211 */ /* 0x080fe400030f14e3 */
[----:B------:R-:W-:Y:S02]  /*9770*/  ISETP.GE.AND P1, PT, R199, UR4, PT ;  /* 0x00000004c7007c0c */ /* 0x000fe4000bf26270 */
[CC--:B---3--:R-:W-:Y:S01]  /*9780*/  @!P5 LEA R12, P4, R201.reuse, R4.reuse, 0x2 ;  /* 0x00000004c90cd211 */ /* 0x0c8fe200078810ff */
[----:B------:R3:W-:Y:S01]  /*9790*/  @!P3 ST.E.64 desc[UR36][R10.64], R76 ;  /* 0x0000004c0a00b985 */ /* 0x0007e2000c101b24 */
[----:B----4-:R-:W-:Y:S02]  /*97a0*/  @!P2 LEA R6, P6, R200, R4, 0x2 ;  /* 0x00000004c806a211 */ /* 0x010fe400078c10ff */
[----:B------:R-:W-:Y:S02]  /*97b0*/  ISETP.GE.AND P3, PT, R198, UR4, PT ;  /* 0x00000004c6007c0c */ /* 0x000fe4000bf66270 */
[----:B------:R-:W-:-:S02]  /*97c0*/  @!P5 LEA.HI.X R13, R201, R5, R226, 0x2, P4 ;  /* 0x00000005c90dd211 */ /* 0x000fc400020f14e2 */
[----:B------:R-:W-:Y:S02]  /*97d0*/  ISETP.GE.AND P4, PT, R197, UR4, PT ;  /* 0x00000004c5007c0c */ /* 0x000fe4000bf86270 */
[----:B------:R-:W-:Y:S01]  /*97e0*/  @!P2 LEA.HI.X R7, R200, R5, R225, 0x2, P6 ;  /* 0x00000005c807a211 */ /* 0x000fe200030f14e1 */
[----:B------:R-:W-:Y:S01]  /*97f0*/  @!P5 ST.E.64 desc[UR36][R12.64], R80 ;  /* 0x000000500c00d985 */ /* 0x000fe2000c101b24 */
[----:B--2---:R-:W-:-:S03]  /*9800*/  @!P1 LEA R14, P5, R199, R4, 0x2 ;  /* 0x00000004c70e9211 */ /* 0x004fc600078a10ff */
[----:B------:R2:W-:Y:S01]  /*9810*/  @!P2 ST.E.64 desc[UR36][R6.64], R2 ;  /* 0x000000020600a985 */ /* 0x0005e2000c101b24 */
[----:B------:R-:W-:Y:S02]  /*9820*/  ISETP.GE.AND P2, PT, R196, UR4, PT ;  /* 0x00000004c4007c0c */ /* 0x000fe4000bf46270 */
[-C--:B------:R-:W-:Y:S02]  /*9830*/  @!P1 LEA.HI.X R15, R199, R5.reuse, R224, 0x2, P5 ;  /* 0x00000005c70f9211 */ /* 0x080fe400028f14e0 */
[CC--:B-1----:R-:W-:Y:S02]  /*9840*/  @!P3 LEA R8, P6, R198.reuse, R4.reuse, 0x2 ;  /* 0x00000004c608b211 */ /* 0x0c2fe400078c10ff */
[----:B---3--:R-:W-:Y:S01]  /*9850*/  @!P4 LEA R10, P5, R197, R4, 0x2 ;  /* 0x00000004c50ac211 */ /* 0x008fe200078a10ff */
[----:B------:R-:W-:Y:S01]  /*9860*/  @!P1 ST.E.64 desc[UR36][R14.64], R20 ;  /* 0x000000140e009985 */ /* 0x000fe2000c101b24 */
[----:B------:R-:W-:Y:S02]  /*9870*/  @!P3 LEA.HI.X R9, R198, R5, R223, 0x2, P6 ;  /* 0x00000005c609b211 */ /* 0x000fe400030f14df */
[----:B------:R-:W-:-:S02]  /*9880*/  ISETP.GE.AND P1, PT, R195, UR4, PT ;  /* 0x00000004c3007c0c */ /* 0x000fc4000bf26270 */
[-C--:B------:R-:W-:Y:S01]  /*9890*/  @!P4 LEA.HI.X R11, R197, R5.reuse, R222, 0x2, P5 ;  /* 0x00000005c50bc211 */ /* 0x080fe200028f14de */
[----:B------:R1:W-:Y:S01]  /*98a0*/  @!P3 ST.E.64 desc[UR36][R8.64], R120 ;  /* 0x000000780800b985 */ /* 0x0003e2000c101b24 */
[----:B------:R-:W-:Y:S02]  /*98b0*/  ISETP.GE.AND P5, PT, R194, UR4, PT ;  /* 0x00000004c2007c0c */ /* 0x000fe4000bfa6270 */
[----:B--2---:R-:W-:Y:S01]  /*98c0*/  @!P2 LEA R2, P6, R196, R4, 0x2 ;  /* 0x00000004c402a211 */ /* 0x004fe200078c10ff */
[----:B------:R3:W-:Y:S01]  /*98d0*/  @!P4 ST.E.64 desc[UR36][R10.64], R96 ;  /* 0x000000600a00c985 */ /* 0x0007e2000c101b24 */
[----:B------:R-:W-:Y:S02]  /*98e0*/  ISETP.GE.AND P3, PT, R193, UR4, PT ;  /* 0x00000004c1007c0c */ /* 0x000fe4000bf66270 */
[----:B------:R-:W-:Y:S02]  /*98f0*/  ISETP.GE.AND P4, PT, R192, UR4, PT ;  /* 0x00000004c0007c0c */ /* 0x000fe4000bf86270 */
[----:B------:R-:W-:-:S02]  /*9900*/  @!P2 LEA.HI.X R3, R196, R5, R221, 0x2, P6 ;  /* 0x00000005c403a211 */ /* 0x000fc400030f14dd */
[----:B------:R-:W-:-:S03]  /*9910*/  @!P1 LEA R6, P6, R195, R4, 0x2 ;  /* 0x00000004c3069211 */ /* 0x000fc600078c10ff */
[----:B------:R3:W-:Y:S01]  /*9920*/  @!P2 ST.E.64 desc[UR36][R2.64], R100 ;  /* 0x000000640200a985 */ /* 0x0007e2000c101b24 */
[CC--:B------:R-:W-:Y:S02]  /*9930*/  @!P5 LEA R12, P2, R194.reuse, R4.reuse, 0x2 ;  /* 0x00000004c20cd211 */ /* 0x0c0fe400078410ff */
[-C--:B------:R-:W-:Y:S02]  /*9940*/  @!P1 LEA.HI.X R7, R195, R5.reuse, R220, 0x2, P6 ;  /* 0x00000005c3079211 */ /* 0x080fe400030f14dc */
[CC--:B-1----:R-:W-:Y:S02]  /*9950*/  @!P3 LEA R8, P6, R193.reuse, R4.reuse, 0x2 ;  /* 0x00000004c108b211 */ /* 0x0c2fe400078c10ff */
[-C--:B------:R-:W-:Y:S01]  /*9960*/  @!P5 LEA.HI.X R13, R194, R5.reuse, R219, 0x2, P2 ;  /* 0x00000005c20dd211 */ /* 0x080fe200010f14db */
[----:B------:R3:W-:Y:S01]  /*9970*/  @!P1 ST.E.64 desc[UR36][R6.64], R104 ;  /* 0x0000006806009985 */ /* 0x0007e2000c101b24 */
[C---:B------:R-:W-:Y:S02]  /*9980*/  @!P4 LEA R4, P2, R192.reuse, R4, 0x2 ;  /* 0x00000004c004c211 */ /* 0x040fe400078410ff */
[-C--:B------:R-:W-:Y:S01]  /*9990*/  @!P3 LEA.HI.X R9, R193, R5.reuse, R218, 0x2, P6 ;  /* 0x00000005c109b211 */ /* 0x080fe200030f14da */
[----:B------:R3:W-:Y:S01]  /*99a0*/  @!P5 ST.E.64 desc[UR36][R12.64], R108 ;  /* 0x0000006c0c00d985 */ /* 0x0007e2000c101b24 */
[----:B------:R-:W-:-:S03]  /*99b0*/  @!P4 LEA.HI.X R5, R192, R5, R217, 0x2, P2 ;  /* 0x00000005c005c211 */ /* 0x000fc600010f14d9 */
[----:B------:R3:W-:Y:S04]  /*99c0*/  @!P3 ST.E.64 desc[UR36][R8.64], R112 ;  /* 0x000000700800b985 */ /* 0x0007e8000c101b24 */
[----:B------:R3:W-:Y:S02]  /*99d0*/  @!P4 ST.E.64 desc[UR36][R4.64], R116 ;  /* 0x000000740400c985 */ /* 0x0007e4000c101b24 */
.L_x_223:
[----:B------:R-:W-:Y:S05]  /*99e0*/  BSYNC B1 ;  /* 0x0000000000017941 */ /* 0x000fea0003800000 */
.L_x_222:
[----:B--23--:R2:W3:Y:S04]  /*99f0*/  SHFL.IDX PT, R5, R18, 0x1, 0x1c1f ;  /* 0x003c1f0012057f89 */ /* 0x00c4e800000e0000 */
[----:B-1----:R2:W1:Y:S01]  /*9a00*/  SHFL.IDX PT, R4, R0, 0x1, 0x1c1f ;  /* 0x003c1f0000047f89 */ /* 0x00246200000e0000 */
[----:B------:R-:W-:Y:S05]  /*9a10*/  @P0 BRA `(.L_x_221) ;  /* 0x0000001400480947 */ /* 0x000fea0003800000 */
[C---:B------:R-:W-:Y:S01]  /*9a20*/  VIADD R9, R17.reuse, 0x18 ;  /* 0x0000001811097836 */ /* 0x040fe20000000000 */
[----:B------:R-:W-:Y:S01]  /*9a30*/  ULDC UR4, c[0x0][0xac8] ;  /* 0x0002b20000047ab9 */ /* 0x000fe20000000800 */
[----:B------:R-:W-:Y:S01]  /*9a40*/  VIADD R13, R17, 0x20 ;  /* 0x00000020110d7836 */ /* 0x000fe20000000000 */
[----:B------:R-:W-:Y:S02]  /*9a50*/  ISETP.GE.AND P6, PT, R210, UR4, PT ;  /* 0x00000004d2007c0c */ /* 0x000fe4000bfc6270 */
[----:B------:R-:W-:Y:S02]  /*9a60*/  ISETP.GE.AND P5, PT, R9, UR4, PT ;  /* 0x0000000409007c0c */ /* 0x000fe4000bfa6270 */
[----:B------:R-:W-:Y:S02]  /*9a70*/  ISETP.GE.AND P4, PT, R22, UR4, PT ;  /* 0x0000000416007c0c */ /* 0x000fe4000bf86270 */
[----:B------:R-:W-:Y:S02]  /*9a80*/  ISETP.GE.AND P2, PT, R17, UR4, PT ;  /* 0x0000000411007c0c */ /* 0x000fe4000bf46270 */
[----:B------:R-:W-:-:S02]  /*9a90*/  ISETP.GE.AND P3, PT, R13, UR4, PT ;  /* 0x000000040d007c0c */ /* 0x000fc4000bf66270 */
[----:B0-2---:R-:W-:-:S03]  /*9aa0*/  SHF.R.S32.HI R0, RZ, 0x1f, R9 ;  /* 0x0000001fff007819 */ /* 0x005fc60000011409 */
[CC--:B-1----:R-:W-:Y:S02]  /*9ab0*/  @!P6 LEA R6, P0, R210.reuse, R4.reuse, 0x2 ;  /* 0x00000004d206e211 */ /* 0x0c2fe400078010ff */
[CC--:B------:R-:W-:Y:S02]  /*9ac0*/  @!P5 LEA R10, P1, R9.reuse, R4.reuse, 0x2 ;  /* 0x00000004090ad211 */ /* 0x0c0fe400078210ff */
[-C--:B---3--:R-:W-:Y:S02]  /*9ad0*/  @!P6 LEA.HI.X R7, R210, R5.reuse, R89, 0x2, P0 ;  /* 0x00000005d207e211 */ /* 0x088fe400000f1459 */
[----:B------:R-:W-:Y:S01]  /*9ae0*/  @!P5 LEA.HI.X R11, R9, R5, R0, 0x2, P1 ;  /* 0x00000005090bd211 */ /* 0x000fe200008f1400 */
[----:B------:R-:W-:Y:S01]  /*9af0*/  @!P2 IMAD.WIDE R2, R17, 0x4, R4 ;  /* 0x000000041102a825 */ /* 0x000fe200078e0204 */
[----:B------:R-:W-:Y:S02]  /*9b00*/  SHF.R.S32.HI R9, RZ, 0x1f, R22 ;  /* 0x0000001fff097819 */ /* 0x000fe40000011416 */
[----:B------:R-:W-:-:S02]  /*9b10*/  @!P4 LEA R8, P1, R22, R4, 0x2 ;  /* 0x000000041608c211 */ /* 0x000fc400078210ff */
[----:B------:R-:W-:Y:S01]  /*9b20*/  ISETP.GE.AND P0, PT, R19, UR4, PT ;  /* 0x0000000413007c0c */ /* 0x000fe2000bf06270 */
[----:B------:R0:W-:Y:S01]  /*9b30*/  @!P2 ST.E.64 desc[UR36][R2.64], R26 ;  /* 0x0000001a0200a985 */ /* 0x0001e2000c101b24 */
[----:B------:R-:W-:Y:S02]  /*9b40*/  @!P4 LEA.HI.X R9, R22, R5, R9, 0x2, P1 ;  /* 0x000000051609c211 */ /* 0x000fe400008f1409 */
[----:B------:R-:W-:Y:S01]  /*9b50*/  ISETP.GE.AND P1, PT, R209, UR4, PT ;  /* 0x00000004d1007c0c */ /* 0x000fe2000bf26270 */
[----:B------:R1:W-:Y:S01]  /*9b60*/  @!P6 ST.E.64 desc[UR36][R6.64], R30 ;  /* 0x0000001e0600e985 */ /* 0x0003e2000c101b24 */
[----:B------:R-:W-:Y:S02]  /*9b70*/  SHF.R.S32.HI R0, RZ, 0x1f, R13 ;  /* 0x0000001fff007819 */ /* 0x000fe4000001140d */
[----:B------:R-:W-:Y:S01]  /*9b80*/  @!P3 LEA R12, P6, R13, R4, 0x2 ;  /* 0x000000040d0cb211 */ /* 0x000fe200078c10ff */
[----:B------:R2:W-:Y:S01]  /*9b90*/  @!P4 ST.E.64 desc[UR36][R8.64], R34 ;  /* 0x000000220800c985 */ /* 0x0005e2000c101b24 */
[----:B------:R-:W-:-:S02]  /*9ba0*/  ISETP.GE.AND P2, PT, R208, UR4, PT ;  /* 0x00000004d0007c0c */ /* 0x000fc4000bf46270 */
[-C--:B------:R-:W-:Y:S01]  /*9bb0*/  @!P3 LEA.HI.X R13, R13, R5.reuse, R0, 0x2, P6 ;  /* 0x000000050d0db211 */ /* 0x080fe200030f1400 */
[----:B------:R3:W-:Y:S01]  /*9bc0*/  @!P5 ST.E.64 desc[UR36][R10.64], R38 ;  /* 0x000000260a00d985 */ /* 0x0007e2000c101b24 */
[----:B------:R-:W-:Y:S02]  /*9bd0*/  SHF.R.S32.HI R0, RZ, 0x1f, R19 ;  /* 0x0000001fff007819 */ /* 0x000fe40000011413 */
[-C--:B0-----:R-:W-:Y:S01]  /*9be0*/  @!P0 LEA R2, P4, R19, R4.reuse, 0x2 ;  /* 0x0000000413028211 */ /* 0x081fe200078810ff */
[----:B------:R0:W-:Y:S01]  /*9bf0*/  @!P3 ST.E.64 desc[UR36][R12.64], R42 ;  /* 0x0000002a0c00b985 */ /* 0x0001e2000c101b24 */
[----:B------:R-:W-:Y:S02]  /*9c00*/  ISETP.GE.AND P3, PT, R207, UR4, PT ;  /* 0x00000004cf007c0c */ /* 0x000fe4000bf66270 */
[----:B-1----:R-:W-:Y:S02]  /*9c10*/  @!P1 LEA R6, P5, R209, R4, 0x2 ;  /* 0x00000004d1069211 */ /* 0x002fe400078a10ff */
[----:B------:R-:W-:-:S02]  /*9c20*/  @!P0 LEA.HI.X R3, R19, R5, R0, 0x2, P4 ;  /* 0x0000000513038211 */ /* 0x000fc400020f1400 */
[----:B------:R-:W-:Y:S02]  /*9c30*/  ISETP.GE.AND P4, PT, R206, UR4, PT ;  /* 0x00000004ce007c0c */ /* 0x000fe4000bf86270 */
[CC--:B------:R-:W-:Y:S01]  /*9c40*/  @!P2 LEA R14, P6, R208.reuse, R4.reuse, 0x2 ;  /* 0x00000004d00ea211 */ /* 0x0c0fe200078c10ff */
[----:B------:R1:W-:Y:S01]  /*9c50*/  @!P0 ST.E.64 desc[UR36][R2.64], R46 ;  /* 0x0000002e02008985 */ /* 0x0003e2000c101b24 */
[-C--:B------:R-:W-:Y:S02]  /*9c60*/  @!P1 LEA.HI.X R7, R209, R5.reuse, R88, 0x2, P5 ;  /* 0x00000005d1079211 */ /* 0x080fe400028f1458 */
[----:B------:R-:W-:Y:S02]  /*9c70*/  ISETP.GE.AND P5, PT, R205, UR4, PT ;  /* 0x00000004cd007c0c */ /* 0x000fe4000bfa6270 */
[----:B------:R-:W-:Y:S01]  /*9c80*/  @!P2 LEA.HI.X R15, R208, R5, R87, 0x2, P6 ;  /* 0x00000005d00fa211 */ /* 0x000fe200030f1457 */
[----:B------:R4:W-:Y:S01]  /*9c90*/  @!P1 ST.E.64 desc[UR36][R6.64], R50 ;  /* 0x0000003206009985 */ /* 0x0009e2000c101b24 */
[----:B--2---:R-:W-:-:S02]  /*9ca0*/  @!P3 LEA R8, P6, R207, R4, 0x2 ;  /* 0x00000004cf08b211 */ /* 0x004fc400078c10ff */
[----:B------:R-:W-:Y:S01]  /*9cb0*/  ISETP.GE.AND P0, PT, R204, UR4, PT ;  /* 0x00000004cc007c0c */ /* 0x000fe2000bf06270 */
[----:B------:R2:W-:Y:S01]  /*9cc0*/  @!P2 ST.E.64 desc[UR36][R14.64], R54 ;  /* 0x000000360e00a985 */ /* 0x0005e2000c101b24 */
[----:B------:R-:W-:Y:S02]  /*9cd0*/  ISETP.GE.AND P1, PT, R203, UR4, PT ;  /* 0x00000004cb007c0c */ /* 0x000fe4000bf26270 */
[CC--:B---3--:R-:W-:Y:S02]  /*9ce0*/  @!P4 LEA R10, P2, R206.reuse, R4.reuse, 0x2 ;  /* 0x00000004ce0ac211 */ /* 0x0c8fe400078410ff */
[-C--:B------:R-:W-:Y:S02]  /*9cf0*/  @!P3 LEA.HI.X R9, R207, R5.reuse, R86, 0x2, P6 ;  /* 0x00000005cf09b211 */ /* 0x080fe400030f1456 */
[----:B0-----:R-:W-:Y:S02]  /*9d00*/  @!P5 LEA R12, P6, R205, R4, 0x2 ;  /* 0x00000004cd0cd211 */ /* 0x001fe400078c10ff */
[----:B------:R-:W-:Y:S01]  /*9d10*/  @!P4 LEA.HI.X R11, R206, R5, R85, 0x2, P2 ;  /* 0x00000005ce0bc211 */ /* 0x000fe200010f1455 */
[----:B------:R0:W-:Y:S01]  /*9d20*/  @!P3 ST.E.64 desc[UR36][R8.64], R58 ;  /* 0x0000003a0800b985 */ /* 0x0001e2000c101b24 */
[----:B------:R-:W-:-:S02]  /*9d30*/  ISETP.GE.AND P2, PT, R202, UR4, PT ;  /* 0x00000004ca007c0c */ /* 0x000fc4000bf46270 */
[-C--:B------:R-:W-:Y:S01]  /*9d40*/  @!P5 LEA.HI.X R13, R205, R5.reuse, R84, 0x2, P6 ;  /* 0x00000005cd0dd211 */ /* 0x080fe200030f1454 */
[----:B------:R3:W-:Y:S01]  /*9d50*/  @!P4 ST.E.64 desc[UR36][R10.64], R62 ;  /* 0x0000003e0a00c985 */ /* 0x0007e2000c101b24 */
[-C--:B-1----:R-:W-:Y:S02]  /*9d60*/  @!P0 LEA R2, P6, R204, R4.reuse, 0x2 ;  /* 0x00000004cc028211 */ /* 0x082fe400078c10ff */
[----:B----4-:R-:W-:Y:S01]  /*9d70*/  @!P1 LEA R6, P3, R203, R4, 0x2 ;  /* 0x00000004cb069211 */ /* 0x010fe200078610ff */
[----:B------:R1:W-:Y:S01]  /*9d80*/  @!P5 ST.E.64 desc[UR36][R12.64], R66 ;  /* 0x000000420c00d985 */ /* 0x0003e2000c101b24 */
[----:B------:R-:W-:Y:S02]  /*9d90*/  ISETP.GE.AND P5, PT, R201, UR4, PT ;  /* 0x00000004c9007c0c */ /* 0x000fe4000bfa6270 */
[----:B------:R-:W-:Y:S02]  /*9da0*/  ISETP.GE.AND P4, PT, R200, UR4, PT ;  /* 0x00000004c8007c0c */ /* 0x000fe4000bf86270 */
[----:B------:R-:W-:-:S02]  /*9db0*/  @!P0 LEA.HI.X R3, R204, R5, R229, 0x2, P6 ;  /* 0x00000005cc038211 */ /* 0x000fc400030f14e5 */
[-C--:B------:R-:W-:Y:S02]  /*9dc0*/  @!P1 LEA.HI.X R7, R203, R5.reuse, R228, 0x2, P3 ;  /* 0x00000005cb079211 */ /* 0x080fe400018f14e4 */
[CC--:B--2---:R-:W-:Y:S01]  /*9dd0*/  @!P2 LEA R14, P6, R202.reuse, R4.reuse, 0x2 ;  /* 0x00000004ca0ea211 */ /* 0x0c4fe200078c10ff */
[----:B------:R2:W-:Y:S01]  /*9de0*/  @!P0 ST.E.64 desc[UR36][R2.64], R70 ;  /* 0x0000004602008985 */ /* 0x0005e2000c101b24 */
[----:B------:R-:W-:Y:S02]  /*9df0*/  ISETP.GE.AND P3, PT, R199, UR4, PT ;  /* 0x00000004c7007c0c */ /* 0x000fe4000bf66270 */
[----:B------:R-:W-:Y:S01]  /*9e00*/  @!P2 LEA.HI.X R15, R202, R5, R227, 0x2, P6 ;  /* 0x00000005ca0fa211 */ /* 0x000fe200030f14e3 */
[----:B------:R4:W-:Y:S01]  /*9e10*/  @!P1 ST.E.64 desc[UR36][R6.64], R74 ;  /* 0x0000004a06009985 */ /* 0x0009e2000c101b24 */
[----:B------:R-:W-:Y:S02]  /*9e20*/  ISETP.GE.AND P0, PT, R198, UR4, PT ;  /* 0x00000004c6007c0c */ /* 0x000fe4000bf06270 */
[-C--:B0-----:R-:W-:Y:S01]  /*9e30*/  @!P5 LEA R8, P1, R201, R4.reuse, 0x2 ;  /* 0x00000004c908d211 */ /* 0x081fe200078210ff */
[----:B------:R-:W-:Y:S01]  /*9e40*/  @!P2 ST.E.64 desc[UR36][R14.64], R78 ;  /* 0x0000004e0e00a985 */ /* 0x000fe2000c101b24 */
[----:B---3--:R-:W-:-:S02]  /*9e50*/  @!P4 LEA R10, P2, R200, R4, 0x2 ;  /* 0x00000004c80ac211 */ /* 0x008fc400078410ff */
[-C--:B------:R-:W-:Y:S02]  /*9e60*/  @!P5 LEA.HI.X R9, R201, R5.reuse, R226, 0x2, P1 ;  /* 0x00000005c909d211 */ /* 0x080fe400008f14e2 */
[----:B------:R-:W-:Y:S02]  /*9e70*/  ISETP.GE.AND P1, PT, R197, UR4, PT ;  /* 0x00000004c5007c0c */ /* 0x000fe4000bf26270 */
[CC--:B-1----:R-:W-:Y:S01]  /*9e80*/  @!P3 LEA R12, P6, R199.reuse, R4.reuse, 0x2 ;  /* 0x00000004c70cb211 */ /* 0x0c2fe200078c10ff */
[----:B------:R0:W-:Y:S01]  /*9e90*/  @!P5 ST.E.64 desc[UR36][R8.64], R82 ;  /* 0x000000520800d985 */ /* 0x0001e2000c101b24 */
[-C--:B------:R-:W-:Y:S02]  /*9ea0*/  @!P4 LEA.HI.X R11, R200, R5.reuse, R225, 0x2, P2 ;  /* 0x00000005c80bc211 */ /* 0x080fe400010f14e1 */
[----:B------:R-:W-:Y:S02]  /*9eb0*/  @!P3 LEA.HI.X R13, R199, R5, R224, 0x2, P6 ;  /* 0x00000005c70db211 */ /* 0x000fe400030f14e0 */
[----:B--2---:R-:W-:Y:S01]  /*9ec0*/  @!P0 LEA R2, P5, R198, R4, 0x2 ;  /* 0x00000004c6028211 */ /* 0x004fe200078a10ff */
[----:B------:R1:W-:Y:S01]  /*9ed0*/  @!P4 ST.E.64 desc[UR36][R10.64], R122 ;  /* 0x0000007a0a00c985 */ /* 0x0003e2000c101b24 */
[----:B------:R-:W-:-:S02]  /*9ee0*/  ISETP.GE.AND P4, PT, R196, UR4, PT ;  /* 0x00000004c4007c0c */ /* 0x000fc4000bf86270 */
[----:B------:R-:W-:Y:S01]  /*9ef0*/  ISETP.GE.AND P2, PT, R194, UR4, PT ;  /* 0x00000004c2007c0c */ /* 0x000fe2000bf46270 */
[----:B------:R2:W-:Y:S01]  /*9f00*/  @!P3 ST.E.64 desc[UR36][R12.64], R124 ;  /* 0x0000007c0c00b985 */ /* 0x0005e2000c101b24 */
[----:B------:R-:W-:Y:S02]  /*9f10*/  ISETP.GE.AND P3, PT, R195, UR4, PT ;  /* 0x00000004c3007c0c */ /* 0x000fe4000bf66270 */
[----:B------:R-:W-:Y:S02]  /*9f20*/  @!P0 LEA.HI.X R3, R198, R5, R223, 0x2, P5 ;  /* 0x00000005c6038211 */ /* 0x000fe400028f14df */
[----:B------:R-:W-:Y:S02]  /*9f30*/  ISETP.GE.AND P5, PT, R193, UR4, PT ;  /* 0x00000004c1007c0c */ /* 0x000fe4000bfa6270 */
[-C--:B----4-:R-:W-:Y:S01]  /*9f40*/  @!P1 LEA R6, P6, R197, R4.reuse, 0x2 ;  /* 0x00000004c5069211 */ /* 0x090fe200078c10ff */
[----:B------:R3:W-:Y:S02]  /*9f50*/  @!P0 ST.E.64 desc[UR36][R2.64], R126 ;  /* 0x0000007e02008985 */ /* 0x0007e4000c101b24 */
[----:B0-----:R-:W-:-:S02]  /*9f60*/  @!P4 LEA R8, P0, R196, R4, 0x2 ;  /* 0x00000004c408c211 */ /* 0x001fc400078010ff */
[-C--:B------:R-:W-:Y:S02]  /*9f70*/  @!P1 LEA.HI.X R7, R197, R5.reuse, R222, 0x2, P6 ;  /* 0x00000005c5079211 */ /* 0x080fe400030f14de */
[-C--:B-1----:R-:W-:Y:S02]  /*9f80*/  @!P3 LEA R10, P6, R195, R4.reuse, 0x2 ;  /* 0x00000004c30ab211 */ /* 0x082fe400078c10ff */
[-C--:B------:R-:W-:Y:S01]  /*9f90*/  @!P4 LEA.HI.X R9, R196, R5.reuse, R221, 0x2, P0 ;  /* 0x00000005c409c211 */ /* 0x080fe200000f14dd */
[----:B------:R3:W-:Y:S01]  /*9fa0*/  @!P1 ST.E.64 desc[UR36][R6.64], R98 ;  /* 0x0000006206009985 */ /* 0x0007e2000c101b24 */
[-C--:B--2---:R-:W-:Y:S02]  /*9fb0*/  @!P2 LEA R12, P1, R194, R4.reuse, 0x2 ;  /* 0x00000004c20ca211 */ /* 0x084fe400078210ff */
[----:B------:R-:W-:Y:S01]  /*9fc0*/  @!P5 LEA R14, P0, R193, R4, 0x2 ;  /* 0x00000004c10ed211 */ /* 0x000fe200078010ff */
[----:B------:R3:W-:Y:S01]  /*9fd0*/  @!P4 ST.E.64 desc[UR36][R8.64], R102 ;  /* 0x000000660800c985 */ /* 0x0007e2000c101b24 */
[----:B------:R-:W-:-:S02]  /*9fe0*/  @!P3 LEA.HI.X R11, R195, R5, R220, 0x2, P6 ;  /* 0x00000005c30bb211 */ /* 0x000fc400030f14dc */
[-C--:B------:R-:W-:Y:S02]  /*9ff0*/  @!P2 LEA.HI.X R13, R194, R5.reuse, R219, 0x2, P1 ;  /* 0x00000005c20da211 */ /* 0x080fe400008f14db */
[----:B------:R-:W-:Y:S01]  /*a000*/  @!P5 LEA.HI.X R15, R193, R5, R218, 0x2, P0 ;  /* 0x00000005c10fd211 */ /* 0x000fe200000f14da */
[----:B------:R3:W-:Y:S01]  /*a010*/  @!P3 ST.E.64 desc[UR36][R10.64], R106 ;  /* 0x0000006a0a00b985 */ /* 0x0007e2000c101b24 */
[----:B------:R-:W-:-:S03]  /*a020*/  ISETP.GE.AND P0, PT, R192, UR4, PT ;  /* 0x00000004c0007c0c */ /* 0x000fc6000bf06270 */
[----:B------:R3:W-:Y:S04]  /*a030*/  @!P2 ST.E.64 desc[UR36][R12.64], R110 ;  /* 0x0000006e0c00a985 */ /* 0x0007e8000c101b24 */
[----:B------:R3:W-:Y:S06]  /*a040*/  @!P5 ST.E.64 desc[UR36][R14.64], R114 ;  /* 0x000000720e00d985 */ /* 0x0007ec000c101b24 */
[----:B------:R-:W-:Y:S05]  /*a050*/  @P0 BRA `(.L_x_221) ;  /* 0x0000000c00b80947 */ /* 0x000fea0003800000 */
[----:B---3--:R-:W-:-:S04]  /*a060*/  LEA R2, P0, R192, R4, 0x2 ;  /* 0x00000004c0027211 */ /* 0x008fc800078010ff */
[----:B------:R-:W-:-:S05]  /*a070*/  LEA.HI.X R3, R192, R5, R217, 0x2, P0 ;  /* 0x00000005c0037211 */ /* 0x000fca00000f14d9 */
[----:B------:R0:W-:Y:S01]  /*a080*/  ST.E.64 desc[UR36][R2.64], R118 ;  /* 0x0000007602007985 */ /* 0x0001e2000c101b24 */
[----:B------:R-:W-:Y:S05]  /*a090*/  BRA `(.L_x_221) ;  /* 0x0000000c00a87947 */ /* 0x000fea0003800000 */
.L_x_212:
[----:B------:R-:W-:Y:S01]  /*a0a0*/  ULDC.64 UR8, c[0x0][0xc00] ;  /* 0x0003000000087ab9 */ /* 0x000fe20000000a00 */
[----:B------:R-:W-:Y:S01]  /*a0b0*/  R2UR UR10, R18 ;  /* 0x00000000120a72ca */ /* 0x000fe200000e0000 */
[----:B------:R-:W-:-:S04]  /*a0c0*/  UISETP.NE.U32.AND UP0, UPT, UR8, URZ, UPT ;  /* 0x0000003f0800728c */ /* 0x000fc8000bf05070 */
[----:B------:R-:W-:-:S03]  /*a0d0*/  UISETP.NE.AND.EX UP0, UPT, UR9, URZ, UPT, UP0 ;  /* 0x0000003f0900728c */ /* 0x000fc6000bf05300 */
[----:B------:R-:W-:Y:S02]  /*a0e0*/  ULDC.64 UR8, c[0x0][0xc00] ;  /* 0x0003000000087ab9 */ /* 0x000fe40000000a00 */
[----:B------:R-:W-:Y:S01]  /*a0f0*/  UIMAD.WIDE UR8, UR61, 0x4, UR8 ;  /* 0x000000043d0878a5 */ /* 0x000fe2000f8e0208 */
[----:B------:R-:W-:-:S05]  /*a100*/  PLOP3.LUT P1, PT, PT, PT, UP0, 0x80, 0x0 ;  /* 0x000000000000781c */ /* 0x000fca0003f2f008 */
[----:B------:R-:W-:Y:S02]  /*a110*/  IMAD.U32 R2, RZ, RZ, UR8 ;  /* 0x00000008ff027e24 */ /* 0x000fe4000f8e00ff */
[----:B------:R-:W-:Y:S01]  /*a120*/  IMAD.U32 R3, RZ, RZ, UR9 ;  /* 0x00000009ff037e24 */ /* 0x000fe2000f8e00ff */
[----:B------:R-:W-:Y:S02]  /*a130*/  ULDC.64 UR8, c[0x0][0xc08] ;  /* 0x0003020000087ab9 */ /* 0x000fe40000000a00 */
[----:B------:R-:W-:-:S03]  /*a140*/  UISETP.NE.U32.AND UP1, UPT, UR8, URZ, UPT ;  /* 0x0000003f0800728c */ /* 0x000fc6000bf25070 */
[----:B------:R-:W2:Y:S01]  /*a150*/  @P1 LDG.E R6, desc[UR36][R2.64] ;  /* 0x0000002402061981 */ /* 0x000ea2000c1e1900 */
[----:B------:R-:W-:Y:S01]  /*a160*/  UISETP.NE.AND.EX UP1, UPT, UR9, URZ, UPT, UP1 ;  /* 0x0000003f0900728c */ /* 0x000fe2000bf25310 */
[----:B------:R-:W-:Y:S02]  /*a170*/  ULDC UR4, c[0x0][0xa88] ;  /* 0x0002a20000047ab9 */ /* 0x000fe40000000800 */
[----:B------:R-:W-:-:S03]  /*a180*/  IMAD.U32 R0, RZ, RZ, UR4 ;  /* 0x00000004ff007e24 */ /* 0x000fc6000f8e00ff */
[----:B------:R-:W-:-:S05]  /*a190*/  PLOP3.LUT P2, PT, PT, PT, UP1, 0x80, 0x0 ;  /* 0x000000000000781c */ /* 0x000fca0003f4f018 */
[----:B------:R-:W-:Y:S02]  /*a1a0*/  @UP1 ULDC.64 UR8, c[0x0][0xc08] ;  /* 0x0003020000081ab9 */ /* 0x000fe40000000a00 */
[----:B------:R-:W-:-:S06]  /*a1b0*/  @UP1 UIMAD.WIDE UR8, UR61, 0x4, UR8 ;  /* 0x000000043d0818a5 */ /* 0x000fcc000f8e0208 */
[----:B------:R-:W-:Y:S01]  /*a1c0*/  MOV R4, UR8 ;  /* 0x0000000800047c02 */ /* 0x000fe20008000f00 */
[----:B------:R-:W-:-:S05]  /*a1d0*/  IMAD.U32 R5, RZ, RZ, UR9 ;  /* 0x00000009ff057e24 */ /* 0x000fca000f8e00ff */
[----:B------:R0:W5:Y:S01]  /*a1e0*/  @P2 LDG.E R0, desc[UR36][R4.64] ;  /* 0x0000002404002981 */ /* 0x000162000c1e1900 */
[----:B------:R-:W-:Y:S01]  /*a1f0*/  UMOV UR4, URZ ;  /* 0x0000003f00047c82 */ /* 0x000fe20008000000 */
[----:B------:R-:W-:Y:S01]  /*a200*/  UISETP.NE.AND UP1, UPT, UR10, URZ, UPT ;  /* 0x0000003f0a00728c */ /* 0x000fe2000bf25270 */
[----:B------:R-:W1:Y:S10]  /*a210*/  S2R R7, SR_TID.X ;  /* 0x0000000000077919 */ /* 0x000e740000002100 */
[----:B------:R-:W-:-:S02]  /*a220*/  @!UP1 ULDC UR10, c[0x0][0xad4] ;  /* 0x0002b500000a9ab9 */ /* 0x000fc40000000800 */
[----:B------:R-:W-:Y:S02]  /*a230*/  IMAD.U32 R18, RZ, RZ, UR10 ;  /* 0x0000000aff127e24 */ /* 0x000fe4000f8e00ff */
[----:B-1----:R-:W-:-:S05]  /*a240*/  VIADD R7, R7, 0xffffff80 ;  /* 0xffffff8007077836 */ /* 0x002fca0000000000 */
[----:B------:R-:W-:Y:S02]  /*a250*/  ISETP.GT.AND P0, PT, R7, 0x7f, PT ;  /* 0x0000007f0700780c */ /* 0x000fe40003f04270 */
[----:B--2---:R-:W-:-:S13]  /*a260*/  @P1 R2UR UR4, R6 ;  /* 0x00000000060412ca */ /* 0x004fda00000e0000 */
[----:B------:R-:W-:Y:S01]  /*a270*/  USHF.R.S32.HI UR20, URZ, 0x1f, UR4 ;  /* 0x0000001f3f147899 */ /* 0x000fe20008011404 */
[----:B0-----:R-:W-:Y:S11]  /*a280*/  @P2 BRA `(.L_x_224) ;  /* 0x0000000000102947 */ /* 0x001ff60003800000 */
[----:B------:R-:W-:Y:S05]  /*a290*/  @!P1 BRA `(.L_x_224) ;  /* 0x00000000000c9947 */ /* 0x000fea0003800000 */
[----:B------:R-:W2:Y:S04]  /*a2a0*/  LDG.E R5, desc[UR36][R2.64] ;  /* 0x0000002402057981 */ /* 0x000ea8000c1e1900 */
[----:B-----5:R-:W2:Y:S02]  /*a2b0*/  LDG.E R0, desc[UR36][R2.64+0x4] ;  /* 0x0000042402007981 */ /* 0x020ea4000c1e1900 */
[----:B--2---:R-:W-:-:S07]  /*a2c0*/  IMAD.IADD R0, R0, 0x1, -R5 ;  /* 0x0000000100007824 */ /* 0x004fce00078e0a05 */
.L_x_224:
[----:B------:R-:W-:Y:S01]  /*a2d0*/  R2UR UR8, R215 ;  /* 0x00000000d70872ca */ /* 0x000fe200000e0000 */
[----:B------:R-:W-:Y:S01]  /*a2e0*/  USEL UR61, UR61, URZ, !UP0 ;  /* 0x0000003f3d3d7287 */ /* 0x000fe2000c000000 */
[----:B------:R-:W-:Y:S11]  /*a2f0*/  BSSY B1, `(.L_x_225) ;  /* 0x000003d000017945 */ /* 0x000ff60003800000 */
[----:B------:R-:W-:Y:S01]  /*a300*/  USEL UR12, UR8, URZ, !UP0 ;  /* 0x0000003f080c7287 */ /* 0x000fe2000c000000 */
[----:B------:R-:W-:Y:S11]  /*a310*/  @P0 BRA `(.L_x_226) ;  /* 0x0000000000e80947 */ /* 0x000ff60003800000 */
[----:B------:R-:W0:Y:S01]  /*a320*/  S2R R2, SR_TID.X ;  /* 0x0000000000027919 */ /* 0x000e220000002100 */
[----:B------:R-:W1:Y:S01]  /*a330*/  LDC R9, c[0x0][0xbe8] ;  /* 0x0002fa00ff097b82 */ /* 0x000e620000000800 */
[----:B------:R-:W-:-:S13]  /*a340*/  R2UR UR8, R212 ;  /* 0x00000000d40872ca */ /* 0x000fda00000e0000 */
[----:B------:R-:W-:-:S04]  /*a350*/  IMAD.U32 R3, RZ, RZ, UR8 ;  /* 0x00000008ff037e24 */ /* 0x000fc8000f8e00ff */
[----:B0-----:R-:W-:Y:S02]  /*a360*/  IMAD R2, R3, 0x80, R2 ;  /* 0x0000008003027824 */ /* 0x001fe400078e0202 */
[----:B-1---5:R-:W-:Y:S02]  /*a370*/  IMAD R3, R0, R9, RZ ;  /* 0x0000000900037224 */ /* 0x022fe400078e02ff */
[----:B------:R-:W-:-:S05]  /*a380*/  VIADD R4, R2, 0xffffff80 ;  /* 0xffffff8002047836 */ /* 0x000fca0000000000 */
[----:B------:R-:W-:-:S13]  /*a390*/  ISETP.GE.AND P0, PT, R4, R3, PT ;  /* 0x000000030400720c */ /* 0x000fda0003f06270 */
[----:B------:R-:W-:Y:S05]  /*a3a0*/  @P0 BRA `(.L_x_226) ;  /* 0x0000000000c40947 */ /* 0x000fea0003800000 */
[----:B------:R-:W-:Y:S01]  /*a3b0*/  ISETP.NE.AND P0, PT, R9, 0x1, PT ;  /* 0x000000010900780c */ /* 0x000fe20003f05270 */
[----:B------:R-:W-:Y:S01]  /*a3c0*/  UMOV UR18, 0x9b8 ;  /* 0x000009b800127882 */ /* 0x000fe20000000000 */
[----:B------:R-:W-:Y:S01]  /*a3d0*/  R2UR UR9, R18 ;  /* 0x00000000120972ca */ /* 0x000fe200000e0000 */
[----:B------:R-:W-:Y:S01]  /*a3e0*/  IMAD.MOV.U32 R5, RZ, RZ, R4 ;  /* 0x000000ffff057224 */ /* 0x000fe200078e0004 */
[----:B------:R-:W-:Y:S02]  /*a3f0*/  R2UR UR8, R23 ;  /* 0x00000000170872ca */ /* 0x000fe400000e0000 */
[----:B------:R-:W-:-:S07]  /*a400*/  R2UR UR19, R211 ;  /* 0x00000000d31372ca */ /* 0x000fce00000e0000 */
[----:B------:R-:W0:Y:S02]  /*a410*/  @P0 LDC R3, c[0x0][0xbec] ;  /* 0x0002fb00ff030b82 */ /* 0x000e240000000800 */
[----:B------:R-:W-:-:S04]  /*a420*/  UISETP.GT.AND UP0, UPT, UR9, 0x1, UPT ;  /* 0x000000010900788c */ /* 0x000fc8000bf04270 */
[----:B------:R-:W-:Y:S02]  /*a430*/  USEL UR18, UR18, 0x978, UP0 ;  /* 0x0000097812127887 */ /* 0x000fe40008000000 */
[----:B------:R-:W1:Y:S01]  /*a440*/  @P0 LDC R7, c[0x0][0xbf0] ;  /* 0x0002fc00ff070b82 */ /* 0x000e620000000800 */
[----:B------:R-:W-:-:S09]  /*a450*/  USEL UR13, UR8, URZ, UP0 ;  /* 0x0000003f080d7287 */ /* 0x000fd20008000000 */
[----:B------:R-:W-:Y:S01]  /*a460*/  ULDC.64 UR8, c[0x0][UR18+0x218] ;  /* 0x0000860012087abb */ /* 0x000fe20008000a00 */
[----:B------:R-:W-:Y:S01]  /*a470*/  ULDC.64 UR14, c[0x0][UR18+0x220] ;  /* 0x00008800120e7abb */ /* 0x000fe20008000a00 */
[----:B------:R-:W-:Y:S01]  /*a480*/  ULDC.64 UR16, c[0x0][UR18+0x228] ;  /* 0x00008a0012107abb */ /* 0x000fe20008000a00 */
[----:B------:R-:W-:Y:S02]  /*a490*/  UIMAD.WIDE.U32 UR10, UR8, UR19, URZ ;  /* 0x00000013080a72a5 */ /* 0x000fe4000f8e003f */
[----:B------:R-:W-:Y:S01]  /*a4a0*/  UIMAD UR19, UR9, UR19, URZ ;  /* 0x00000013091372a4 */ /* 0x000fe2000f8e023f */
[----:B0-----:R-:W-:Y:S01]  /*a4b0*/  @P0 IMAD.HI.U32 R2, R4, R3, RZ ;  /* 0x0000000304020227 */ /* 0x001fe200078e00ff */
[----:B------:R-:W-:Y:S02]  /*a4c0*/  UIMAD UR15, UR15, UR61, URZ ;  /* 0x0000003d0f0f72a4 */ /* 0x000fe4000f8e023f */
[----:B------:R-:W-:Y:S02]  /*a4d0*/  UIMAD.WIDE.U32 UR22, UR16, UR13, URZ ;  /* 0x0000000d101672a5 */ /* 0x000fe4000f8e003f */
[----:B------:R-:W-:-:S02]  /*a4e0*/  UIMAD.WIDE.U32 UR8, UR14, UR61, URZ ;  /* 0x0000003d0e0872a5 */ /* 0x000fc4000f8e003f */
[----:B------:R-:W-:Y:S01]  /*a4f0*/  UIMAD UR13, UR17, UR13, URZ ;  /* 0x0000000d110d72a4 */ /* 0x000fe2000f8e023f */
[----:B-1----:R-:W-:Y:S01]  /*a500*/  @P0 SHF.R.U32.HI R5, RZ, R7, R2 ;  /* 0x00000007ff050219 */ /* 0x002fe20000011602 */
[----:B------:R-:W-:Y:S01]  /*a510*/  UIMAD UR15, UR14, UR12, UR15 ;  /* 0x0000000c0e0f72a4 */ /* 0x000fe2000f8e020f */
[----:B------:R-:W-:Y:S01]  /*a520*/  IMAD.U32 R2, RZ, RZ, UR22 ;  /* 0x00000016ff027e24 */ /* 0x000fe2000f8e00ff */
[----:B------:R-:W-:Y:S01]  /*a530*/  UIADD3 UR10, UP1, UP2, UR8, UR10, UR4 ;  /* 0x0000000a080a7290 */ /* 0x000fe2000fa3e004 */
[----:B------:R-:W-:Y:S01]  /*a540*/  IMAD.U32 R3, RZ, RZ, UR23 ;  /* 0x00000017ff037e24 */ /* 0x000fe2000f8e00ff */
[----:B------:R-:W-:Y:S01]  /*a550*/  UIADD3 UR13, UR23, UR13, URZ ;  /* 0x0000000d170d7290 */ /* 0x000fe2000fffe03f */
[--C-:B------:R-:W-:Y:S01]  /*a560*/  IMAD.MOV R7, RZ, RZ, -R5.reuse ;  /* 0x000000ffff077224 */ /* 0x100fe200078e0a05 */
[----:B------:R-:W-:Y:S02]  /*a570*/  UIADD3 UR19, UR11, UR19, URZ ;  /* 0x000000130b137290 */ /* 0x000fe4000fffe03f */
[----:B------:R-:W-:Y:S01]  /*a580*/  UIADD3 UR15, UR9, UR15, URZ ;  /* 0x0000000f090f7290 */ /* 0x000fe2000fffe03f */
[----:B------:R-:W-:Y:S01]  /*a590*/  IADD3 R2, P0, P1, R5, UR10, R2 ;  /* 0x0000000a05027c10 */ /* 0x000fe2000f91e002 */
[----:B------:R-:W-:Y:S01]  /*a5a0*/  IMAD R7, R9, R7, R4 ;  /* 0x0000000709077224 */ /* 0x000fe200078e0204 */
[----:B------:R-:W-:Y:S01]  /*a5b0*/  SHF.R.S32.HI R5, RZ, 0x1f, R5 ;  /* 0x0000001fff057819 */ /* 0x000fe20000011405 */
[----:B------:R-:W-:Y:S01]  /*a5c0*/  UIADD3.X UR10, UR15, UR19, UR20, UP1, UP2 ;  /* 0x000000130f0a7290 */ /* 0x000fe20008fe4414 */
[----:B------:R-:W-:Y:S01]  /*a5d0*/  IMAD.U32 R6, RZ, RZ, UR13 ;  /* 0x0000000dff067e24 */ /* 0x000fe2000f8e00ff */
[----:B------:R-:W-:Y:S01]  /*a5e0*/  ULDC.64 UR8, c[0x0][UR18+0x210] ;  /* 0x0000840012087abb */ /* 0x000fe20008000a00 */
[----:B------:R-:W-:Y:S01]  /*a5f0*/  SHF.R.S32.HI R4, RZ, 0x1f, R7 ;  /* 0x0000001fff047819 */ /* 0x000fe20000011407 */
[----:B------:R-:W-:-:S02]  /*a600*/  IMAD R9, R7, UR9, RZ ;  /* 0x0000000907097c24 */ /* 0x000fc4000f8e02ff */
[----:B------:R-:W-:Y:S01]  /*a610*/  IADD3.X R3, R5, UR10, R6, P0, P1 ;  /* 0x0000000a05037c10 */ /* 0x000fe200087e2406 */
[----:B------:R-:W-:Y:S01]  /*a620*/  ULDC.64 UR10, c[0x0][0xba8] ;  /* 0x0002ea00000a7ab9 */ /* 0x000fe20000000a00 */
[----:B------:R-:W-:Y:S01]  /*a630*/  IMAD R9, R4, UR8, R9 ;  /* 0x0000000804097c24 */ /* 0x000fe2000f8e0209 */
[----:B------:R-:W-:Y:S01]  /*a640*/  @!UP0 ULDC UR10, c[0x0][0xb50] ;  /* 0x0002d400000a8ab9 */ /* 0x000fe20000000800 */
[----:B------:R-:W-:Y:S01]  /*a650*/  @!UP0 ULDC UR11, c[0x0][0xb54] ;  /* 0x0002d500000b8ab9 */ /* 0x000fe20000000800 */
[----:B------:R-:W-:-:S04]  /*a660*/  IMAD.WIDE.U32 R2, R7, UR8, R2 ;  /* 0x0000000807027c25 */ /* 0x000fc8000f8e0002 */
[----:B------:R-:W-:Y:S01]  /*a670*/  IMAD.IADD R3, R3, 0x1, R9 ;  /* 0x0000000103037824 */ /* 0x000fe200078e0209 */
[----:B------:R-:W-:-:S04]  /*a680*/  LEA R4, P0, R2, UR10, 0x2 ;  /* 0x0000000a02047c11 */ /* 0x000fc8000f8010ff */
[----:B------:R-:W-:Y:S01]  /*a690*/  LEA.HI.X R5, R2, UR11, R3, 0x2, P0 ;  /* 0x0000000b02057c11 */ /* 0x000fe200080f1403 */
[----:B------:R-:W-:-:S05]  /*a6a0*/  IMAD.MOV.U32 R3, RZ, RZ, -0x800000 ;  /* 0xff800000ff037424 */ /* 0x000fca00078e00ff */
[----:B------:R0:W-:Y:S03]  /*a6b0*/  STG.E desc[UR36][R4.64], R3 ;  /* 0x0000000304007986 */ /* 0x0001e6000c101924 */
.L_x_226:
[----:B------:R-:W-:Y:S05]  /*a6c0*/  BSYNC B1 ;  /* 0x0000000000017941 */ /* 0x000fea0003800000 */
.L_x_225:
[----:B------:R-:W-:-:S13]  /*a6d0*/  R2UR UR8, R18 ;  /* 0x00000000120872ca */ /* 0x000fda00000e0000 */
[----:B------:R-:W-:-:S06]  /*a6e0*/  UISETP.GT.AND UP0, UPT, UR8, 0x1, UPT ;  /* 0x000000010800788c */ /* 0x000fcc000bf04270 */
[----:B------:R-:W-:-:S13]  /*a6f0*/  PLOP3.LUT P0, PT, PT, PT, UP0, 0x80, 0x0 ;  /* 0x000000000000781c */ /* 0x000fda0003f0f008 */
[----:B------:R-:W-:Y:S05]  /*a700*/  @P0 BRA `(.L_x_221) ;  /* 0x00000008000c0947 */ /* 0x000fea0003800000 */
[----:B------:R-:W1:Y:S01]  /*a710*/  LDC R11, c[0x0][0xbe8] ;  /* 0x0002fa00ff0b7b82 */ /* 0x000e620000000800 */
[----:B------:R-:W-:Y:S01]  /*a720*/  R2UR UR13, R212 ;  /* 0x00000000d40d72ca */ /* 0x000fe200000e0000 */
[----:B------:R-:W-:Y:S01]  /*a730*/  ULDC.64 UR14, c[0x0][0xaa0] ;  /* 0x0002a800000e7ab9 */ /* 0x000fe20000000a00 */
[----:B------:R-:W-:Y:S01]  /*a740*/  R2UR UR16, R211 ;  /* 0x00000000d31072ca */ /* 0x000fe200000e0000 */
[----:B------:R-:W-:Y:S01]  /*a750*/  UIMAD UR10, UR20, UR14, URZ ;  /* 0x0000000e140a72a4 */ /* 0x000fe2000f8e023f */
[----:B------:R-:W-:Y:S01]  /*a760*/  IMAD R2, R16, 0x20, R213 ;  /* 0x0000002010027824 */ /* 0x000fe200078e02d5 */
[----:B------:R-:W-:Y:S01]  /*a770*/  UIMAD.WIDE.U32 UR8, UR4, UR14, URZ ;  /* 0x0000000e040872a5 */ /* 0x000fe2000f8e003f */
[----:B------:R-:W-:Y:S01]  /*a780*/  BSSY B1, `(.L_x_227) ;  /* 0x0000045000017945 */ /* 0x000fe20003800000 */
[----:B------:R-:W-:-:S04]  /*a790*/  UIMAD UR10, UR4, UR15, UR10 ;  /* 0x0000000f040a72a4 */ /* 0x000fc8000f8e020a */
[----:B------:R-:W-:Y:S02]  /*a7a0*/  UIADD3 UR9, UR9, UR10, URZ ;  /* 0x0000000a09097290 */ /* 0x000fe4000fffe03f */
[----:B0-----:R-:W-:Y:S01]  /*a7b0*/  IMAD.U32 R5, RZ, RZ, UR13 ;  /* 0x0000000dff057e24 */ /* 0x001fe2000f8e00ff */
[----:B------:R-:W-:Y:S01]  /*a7c0*/  ULDC.64 UR10, c[0x0][0xae8] ;  /* 0x0002ba00000a7ab9 */ /* 0x000fe20000000a00 */
[----:B------:R-:W-:Y:S01]  /*a7d0*/  IMAD.U32 R8, RZ, RZ, UR13 ;  /* 0x0000000dff087e24 */ /* 0x000fe2000f8e00ff */
[----:B------:R-:W-:Y:S02]  /*a7e0*/  UIMAD.WIDE.U32 UR8, UR16, UR10, UR8 ;  /* 0x0000000a100872a5 */ /* 0x000fe4000f8e0008 */
[----:B------:R-:W-:Y:S01]  /*a7f0*/  LEA R6, R5, R2, 0x7 ;  /* 0x0000000205067211 */ /* 0x000fe200078e38ff */
[----:B------:R-:W-:Y:S01]  /*a800*/  IMAD R8, R8, 0x80, R213 ;  /* 0x0000008008087824 */ /* 0x000fe200078e02d5 */
[----:B------:R-:W-:Y:S01]  /*a810*/  UIMAD UR9, UR16, UR11, UR9 ;  /* 0x0000000b100972a4 */ /* 0x000fe2000f8e0209 */
[----:B-1----:R-:W-:-:S02]  /*a820*/  ISETP.NE.AND P0, PT, R11, 0x1, PT ;  /* 0x000000010b00780c */ /* 0x002fc40003f05270 */
[----:B------:R-:W-:Y:S01]  /*a830*/  ULDC.64 UR10, c[0x0][0xaf0] ;  /* 0x0002bc00000a7ab9 */ /* 0x000fe20000000a00 */
[----:B------:R-:W-:Y:S01]  /*a840*/  IMAD.MOV.U32 R5, RZ, RZ, R6 ;  /* 0x000000ffff057224 */ /* 0x000fe200078e0006 */
[----:B------:R-:W-:Y:S02]  /*a850*/  UIMAD UR12, UR12, UR10, URZ ;  /* 0x0000000a0c0c72a4 */ /* 0x000fe4000f8e023f */
[----:B------:R-:W-:Y:S02]  /*a860*/  UIMAD.WIDE.U32 UR8, UR61, UR10, UR8 ;  /* 0x0000000a3d0872a5 */ /* 0x000fe4000f8e0008 */
[----:B------:R-:W-:-:S03]  /*a870*/  UIMAD UR4, UR61, UR11, UR12 ;  /* 0x0000000b3d0472a4 */ /* 0x000fc6000f8e020c */
[----:B------:R-:W-:Y:S01]  /*a880*/  ULDC.64 UR10, c[0x0][0xae0] ;  /* 0x0002b800000a7ab9 */ /* 0x000fe20000000a00 */
[----:B------:R-:W-:Y:S01]  /*a890*/  UIADD3 UR4, UR9, UR4, URZ ;  /* 0x0000000409047290 */ /* 0x000fe2000fffe03f */
[----:B------:R-:W0:Y:S08]  /*a8a0*/  @P0 LDC R3, c[0x0][0xbec] ;  /* 0x0002fb00ff030b82 */ /* 0x000e300000000800 */
[----:B------:R-:W1:Y:S01]  /*a8b0*/  @P0 LDC R7, c[0x0][0xbf0] ;  /* 0x0002fc00ff070b82 */ /* 0x000e620000000800 */
[----:B0-----:R-:W-:-:S04]  /*a8c0*/  @P0 IMAD.HI.U32 R2, R6, R3, RZ ;  /* 0x0000000306020227 */ /* 0x001fc800078e00ff */
[----:B------:R-:W-:Y:S02]  /*a8d0*/  IMAD.U32 R3, RZ, RZ, UR9 ;  /* 0x00000009ff037e24 */ /* 0x000fe4000f8e00ff */
[----:B------:R-:W-:Y:S01]  /*a8e0*/  IMAD.U32 R3, RZ, RZ, UR4 ;  /* 0x00000004ff037e24 */ /* 0x000fe2000f8e00ff */
[----:B-1----:R-:W-:-:S04]  /*a8f0*/  @P0 SHF.R.U32.HI R5, RZ, R7, R2 ;  /* 0x00000007ff050219 */ /* 0x002fc80000011602 */
[--C-:B------:R-:W-:Y:S01]  /*a900*/  SHF.R.S32.HI R2, RZ, 0x1f, R5.reuse ;  /* 0x0000001fff027819 */ /* 0x100fe20000011405 */
[----:B------:R-:W-:-:S04]  /*a910*/  IMAD.MOV R7, RZ, RZ, -R5 ;  /* 0x000000ffff077224 */ /* 0x000fc800078e0a05 */
[----:B------:R-:W-:Y:S02]  /*a920*/  IMAD R4, R2, UR10, RZ ;  /* 0x0000000a02047c24 */ /* 0x000fe4000f8e02ff */
[----:B------:R-:W-:Y:S02]  /*a930*/  IMAD R7, R11, R7, R6 ;  /* 0x000000070b077224 */ /* 0x000fe400078e0206 */
[----:B------:R-:W-:Y:S01]  /*a940*/  IMAD.U32 R2, RZ, RZ, UR8 ;  /* 0x00000008ff027e24 */ /* 0x000fe2000f8e00ff */
[----:B------:R-:W-:Y:S01]  /*a950*/  ULDC.64 UR8, c[0x0][0xad8] ;  /* 0x0002b60000087ab9 */ /* 0x000fe20000000a00 */
[C---:B------:R-:W-:Y:S01]  /*a960*/  IMAD R9, R5.reuse, UR11, R4 ;  /* 0x0000000b05097c24 */ /* 0x040fe2000f8e0204 */
[----:B------:R-:W-:Y:S01]  /*a970*/  SHF.R.S32.HI R4, RZ, 0x1f, R7 ;  /* 0x0000001fff047819 */ /* 0x000fe20000011407 */
[----:B------:R-:W-:-:S04]  /*a980*/  IMAD.WIDE.U32 R2, R5, UR10, R2 ;  /* 0x0000000a05027c25 */ /* 0x000fc8000f8e0002 */
[----:B------:R-:W-:Y:S02]  /*a990*/  IMAD.IADD R3, R3, 0x1, R9 ;  /* 0x0000000103037824 */ /* 0x000fe400078e0209 */
[----:B------:R-:W-:Y:S02]  /*a9a0*/  IMAD R6, R4, UR8, RZ ;  /* 0x0000000804067c24 */ /* 0x000fe4000f8e02ff */
[----:B-----5:R-:W-:Y:S02]  /*a9b0*/  IMAD R11, R0, R11, RZ ;  /* 0x0000000b000b7224 */ /* 0x020fe400078e02ff */
[C---:B------:R-:W-:Y:S02]  /*a9c0*/  VIADD R4, R8.reuse, 0x40 ;  /* 0x0000004008047836 */ /* 0x040fe40000000000 */
[C---:B------:R-:W-:Y:S01]  /*a9d0*/  IMAD R5, R7.reuse, UR9, R6 ;  /* 0x0000000907057c24 */ /* 0x040fe2000f8e0206 */
[-C--:B------:R-:W-:Y:S01]  /*a9e0*/  ISETP.GE.AND P2, PT, R8, R11.reuse, PT ;  /* 0x0000000b0800720c */ /* 0x080fe20003f46270 */
[----:B------:R-:W-:Y:S01]  /*a9f0*/  IMAD.WIDE.U32 R2, R7, UR8, R2 ;  /* 0x0000000807027c25 */ /* 0x000fe2000f8e0002 */
[----:B------:R-:W-:Y:S01]  /*aa00*/  ULDC.64 UR8, c[0x0][0xa80] ;  /* 0x0002a00000087ab9 */ /* 0x000fe20000000a00 */
[----:B------:R-:W-:-:S02]  /*aa10*/  ISETP.GE.AND P1, PT, R4, R11, PT ;  /* 0x0000000b0400720c */ /* 0x000fc40003f26270 */
[----:B------:R-:W-:Y:S01]  /*aa20*/  IMAD.IADD R3, R3, 0x1, R5 ;  /* 0x0000000103037824 */ /* 0x000fe200078e0205 */
[----:B------:R-:W-:Y:S01]  /*aa30*/  LEA R4, P3, R2, UR8, 0x1 ;  /* 0x0000000802047c11 */ /* 0x000fe2000f8608ff */
[----:B------:R-:W-:Y:S02]  /*aa40*/  VIADD R0, R8, 0x20 ;  /* 0x0000002008007836 */ /* 0x000fe40000000000 */
[----:B------:R-:W-:Y:S01]  /*aa50*/  IMAD.SHL.U32 R7, R16, 0x8, RZ ;  /* 0x0000000810077824 */ /* 0x000fe200078e00ff */
[----:B------:R-:W-:Y:S02]  /*aa60*/  LEA.HI.X R5, R2, UR9, R3, 0x1, P3 ;  /* 0x0000000902057c11 */ /* 0x000fe400098f0c03 */
[----:B------:R-:W-:Y:S01]  /*aa70*/  ISETP.GE.AND P0, PT, R0, R11, PT ;  /* 0x0000000b0000720c */ /* 0x000fe20003f06270 */
[C---:B------:R-:W-:Y:S01]  /*aa80*/  VIADD R9, R7.reuse, 0x40 ;  /* 0x0000004007097836 */ /* 0x040fe20000000000 */
[----:B------:R0:W1:Y:S01]  /*aa90*/  SHFL.IDX PT, R2, R4, RZ, 0x181f ;  /* 0x00181fff04027589 */ /* 0x00006200000e0000 */
[----:B------:R-:W-:Y:S01]  /*aaa0*/  VIADD R13, R7, 0x80 ;  /* 0x00000080070d7836 */ /* 0x000fe20000000000 */
[----:B------:R-:W-:-:S02]  /*aab0*/  SHF.R.S32.HI R6, RZ, 0x1f, R7 ;  /* 0x0000001fff067819 */ /* 0x000fc40000011407 */
[----:B------:R0:W2:Y:S01]  /*aac0*/  SHFL.IDX PT, R0, R5, RZ, 0x181f ;  /* 0x00181fff05007589 */ /* 0x0000a200000e0000 */
        /* <DEDUP_REMOVED lines=12> */
[----:B------:R3:W-:Y:S01]  /*ab90*/  @!P4 ST.E.128 desc[UR36][R14.64], RZ ;  /* 0x000000ff0e00c985 */ /* 0x0007e2000c101d24 */
[----:B------:R-:W-:-:S03]  /*aba0*/  @!P2 LEA.HI.X R3, R13, R0, R12, 0x1, P6 ;  /* 0x000000000d03a211 */ /* 0x000fc600030f0c0c */
[----:B------:R3:W-:Y:S04]  /*abb0*/  @!P3 ST.E.128 desc[UR36][R20.64], RZ ;  /* 0x000000ff1400b985 */ /* 0x0007e8000c101d24 */
[----:B------:R3:W-:Y:S02]  /*abc0*/  @!P2 ST.E.128 desc[UR36][R2.64], RZ ;  /* 0x000000ff0200a985 */ /* 0x0007e4000c101d24 */
.L_x_228:
[----:B------:R-:W-:Y:S05]  /*abd0*/  BSYNC B1 ;  /* 0x0000000000017941 */ /* 0x000fea0003800000 */
.L_x_227:
[----:B--2---:R2:W4:Y:S01]  /*abe0*/  SHFL.IDX PT, R0, R5, 0x1, 0x181f ;  /* 0x00381f0005007f89 */ /* 0x00452200000e0000 */
[----:B------:R-:W-:Y:S03]  /*abf0*/  BSSY B1, `(.L_x_229) ;  /* 0x0000010000017945 */ /* 0x000fe60003800000 */
[----:B-1-3--:R2:W1:Y:S01]  /*ac00*/  SHFL.IDX PT, R2, R4, 0x1, 0x181f ;  /* 0x00381f0004027f89 */ /* 0x00a46200000e0000 */
[----:B------:R-:W-:Y:S05]  /*ac10*/  @P0 BRA `(.L_x_230) ;  /* 0x0000000000340947 */ /* 0x000fea0003800000 */
[----:B------:R-:W-:Y:S02]  /*ac20*/  ULDC UR4, c[0x0][0xac8] ;  /* 0x0002b20000047ab9 */ /* 0x000fe40000000800 */
[----:B------:R-:W-:Y:S02]  /*ac30*/  ISETP.GE.AND P4, PT, R7, UR4, PT ;  /* 0x0000000407007c0c */ /* 0x000fe4000bf86270 */
[----:B------:R-:W-:Y:S02]  /*ac40*/  ISETP.GE.AND P5, PT, R9, UR4, PT ;  /* 0x0000000409007c0c */ /* 0x000fe4000bfa6270 */
[----:B------:R-:W-:-:S09]  /*ac50*/  ISETP.GE.AND P6, PT, R13, UR4, PT ;  /* 0x000000040d007c0c */ /* 0x000fd2000bfc6270 */
[-C--:B-1----:R-:W-:Y:S02]  /*ac60*/  @!P4 LEA R14, P0, R7, R2.reuse, 0x1 ;  /* 0x00000002070ec211 */ /* 0x082fe400078008ff */
[-C--:B------:R-:W-:Y:S02]  /*ac70*/  @!P5 LEA R20, P2, R9, R2.reuse, 0x1 ;  /* 0x000000020914d211 */ /* 0x080fe400078408ff */
[----:B------:R-:W-:Y:S02]  /*ac80*/  @!P6 LEA R2, P3, R13, R2, 0x1 ;  /* 0x000000020d02e211 */ /* 0x000fe400078608ff */
[-C--:B----4-:R-:W-:Y:S02]  /*ac90*/  @!P4 LEA.HI.X R15, R7, R0.reuse, R6, 0x1, P0 ;  /* 0x00000000070fc211 */ /* 0x090fe400000f0c06 */
[-C--:B------:R-:W-:Y:S02]  /*aca0*/  @!P5 LEA.HI.X R21, R9, R0.reuse, R10, 0x1, P2 ;  /* 0x000000000915d211 */ /* 0x080fe400010f0c0a */
[----:B------:R-:W-:Y:S01]  /*acb0*/  @!P6 LEA.HI.X R3, R13, R0, R12, 0x1, P3 ;  /* 0x000000000d03e211 */ /* 0x000fe200018f0c0c */
[----:B------:R3:W-:Y:S04]  /*acc0*/  @!P4 ST.E.128 desc[UR36][R14.64], RZ ;  /* 0x000000ff0e00c985 */ /* 0x0007e8000c101d24 */
[----:B------:R3:W-:Y:S04]  /*acd0*/  @!P5 ST.E.128 desc[UR36][R20.64], RZ ;  /* 0x000000ff1400d985 */ /* 0x0007e8000c101d24 */
[----:B------:R3:W-:Y:S02]  /*ace0*/  @!P6 ST.E.128 desc[UR36][R2.64], RZ ;  /* 0x000000ff0200e985 */ /* 0x0007e4000c101d24 */
.L_x_230:
[----:B------:R-:W-:Y:S05]  /*acf0*/  BSYNC B1 ;  /* 0x0000000000017941 */ /* 0x000fea0003800000 */
.L_x_229:
[----:B----4-:R4:W0:Y:S01]  /*ad00*/  SHFL.IDX PT, R0, R5, 0x2, 0x181f ;  /* 0x00581f0005007f89 */ /* 0x01082200000e0000 */
        /* <DEDUP_REMOVED lines=10> */
[-C--:B0-----:R-:W-:Y:S02]  /*adb0*/  @!P3 LEA.HI.X R15, R7, R0.reuse, R6, 0x1, P0 ;  /* 0x00000000070fb211 */ /* 0x081fe400000f0c06 */
[-C--:B------:R-:W-:Y:S02]  /*adc0*/  @!P4 LEA.HI.X R21, R9, R0.reuse, R10, 0x1, P1 ;  /* 0x000000000915c211 */ /* 0x080fe400008f0c0a */
[----:B------:R-:W-:Y:S01]  /*add0*/  @!P5 LEA.HI.X R3, R13, R0, R12, 0x1, P2 ;  /* 0x000000000d03d211 */ /* 0x000fe200010f0c0c */
[----:B------:R3:W-:Y:S04]  /*ade0*/  @!P3 ST.E.128 desc[UR36][R14.64], RZ ;  /* 0x000000ff0e00b985 */ /* 0x0007e8000c101d24 */
[----:B------:R3:W-:Y:S04]  /*adf0*/  @!P4 ST.E.128 desc[UR36][R20.64], RZ ;  /* 0x000000ff1400c985 */ /* 0x0007e8000c101d24 */
[----:B------:R3:W-:Y:S02]  /*ae00*/  @!P5 ST.E.128 desc[UR36][R2.64], RZ ;  /* 0x000000ff0200d985 */ /* 0x0007e4000c101d24 */
.L_x_232:
[----:B------:R-:W-:Y:S05]  /*ae10*/  BSYNC B1 ;  /* 0x0000000000017941 */ /* 0x000fea0003800000 */
.L_x_231:
[----:B0-----:R-:W-:Y:S01]  /*ae20*/  VIADD R0, R8, 0x60 ;  /* 0x0000006008007836 */ /* 0x001fe20000000000 */
[----:B--2-4-:R-:W0:Y:S04]  /*ae30*/  SHFL.IDX PT, R5, R5, 0x3, 0x181f ;  /* 0x00781f0005057f89 */ /* 0x014e2800000e0000 */
[----:B------:R-:W-:Y:S01]  /*ae40*/  ISETP.GE.AND P0, PT, R0, R11, PT ;  /* 0x0000000b0000720c */ /* 0x000fe20003f06270 */
[----:B-1-3--:R1:W2:-:S12]  /*ae50*/  SHFL.IDX PT, R2, R4, 0x3, 0x181f ;  /* 0x00781f0004027f89 */ /* 0x00a29800000e0000 */
[----:B-1----:R-:W-:Y:S05]  /*ae60*/  @P0 BRA `(.L_x_221) ;  /* 0x0000000000340947 */ /* 0x002fea0003800000 */
[----:B------:R-:W-:Y:S02]  /*ae70*/  ULDC UR4, c[0x0][0xac8] ;  /* 0x0002b20000047ab9 */ /* 0x000fe40000000800 */
[----:B------:R-:W-:Y:S02]  /*ae80*/  ISETP.GE.AND P3, PT, R7, UR4, PT ;  /* 0x0000000407007c0c */ /* 0x000fe4000bf66270 */
[----:B------:R-:W-:Y:S02]  /*ae90*/  ISETP.GE.AND P4, PT, R9, UR4, PT ;  /* 0x0000000409007c0c */ /* 0x000fe4000bf86270 */
[----:B------:R-:W-:-:S09]  /*aea0*/  ISETP.GE.AND P5, PT, R13, UR4, PT ;  /* 0x000000040d007c0c */ /* 0x000fd2000bfa6270 */
[-C--:B--2---:R-:W-:Y:S02]  /*aeb0*/  @!P3 LEA R14, P0, R7, R2.reuse, 0x1 ;  /* 0x00000002070eb211 */ /* 0x084fe400078008ff */
        /* <DEDUP_REMOVED lines=8> */
.L_x_221:
[----:B------:R-:W-:Y:S05]  /*af40*/  BSYNC B0 ;  /* 0x0000000000007941 */ /* 0x000fea0003800000 */
.L_x_211:
[----:B------:R-:W-:Y:S02]  /*af50*/  ULDC UR4, c[0x0][0xc3c] ;  /* 0x00030f0000047ab9 */ /* 0x000fe40000000800 */
[----:B------:R-:W-:-:S06]  /*af60*/  UISETP.GE.AND UP0, UPT, UR7, UR4, UPT ;  /* 0x000000040700728c */ /* 0x000fcc000bf06270 */
[----:B------:R-:W-:-:S13]  /*af70*/  PLOP3.LUT P0, PT, PT, PT, UP0, 0x80, 0x0 ;  /* 0x000000000000781c */ /* 0x000fda0003f0f008 */
[----:B------:R-:W-:Y:S05]  /*af80*/  @!P0 BRA `(.L_x_233) ;  /* 0xffffff6000188947 */ /* 0x000fea000383ffff */
[----:B------:R-:W-:Y:S05]  /*af90*/  EXIT ;  /* 0x000000000000794d */ /* 0x000fea0003800000 */
.L_x_182:
[----:B------:R-:W-:-:S08]  /*afa0*/  NOP ;  /* 0x0000000000007918 */ /* 0x000fd00000000000 */
[----:B0-----:R-:W0:-:S00]  /*afb0*/  USETMAXREG.DEALLOC.CTAPOOL 0x28 ;  /* 0x00000028000079c8 */ /* 0x001e0000080e0500 */
[----:B0-----:R-:W-:Y:S01]  /*afc0*/  LOP3.LUT R2, R2, 0x3, RZ, 0xc0, !PT ;  /* 0x0000000302027812 */ /* 0x001fe200078ec0ff */
[----:B------:R-:W-:Y:S01]  /*afd0*/  IMAD.MOV.U32 R6, RZ, RZ, RZ ;  /* 0x000000ffff067224 */ /* 0x000fe200078e00ff */
[----:B------:R-:W-:-:S04]  /*afe0*/  LOP3.LUT R23, R23, 0xffffff7f, RZ, 0xc0, !PT ;  /* 0xffffff7f17177812 */ /* 0x000fc800078ec0ff */
[----:B------:R-:W0:Y:S02]  /*aff0*/  SHFL.IDX PT, R2, R2, RZ, 0x1f ;  /* 0x00001fff02027589 */ /* 0x000e2400000e0000 */
[----:B0-----:R-:W-:-:S13]  /*b000*/  ISETP.NE.AND P0, PT, R2, RZ, PT ;  /* 0x000000ff0200720c */ /* 0x001fda0003f05270 */
[----:B------:R-:W-:Y:S01]  /*b010*/  @P0 LOP3.LUT R23, R23, 0x80, RZ, 0xfc, !PT ;  /* 0x0000008017170812 */ /* 0x000fe200078efcff */
[----:B------:R-:W-:Y:S06]  /*b020*/  @!P0 BRA `(.L_x_234) ;  /* 0x00000000001c8947 */ /* 0x000fec0003800000 */
[----:B------:R-:W0:Y:S08]  /*b030*/  S2UR UR5, SR_CgaCtaId ;  /* 0x00000000000579c3 */ /* 0x000e300000008800 */
[----:B------:R-:W-:Y:S06]  /*b040*/  BAR.SYNC.DEFER_BLOCKING 0x5, 0x180 ;  /* 0x0146000000007b1d */ /* 0x000fec0000010000 */
[----:B------:R-:W-:-:S02]  /*b050*/  UMOV UR4, 0x400 ;  /* 0x0000040000047882 */ /* 0x000fc40000000000 */
[----:B0-----:R-:W-:-:S09]  /*b060*/  ULEA UR4, UR5, UR4, 0x18 ;  /* 0x0000000405047291 */ /* 0x001fd2000f8ec03f */
[----:B------:R-:W0:Y:S01]  /*b070*/  LDS.128 R16, [UR4+0x308d0] ;  /* 0x0308d004ff107984 */ /* 0x000e220008000c00 */
[----:B------:R-:W-:Y:S06]  /*b080*/  BAR.ARV 0x4, 0x180 ;  /* 0x0106000000007b1d */ /* 0x000fec0000002000 */
[----:B------:R-:W-:Y:S05]  /*b090*/  BRA `(.L_x_235) ;  /* 0x0000000800947947 */ /* 0x000fea0003800000 */
.L_x_234:
[----:B------:R-:W-:Y:S01]  /*b0a0*/  LOP3.LUT R7, R0, 0x1f, RZ, 0xc0, !PT ;  /* 0x0000001f00077812 */ /* 0x000fe200078ec0ff */
[----:B------:R-:W-:Y:S01]  /*b0b0*/  ULDC UR4, c[0x0][0xc3c] ;  /* 0x00030f0000047ab9 */ /* 0x000fe20000000800 */
[----:B------:R-:W-:Y:S01]  /*b0c0*/  MOV R9, RZ ;  /* 0x000000ff00097202 */ /* 0x000fe20000000f00 */
[----:B------:R-:W0:Y:S01]  /*b0d0*/  S2UR UR6, SR_CTAID.X ;  /* 0x00000000000679c3 */ /* 0x000e220000002500 */
[----:B------:R-:W-:Y:S01]  /*b0e0*/  ISETP.NE.AND P0, PT, R7, 0x1f, PT ;  /* 0x0000001f0700780c */ /* 0x000fe20003f05270 */
[----:B------:R-:W-:-:S03]  /*b0f0*/  ULDC UR5, c[0x0][0xc38] ;  /* 0x00030e0000057ab9 */ /* 0x000fc60000000800 */
[----:B------:R-:W-:-:S13]  /*b100*/  ISETP.GE.OR P1, PT, R7, UR4, !P0 ;  /* 0x0000000407007c0c */ /* 0x000fda000c726670 */
[----:B------:R-:W1:Y:S08]  /*b110*/  @!P1 LDC.64 R4, c[0x0][0xc80] ;  /* 0x00032000ff049b82 */ /* 0x000e700000000a00 */
[----:B------:R-:W2:Y:S01]  /*b120*/  @!P1 LDC.64 R2, c[0x0][0xc78] ;  /* 0x00031e00ff029b82 */ /* 0x000ea20000000a00 */
[----:B-1----:R-:W-:-:S05]  /*b130*/  @!P1 IMAD.WIDE.U32 R4, R7, 0x4, R4 ;  /* 0x0000000407049825 */ /* 0x002fca00078e0004 */
[----:B------:R-:W3:Y:S01]  /*b140*/  @!P1 LDG.E R6, desc[UR36][R4.64] ;  /* 0x0000002404069981 */ /* 0x000ee2000c1e1900 */
[----:B--2---:R-:W-:-:S05]  /*b150*/  @!P1 IMAD.WIDE.U32 R2, R7, 0x4, R2 ;  /* 0x0000000407029825 */ /* 0x004fca00078e0002 */
[----:B------:R-:W3:Y:S01]  /*b160*/  @!P1 LDG.E R9, desc[UR36][R2.64] ;  /* 0x0000002402099981 */ /* 0x000ee2000c1e1900 */
[C---:B------:R-:W-:Y:S02]  /*b170*/  ISETP.NE.AND P1, PT, R7.reuse, RZ, PT ;  /* 0x000000ff0700720c */ /* 0x040fe40003f25270 */
[C---:B------:R-:W-:Y:S02]  /*b180*/  ISETP.GE.U32.AND P2, PT, R7.reuse, 0x2, PT ;  /* 0x000000020700780c */ /* 0x040fe40003f46070 */
[C---:B------:R-:W-:Y:S02]  /*b190*/  ISETP.GE.U32.AND P3, PT, R7.reuse, 0x4, PT ;  /* 0x000000040700780c */ /* 0x040fe40003f66070 */
[C---:B------:R-:W-:Y:S02]  /*b1a0*/  ISETP.GE.U32.AND P4, PT, R7.reuse, 0x8, PT ;  /* 0x000000080700780c */ /* 0x040fe40003f86070 */
[----:B------:R-:W-:Y:S01]  /*b1b0*/  ISETP.GE.U32.AND P5, PT, R7, 0x10, PT ;  /* 0x000000100700780c */ /* 0x000fe20003fa6070 */
[----:B------:R-:W-:Y:S01]  /*b1c0*/  UMOV UR4, URZ ;  /* 0x0000003f00047c82 */ /* 0x000fe20008000000 */
[----:B---3--:R-:W-:-:S05]  /*b1d0*/  IMAD R8, R6, R9, RZ ;  /* 0x0000000906087224 */ /* 0x008fca00078e02ff */
[----:B------:R-:W1:Y:S02]  /*b1e0*/  SHFL.UP PT, R10, R8, 0x1, RZ ;  /* 0x04200000080a7989 */ /* 0x000e6400000e00ff */
[----:B-1----:R-:W-:-:S05]  /*b1f0*/  SEL R11, R10, RZ, P1 ;  /* 0x000000ff0a0b7207 */ /* 0x002fca0000800000 */
[----:B------:R-:W-:-:S05]  /*b200*/  IMAD.IADD R11, R8, 0x1, R11 ;  /* 0x00000001080b7824 */ /* 0x000fca00078e020b */
        /* <DEDUP_REMOVED lines=12> */
[----:B------:R-:W1:Y:S02]  /*b2d0*/  SHFL.IDX PT, R8, R5, 0x1f, 0x1f ;  /* 0x03e01f0005087f89 */ /* 0x000e6400000e0000 */
[----:B-1----:R-:W-:-:S05]  /*b2e0*/  IMAD R8, R8, UR5, RZ ;  /* 0x0000000508087c24 */ /* 0x002fca000f8e02ff */
[----:B0-----:R-:W-:Y:S01]  /*b2f0*/  ISETP.GT.AND P6, PT, R8, UR6, PT ;  /* 0x0000000608007c0c */ /* 0x001fe2000bfc4270 */
[----:B------:R-:W-:-:S12]  /*b300*/  IMAD.MOV.U32 R3, RZ, RZ, R8 ;  /* 0x000000ffff037224 */ /* 0x000fd800078e0008 */
[----:B------:R-:W-:Y:S05]  /*b310*/  @P6 BRA `(.L_x_236) ;  /* 0x0000000000986947 */ /* 0x000fea0003800000 */
[----:B------:R-:W-:Y:S01]  /*b320*/  IMAD.MOV.U32 R8, RZ, RZ, R3 ;  /* 0x000000ffff087224 */ /* 0x000fe200078e0003 */
[----:B------:R-:W-:Y:S01]  /*b330*/  UMOV UR4, URZ ;  /* 0x0000003f00047c82 */ /* 0x000fe20008000000 */
[----:B------:R-:W-:-:S05]  /*b340*/  ULDC UR5, c[0x0][0xc38] ;  /* 0x00030e0000057ab9 */ /* 0x000fca0000000800 */
.L_x_238:
[----:B------:R-:W0:Y:S01]  /*b350*/  LDC R2, c[0x0][0xc3c] ;  /* 0x00030f00ff027b82 */ /* 0x000e220000000800 */
[----:B------:R-:W-:-:S06]  /*b360*/  UIADD3 UR4, UR4, 0x1f, URZ ;  /* 0x0000001f04047890 */ /* 0x000fcc000fffe03f */
[----:B0-----:R-:W-:-:S13]  /*b370*/  ISETP.LE.AND P6, PT, R2, UR4, PT ;  /* 0x0000000402007c0c */ /* 0x001fda000bfc3270 */
[----:B------:R-:W-:Y:S05]  /*b380*/  @P6 BRA `(.L_x_237) ;  /* 0x0000000400ac6947 */ /* 0x000fea0003800000 */
[----:B------:R-:W-:Y:S02]  /*b390*/  VIADD R9, R7, UR4 ;  /* 0x0000000407097c36 */ /* 0x000fe40008000000 */
[----:B------:R-:W-:-:S03]  /*b3a0*/  IMAD.MOV.U32 R6, RZ, RZ, RZ ;  /* 0x000000ffff067224 */ /* 0x000fc600078e00ff */
[----:B------:R-:W-:-:S13]  /*b3b0*/  ISETP.GE.OR P6, PT, R9, R2, !P0 ;  /* 0x000000020900720c */ /* 0x000fda00047c6670 */
[----:B------:R-:W0:Y:S08]  /*b3c0*/  @!P6 LDC.64 R4, c[0x0][0xc80] ;  /* 0x00032000ff04eb82 */ /* 0x000e300000000a00 */
[----:B------:R-:W1:Y:S01]  /*b3d0*/  @!P6 LDC.64 R2, c[0x0][0xc78] ;  /* 0x00031e00ff02eb82 */ /* 0x000e620000000a00 */
[----:B0-----:R-:W-:-:S05]  /*b3e0*/  @!P6 IMAD.WIDE R4, R9, 0x4, R4 ;  /* 0x000000040904e825 */ /* 0x001fca00078e0204 */
[----:B------:R-:W2:Y:S01]  /*b3f0*/  @!P6 LDG.E R6, desc[UR36][R4.64] ;  /* 0x000000240406e981 */ /* 0x000ea2000c1e1900 */
[----:B-1----:R-:W-:-:S04]  /*b400*/  @!P6 IMAD.WIDE R2, R9, 0x4, R2 ;  /* 0x000000040902e825 */ /* 0x002fc800078e0202 */
[----:B------:R-:W-:-:S06]  /*b410*/  IMAD.MOV.U32 R9, RZ, RZ, RZ ;  /* 0x000000ffff097224 */ /* 0x000fcc00078e00ff */
[----:B------:R-:W2:Y:S02]  /*b420*/  @!P6 LDG.E R9, desc[UR36][R2.64] ;  /* 0x000000240209e981 */ /* 0x000ea4000c1e1900 */
[----:B--2---:R-:W-:-:S05]  /*b430*/  IMAD R13, R6, R9, RZ ;  /* 0x00000009060d7224 */ /* 0x004fca00078e02ff */
[----:B------:R-:W0:Y:S02]  /*b440*/  SHFL.UP PT, R10, R13, 0x1, RZ ;  /* 0x042000000d0a7989 */ /* 0x000e2400000e00ff */
[----:B0-----:R-:W-:-:S05]  /*b450*/  SEL R10, R10, RZ, P1 ;  /* 0x000000ff0a0a7207 */ /* 0x001fca0000800000 */
[----:B------:R-:W-:-:S05]  /*b460*/  IMAD.IADD R10, R13, 0x1, R10 ;  /* 0x000000010d0a7824 */ /* 0x000fca00078e020a */
        /* <DEDUP_REMOVED lines=12> */
[----:B------:R-:W0:Y:S02]  /*b530*/  SHFL.IDX PT, R2, R5, 0x1f, 0x1f ;  /* 0x03e01f0005027f89 */ /* 0x000e2400000e0000 */
[----:B0-----:R-:W-:-:S04]  /*b540*/  IMAD R3, R2, UR5, RZ ;  /* 0x0000000502037c24 */ /* 0x001fc8000f8e02ff */
[----:B------:R-:W-:-:S05]  /*b550*/  IMAD.IADD R8, R3, 0x1, R8 ;  /* 0x0000000103087824 */ /* 0x000fca00078e0208 */
[----:B------:R-:W-:-:S13]  /*b560*/  ISETP.GT.AND P6, PT, R8, UR6, PT ;  /* 0x0000000608007c0c */ /* 0x000fda000bfc4270 */
[----:B------:R-:W-:Y:S05]  /*b570*/  @!P6 BRA `(.L_x_238) ;  /* 0xfffffffc0074e947 */ /* 0x000fea000383ffff */
.L_x_236:
[----:B------:R-:W-:Y:S01]  /*b580*/  IADD3 R11, -R3, R8, RZ ;  /* 0x00000008030b7210 */ /* 0x000fe20007ffe1ff */
[----:B------:R-:W-:-:S04]  /*b590*/  IMAD.MOV.U32 R16, RZ, RZ, RZ ;  /* 0x000000ffff107224 */ /* 0x000fc800078e00ff */
[----:B------:R-:W-:-:S05]  /*b5a0*/  IMAD R2, R5, UR5, R11 ;  /* 0x0000000505027c24 */ /* 0x000fca000f8e020b */
[----:B------:R-:W-:-:S13]  /*b5b0*/  ISETP.GT.AND P0, PT, R2, UR6, PT ;  /* 0x0000000602007c0c */ /* 0x000fda000bf04270 */
[----:B------:R-:W-:-:S04]  /*b5c0*/  VOTE.ANY R8, PT, !P0 ;  /* 0x0000000000087806 */ /* 0x000fc800040e0100 */
[----:B------:R-:W0:Y:S01]  /*b5d0*/  POPC R19, R8 ;  /* 0x0000000800137309 */ /* 0x000e220000000000 */
[----:B------:R-:W-:Y:S01]  /*b5e0*/  ISETP.NE.AND P0, PT, R8, RZ, PT ;  /* 0x000000ff0800720c */ /* 0x000fe20003f05270 */
[----:B0-----:R-:W0:Y:S04]  /*b5f0*/  SHFL.IDX PT, R6, R6, R19, 0x1f ;  /* 0x00001f1306067589 */ /* 0x001e2800000e0000 */
[----:B------:R1:W2:Y:S01]  /*b600*/  SHFL.IDX PT, R9, R9, R19, 0x1f ;  /* 0x00001f1309097589 */ /* 0x0002a200000e0000 */
[----:B0-----:R-:W-:-:S04]  /*b610*/  IABS R4, R6 ;  /* 0x0000000600047213 */ /* 0x001fc80000000000 */
[----:B------:R-:W0:Y:S08]  /*b620*/  I2F.RP R10, R4 ;  /* 0x00000004000a7306 */ /* 0x000e300000209400 */
[----:B0-----:R-:W0:Y:S02]  /*b630*/  MUFU.RCP R10, R10 ;  /* 0x0000000a000a7308 */ /* 0x001e240000001000 */
[----:B0-----:R-:W-:-:S06]  /*b640*/  VIADD R2, R10, 0xffffffe ;  /* 0x0ffffffe0a027836 */ /* 0x001fcc0000000000 */
[----:B------:R-:W0:Y:S02]  /*b650*/  F2I.FTZ.U32.TRUNC.NTZ R3, R2 ;  /* 0x0000000200037305 */ /* 0x000e24000021f000 */
[----:B0-----:R-:W-:Y:S01]  /*b660*/  IMAD.MOV R12, RZ, RZ, -R3 ;  /* 0x000000ffff0c7224 */ /* 0x001fe200078e0a03 */
[----:B-12---:R-:W-:Y:S06]  /*b670*/  @!P0 BRA `(.L_x_239) ;  /* 0x0000000000088947 */ /* 0x006fec0003800000 */
[----:B------:R-:W-:-:S06]  /*b680*/  VIADD R16, R19, 0xffffffff ;  /* 0xffffffff13107836 */ /* 0x000fcc0000000000 */
[----:B------:R0:W1:Y:S02]  /*b690*/  SHFL.IDX PT, R16, R5, R16, 0x1f ;  /* 0x00001f1005107589 */ /* 0x00006400000e0000 */
.L_x_239:
[----:B-1----:R-:W-:Y:S01]  /*b6a0*/  IMAD R16, R16, UR5, R11 ;  /* 0x0000000510107c24 */ /* 0x002fe2000f8e020b */
[----:B0-----:R-:W-:Y:S01]  /*b6b0*/  IABS R5, R9 ;  /* 0x0000000900057213 */ /* 0x001fe20000000000 */
[----:B------:R-:W-:Y:S01]  /*b6c0*/  IMAD.MOV.U32 R11, RZ, RZ, R12 ;  /* 0x000000ffff0b7224 */ /* 0x000fe200078e000c */
[----:B------:R-:W-:Y:S01]  /*b6d0*/  IABS R12, R6 ;  /* 0x00000006000c7213 */ /* 0x000fe20000000000 */
[----:B------:R-:W-:Y:S01]  /*b6e0*/  IMAD.MOV.U32 R2, RZ, RZ, RZ ;  /* 0x000000ffff027224 */ /* 0x000fe200078e00ff */
[----:B------:R-:W-:Y:S01]  /*b6f0*/  IADD3 R17, -R16, UR6, RZ ;  /* 0x0000000610117c10 */ /* 0x000fe2000fffe1ff */
[----:B------:R-:W-:Y:S01]  /*b700*/  IMAD R11, R11, R4, RZ ;  /* 0x000000040b0b7224 */ /* 0x000fe200078e02ff */
[----:B------:R-:W0:Y:S01]  /*b710*/  I2F.RP R8, R5 ;  /* 0x0000000500087306 */ /* 0x000e220000209400 */
[----:B------:R-:W-:Y:S01]  /*b720*/  IMAD.MOV R12, RZ, RZ, -R12 ;  /* 0x000000ffff0c7224 */ /* 0x000fe200078e0a0c */
[----:B------:R-:W-:Y:S01]  /*b730*/  IABS R10, R17 ;  /* 0x00000011000a7213 */ /* 0x000fe20000000000 */
[----:B------:R-:W-:-:S04]  /*b740*/  IMAD.HI.U32 R2, R3, R11, R2 ;  /* 0x0000000b03027227 */ /* 0x000fc800078e0002 */
[----:B------:R-:W-:Y:S02]  /*b750*/  IMAD.MOV.U32 R3, RZ, RZ, R10 ;  /* 0x000000ffff037224 */ /* 0x000fe400078e000a */
[----:B------:R-:W-:Y:S02]  /*b760*/  IMAD.MOV.U32 R10, RZ, RZ, R12 ;  /* 0x000000ffff0a7224 */ /* 0x000fe400078e000c */
[----:B------:R-:W-:-:S04]  /*b770*/  IMAD.HI.U32 R2, R2, R3, RZ ;  /* 0x0000000302027227 */ /* 0x000fc800078e00ff */
[----:B------:R-:W-:Y:S01]  /*b780*/  IMAD R3, R2, R10, R3 ;  /* 0x0000000a02037224 */ /* 0x000fe200078e0203 */
[----:B0-----:R-:W0:Y:S01]  /*b790*/  MUFU.RCP R8, R8 ;  /* 0x0000000800087308 */ /* 0x001e220000001000 */
[----:B------:R-:W-:-:S03]  /*b7a0*/  VIADD R19, R19, UR4 ;  /* 0x0000000413137c36 */ /* 0x000fc60008000000 */
[----:B------:R-:W-:-:S13]  /*b7b0*/  ISETP.GT.U32.AND P1, PT, R4, R3, PT ;  /* 0x000000030400720c */ /* 0x000fda0003f24070 */
[----:B------:R-:W-:Y:S02]  /*b7c0*/  @!P1 IMAD.IADD R3, R3, 0x1, -R4 ;  /* 0x0000000103039824 */ /* 0x000fe400078e0a04 */
[----:B0-----:R-:W-:Y:S02]  /*b7d0*/  VIADD R10, R8, 0xffffffe ;  /* 0x0ffffffe080a7836 */ /* 0x001fe40000000000 */
[----:B------:R-:W-:Y:S01]  /*b7e0*/  @!P1 VIADD R2, R2, 0x1 ;  /* 0x0000000102029836 */ /* 0x000fe20000000000 */
[----:B------:R-:W-:Y:S02]  /*b7f0*/  ISETP.GE.U32.AND P0, PT, R3, R4, PT ;  /* 0x000000040300720c */ /* 0x000fe40003f06070 */
[----:B------:R-:W-:Y:S01]  /*b800*/  LOP3.LUT R4, R17, R6, RZ, 0x3c, !PT ;  /* 0x0000000611047212 */ /* 0x000fe200078e3cff */
[----:B------:R0:W1:Y:S01]  /*b810*/  F2I.FTZ.U32.TRUNC.NTZ R3, R10 ;  /* 0x0000000a00037305 */ /* 0x000062000021f000 */
[----:B------:R-:W-:Y:S02]  /*b820*/  ISETP.NE.AND P1, PT, R6, RZ, PT ;  /* 0x000000ff0600720c */ /* 0x000fe40003f25270 */
[----:B------:R-:W-:-:S02]  /*b830*/  ISETP.GE.AND P2, PT, R4, RZ, PT ;  /* 0x000000ff0400720c */ /* 0x000fc40003f46270 */
[----:B0-----:R-:W-:-:S05]  /*b840*/  IABS R10, R9 ;  /* 0x00000009000a7213 */ /* 0x001fca0000000000 */
[----:B------:R-:W-:Y:S01]  /*b850*/  @P0 VIADD R2, R2, 0x1 ;  /* 0x0000000102020836 */ /* 0x000fe20000000000 */
[----:B------:R-:W-:-:S03]  /*b860*/  IADD3 R10, RZ, -R10, RZ ;  /* 0x8000000aff0a7210 */ /* 0x000fc60007ffe0ff */
[----:B------:R-:W-:Y:S02]  /*b870*/  IMAD.MOV.U32 R8, RZ, RZ, R2 ;  /* 0x000000ffff087224 */ /* 0x000fe400078e0002 */
[----:B-1----:R-:W-:Y:S02]  /*b880*/  IMAD.MOV R2, RZ, RZ, -R3 ;  /* 0x000000ffff027224 */ /* 0x002fe400078e0a03 */
[----:B------:R-:W-:Y:S01]  /*b890*/  @!P2 IMAD.MOV R8, RZ, RZ, -R8 ;  /* 0x000000ffff08a224 */ /* 0x000fe200078e0a08 */
[----:B------:R-:W-:Y:S01]  /*b8a0*/  @!P1 LOP3.LUT R8, RZ, R6, RZ, 0x33, !PT ;  /* 0x00000006ff089212 */ /* 0x000fe200078e33ff */
[----:B------:R-:W-:Y:S02]  /*b8b0*/  IMAD R11, R2, R5, RZ ;  /* 0x00000005020b7224 */ /* 0x000fe400078e02ff */
[----:B------:R-:W-:Y:S01]  /*b8c0*/  IMAD.MOV.U32 R2, RZ, RZ, RZ ;  /* 0x000000ffff027224 */ /* 0x000fe200078e00ff */
[-C--:B------:R-:W-:Y:S01]  /*b8d0*/  IABS R4, R8.reuse ;  /* 0x0000000800047213 */ /* 0x080fe20000000000 */
[----:B------:R-:W-:-:S02]  /*b8e0*/  IMAD R6, R6, R8, RZ ;  /* 0x0000000806067224 */ /* 0x000fc400078e02ff */
[----:B------:R-:W-:-:S04]  /*b8f0*/  IMAD.HI.U32 R2, R3, R11, R2 ;  /* 0x0000000b03027227 */ /* 0x000fc800078e0002 */
[----:B------:R-:W-:Y:S02]  /*b900*/  IMAD.MOV.U32 R3, RZ, RZ, R4 ;  /* 0x000000ffff037224 */ /* 0x000fe400078e0004 */
[----:B------:R-:W-:Y:S02]  /*b910*/  IMAD.MOV.U32 R4, RZ, RZ, R10 ;  /* 0x000000ffff047224 */ /* 0x000fe400078e000a */
[----:B------:R-:W-:-:S04]  /*b920*/  IMAD.HI.U32 R2, R2, R3, RZ ;  /* 0x0000000302027227 */ /* 0x000fc800078e00ff */
[----:B------:R-:W-:Y:S01]  /*b930*/  IMAD R4, R2, R4, R3 ;  /* 0x0000000402047224 */ /* 0x000fe200078e0203 */
[----:B------:R-:W-:Y:S01]  /*b940*/  LOP3.LUT R3, R8, R9, RZ, 0x3c, !PT ;  /* 0x0000000908037212 */ /* 0x000fe200078e3cff */
[----:B------:R-:W-:-:S03]  /*b950*/  IMAD.IADD R17, R17, 0x1, -R6 ;  /* 0x0000000111117824 */ /* 0x000fc600078e0a06 */
[----:B------:R-:W-:Y:S02]  /*b960*/  ISETP.GT.U32.AND P1, PT, R5, R4, PT ;  /* 0x000000040500720c */ /* 0x000fe40003f24070 */
[----:B------:R-:W-:-:S11]  /*b970*/  ISETP.GE.AND P2, PT, R3, RZ, PT ;  /* 0x000000ff0300720c */ /* 0x000fd60003f46270 */
[----:B------:R-:W-:Y:S02]  /*b980*/  @!P1 IMAD.IADD R4, R4, 0x1, -R5 ;  /* 0x0000000104049824 */ /* 0x000fe400078e0a05 */
[----:B------:R-:W-:Y:S01]  /*b990*/  @!P1 VIADD R2, R2, 0x1 ;  /* 0x0000000102029836 */ /* 0x000fe20000000000 */
[----:B------:R-:W-:Y:S02]  /*b9a0*/  ISETP.NE.AND P1, PT, R9, RZ, PT ;  /* 0x000000ff0900720c */ /* 0x000fe40003f25270 */
[----:B------:R-:W-:-:S13]  /*b9b0*/  ISETP.GE.U32.AND P0, PT, R4, R5, PT ;  /* 0x000000050400720c */ /* 0x000fda0003f06070 */
[----:B------:R-:W-:-:S04]  /*b9c0*/  @P0 VIADD R2, R2, 0x1 ;  /* 0x0000000102020836 */ /* 0x000fc80000000000 */
[----:B------:R-:W-:Y:S01]  /*b9d0*/  @!P2 IMAD.MOV R2, RZ, RZ, -R2 ;  /* 0x000000ffff02a224 */ /* 0x000fe200078e0a02 */
[----:B------:R-:W-:-:S05]  /*b9e0*/  @!P1 LOP3.LUT R2, RZ, R9, RZ, 0x33, !PT ;  /* 0x00000009ff029212 */ /* 0x000fca00078e33ff */
[----:B------:R-:W-:-:S04]  /*b9f0*/  IMAD.MOV R18, RZ, RZ, -R2 ;  /* 0x000000ffff127224 */ /* 0x000fc800078e0a02 */
[C---:B------:R-:W-:Y:S02]  /*ba00*/  IMAD R18, R9.reuse, R18, R8 ;  /* 0x0000001209127224 */ /* 0x040fe400078e0208 */
[----:B------:R-:W-:-:S04]  /*ba10*/  IMAD R9, R9, 0x1000000, R2 ;  /* 0x0100000009097824 */ /* 0x000fc800078e0202 */
[----:B------:R-:W-:Y:S01]  /*ba20*/  IMAD R18, R18, 0x10000, R9 ;  /* 0x0001000012127824 */ /* 0x000fe200078e0209 */
[----:B------:R-:W-:Y:S06]  /*ba30*/  BRA `(.L_x_240) ;  /* 0x0000000000147947 */ /* 0x000fec0003800000 */
.L_x_237:
[----:B------:R-:W-:Y:S01]  /*ba40*/  ULDC UR4, c[0x0][0xc3c] ;  /* 0x00030f0000047ab9 */ /* 0x000fe20000000800 */
[----:B------:R-:W-:Y:S02]  /*ba50*/  IMAD.MOV.U32 R17, RZ, RZ, RZ ;  /* 0x000000ffff117224 */ /* 0x000fe400078e00ff */
[----:B------:R-:W-:Y:S02]  /*ba60*/  IMAD.U32 R16, RZ, RZ, UR6 ;  /* 0x00000006ff107e24 */ /* 0x000fe4000f8e00ff */
[----:B------:R-:W-:Y:S02]  /*ba70*/  IMAD.MOV.U32 R18, RZ, RZ, RZ ;  /* 0x000000ffff127224 */ /* 0x000fe400078e00ff */
[----:B------:R-:W-:-:S07]  /*ba80*/  IMAD.U32 R19, RZ, RZ, UR4 ;  /* 0x00000004ff137e24 */ /* 0x000fce000f8e00ff */
.L_x_240:
[----:B------:R-:W-:-:S13]  /*ba90*/  ISETP.NE.AND P0, PT, R7, RZ, PT ;  /* 0x000000ff0700720c */ /* 0x000fda0003f05270 */
[----:B------:R-:W0:Y:S01]  /*baa0*/  @!P0 S2R R3, SR_CgaCtaId ;  /* 0x0000000000038919 */ /* 0x000e220000008800 */
[----:B------:R-:W-:-:S04]  /*bab0*/  @!P0 MOV R2, 0x400 ;  /* 0x0000040000028802 */ /* 0x000fc80000000f00 */
[----:B0-----:R-:W-:-:S05]  /*bac0*/  @!P0 LEA R2, R3, R2, 0x18 ;  /* 0x0000000203028211 */ /* 0x001fca00078ec0ff */
[----:B------:R1:W-:Y:S01]  /*bad0*/  @!P0 STS.128 [R2+0x308d0], R16 ;  /* 0x0308d01002008388 */ /* 0x0003e20000000c00 */
[----:B------:R-:W-:Y:S06]  /*bae0*/  BAR.ARV 0x5, 0x180 ;  /* 0x0146000000007b1d */ /* 0x000fec0000002000 */
.L_x_235:
[----:B------:R2:W-:Y:S01]  /*baf0*/  STL [R1+0x20], RZ ;  /* 0x000020ff01007387 */ /* 0x0005e20000100800 */
[----:B------:R-:W-:Y:S01]  /*bb00*/  ULDC UR4, c[0x0][0xc3c] ;  /* 0x00030f0000047ab9 */ /* 0x000fe20000000800 */
[----:B------:R-:W-:Y:S01]  /*bb10*/  MOV R28, 0x1 ;  /* 0x00000001001c7802 */ /* 0x000fe20000000f00 */
[----:B------:R-:W-:Y:S01]  /*bb20*/  IMAD.MOV.U32 R27, RZ, RZ, RZ ;  /* 0x000000ffff1b7224 */ /* 0x000fe200078e00ff */
[----:B0-----:R-:W-:-:S13]  /*bb30*/  ISETP.GE.AND P0, PT, R19, UR4, PT ;  /* 0x0000000413007c0c */ /* 0x001fda000bf06270 */
[----:B--2---:R-:W-:Y:S05]  /*bb40*/  @P0 BRA `(.L_x_241) ;  /* 0x0000004800c40947 */ /* 0x004fea0003800000 */
[----:B-1----:R-:W2:Y:S01]  /*bb50*/  LDL R2, [R1+0x2c] ;  /* 0x00002c0001027983 */ /* 0x002ea20000100800 */
[----:B------:R-:W0:Y:S01]  /*bb60*/  S2UR UR5, SR_CgaCtaId ;  /* 0x00000000000579c3 */ /* 0x000e220000008800 */
[----:B------:R-:W-:Y:S01]  /*bb70*/  IMAD.SHL.U32 R31, R0, 0x8, RZ ;  /* 0x00000008001f7824 */ /* 0x000fe200078e00ff */
[----:B------:R-:W-:Y:S01]  /*bb80*/  BSSY B8, `(.L_x_241) ;  /* 0x00004ad000087945 */ /* 0x000fe20003800000 */
[----:B------:R1:W-:Y:S01]  /*bb90*/  STL [R1+0x20], RZ ;  /* 0x000020ff01007387 */ /* 0x0003e20000100800 */
[----:B------:R-:W-:Y:S01]  /*bba0*/  IMAD.MOV.U32 R28, RZ, RZ, 0x1 ;  /* 0x00000001ff1c7424 */ /* 0x000fe200078e00ff */
[----:B------:R-:W-:Y:S01]  /*bbb0*/  ULDC UR39, c[0x0][0xc] ;  /* 0x0000030000277ab9 */ /* 0x000fe20000000800 */
[----:B------:R-:W-:Y:S01]  /*bbc0*/  LOP3.LUT R3, R31, 0x1f8, RZ, 0xc0, !PT ;  /* 0x000001f81f037812 */ /* 0x000fe200078ec0ff */
[----:B------:R-:W-:-:S03]  /*bbd0*/  IMAD.MOV.U32 R27, RZ, RZ, RZ ;  /* 0x000000ffff1b7224 */ /* 0x000fc600078e00ff */
[----:B------:R-:W-:-:S04]  /*bbe0*/  LOP3.LUT R34, R3, 0x38, R0, 0x78, !PT ;  /* 0x0000003803227812 */ /* 0x000fc800078e7800 */
[----:B------:R-:W-:Y:S02]  /*bbf0*/  LOP3.LUT R34, R34, 0x200, R31, 0xf8, !PT ;  /* 0x0000020022227812 */ /* 0x000fe400078ef81f */
[----:B------:R-:W-:-:S04]  /*bc00*/  LOP3.LUT R31, R31, 0x38, RZ, 0xc0, !PT ;  /* 0x000000381f1f7812 */ /* 0x000fc800078ec0ff */
[C---:B------:R-:W-:Y:S02]  /*bc10*/  LOP3.LUT R33, R31.reuse, 0x40, RZ, 0xfc, !PT ;  /* 0x000000401f217812 */ /* 0x040fe400078efcff */
[----:B------:R-:W-:Y:S02]  /*bc20*/  LOP3.LUT R32, R31, 0x80, RZ, 0xfc, !PT ;  /* 0x000000801f207812 */ /* 0x000fe400078efcff */
[----:B--2---:R-:W-:Y:S02]  /*bc30*/  R2UR UR4, R2 ;  /* 0x00000000020472ca */ /* 0x004fe400000e0000 */
[C---:B------:R-:W-:Y:S01]  /*bc40*/  LOP3.LUT R2, R0.reuse, 0x7f, RZ, 0xc0, !PT ;  /* 0x0000007f00027812 */ /* 0x040fe200078ec0ff */
[----:B------:R-:W-:-:S03]  /*bc50*/  IMAD.SHL.U32 R0, R0, 0x10, RZ ;  /* 0x0000001000007824 */ /* 0x000fc600078e00ff */
[----:B------:R-:W-:-:S04]  /*bc60*/  SHF.R.U32.HI R2, RZ, 0x3, R2 ;  /* 0x00000003ff027819 */ /* 0x000fc80000011602 */
[----:B------:R-:W-:-:S03]  /*bc70*/  LOP3.LUT R0, R2, 0x70, R0, 0xf8, !PT ;  /* 0x0000007002007812 */ /* 0x000fc600078ef800 */
[----:B------:R-:W-:-:S03]  /*bc80*/  ULOP3.LUT UR38, UR4, 0x2, URZ, 0xfc, !UPT ;  /* 0x0000000204267892 */ /* 0x000fc6000f8efc3f */
[----:B------:R-:W-:Y:S02]  /*bc90*/  UMOV UR4, 0x400 ;  /* 0x0000040000047882 */ /* 0x000fe40000000000 */
[----:B0-----:R-:W-:-:S06]  /*bca0*/  ULEA UR4, UR5, UR4, 0x18 ;  /* 0x0000000405047291 */ /* 0x001fcc000f8ec03f */
[----:B------:R-:W-:-:S04]  /*bcb0*/  IMAD.U32 R22, RZ, RZ, UR4 ;  /* 0x00000004ff167e24 */ /* 0x000fc8000f8e00ff */
[----:B-1----:R-:W-:-:S07]  /*bcc0*/  IMAD R36, R34, 0x2, R22 ;  /* 0x0000000222247824 */ /* 0x002fce00078e0216 */
.L_x_304:
[----:B0-----:R-:W0:Y:S02]  /*bcd0*/  LDC.64 R2, c[0x0][0xc88] ;  /* 0x00032200ff027b82 */ /* 0x001e240000000a00 */
[----:B0-----:R-:W-:-:S05]  /*bce0*/  IMAD.WIDE R2, R19, 0x4, R2 ;  /* 0x0000000413027825 */ /* 0x001fca00078e0202 */
[----:B--2---:R-:W2:Y:S01]  /*bcf0*/  LDG.E R29, desc[UR36][R2.64] ;  /* 0x00000024021d7981 */ /* 0x004ea2000c1e1900 */
[----:B------:R-:W-:Y:S05]  /*bd00*/  YIELD ;  /* 0x0000000000007946 */ /* 0x000fea0003800000 */
[----:B------:R-:W-:Y:S01]  /*bd10*/  ULDC.64 UR4, c[0x0][0xa28] ;  /* 0x00028a0000047ab9 */ /* 0x000fe20000000a00 */
[----:B------:R-:W-:Y:S01]  /*bd20*/  IMAD.MOV.U32 R6, RZ, RZ, RZ ;  /* 0x000000ffff067224 */ /* 0x000fe200078e00ff */
[----:B------:R-:W-:Y:S01]  /*bd30*/  ISETP.NE.U32.AND P0, PT, RZ, UR4, PT ;  /* 0x00000004ff007c0c */ /* 0x000fe2000bf05070 */
[----:B------:R-:W-:-:S03]  /*bd40*/  ULDC.64 UR6, c[0x0][0xa18] ;  /* 0x0002860000067ab9 */ /* 0x000fc60000000a00 */
[----:B------:R-:W-:Y:S01]  /*bd50*/  ISETP.NE.AND.EX P0, PT, RZ, UR5, PT, P0 ;  /* 0x00000005ff007c0c */ /* 0x000fe2000bf05300 */
[----:B------:R-:W-:Y:S01]  /*bd60*/  IMAD.MOV.U32 R35, RZ, RZ, RZ ;  /* 0x000000ffff237224 */ /* 0x000fe200078e00ff */
[----:B--2---:R-:W-:-:S11]  /*bd70*/  SHF.R.S32.HI R0, RZ, 0x1f, R29 ;  /* 0x0000001fff007819 */ /* 0x004fd6000001141d */
[C---:B------:R-:W-:Y:S01]  /*bd80*/  @P0 LEA R2, P1, R29.reuse, UR4, 0x2 ;  /* 0x000000041d020c11 */ /* 0x040fe2000f8210ff */
[C---:B------:R-:W-:Y:S01]  /*bd90*/  IMAD.SHL.U32 R24, R29.reuse, 0x4, RZ ;  /* 0x000000041d187824 */ /* 0x040fe200078e00ff */
[C-C-:B------:R-:W-:Y:S01]  /*bda0*/  SHF.L.U64.HI R25, R29.reuse, 0x2, R0.reuse ;  /* 0x000000021d197819 */ /* 0x140fe20000010200 */
[----:B------:R0:W-:Y:S01]  /*bdb0*/  STL [R1+0x10], R0 ;  /* 0x0000100001007387 */ /* 0x0001e20000100800 */
[----:B------:R-:W-:Y:S01]  /*bdc0*/  @P0 LEA.HI.X R3, R29, UR5, R0, 0x2, P1 ;  /* 0x000000051d030c11 */ /* 0x000fe200088f1400 */
[----:B------:R-:W-:-:S04]  /*bdd0*/  ULDC.64 UR4, c[0x0][0xa00] ;  /* 0x0002800000047ab9 */ /* 0x000fc80000000a00 */
[----:B------:R1:W2:Y:S01]  /*bde0*/  @P0 LDG.E R6, desc[UR36][R2.64] ;  /* 0x0000002402060981 */ /* 0x0002a2000c1e1900 */
[----:B------:R-:W-:Y:S02]  /*bdf0*/  ISETP.NE.U32.AND P0, PT, RZ, UR4, PT ;  /* 0x00000004ff007c0c */ /* 0x000fe4000bf05070 */
[----:B------:R-:W-:Y:S02]  /*be00*/  LOP3.LUT R23, R23, 0xffffffbf, RZ, 0xc0, !PT ;  /* 0xffffffbf17177812 */ /* 0x000fe400078ec0ff */
[----:B------:R-:W-:Y:S02]  /*be10*/  ISETP.NE.AND.EX P2, PT, RZ, UR5, PT, P0 ;  /* 0x00000005ff007c0c */ /* 0x000fe4000bf45300 */
[----:B------:R-:W-:Y:S02]  /*be20*/  ISETP.NE.U32.AND P0, PT, RZ, UR6, PT ;  /* 0x00000006ff007c0c */ /* 0x000fe4000bf05070 */
[----:B-1----:R-:W-:Y:S02]  /*be30*/  IADD3 R2, P1, R24, UR4, RZ ;  /* 0x0000000418027c10 */ /* 0x002fe4000ff3e0ff */
[----:B------:R-:W-:-:S02]  /*be40*/  ISETP.NE.AND.EX P0, PT, RZ, UR7, PT, P0 ;  /* 0x00000007ff007c0c */ /* 0x000fc4000bf05300 */
[----:B------:R-:W-:Y:S01]  /*be50*/  IADD3.X R3, R25, UR5, RZ, P1, !PT ;  /* 0x0000000519037c10 */ /* 0x000fe20008ffe4ff */
[----:B------:R-:W-:-:S04]  /*be60*/  ULDC.64 UR4, c[0x0][0x418] ;  /* 0x0001060000047ab9 */ /* 0x000fc80000000a00 */
[----:B------:R-:W-:Y:S01]  /*be70*/  @P2 LOP3.LUT R23, R23, 0x40, RZ, 0xfc, !PT ;  /* 0x0000004017172812 */ /* 0x000fe200078efcff */
[----:B------:R1:W5:Y:S05]  /*be80*/  @P2 LDG.E R35, desc[UR36][R2.64] ;  /* 0x0000002402232981 */ /* 0x00036a000c1e1900 */
[----:B------:R-:W-:-:S04]  /*be90*/  @P0 IADD3 R4, P1, R24, UR6, RZ ;  /* 0x0000000618040c10 */ /* 0x000fc8000ff3e0ff */
[----:B------:R-:W-:-:S05]  /*bea0*/  @P0 IADD3.X R5, R25, UR7, RZ, P1, !PT ;  /* 0x0000000719050c10 */ /* 0x000fca0008ffe4ff */
[----:B0-----:R-:W3:Y:S01]  /*beb0*/  @P0 LDG.E R0, desc[UR36][R4.64] ;  /* 0x0000002404000981 */ /* 0x001ee2000c1e1900 */
[----:B------:R-:W-:-:S03]  /*bec0*/  UISETP.NE.U32.AND UP0, UPT, UR4, URZ, UPT ;  /* 0x0000003f0400728c */ /* 0x000fc6000bf05070 */
[----:B------:R-:W-:Y:S01]  /*bed0*/  ULDC UR4, c[0x0][0x424] ;  /* 0x0001090000047ab9 */ /* 0x000fe20000000800 */
[----:B------:R-:W-:-:S03]  /*bee0*/  UISETP.NE.AND.EX UP0, UPT, UR5, URZ, UPT, UP0 ;  /* 0x0000003f0500728c */ /* 0x000fc6000bf05300 */
[----:B------:R-:W-:Y:S01]  /*bef0*/  ULDC UR5, c[0x0][0x2f0] ;  /* 0x0000bc0000057ab9 */ /* 0x000fe20000000800 */
[----:B------:R-:W-:-:S04]  /*bf00*/  USEL UR4, UR4, 0x1, UP0 ;  /* 0x0000000104047887 */ /* 0x000fc80008000000 */
[----:B------:R-:W-:-:S06]  /*bf10*/  UIMAD UR4, UR4, UR5, URZ ;  /* 0x00000005040472a4 */ /* 0x000fcc000f8e023f */
[----:B------:R-:W-:Y:S01]  /*bf20*/  IMAD.U32 R37, RZ, RZ, UR4 ;  /* 0x00000004ff257e24 */ /* 0x000fe2000f8e00ff */
[----:B--2---:R1:W-:Y:S04]  /*bf30*/  STL [R1+0x4], R6 ;  /* 0x0000040601007387 */ /* 0x0043e80000100800 */
[----:B---3--:R1:W-:Y:S01]  /*bf40*/  @P0 STL [R1+0x18], R0 ;  /* 0x0000180001000387 */ /* 0x0083e20000100800 */
[----:B------:R-:W-:Y:S05]  /*bf50*/  @P0 BRA `(.L_x_242) ;  /* 0x0000000000200947 */ /* 0x000fea0003800000 */
[----:B------:R-:W-:Y:S02]  /*bf60*/  ULDC UR4, c[0x0][0x288] ;  /* 0x0000a20000047ab9 */ /* 0x000fe40000000800 */
[----:B-1----:R-:W-:-:S05]  /*bf70*/  IMAD.U32 R0, RZ, RZ, UR4 ;  /* 0x00000004ff007e24 */ /* 0x002fca000f8e00ff */
[----:B------:R0:W-:Y:S01]  /*bf80*/  STL [R1+0x18], R0 ;  /* 0x0000180001007387 */ /* 0x0001e20000100800 */
[----:B------:R-:W-:Y:S05]  /*bf90*/  @!P2 BRA `(.L_x_242) ;  /* 0x000000000010a947 */ /* 0x000fea0003800000 */
[----:B------:R-:W2:Y:S04]  /*bfa0*/  LDG.E R5, desc[UR36][R2.64] ;  /* 0x0000002402057981 */ /* 0x000ea8000c1e1900 */
[----:B0-----:R-:W2:Y:S02]  /*bfb0*/  LDG.E R0, desc[UR36][R2.64+0x4] ;  /* 0x0000042402007981 */ /* 0x001ea4000c1e1900 */
[----:B--2---:R-:W-:-:S05]  /*bfc0*/  IMAD.IADD R0, R0, 0x1, -R5 ;  /* 0x0000000100007824 */ /* 0x004fca00078e0a05 */
[----:B------:R2:W-:Y:S02]  /*bfd0*/  STL [R1+0x18], R0 ;  /* 0x0000180001007387 */ /* 0x0005e40000100800 */
.L_x_242:
[----:B------:R-:W-:Y:S01]  /*bfe0*/  ULDC.64 UR4, c[0x0][0xa20] ;  /* 0x0002880000047ab9 */ /* 0x000fe20000000a00 */
[----:B------:R-:W-:Y:S01]  /*bff0*/  IMAD.MOV.U32 R30, RZ, RZ, R29 ;  /* 0x000000ffff1e7224 */ /* 0x000fe200078e001d */
[----:B------:R-:W-:-:S04]  /*c000*/  ISETP.NE.U32.AND P0, PT, RZ, UR4, PT ;  /* 0x00000004ff007c0c */ /* 0x000fc8000bf05070 */
[----:B------:R-:W-:-:S13]  /*c010*/  ISETP.NE.AND.EX P0, PT, RZ, UR5, PT, P0 ;  /* 0x00000005ff007c0c */ /* 0x000fda000bf05300 */
[----:B------:R-:W-:Y:S05]  /*c020*/  @!P0 BRA `(.L_x_243) ;  /* 0x0000000000108947 */ /* 0x000fea0003800000 */
[----:B-1----:R-:W-:-:S04]  /*c030*/  IADD3 R2, P0, R24, UR4, RZ ;  /* 0x0000000418027c10 */ /* 0x002fc8000ff1e0ff */
[----:B------:R-:W-:-:S05]  /*c040*/  IADD3.X R3, R25, UR5, RZ, P0, !PT ;  /* 0x0000000519037c10 */ /* 0x000fca00087fe4ff */
[----:B------:R1:W5:Y:S01]  /*c050*/  LDG.E R37, desc[UR36][R2.64] ;  /* 0x0000002402257981 */ /* 0x000362000c1e1900 */
[----:B------:R-:W-:Y:S05]  /*c060*/  BRA `(.L_x_244) ;  /* 0x0000000000247947 */ /* 0x000fea0003800000 */
.L_x_243:
[----:B------:R-:W-:Y:S02]  /*c070*/  ULDC.64 UR4, c[0x0][0xa08] ;  /* 0x0002820000047ab9 */ /* 0x000fe40000000a00 */
[----:B------:R-:W-:-:S04]  /*c080*/  ISETP.NE.U32.AND P0, PT, RZ, UR4, PT ;  /* 0x00000004ff007c0c */ /* 0x000fc8000bf05070 */
[----:B------:R-:W-:-:S13]  /*c090*/  ISETP.NE.AND.EX P0, PT, RZ, UR5, PT, P0 ;  /* 0x00000005ff007c0c */ /* 0x000fda000bf05300 */
[----:B------:R-:W-:Y:S05]  /*c0a0*/  @!P0 BRA `(.L_x_244) ;  /* 0x0000000000148947 */ /* 0x000fea0003800000 */
[----:B-1----:R-:W1:Y:S02]  /*c0b0*/  LDC.64 R2, c[0x0][0xa08] ;  /* 0x00028200ff027b82 */ /* 0x002e640000000a00 */
[----:B-1----:R-:W-:-:S05]  /*c0c0*/  IMAD.WIDE R2, R30, 0x4, R2 ;  /* 0x000000041e027825 */ /* 0x002fca00078e0202 */
[----:B------:R-:W3:Y:S04]  /*c0d0*/  LDG.E R37, desc[UR36][R2.64] ;  /* 0x0000002402257981 */ /* 0x000ee8000c1e1900 */
[----:B0-2---:R-:W3:Y:S02]  /*c0e0*/  LDG.E R0, desc[UR36][R2.64+0x4] ;  /* 0x0000042402007981 */ /* 0x005ee4000c1e1900 */
[----:B---3--:R-:W-:-:S07]  /*c0f0*/  IMAD.IADD R37, R0, 0x1, -R37 ;  /* 0x0000000100257824 */ /* 0x008fce00078e0a25 */
.L_x_244:
[----:B-----5:R-:W-:Y:S01]  /*c100*/  IMAD.IADD R37, R37, 0x1, -R6 ;  /* 0x0000000125257824 */ /* 0x020fe200078e0a06 */
[----:B012---:R-:W-:Y:S01]  /*c110*/  LOP3.LUT R0, R18, 0xff000000, RZ, 0xc0, !PT ;  /* 0xff00000012007812 */ /* 0x007fe200078ec0ff */
[----:B------:R-:W-:Y:S03]  /*c120*/  BSSY B0, `(.L_x_245) ;  /* 0x0000029000007945 */ /* 0x000fe60003800000 */
[C---:B------:R-:W-:Y:S02]  /*c130*/  IADD3 R2, R37.reuse, 0x5f, RZ ;  /* 0x0000005f25027810 */ /* 0x040fe40007ffe0ff */
[----:B------:R-:W-:Y:S02]  /*c140*/  ISETP.GE.AND P0, PT, R37, 0x1, PT ;  /* 0x000000012500780c */ /* 0x000fe40003f06270 */
[----:B------:R-:W-:Y:S01]  /*c150*/  SHF.R.U32.HI R3, RZ, 0x8, R0 ;  /* 0x00000008ff037819 */ /* 0x000fe20000011600 */
[----:B------:R-:W-:Y:S01]  /*c160*/  IMAD.HI R2, R2, 0x2aaaaaab, RZ ;  /* 0x2aaaaaab02027827 */ /* 0x000fe200078e02ff */
[----:B------:R-:W-:-:S04]  /*c170*/  LOP3.LUT R0, R18, 0xff0000, RZ, 0xc0, !PT ;  /* 0x00ff000012007812 */ /* 0x000fc800078ec0ff */
[----:B------:R-:W-:Y:S02]  /*c180*/  LEA.HI R5, R0, R3, RZ, 0x10 ;  /* 0x0000000300057211 */ /* 0x000fe400078f80ff */
[----:B------:R-:W-:Y:S02]  /*c190*/  SHF.R.U32.HI R3, RZ, 0x1f, R2 ;  /* 0x0000001fff037819 */ /* 0x000fe40000011602 */
[----:B------:R-:W-:Y:S02]  /*c1a0*/  LOP3.LUT R4, R5, 0xff, RZ, 0xc0, !PT ;  /* 0x000000ff05047812 */ /* 0x000fe400078ec0ff */
[----:B------:R-:W-:Y:S01]  /*c1b0*/  LEA.HI.SX32 R0, R2, R3, 0x1c ;  /* 0x0000000302007211 */ /* 0x000fe200078fe2ff */
[----:B------:R-:W-:Y:S01]  /*c1c0*/  IMAD.MOV.U32 R3, RZ, RZ, RZ ;  /* 0x000000ffff037224 */ /* 0x000fe200078e00ff */
[----:B------:R-:W-:Y:S06]  /*c1d0*/  @!P0 BRA `(.L_x_246) ;  /* 0x0000000000748947 */ /* 0x000fec0003800000 */
[----:B------:R-:W-:-:S04]  /*c1e0*/  SHF.R.U32.HI R5, RZ, 0x10, R5 ;  /* 0x00000010ff057819 */ /* 0x000fc80000011605 */
[----:B------:R-:W-:-:S13]  /*c1f0*/  ISETP.NE.AND P0, PT, R5, RZ, PT ;  /* 0x000000ff0500720c */ /* 0x000fda0003f05270 */
[----:B------:R-:W0:Y:S02]  /*c200*/  @!P0 LDC R5, c[0x0][0x9f0] ;  /* 0x00027c00ff058b82 */ /* 0x000e240000000800 */
[-C--:B0-----:R-:W-:Y:S02]  /*c210*/  IABS R6, R5.reuse ;  /* 0x0000000500067213 */ /* 0x081fe40000000000 */
[----:B------:R-:W-:Y:S02]  /*c220*/  IADD3 R8, R5, -0x1, R0 ;  /* 0xffffffff05087810 */ /* 0x000fe40007ffe000 */
[----:B------:R-:W0:Y:S02]  /*c230*/  I2F.RP R7, R6 ;  /* 0x0000000600077306 */ /* 0x000e240000209400 */
[----:B------:R-:W-:-:S04]  /*c240*/  LOP3.LUT R2, R8, R5, RZ, 0x3c, !PT ;  /* 0x0000000508027212 */ /* 0x000fc800078e3cff */
[----:B------:R-:W-:Y:S01]  /*c250*/  ISETP.GE.AND P2, PT, R2, RZ, PT ;  /* 0x000000ff0200720c */ /* 0x000fe20003f46270 */
[----:B------:R-:W-:Y:S01]  /*c260*/  IMAD.MOV.U32 R2, RZ, RZ, RZ ;  /* 0x000000ffff027224 */ /* 0x000fe200078e00ff */
[----:B0-----:R-:W0:Y:S02]  /*c270*/  MUFU.RCP R7, R7 ;  /* 0x0000000700077308 */ /* 0x001e240000001000 */
[----:B0-----:R-:W-:Y:S01]  /*c280*/  VIADD R3, R7, 0xffffffe ;  /* 0x0ffffffe07037836 */ /* 0x001fe20000000000 */
[----:B------:R-:W-:-:S05]  /*c290*/  IABS R7, R5 ;  /* 0x0000000500077213 */ /* 0x000fca0000000000 */
[----:B------:R-:W0:Y:S01]  /*c2a0*/  F2I.FTZ.U32.TRUNC.NTZ R3, R3 ;  /* 0x0000000300037305 */ /* 0x000e22000021f000 */
[----:B------:R-:W-:Y:S02]  /*c2b0*/  IMAD.MOV R7, RZ, RZ, -R7 ;  /* 0x000000ffff077224 */ /* 0x000fe400078e0a07 */
[----:B0-----:R-:W-:-:S04]  /*c2c0*/  IMAD.MOV R9, RZ, RZ, -R3 ;  /* 0x000000ffff097224 */ /* 0x001fc800078e0a03 */
[----:B------:R-:W-:-:S04]  /*c2d0*/  IMAD R9, R9, R6, RZ ;  /* 0x0000000609097224 */ /* 0x000fc800078e02ff */
[----:B------:R-:W-:Y:S01]  /*c2e0*/  IMAD.HI.U32 R2, R3, R9, R2 ;  /* 0x0000000903027227 */ /* 0x000fe200078e0002 */
[----:B------:R-:W-:-:S05]  /*c2f0*/  IABS R3, R8 ;  /* 0x0000000800037213 */ /* 0x000fca0000000000 */
[----:B------:R-:W-:-:S04]  /*c300*/  IMAD.HI.U32 R2, R2, R3, RZ ;  /* 0x0000000302027227 */ /* 0x000fc800078e00ff */
[----:B------:R-:W-:-:S05]  /*c310*/  IMAD R3, R2, R7, R3 ;  /* 0x0000000702037224 */ /* 0x000fca00078e0203 */
[----:B------:R-:W-:-:S13]  /*c320*/  ISETP.GT.U32.AND P1, PT, R6, R3, PT ;  /* 0x000000030600720c */ /* 0x000fda0003f24070 */
[----:B------:R-:W-:Y:S02]  /*c330*/  @!P1 IMAD.IADD R3, R3, 0x1, -R6 ;  /* 0x0000000103039824 */ /* 0x000fe400078e0a06 */
[----:B------:R-:W-:Y:S01]  /*c340*/  @!P1 VIADD R2, R2, 0x1 ;  /* 0x0000000102029836 */ /* 0x000fe20000000000 */
[----:B------:R-:W-:Y:S02]  /*c350*/  ISETP.NE.AND P1, PT, R5, RZ, PT ;  /* 0x000000ff0500720c */ /* 0x000fe40003f25270 */
[----:B------:R-:W-:-:S13]  /*c360*/  ISETP.GE.U32.AND P0, PT, R3, R6, PT ;  /* 0x000000060300720c */ /* 0x000fda0003f06070 */
[----:B------:R-:W-:-:S04]  /*c370*/  @P0 VIADD R2, R2, 0x1 ;  /* 0x0000000102020836 */ /* 0x000fc80000000000 */
[----:B------:R-:W-:Y:S01]  /*c380*/  @!P2 IMAD.MOV R2, RZ, RZ, -R2 ;  /* 0x000000ffff02a224 */ /* 0x000fe200078e0a02 */
[----:B------:R-:W-:-:S05]  /*c390*/  @!P1 LOP3.LUT R2, RZ, R5, RZ, 0x33, !PT ;  /* 0x00000005ff029212 */ /* 0x000fca00078e33ff */
[----:B------:R-:W-:-:S07]  /*c3a0*/  IMAD.MOV.U32 R3, RZ, RZ, R2 ;  /* 0x000000ffff037224 */ /* 0x000fce00078e0002 */
.L_x_246:
[----:B------:R-:W-:Y:S05]  /*c3b0*/  BSYNC B0 ;  /* 0x0000000000007941 */ /* 0x000fea0003800000 */
.L_x_245:
[-C--:B------:R-:W-:Y:S01]  /*c3c0*/  IMAD R2, R4, R3.reuse, RZ ;  /* 0x0000000304027224 */ /* 0x080fe200078e02ff */
[----:B------:R-:W-:Y:S04]  /*c3d0*/  BSSY B7, `(.L_x_247) ;  /* 0x0000365000077945 */ /* 0x000fe80003800000 */
[----:B------:R-:W-:Y:S01]  /*c3e0*/  VIADDMNMX R0, R2, R3, R0, PT ;  /* 0x0000000302007246 */ /* 0x000fe20003800100 */
[----:B------:R0:W-:Y:S03]  /*c3f0*/  STL [R1], R2 ;  /* 0x0000000201007387 */ /* 0x0001e60000100800 */
[----:B------:R-:W-:Y:S01]  /*c400*/  ISETP.GT.AND P0, PT, R0, R2, PT ;  /* 0x000000020000720c */ /* 0x000fe20003f04270 */
[----:B------:R0:W-:-:S12]  /*c410*/  STL [R1+0x1c], R0 ;  /* 0x00001c0001007387 */ /* 0x0001d80000100800 */
[----:B0-----:R-:W-:Y:S05]  /*c420*/  @P0 BRA `(.L_x_248) ;  /* 0x0000000000440947 */ /* 0x001fea0003800000 */
[----:B------:R-:W0:Y:S02]  /*c430*/  S2R R2, SR_TID.X ;  /* 0x0000000000027919 */ /* 0x000e240000002100 */
[----:B0-----:R-:W-:-:S04]  /*c440*/  LOP3.LUT R2, R2, 0x7f, RZ, 0xc0, !PT ;  /* 0x0000007f02027812 */ /* 0x001fc800078ec0ff */
[----:B------:R-:W-:-:S13]  /*c450*/  ISETP.NE.AND P0, PT, R2, RZ, PT ;  /* 0x000000ff0200720c */ /* 0x000fda0003f05270 */
[----:B------:R-:W-:Y:S05]  /*c460*/  @P0 BRA `(.L_x_249) ;  /* 0x00000034006c0947 */ /* 0x000fea0003800000 */
[----:B------:R-:W0:Y:S01]  /*c470*/  S2R R7, SR_LANEID ;  /* 0x0000000000077919 */ /* 0x000e220000000000 */
[----:B------:R-:W-:Y:S01]  /*c480*/  VOTEU.ANY UR4, UPT, PT ;  /* 0x0000000000047886 */ /* 0x000fe200038e0100 */
[----:B------:R-:W1:Y:S01]  /*c490*/  LDC.64 R2, c[0x0][0xc60] ;  /* 0x00031800ff027b82 */ /* 0x000e620000000a00 */
[----:B------:R-:W0:Y:S08]  /*c4a0*/  FLO.U32 R0, UR4 ;  /* 0x0000000400007d00 */ /* 0x000e3000080e0000 */
[----:B------:R-:W1:Y:S01]  /*c4b0*/  POPC R5, UR4 ;  /* 0x0000000400057d09 */ /* 0x000e620008000000 */
[----:B0-----:R-:W-:-:S13]  /*c4c0*/  ISETP.EQ.U32.AND P0, PT, R0, R7, PT ;  /* 0x000000070000720c */ /* 0x001fda0003f02070 */
[----:B-1----:R-:W2:Y:S01]  /*c4d0*/  @P0 ATOMG.E.ADD.STRONG.GPU PT, R3, desc[UR36][R2.64], R5 ;  /* 0x00000005020309a8 */ /* 0x002ea200081ee1e4 */
[----:B------:R-:W0:Y:S02]  /*c4e0*/  S2R R4, SR_LTMASK ;  /* 0x0000000000047919 */ /* 0x000e240000003900 */
[----:B0-----:R-:W-:-:S04]  /*c4f0*/  LOP3.LUT R4, R4, UR4, RZ, 0xc0, !PT ;  /* 0x0000000404047c12 */ /* 0x001fc8000f8ec0ff */
[----:B------:R-:W0:Y:S01]  /*c500*/  POPC R7, R4 ;  /* 0x0000000400077309 */ /* 0x000e220000000000 */
[----:B--2---:R-:W0:Y:S02]  /*c510*/  SHFL.IDX PT, R0, R3, R0, 0x1f ;  /* 0x00001f0003007589 */ /* 0x004e2400000e0000 */
[----:B0-----:R-:W-:Y:S01]  /*c520*/  IADD3 R16, R0, UR39, R7 ;  /* 0x0000002700107c10 */ /* 0x001fe2000fffe007 */
[----:B------:R-:W-:Y:S06]  /*c530*/  BRA `(.L_x_249) ;  /* 0x0000003400387947 */ /* 0x000fec0003800000 */
.L_x_248:
[----:B------:R-:W-:Y:S01]  /*c540*/  VIADD R0, R22, 0x1e400 ;  /* 0x0001e40016007836 */ /* 0x000fe20000000000 */
[----:B------:R-:W-:Y:S04]  /*c550*/  BSSY B6, `(.L_x_250) ;  /* 0x0000013000067945 */ /* 0x000fe80003800000 */
[----:B------:R-:W-:-:S13]  /*c560*/  LOP3.LUT P0, RZ, R0, 0x3ff, RZ, 0xc0, !PT ;  /* 0x000003ff00ff7812 */ /* 0x000fda000780c0ff */
[----:B------:R-:W-:Y:S05]  /*c570*/  @!P0 BRA `(.L_x_251) ;  /* 0x0000000000408947 */ /* 0x000fea0003800000 */
[----:B------:R-:W-:Y:S01]  /*c580*/  MOV R2, 0x0 ;  /* 0x0000000000027802 */ /* 0x000fe20000000f00 */
[----:B------:R-:W-:Y:S01]  /*c590*/  ULDC.64 UR6, c[0x4][0x88] ;  /* 0x0100220000067ab9 */ /* 0x000fe20000000a00 */
[----:B------:R-:W-:Y:S01]  /*c5a0*/  ULDC.64 UR8, c[0x4][0x90] ;  /* 0x0100240000087ab9 */ /* 0x000fe20000000a00 */
[----:B------:R-:W-:Y:S01]  /*c5b0*/  ULDC.64 UR4, c[0x4][0x8] ;  /* 0x0100020000047ab9 */ /* 0x000fe20000000a00 */
[----:B------:R-:W-:Y:S01]  /*c5c0*/  IMAD.U32 R4, RZ, RZ, UR6 ;  /* 0x00000006ff047e24 */ /* 0x000fe2000f8e00ff */
[----:B------:R-:W-:Y:S01]  /*c5d0*/  MOV R11, UR5 ;  /* 0x00000005000b7c02 */ /* 0x000fe20008000f00 */
[----:B------:R-:W0:Y:S01]  /*c5e0*/  LDC.64 R2, c[0x4][R2] ;  /* 0x0100000002027b82 */ /* 0x000e220000000a00 */
[----:B------:R-:W-:Y:S02]  /*c5f0*/  IMAD.U32 R5, RZ, RZ, UR7 ;  /* 0x00000007ff057e24 */ /* 0x000fe4000f8e00ff */
[----:B------:R-:W-:Y:S02]  /*c600*/  IMAD.U32 R6, RZ, RZ, UR8 ;  /* 0x00000008ff067e24 */ /* 0x000fe4000f8e00ff */
[----:B------:R-:W-:-:S02]  /*c610*/  IMAD.U32 R7, RZ, RZ, UR9 ;  /* 0x00000009ff077e24 */ /* 0x000fc4000f8e00ff */
[----:B------:R-:W-:Y:S02]  /*c620*/  IMAD.U32 R10, RZ, RZ, UR4 ;  /* 0x00000004ff0a7e24 */ /* 0x000fe4000f8e00ff */
[----:B------:R-:W-:Y:S02]  /*c630*/  IMAD.MOV.U32 R8, RZ, RZ, 0x70 ;  /* 0x00000070ff087424 */ /* 0x000fe400078e00ff */
[----:B------:R-:W-:Y:S02]  /*c640*/  IMAD.MOV.U32 R12, RZ, RZ, 0x1 ;  /* 0x00000001ff0c7424 */ /* 0x000fe400078e00ff */
[----:B------:R-:W-:-:S07]  /*c650*/  IMAD.MOV.U32 R13, RZ, RZ, RZ ;  /* 0x000000ffff0d7224 */ /* 0x000fce00078e00ff */
[----:B------:R-:W-:-:S07]  /*c660*/  LEPC R20, `(.L_x_251) ;  /* 0x000000001014794e */ /* 0x000fce0000000000 */
[----:B0-----:R-:W-:Y:S05]  /*c670*/  CALL.ABS.NOINC R2 ;  /* 0x0000000002007343 */ /* 0x001fea0003c00000 */
.L_x_251:
[----:B------:R-:W-:Y:S05]  /*c680*/  BSYNC B6 ;  /* 0x0000000000067941 */ /* 0x000fea0003800000 */
.L_x_250:
        /* <DEDUP_REMOVED lines=8> */
[----:B------:R0:W1:Y:S01]  /*c710*/  LDC.64 R2, c[0x4][R26] ;  /* 0x010000001a027b82 */ /* 0x0000620000000a00 */
[----:B------:R-:W-:Y:S02]  /*c720*/  IMAD.U32 R4, RZ, RZ, UR6 ;  /* 0x00000006ff047e24 */ /* 0x000fe4000f8e00ff */
[----:B------:R-:W-:Y:S02]  /*c730*/  IMAD.U32 R5, RZ, RZ, UR7 ;  /* 0x00000007ff057e24 */ /* 0x000fe4000f8e00ff */
[----:B------:R-:W-:Y:S02]  /*c740*/  IMAD.U32 R6, RZ, RZ, UR8 ;  /* 0x00000008ff067e24 */ /* 0x000fe4000f8e00ff */
[----:B------:R-:W-:-:S02]  /*c750*/  IMAD.U32 R7, RZ, RZ, UR9 ;  /* 0x00000009ff077e24 */ /* 0x000fc4000f8e00ff */
[----:B------:R-:W-:Y:S02]  /*c760*/  IMAD.U32 R10, RZ, RZ, UR4 ;  /* 0x00000004ff0a7e24 */ /* 0x000fe4000f8e00ff */
[----:B------:R-:W-:Y:S02]  /*c770*/  IMAD.U32 R11, RZ, RZ, UR5 ;  /* 0x00000005ff0b7e24 */ /* 0x000fe4000f8e00ff */
[----:B------:R-:W-:Y:S02]  /*c780*/  IMAD.MOV.U32 R8, RZ, RZ, 0x70 ;  /* 0x00000070ff087424 */ /* 0x000fe400078e00ff */
[----:B------:R-:W-:Y:S02]  /*c790*/  IMAD.MOV.U32 R12, RZ, RZ, 0x1 ;  /* 0x00000001ff0c7424 */ /* 0x000fe400078e00ff */
[----:B0-----:R-:W-:-:S07]  /*c7a0*/  IMAD.MOV.U32 R13, RZ, RZ, RZ ;  /* 0x000000ffff0d7224 */ /* 0x001fce00078e00ff */
[----:B------:R-:W-:-:S07]  /*c7b0*/  LEPC R20, `(.L_x_254) ;  /* 0x000000001014794e */ /* 0x000fce0000000000 */
[----:B-1----:R-:W-:Y:S05]  /*c7c0*/  CALL.ABS.NOINC R2 ;  /* 0x0000000002007343 */ /* 0x002fea0003c00000 */
.L_x_254:
[----:B------:R0:W1:Y:S01]  /*c7d0*/  LDC.64 R2, c[0x4][R26] ;  /* 0x010000001a027b82 */ /* 0x0000620000000a00 */
[----:B------:R-:W-:Y:S01]  /*c7e0*/  ULDC.64 UR6, c[0x4][0x88] ;  /* 0x0100220000067ab9 */ /* 0x000fe20000000a00 */
[----:B------:R-:W-:Y:S01]  /*c7f0*/  ULDC.64 UR8, c[0x4][0x90] ;  /* 0x0100240000087ab9 */ /* 0x000fe20000000a00 */
[----:B------:R-:W-:Y:S01]  /*c800*/  ULDC.64 UR4, c[0x4][0x18] ;  /* 0x0100060000047ab9 */ /* 0x000fe20000000a00 */
[----:B------:R-:W-:Y:S01]  /*c810*/  IMAD.U32 R4, RZ, RZ, UR6 ;  /* 0x00000006ff047e24 */ /* 0x000fe2000f8e00ff */
[----:B------:R-:W-:Y:S01]  /*c820*/  MOV R7, UR9 ;  /* 0x0000000900077c02 */ /* 0x000fe20008000f00 */
[----:B------:R-:W-:Y:S02]  /*c830*/  IMAD.U32 R5, RZ, RZ, UR7 ;  /* 0x00000007ff057e24 */ /* 0x000fe4000f8e00ff */
[----:B------:R-:W-:Y:S02]  /*c840*/  IMAD.U32 R6, RZ, RZ, UR8 ;  /* 0x00000008ff067e24 */ /* 0x000fe4000f8e00ff */
[----:B------:R-:W-:-:S02]  /*c850*/  IMAD.U32 R10, RZ, RZ, UR4 ;  /* 0x00000004ff0a7e24 */ /* 0x000fc4000f8e00ff */
[----:B------:R-:W-:Y:S02]  /*c860*/  IMAD.U32 R11, RZ, RZ, UR5 ;  /* 0x00000005ff0b7e24 */ /* 0x000fe4000f8e00ff */
[----:B------:R-:W-:Y:S02]  /*c870*/  IMAD.MOV.U32 R8, RZ, RZ, 0x70 ;  /* 0x00000070ff087424 */ /* 0x000fe400078e00ff */
[----:B------:R-:W-:Y:S02]  /*c880*/  IMAD.MOV.U32 R12, RZ, RZ, 0x1 ;  /* 0x00000001ff0c7424 */ /* 0x000fe400078e00ff */
[----:B0-----:R-:W-:-:S07]  /*c890*/  IMAD.MOV.U32 R13, RZ, RZ, RZ ;  /* 0x000000ffff0d7224 */ /* 0x001fce00078e00ff */
[----:B------:R-:W-:-:S07]  /*c8a0*/  LEPC R20, `(.L_x_253) ;  /* 0x000000001014794e */ /* 0x000fce0000000000 */
[----:B-1----:R-:W-:Y:S05]  /*c8b0*/  CALL.ABS.NOINC R2 ;  /* 0x0000000002007343 */ /* 0x002fea0003c00000 */
.L_x_253:
[----:B------:R-:W-:Y:S05]  /*c8c0*/  BSYNC B6 ;  /* 0x0000000000067941 */ /* 0x000fea0003800000 */
.L_x_252:
[----:B------:R-:W2:Y:S01]  /*c8d0*/  LDL R21, [R1+0x1c] ;  /* 0x00001c0001157983 */ /* 0x000ea20000100800 */
[----:B------:R-:W-:Y:S01]  /*c8e0*/  ULDC.64 UR4, c[0x0][0x9f8] ;  /* 0x00027e0000047ab9 */ /* 0x000fe20000000a00 */
[----:B------:R-:W0:Y:S02]  /*c8f0*/  LDC R6, c[0x0][0x430] ;  /* 0x00010c00ff067b82 */ /* 0x000e240000000800 */
[----:B------:R-:W3:Y:S01]  /*c900*/  LDL R2, [R1+0x4] ;  /* 0x0000040001027983 */ /* 0x000ee20000100800 */
[----:B------:R-:W-:-:S04]  /*c910*/  ISETP.NE.U32.AND P0, PT, RZ, UR4, PT ;  /* 0x00000004ff007c0c */ /* 0x000fc8000bf05070 */
[----:B------:R-:W-:-:S13]  /*c920*/  ISETP.NE.AND.EX P0, PT, RZ, UR5, PT, P0 ;  /* 0x00000005ff007c0c */ /* 0x000fda000bf05300 */
[----:B------:R-:W-:Y:S01]  /*c930*/  @P0 IADD3 R24, P1, R24, UR4, RZ ;  /* 0x0000000418180c10 */ /* 0x000fe2000ff3e0ff */
[----:B------:R-:W1:Y:S01]  /*c940*/  S2R R20, SR_TID.X ;  /* 0x0000000000147919 */ /* 0x000e620000002100 */
[----:B------:R-:W-:Y:S01]  /*c950*/  LOP3.LUT R23, R23, 0xffffffdf, RZ, 0xc0, !PT ;  /* 0xffffffdf17177812 */ /* 0x000fe200078ec0ff */
[----:B------:R-:W-:Y:S01]  /*c960*/  ULDC UR4, c[0x0][0x2f4] ;  /* 0x0000bd0000047ab9 */ /* 0x000fe20000000800 */
[----:B------:R-:W-:-:S05]  /*c970*/  @P0 IADD3.X R25, R25, UR5, RZ, P1, !PT ;  /* 0x0000000519190c10 */ /* 0x000fca0008ffe4ff */
[----:B------:R2:W4:Y:S01]  /*c980*/  @P0 LDG.E R30, desc[UR36][R24.64] ;  /* 0x00000024181e0981 */ /* 0x000522000c1e1900 */
[----:B0-----:R-:W-:-:S13]  /*c990*/  ISETP.NE.AND P2, PT, R6, 0x1, PT ;  /* 0x000000010600780c */ /* 0x001fda0003f45270 */
[----:B------:R-:W0:Y:S01]  /*c9a0*/  @P2 LDC R3, c[0x0][0x434] ;  /* 0x00010d00ff032b82 */ /* 0x000e220000000800 */
[----:B------:R-:W-:-:S07]  /*c9b0*/  @P2 LOP3.LUT R23, R23, 0x20, RZ, 0xfc, !PT ;  /* 0x0000002017172812 */ /* 0x000fce00078efcff */
[----:B------:R-:W0:Y:S01]  /*c9c0*/  @P2 LDC R5, c[0x0][0x438] ;  /* 0x00010e00ff052b82 */ /* 0x000e220000000800 */
[----:B-1----:R-:W-:-:S04]  /*c9d0*/  LOP3.LUT R20, R20, 0x7f, RZ, 0xc0, !PT ;  /* 0x0000007f14147812 */ /* 0x002fc800078ec0ff */
[----:B------:R-:W-:Y:S02]  /*c9e0*/  SHF.R.U32.HI R26, RZ, 0x3, R20 ;  /* 0x00000003ff1a7819 */ /* 0x000fe40000011614 */
[----:B------:R-:W1:Y:S02]  /*c9f0*/  S2R R20, SR_TID.X ;  /* 0x0000000000147919 */ /* 0x000e640000002100 */
[----:B-1----:R-:W-:-:S05]  /*ca00*/  IMAD.SHL.U32 R20, R20, 0x10, RZ ;  /* 0x0000001014147824 */ /* 0x002fca00078e00ff */
[----:B------:R-:W-:Y:S02]  /*ca10*/  LOP3.LUT R20, R26, 0x70, R20, 0xf8, !PT ;  /* 0x000000701a147812 */ /* 0x000fe400078ef814 */
[----:B------:R-:W-:Y:S02]  /*ca20*/  ISETP.GE.AND P3, PT, R31, UR4, PT ;  /* 0x000000041f007c0c */ /* 0x000fe4000bf66270 */
[----:B------:R-:W-:Y:S01]  /*ca30*/  LOP3.LUT R23, R23, 0xffffffef, RZ, 0xc0, !PT ;  /* 0xffffffef17177812 */ /* 0x000fe200078ec0ff */
[----:B------:R-:W-:Y:S01]  /*ca40*/  UMOV UR5, 0xffffffff ;  /* 0xffffffff00057882 */ /* 0x000fe20000000000 */
[----:B------:R-:W-:Y:S01]  /*ca50*/  LOP3.LUT R26, R18, 0xffff, RZ, 0xc0, !PT ;  /* 0x0000ffff121a7812 */ /* 0x000fe200078ec0ff */
[----:B--2---:R-:W-:-:S04]  /*ca60*/  VIADD R25, R21, 0xffffffff ;  /* 0xffffffff15197836 */ /* 0x004fc80000000000 */
[----:B------:R-:W-:-:S05]  /*ca70*/  IMAD R0, R25, 0x60, R20 ;  /* 0x0000006019007824 */ /* 0x000fca00078e0214 */
[C---:B------:R-:W-:Y:S01]  /*ca80*/  ISETP.GE.AND P0, PT, R0.reuse, R37, PT ;  /* 0x000000250000720c */ /* 0x040fe20003f06270 */
[----:B---3--:R-:W-:-:S03]  /*ca90*/  IMAD.IADD R0, R0, 0x1, R2 ;  /* 0x0000000100007824 */ /* 0x008fc600078e0202 */
[----:B------:R-:W-:Y:S01]  /*caa0*/  ISETP.GT.U32.OR P0, PT, R20, 0x5f, P0 ;  /* 0x0000005f1400780c */ /* 0x000fe20000704470 */
[----:B0-----:R-:W-:-:S04]  /*cab0*/  @P2 IMAD.HI.U32 R2, R0, R3, RZ ;  /* 0x0000000300022227 */ /* 0x001fc800078e00ff */
[----:B------:R-:W-:Y:S01]  /*cac0*/  IMAD.MOV.U32 R4, RZ, RZ, R0 ;  /* 0x000000ffff047224 */ /* 0x000fe200078e0000 */
[----:B------:R-:W-:-:S05]  /*cad0*/  @P2 SHF.R.U32.HI R4, RZ, R5, R2 ;  /* 0x00000005ff042219 */ /* 0x000fca0000011602 */
[----:B------:R-:W-:Y:S02]  /*cae0*/  IMAD.MOV R5, RZ, RZ, -R4 ;  /* 0x000000ffff057224 */ /* 0x000fe400078e0a04 */
[----:B------:R-:W0:Y:S02]  /*caf0*/  @!P0 LDC.64 R2, c[0x0][0x428] ;  /* 0x00010a00ff028b82 */ /* 0x000e240000000a00 */
[----:B------:R-:W-:Y:S01]  /*cb00*/  IMAD R0, R6, R5, R0 ;  /* 0x0000000506007224 */ /* 0x000fe200078e0200 */
[----:B------:R-:W-:Y:S02]  /*cb10*/  @!P0 SHF.R.S32.HI R5, RZ, 0x1f, R4 ;  /* 0x0000001fff058819 */ /* 0x000fe40000011404 */
[----:B----4-:R-:W-:-:S05]  /*cb20*/  SHF.R.S32.HI R6, RZ, 0x1f, R30 ;  /* 0x0000001fff067819 */ /* 0x010fca000001141e */
[----:B------:R0:W-:Y:S02]  /*cb30*/  STL [R1+0x8], R6 ;  /* 0x0000080601007387 */ /* 0x0001e40000100800 */
[-C--:B0-----:R-:W-:Y:S02]  /*cb40*/  @!P0 IMAD R6, R6, R2.reuse, RZ ;  /* 0x0000000206068224 */ /* 0x081fe400078e02ff */
[----:B------:R-:W-:-:S04]  /*cb50*/  @!P0 IMAD.WIDE.U32 R4, R30, R2, R4 ;  /* 0x000000021e048225 */ /* 0x000fc800078e0004 */
[----:B------:R-:W-:Y:S02]  /*cb60*/  @!P0 IMAD R6, R30, R3, R6 ;  /* 0x000000031e068224 */ /* 0x000fe400078e0206 */
[----:B------:R-:W0:Y:S02]  /*cb70*/  @!P0 LDC.64 R2, c[0x0][0x418] ;  /* 0x00010600ff028b82 */ /* 0x000e240000000a00 */
[----:B------:R-:W-:Y:S02]  /*cb80*/  @!P0 IMAD.IADD R6, R5, 0x1, R6 ;  /* 0x0000000105068824 */ /* 0x000fe400078e0206 */
[----:B------:R-:W-:-:S05]  /*cb90*/  IMAD.U32 R5, RZ, RZ, UR38 ;  /* 0x00000026ff057e24 */ /* 0x000fca000f8e00ff */
[----:B------:R-:W-:-:S13]  /*cba0*/  ISETP.NE.AND P2, PT, R5, 0x3, PT ;  /* 0x000000030500780c */ /* 0x000fda0003f45270 */
[----:B------:R-:W-:Y:S02]  /*cbb0*/  @P2 LOP3.LUT R23, R23, 0x10, RZ, 0xfc, !PT ;  /* 0x0000001017172812 */ /* 0x000fe400078efcff */
[C---:B0-----:R-:W-:Y:S02]  /*cbc0*/  @!P0 LEA R2, P1, R4.reuse, R2, 0x2 ;  /* 0x0000000204028211 */ /* 0x041fe400078210ff */
[----:B------:R-:W-:Y:S02]  /*cbd0*/  LOP3.LUT R23, R23, 0xfffffffb, RZ, 0xc0, !PT ;  /* 0xfffffffb17177812 */ /* 0x000fe400078ec0ff */
[----:B------:R-:W-:Y:S01]  /*cbe0*/  @!P0 LEA.HI.X R3, R4, R3, R6, 0x2, P1 ;  /* 0x0000000304038211 */ /* 0x000fe200008f1406 */
[----:B------:R-:W-:Y:S01]  /*cbf0*/  IMAD.MOV.U32 R4, RZ, RZ, RZ ;  /* 0x000000ffff047224 */ /* 0x000fe200078e00ff */
[----:B------:R-:W-:Y:S02]  /*cc00*/  ISETP.GE.AND P1, PT, R33, UR4, PT ;  /* 0x0000000421007c0c */ /* 0x000fe4000bf26270 */
[----:B------:R-:W-:-:S03]  /*cc10*/  @P3 LOP3.LUT R23, R23, 0x4, RZ, 0xfc, !PT ;  /* 0x0000000417173812 */ /* 0x000fc600078efcff */
[----:B------:R0:W5:Y:S01]  /*cc20*/  @!P0 LDG.E R4, desc[UR36][R2.64] ;  /* 0x0000002402048981 */ /* 0x000162000c1e1900 */
[----:B------:R-:W-:Y:S02]  /*cc30*/  ISETP.GE.AND P0, PT, R32, UR4, PT ;  /* 0x0000000420007c0c */ /* 0x000fe4000bf06270 */
[----:B------:R-:W-:-:S04]  /*cc40*/  LOP3.LUT R23, R23, 0xfffffffe, RZ, 0xc0, !PT ;  /* 0xfffffffe17177812 */ /* 0x000fc800078ec0ff */
[----:B------:R-:W-:-:S04]  /*cc50*/  LOP3.LUT R23, R23, 0xfffffffd, RZ, 0xc0, !PT ;  /* 0xfffffffd17177812 */ /* 0x000fc800078ec0ff */
[----:B------:R-:W-:-:S04]  /*cc60*/  @P1 LOP3.LUT R23, R23, 0x2, RZ, 0xfc, !PT ;  /* 0x0000000217171812 */ /* 0x000fc800078efcff */
[----:B------:R-:W-:Y:S01]  /*cc70*/  @P0 LOP3.LUT R23, R23, 0x1, RZ, 0xfc, !PT ;  /* 0x0000000117170812 */ /* 0x000fe200078efcff */
[----:B0-----:R-:W-:Y:S06]  /*cc80*/  BRA.DIV UR5, `(.L_x_255) ;  /* 0x0000003e05d07947 */ /* 0x001fec000b800000 */
.L_x_321:
[----:B------:R-:W-:Y:S02]  /*cc90*/  ISETP.GT.U32.AND P0, PT, R20, 0x5f, PT ;  /* 0x0000005f1400780c */ /* 0x000fe40003f04070 */
[----:B------:R-:W-:-:S11]  /*cca0*/  LOP3.LUT R23, R23, 0xfffffff7, RZ, 0xc0, !PT ;  /* 0xfffffff717177812 */ /* 0x000fd600078ec0ff */
[----:B------:R-:W-:Y:S01]  /*ccb0*/  @P0 LOP3.LUT R23, R23, 0x8, RZ, 0xfc, !PT ;  /* 0x0000000817170812 */ /* 0x000fe200078efcff */
[----:B------:R-:W-:Y:S06]  /*ccc0*/  @!P2 BRA `(.L_x_256) ;  /* 0x000000000004a947 */ /* 0x000fec0003800000 */
[----:B------:R-:W-:Y:S01]  /*ccd0*/  BPT.TRAP 0x1 ;  /* 0x000000040000795c */ /* 0x000fe20000300000 */
.L_x_256:
[----:B------:R-:W-:Y:S01]  /*cce0*/  SHF.R.S32.HI R5, RZ, 0x1f, R0 ;  /* 0x0000001fff057819 */ /* 0x000fe20000011400 */
[----:B------:R-:W-:Y:S01]  /*ccf0*/  ULDC.64 UR4, c[0x0][0x328] ;  /* 0x0000ca0000047ab9 */ /* 0x000fe20000000a00 */
[----:B------:R-:W-:Y:S01]  /*cd00*/  ULDC.64 UR6, c[0x0][0x318] ;  /* 0x0000c60000067ab9 */ /* 0x000fe20000000a00 */
[----:B------:R-:W-:Y:S02]  /*cd10*/  BSSY B0, `(.L_x_257) ;  /* 0x0000014000007945 */ /* 0x000fe40003800000 */
[----:B------:R-:W-:-:S04]  /*cd20*/  IMAD R3, R5, UR4, RZ ;  /* 0x0000000405037c24 */ /* 0x000fc8000f8e02ff */
[C---:B------:R-:W-:Y:S02]  /*cd30*/  IMAD R6, R0.reuse, UR5, R3 ;  /* 0x0000000500067c24 */ /* 0x040fe4000f8e0203 */
[----:B------:R-:W-:Y:S01]  /*cd40*/  IMAD.WIDE.U32 R2, R0, UR4, RZ ;  /* 0x0000000400027c25 */ /* 0x000fe2000f8e00ff */
[----:B------:R-:W-:-:S03]  /*cd50*/  ULDC.64 UR4, c[0x0][0x338] ;  /* 0x0000ce0000047ab9 */ /* 0x000fc60000000a00 */
[----:B------:R-:W-:Y:S01]  /*cd60*/  IMAD.IADD R3, R3, 0x1, R6 ;  /* 0x0000000103037824 */ /* 0x000fe200078e0206 */
[----:B-----5:R-:W-:Y:S01]  /*cd70*/  SHF.R.S32.HI R6, RZ, 0x1f, R4 ;  /* 0x0000001fff067819 */ /* 0x020fe20000011404 */
[----:B------:R-:W-:-:S04]  /*cd80*/  IMAD.WIDE.U32 R2, R4, UR4, R2 ;  /* 0x0000000404027c25 */ /* 0x000fc8000f8e0002 */
[----:B------:R-:W-:-:S04]  /*cd90*/  IMAD R7, R6, UR4, RZ ;  /* 0x0000000406077c24 */ /* 0x000fc8000f8e02ff */
[----:B------:R-:W-:Y:S01]  /*cda0*/  IMAD R7, R4, UR5, R7 ;  /* 0x0000000504077c24 */ /* 0x000fe2000f8e0207 */
[----:B------:R-:W-:-:S03]  /*cdb0*/  ULDC.64 UR4, c[0x0][0x330] ;  /* 0x0000cc0000047ab9 */ /* 0x000fc60000000a00 */
[----:B------:R-:W-:Y:S02]  /*cdc0*/  IMAD.IADD R3, R3, 0x1, R7 ;  /* 0x0000000103037824 */ /* 0x000fe400078e0207 */
[----:B------:R-:W-:Y:S02]  /*cdd0*/  IMAD R7, R27, 0x8, R22 ;  /* 0x000000081b077824 */ /* 0x000fe400078e0216 */
[----:B------:R-:W-:-:S04]  /*cde0*/  IMAD.WIDE.U32 R2, R26, UR4, R2 ;  /* 0x000000041a027c25 */ /* 0x000fc8000f8e0002 */
[----:B------:R-:W-:Y:S01]  /*cdf0*/  IMAD R24, R26, UR5, R3 ;  /* 0x000000051a187c24 */ /* 0x000fe2000f8e0203 */
[----:B------:R-:W-:-:S04]  /*ce00*/  LEA R18, P0, R2, UR6, 0x1 ;  /* 0x0000000602127c11 */ /* 0x000fc8000f8008ff */
[----:B------:R-:W-:Y:S02]  /*ce10*/  LEA.HI.X R24, R2, UR7, R24, 0x1, P0 ;  /* 0x0000000702187c11 */ /* 0x000fe400080f0c18 */
[----:B------:R-:W-:-:S06]  /*ce20*/  SHF.L.U32 R2, R28, 0x1f, RZ ;  /* 0x0000001f1c027819 */ /* 0x000fcc00000006ff */
[----:B------:R-:W0:Y:S02]  /*ce30*/  SYNCS.PHASECHK.TRANS64.TRYWAIT P0, [R7+URZ+0x30840], R2 ;  /* 0x03084002070075a7 */ /* 0x000e24000800017f */
[----:B0-----:R-:W-:Y:S05]  /*ce40*/  @!P0 BRA `(.L_x_258) ;  /* 0x0000003c00948947 */ /* 0x001fea0003800000 */
.L_x_322:
[----:B------:R-:W-:Y:S05]  /*ce50*/  BSYNC B0 ;  /* 0x0000000000007941 */ /* 0x000fea0003800000 */
.L_x_257:
[----:B------:R-:W1:Y:S01]  /*ce60*/  S2R R8, SR_TID.X ;  /* 0x0000000000087919 */ /* 0x000e620000002100 */
[----:B------:R-:W-:Y:S01]  /*ce70*/  ULDC.64 UR4, c[0x0][0x300] ;  /* 0x0000c00000047ab9 */ /* 0x000fe20000000a00 */
[----:B------:R-:W-:Y:S01]  /*ce80*/  ULDC.64 UR6, c[0x0][0x2e8] ;  /* 0x0000ba0000067ab9 */ /* 0x000fe20000000a00 */
[----:B------:R-:W-:Y:S01]  /*ce90*/  IMAD R5, R5, UR4, RZ ;  /* 0x0000000405057c24 */ /* 0x000fe2000f8e02ff */
[C---:B------:R-:W-:Y:S01]  /*cea0*/  LOP3.LUT P4, RZ, R23.reuse, 0x4, RZ, 0xc0, !PT ;  /* 0x0000000417ff7812 */ /* 0x040fe2000788c0ff */
[C---:B0-----:R-:W-:Y:S01]  /*ceb0*/  IMAD.WIDE.U32 R2, R0.reuse, UR4, RZ ;  /* 0x0000000400027c25 */ /* 0x041fe2000f8e00ff */
[C---:B------:R-:W-:Y:S02]  /*cec0*/  LOP3.LUT P3, RZ, R23.reuse, 0x2, RZ, 0xc0, !PT ;  /* 0x0000000217ff7812 */ /* 0x040fe4000786c0ff */
[----:B------:R-:W-:Y:S01]  /*ced0*/  LOP3.LUT P2, RZ, R23, 0x1, RZ, 0xc0, !PT ;  /* 0x0000000117ff7812 */ /* 0x000fe2000784c0ff */
[----:B------:R-:W-:Y:S01]  /*cee0*/  IMAD R5, R0, UR5, R5 ;  /* 0x0000000500057c24 */ /* 0x000fe2000f8e0205 */
[----:B------:R-:W-:-:S02]  /*cef0*/  ULDC.64 UR4, c[0x0][0x310] ;  /* 0x0000c40000047ab9 */ /* 0x000fc40000000a00 */
[----:B------:R-:W-:Y:S02]  /*cf00*/  IMAD R6, R6, UR4, RZ ;  /* 0x0000000406067c24 */ /* 0x000fe4000f8e02ff */
[----:B------:R-:W-:Y:S01]  /*cf10*/  IADD3 R3, R3, R5, RZ ;  /* 0x0000000503037210 */ /* 0x000fe20007ffe0ff */
[----:B------:R-:W-:Y:S02]  /*cf20*/  IMAD R5, R27, 0x4800, R34 ;  /* 0x000048001b057824 */ /* 0x000fe400078e0222 */
[C---:B------:R-:W-:Y:S02]  /*cf30*/  IMAD R6, R4.reuse, UR5, R6 ;  /* 0x0000000504067c24 */ /* 0x040fe4000f8e0206 */
[----:B------:R-:W-:Y:S01]  /*cf40*/  IMAD.WIDE.U32 R2, R4, UR4, R2 ;  /* 0x0000000404027c25 */ /* 0x000fe2000f8e0002 */
[----:B------:R-:W-:-:S03]  /*cf50*/  ULDC.64 UR4, c[0x0][0x308] ;  /* 0x0000c20000047ab9 */ /* 0x000fc60000000a00 */
[----:B------:R-:W-:Y:S02]  /*cf60*/  IMAD.IADD R3, R3, 0x1, R6 ;  /* 0x0000000103037824 */ /* 0x000fe400078e0206 */
[----:B------:R-:W-:Y:S02]  /*cf70*/  IMAD R6, R25, -0x60, R37 ;  /* 0xffffffa019067824 */ /* 0x000fe400078e0225 */
[----:B------:R-:W-:Y:S01]  /*cf80*/  IMAD.WIDE.U32 R2, R26, UR4, R2 ;  /* 0x000000041a027c25 */ /* 0x000fe2000f8e0002 */
[----:B------:R-:W-:-:S03]  /*cf90*/  UMOV UR4, 0xffffffff ;  /* 0xffffffff00047882 */ /* 0x000fc60000000000 */
[----:B------:R-:W-:Y:S01]  /*cfa0*/  IMAD R0, R26, UR5, R3 ;  /* 0x000000051a007c24 */ /* 0x000fe2000f8e0203 */
[----:B-1----:R-:W-:Y:S02]  /*cfb0*/  LOP3.LUT R8, R8, 0x7f, RZ, 0xc0, !PT ;  /* 0x0000007f08087812 */ /* 0x002fe400078ec0ff */
[C---:B------:R-:W-:Y:S02]  /*cfc0*/  LEA R4, P0, R2.reuse, UR6, 0x1 ;  /* 0x0000000602047c11 */ /* 0x040fe4000f8008ff */
[----:B------:R-:W-:Y:S02]  /*cfd0*/  SHF.R.U32.HI R8, RZ, 0x3, R8 ;  /* 0x00000003ff087819 */ /* 0x000fe40000011608 */
[----:B------:R-:W-:-:S03]  /*cfe0*/  LEA.HI.X R0, R2, UR7, R0, 0x1, P0 ;  /* 0x0000000702007c11 */ /* 0x000fc600080f0c00 */
[----:B------:R-:W-:-:S05]  /*cff0*/  IMAD.IADD R6, R6, 0x1, -R8 ;  /* 0x0000000106067824 */ /* 0x000fca00078e0a08 */
[----:B------:R-:W-:Y:S01]  /*d000*/  ISETP.GE.AND P0, PT, R6, 0x1, PT ;  /* 0x000000010600780c */ /* 0x000fe20003f06270 */
[----:B------:R-:W-:-:S12]  /*d010*/  BRA.DIV UR4, `(.L_x_259) ;  /* 0x0000003e04347947 */ /* 0x000fd8000b800000 */
[----:B------:R-:W0:Y:S01]  /*d020*/  SHFL.IDX PT, R3, R4, RZ, 0x181f ;  /* 0x00181fff04037589 */ /* 0x000e2200000e0000 */
[----:B------:R-:W-:-:S03]  /*d030*/  @P0 IMAD R8, R5, 0x2, R22 ;  /* 0x0000000205080824 */ /* 0x000fc600078e0216 */
[----:B------:R-:W1:Y:S01]  /*d040*/  SHFL.IDX PT, R2, R0, RZ, 0x181f ;  /* 0x00181fff00027589 */ /* 0x000e6200000e0000 */
[----:B0-----:R-:W-:-:S05]  /*d050*/  @P0 LEA R3, P1, R31, R3, 0x1 ;  /* 0x000000031f030211 */ /* 0x001fca00078208ff */
[----:B-1----:R-:W-:Y:S01]  /*d060*/  @P0 IMAD.X R2, RZ, RZ, R2, P1 ;  /* 0x000000ffff020224 */ /* 0x002fe200008e0602 */
[----:B------:R-:W-:-:S04]  /*d070*/  ISETP.GE.AND P1, PT, R6, 0x11, PT ;  /* 0x000000110600780c */ /* 0x000fc80003f26270 */
[----:B------:R-:W-:-:S04]  /*d080*/  @P0 LOP3.LUT R3, R3, R2, RZ, 0x3c, !PT ;  /* 0x0000000203030212 */ /* 0x000fc800078e3cff */
[----:B------:R-:W-:-:S04]  /*d090*/  @P0 LOP3.LUT R2, R3, R2, RZ, 0x3c, !PT ;  /* 0x0000000203020212 */ /* 0x000fc800078e3cff */
[----:B------:R-:W-:-:S05]  /*d0a0*/  @P0 LOP3.LUT R3, R3, R2, RZ, 0x3c, !PT ;  /* 0x0000000203030212 */ /* 0x000fca00078e3cff */
[----:B------:R-:W-:Y:S01]  /*d0b0*/  @!PT LDS RZ, [RZ] ;  /* 0x00000000fffff984 */ /* 0x000fe20000000800 */
[----:B------:R-:W-:Y:S04]  /*d0c0*/  @P0 LDGSTS.E.BYPASS.LTC128B.128 [R8+0x1e400], desc[UR36][R2.64], !P4 ;  /* 0x1e40000002080fae */ /* 0x000fe8000e101d64 */
[----:B------:R-:W-:Y:S04]  /*d0d0*/  @P0 LDGSTS.E.BYPASS.LTC128B.128 [R8+0x21400], desc[UR36][R2.64+0x80], !P3 ;  /* 0x2140008002080fae */ /* 0x000fe8000d901d64 */
[----:B------:R0:W-:Y:S04]  /*d0e0*/  @P0 LDGSTS.E.BYPASS.LTC128B.128 [R8+0x24400], desc[UR36][R2.64+0x100], !P2 ;  /* 0x2440010002080fae */ /* 0x0001e8000d101d64 */
[----:B0-----:R-:W0:Y:S01]  /*d0f0*/  SHFL.IDX PT, R3, R4, 0x1, 0x181f ;  /* 0x00381f0004037f89 */ /* 0x001e2200000e0000 */
[----:B------:R-:W-:-:S03]  /*d100*/  @P1 IMAD R8, R5, 0x2, R22 ;  /* 0x0000000205081824 */ /* 0x000fc600078e0216 */
[----:B------:R-:W1:Y:S01]  /*d110*/  SHFL.IDX PT, R2, R0, 0x1, 0x181f ;  /* 0x00381f0000027f89 */ /* 0x000e6200000e0000 */
[----:B0-----:R-:W-:-:S05]  /*d120*/  @P1 LEA R3, P0, R31, R3, 0x1 ;  /* 0x000000031f031211 */ /* 0x001fca00078008ff */
[----:B-1----:R-:W-:-:S05]  /*d130*/  @P1 IMAD.X R2, RZ, RZ, R2, P0 ;  /* 0x000000ffff021224 */ /* 0x002fca00000e0602 */
[----:B------:R-:W-:-:S04]  /*d140*/  @P1 LOP3.LUT R3, R3, R2, RZ, 0x3c, !PT ;  /* 0x0000000203031212 */ /* 0x000fc800078e3cff */
[----:B------:R-:W-:-:S04]  /*d150*/  @P1 LOP3.LUT R2, R3, R2, RZ, 0x3c, !PT ;  /* 0x0000000203021212 */ /* 0x000fc800078e3cff */
[----:B------:R-:W-:-:S05]  /*d160*/  @P1 LOP3.LUT R3, R3, R2, RZ, 0x3c, !PT ;  /* 0x0000000203031212 */ /* 0x000fca00078e3cff */
[----:B------:R-:W-:Y:S04]  /*d170*/  @P1 LDGSTS.E.BYPASS.LTC128B.128 [R8+0x1ec00], desc[UR36][R2.64], !P4 ;  /* 0x1ec0000002081fae */ /* 0x000fe8000e101d64 */
[----:B------:R-:W-:Y:S04]  /*d180*/  @P1 LDGSTS.E.BYPASS.LTC128B.128 [R8+0x21c00], desc[UR36][R2.64+0x80], !P3 ;  /* 0x21c0008002081fae */ /* 0x000fe8000d901d64 */
[----:B------:R0:W-:Y:S01]  /*d190*/  @P1 LDGSTS.E.BYPASS.LTC128B.128 [R8+0x24c00], desc[UR36][R2.64+0x100], !P2 ;  /* 0x24c0010002081fae */ /* 0x0001e2000d101d64 */
[----:B------:R-:W-:-:S03]  /*d1a0*/  ISETP.GE.AND P1, PT, R6, 0x21, PT ;  /* 0x000000210600780c */ /* 0x000fc60003f26270 */
[----:B0-----:R-:W0:Y:S10]  /*d1b0*/  SHFL.IDX PT, R3, R4, 0x2, 0x181f ;  /* 0x00581f0004037f89 */ /* 0x001e3400000e0000 */
[----:B------:R-:W-:Y:S01]  /*d1c0*/  @P1 IMAD R8, R5, 0x2, R22 ;  /* 0x0000000205081824 */ /* 0x000fe200078e0216 */
        /* <DEDUP_REMOVED lines=24> */
[----:B------:R-:W1:Y:S04]  /*d350*/  SHFL.IDX PT, R2, R0, 0x4, 0x181f ;  /* 0x00981f0000027f89 */ /* 0x000e6800000e0000 */
[----:B------:R-:W2:Y:S01]  /*d360*/  SHFL.IDX PT, R0, R0, 0x5, 0x181f ;  /* 0x00b81f0000007f89 */ /* 0x000ea200000e0000 */
[----:B0-----:R-:W-:-:S05]  /*d370*/  @P1 LEA R3, P0, R31, R3, 0x1 ;  /* 0x000000031f031211 */ /* 0x001fca00078008ff */
[----:B-1----:R-:W-:-:S05]  /*d380*/  @P1 IMAD.X R2, RZ, RZ, R2, P0 ;  /* 0x000000ffff021224 */ /* 0x002fca00000e0602 */
[----:B------:R-:W-:-:S04]  /*d390*/  @P1 LOP3.LUT R3, R3, R2, RZ, 0x3c, !PT ;  /* 0x0000000203031212 */ /* 0x000fc800078e3cff */
[----:B------:R-:W-:-:S04]  /*d3a0*/  @P1 LOP3.LUT R2, R3, R2, RZ, 0x3c, !PT ;  /* 0x0000000203021212 */ /* 0x000fc800078e3cff */
[----:B------:R-:W-:-:S05]  /*d3b0*/  @P1 LOP3.LUT R3, R3, R2, RZ, 0x3c, !PT ;  /* 0x0000000203031212 */ /* 0x000fca00078e3cff */
[----:B------:R-:W-:Y:S04]  /*d3c0*/  @P1 LDGSTS.E.BYPASS.LTC128B.128 [R8+0x20400], desc[UR36][R2.64], !P4 ;  /* 0x2040000002081fae */ /* 0x000fe8000e101d64 */
[----:B------:R-:W-:Y:S04]  /*d3d0*/  @P1 LDGSTS.E.BYPASS.LTC128B.128 [R8+0x23400], desc[UR36][R2.64+0x80], !P3 ;  /* 0x2340008002081fae */ /* 0x000fe8000d901d64 */
[----:B------:R0:W-:Y:S04]  /*d3e0*/  @P1 LDGSTS.E.BYPASS.LTC128B.128 [R8+0x26400], desc[UR36][R2.64+0x100], !P2 ;  /* 0x2640010002081fae */ /* 0x0001e8000d101d64 */
[----:B0-2---:R0:W1:Y:S02]  /*d3f0*/  SHFL.IDX PT, R2, R4, 0x5, 0x181f ;  /* 0x00b81f0004027f89 */ /* 0x00506400000e0000 */
.L_x_336:
[----:B------:R-:W-:-:S13]  /*d400*/  ISETP.GE.AND P0, PT, R6, 0x51, PT ;  /* 0x000000510600780c */ /* 0x000fda0003f06270 */
[----:B-1----:R-:W-:Y:S01]  /*d410*/  @P0 LEA R2, P1, R31, R2, 0x1 ;  /* 0x000000021f020211 */ /* 0x002fe200078208ff */
[----:B------:R-:W-:-:S04]  /*d420*/  @P0 IMAD R5, R5, 0x2, R22 ;  /* 0x0000000205050824 */ /* 0x000fc800078e0216 */
[----:B------:R-:W-:-:S05]  /*d430*/  @P0 IMAD.X R3, RZ, RZ, R0, P1 ;  /* 0x000000ffff030224 */ /* 0x000fca00008e0600 */
[----:B------:R-:W-:Y:S01]  /*d440*/  @!PT LDS RZ, [RZ] ;  /* 0x00000000fffff984 */ /* 0x000fe20000000800 */
[----:B------:R-:W-:Y:S01]  /*d450*/  @!PT LDS RZ, [RZ] ;  /* 0x00000000fffff984 */ /* 0x000fe20000000800 */
[----:B------:R-:W-:Y:S01]  /*d460*/  @!PT LDS RZ, [RZ] ;  /* 0x00000000fffff984 */ /* 0x000fe20000000800 */
[----:B------:R1:W-:Y:S04]  /*d470*/  @P0 LDGSTS.E.BYPASS.LTC128B.128 [R5+0x20c00], desc[UR36][R2.64], !P4 ;  /* 0x20c0000002050fae */ /* 0x0003e8000e101d64 */
[----:B------:R1:W-:Y:S04]  /*d480*/  @P0 LDGSTS.E.BYPASS.LTC128B.128 [R5+0x23c00], desc[UR36][R2.64+0x80], !P3 ;  /* 0x23c0008002050fae */ /* 0x0003e8000d901d64 */
[----:B------:R1:W-:Y:S01]  /*d490*/  @P0 LDGSTS.E.BYPASS.LTC128B.128 [R5+0x26c00], desc[UR36][R2.64+0x100], !P2 ;  /* 0x26c0010002050fae */ /* 0x0003e2000d101d64 */
[----:B------:R-:W-:Y:S01]  /*d4a0*/  PLOP3.LUT P0, PT, PT, PT, PT, 0x80, 0x0 ;  /* 0x000000000000781c */ /* 0x000fe20003f0f070 */
[----:B------:R-:W-:-:S12]  /*d4b0*/  NOP ;  /* 0x0000000000007918 */ /* 0x000fd80000000000 */
.L_x_260:
        /* <DEDUP_REMOVED lines=10> */
.L_x_261:
[----:B------:R2:W5:Y:S01]  /*d560*/  LDL.LU R0, [R1+0x10] ;  /* 0x0000100001007983 */ /* 0x0005620000300800 */
[----:B------:R-:W-:Y:S01]  /*d570*/  LOP3.LUT P0, RZ, R23, 0x40, RZ, 0xc0, !PT ;  /* 0x0000004017ff7812 */ /* 0x000fe2000780c0ff */
[----:B------:R2:W-:-:S12]  /*d580*/  SYNCS.ARRIVE.TRANS64.A1T0 RZ, [R7+URZ+0x30830], RZ ;  /* 0x030830ff07ff79a7 */ /* 0x0005d8000810003f */
[----:B------:R-:W-:Y:S05]  /*d590*/  WARPSYNC.ALL ;  /* 0x0000000000007948 */ /* 0x000fea0003800000 */
[----:B------:R-:W-:Y:S01]  /*d5a0*/  ULDC.64 UR4, c[0x0][0x298] ;  /* 0x0000a60000047ab9 */ /* 0x000fe20000000a00 */
[----:B------:R-:W-:Y:S01]  /*d5b0*/  SEL R29, R29, RZ, !P0 ;  /* 0x000000ff1d1d7207 */ /* 0x000fe20004000000 */
[----:B01----:R-:W-:Y:S01]  /*d5c0*/  IMAD.WIDE.U32 R4, R35, UR4, RZ ;  /* 0x0000000423047c25 */ /* 0x003fe2000f8e00ff */
[----:B------:R-:W-:Y:S01]  /*d5d0*/  BSSY B6, `(.L_x_262) ;  /* 0x000001c000067945 */ /* 0x000fe20003800000 */
[----:B------:R-:W-:Y:S01]  /*d5e0*/  BAR.SYNC.DEFER_BLOCKING 0x8, 0x180 ;  /* 0x0206000000007b1d */ /* 0x000fe20000010000 */
[----:B-----5:R-:W-:-:S02]  /*d5f0*/  SEL R2, R0, RZ, !P0 ;  /* 0x000000ff00027207 */ /* 0x020fc40004000000 */
[----:B------:R-:W-:-:S03]  /*d600*/  SHF.R.S32.HI R0, RZ, 0x1f, R35 ;  /* 0x0000001fff007819 */ /* 0x000fc60000011423 */
[----:B------:R0:W-:Y:S02]  /*d610*/  STL [R1+0x24], R2 ;  /* 0x0000240201007387 */ /* 0x0001e40000100800 */
[----:B------:R-:W-:Y:S02]  /*d620*/  IMAD R0, R0, UR4, RZ ;  /* 0x0000000400007c24 */ /* 0x000fe4000f8e02ff */
[----:B------:R1:W-:Y:S02]  /*d630*/  STL.64 [R1+0x10], R4 ;  /* 0x0000100401007387 */ /* 0x0003e40000100a00 */
[----:B------:R-:W-:Y:S02]  /*d640*/  IMAD R0, R35, UR5, R0 ;  /* 0x0000000523007c24 */ /* 0x000fe4000f8e0200 */
[----:B0-----:R-:W-:Y:S02]  /*d650*/  VIADD R2, R22, 0x12400 ;  /* 0x0001240016027836 */ /* 0x001fe40000000000 */
[----:B------:R-:W-:-:S03]  /*d660*/  IMAD.IADD R35, R5, 0x1, R0 ;  /* 0x0000000105237824 */ /* 0x000fc600078e0200 */
[----:B------:R-:W-:-:S13]  /*d670*/  LOP3.LUT P0, RZ, R2, 0x3ff, RZ, 0xc0, !PT ;  /* 0x000003ff02ff7812 */ /* 0x000fda000780c0ff */
[----:B-1----:R-:W-:Y:S05]  /*d680*/  @!P0 BRA `(.L_x_263) ;  /* 0x0000000000408947 */ /* 0x002fea0003800000 */
[----:B------:R-:W-:Y:S01]  /*d690*/  MOV R2, 0x0 ;  /* 0x0000000000027802 */ /* 0x000fe20000000f00 */
[----:B------:R-:W-:Y:S01]  /*d6a0*/  ULDC.64 UR6, c[0x4][0x88] ;  /* 0x0100220000067ab9 */ /* 0x000fe20000000a00 */
[----:B------:R-:W-:Y:S01]  /*d6b0*/  ULDC.64 UR8, c[0x4][0x90] ;  /* 0x0100240000087ab9 */ /* 0x000fe20000000a00 */
[----:B------:R-:W-:Y:S01]  /*d6c0*/  ULDC.64 UR4, c[0x4][0x20] ;  /* 0x0100080000047ab9 */ /* 0x000fe20000000a00 */
[----:B------:R-:W-:Y:S01]  /*d6d0*/  MOV R4, UR6 ;  /* 0x0000000600047c02 */ /* 0x000fe20008000f00 */
[----:B------:R-:W-:Y:S01]  /*d6e0*/  IMAD.U32 R5, RZ, RZ, UR7 ;  /* 0x00000007ff057e24 */ /* 0x000fe2000f8e00ff */
[----:B------:R-:W0:Y:S01]  /*d6f0*/  LDC.64 R2, c[0x4][R2] ;  /* 0x0100000002027b82 */ /* 0x000e220000000a00 */
[----:B------:R-:W-:Y:S02]  /*d700*/  IMAD.U32 R6, RZ, RZ, UR8 ;  /* 0x00000008ff067e24 */ /* 0x000fe4000f8e00ff */
[----:B--2---:R-:W-:Y:S02]  /*d710*/  IMAD.U32 R7, RZ, RZ, UR9 ;  /* 0x00000009ff077e24 */ /* 0x004fe4000f8e00ff */
[----:B------:R-:W-:-:S02]  /*d720*/  IMAD.U32 R10, RZ, RZ, UR4 ;  /* 0x00000004ff0a7e24 */ /* 0x000fc4000f8e00ff */
[----:B------:R-:W-:Y:S02]  /*d730*/  IMAD.U32 R11, RZ, RZ, UR5 ;  /* 0x00000005ff0b7e24 */ /* 0x000fe4000f8e00ff */
[----:B------:R-:W-:Y:S02]  /*d740*/  IMAD.MOV.U32 R8, RZ, RZ, 0x70 ;  /* 0x00000070ff087424 */ /* 0x000fe400078e00ff */
[----:B------:R-:W-:Y:S02]  /*d750*/  IMAD.MOV.U32 R12, RZ, RZ, 0x1 ;  /* 0x00000001ff0c7424 */ /* 0x000fe400078e00ff */
[----:B------:R-:W-:-:S07]  /*d760*/  IMAD.MOV.U32 R13, RZ, RZ, RZ ;  /* 0x000000ffff0d7224 */ /* 0x000fce00078e00ff */
[----:B------:R-:W-:-:S07]  /*d770*/  LEPC R20, `(.L_x_263) ;  /* 0x000000001014794e */ /* 0x000fce0000000000 */
[----:B0-----:R-:W-:Y:S05]  /*d780*/  CALL.ABS.NOINC R2 ;  /* 0x0000000002007343 */ /* 0x001fea0003c00000 */
.L_x_263:
[----:B------:R-:W-:Y:S05]  /*d790*/  BSYNC B6 ;  /* 0x0000000000067941 */ /* 0x000fea0003800000 */
.L_x_262:
[----:B------:R-:W3:Y:S01]  /*d7a0*/  LDL.LU.64 R2, [R1+0x10] ;  /* 0x0000100001027983 */ /* 0x000ee20000300a00 */
[----:B------:R-:W-:Y:S01]  /*d7b0*/  ULDC.64 UR6, c[0x0][0x2e0] ;  /* 0x0000b80000067ab9 */ /* 0x000fe20000000a00 */
[----:B------:R-:W0:Y:S01]  /*d7c0*/  LDC R6, c[0x0][0x448] ;  /* 0x00011200ff067b82 */ /* 0x000e220000000800 */
[----:B------:R-:W-:Y:S01]  /*d7d0*/  ULDC.64 UR4, c[0x0][0x2d8] ;  /* 0x0000b60000047ab9 */ /* 0x000fe20000000a00 */
[----:B------:R-:W4:Y:S01]  /*d7e0*/  LDL.LU R20, [R1+0x24] ;  /* 0x0000240001147983 */ /* 0x000f220000300800 */
[----:B------:R-:W-:-:S03]  /*d7f0*/  IMAD.SHL.U32 R4, R17, 0x80, RZ ;  /* 0x0000008011047824 */ /* 0x000fc600078e00ff */
[----:B------:R1:W5:Y:S01]  /*d800*/  LDL R17, [R1+0x18] ;  /* 0x0000180001117983 */ /* 0x0003620000100800 */
[----:B0-----:R-:W-:-:S13]  /*d810*/  ISETP.NE.AND P0, PT, R6, 0x1, PT ;  /* 0x000000010600780c */ /* 0x001fda0003f05270 */
[----:B------:R-:W0:Y:S08]  /*d820*/  @P0 LDC R0, c[0x0][0x44c] ;  /* 0x00011300ff000b82 */ /* 0x000e300000000800 */
[----:B------:R-:W1:Y:S01]  /*d830*/  @P0 LDC R8, c[0x0][0x450] ;  /* 0x00011400ff080b82 */ /* 0x000e620000000800 */
[----:B---3--:R-:W-:Y:S02]  /*d840*/  IMAD.MOV.U32 R3, RZ, RZ, R35 ;  /* 0x000000ffff037224 */ /* 0x008fe400078e0023 */
[----:B----4-:R-:W-:-:S02]  /*d850*/  IMAD R5, R20, UR6, RZ ;  /* 0x0000000614057c24 */ /* 0x010fc4000f8e02ff */
[----:B------:R-:W3:Y:S01]  /*d860*/  S2R R20, SR_TID.X ;  /* 0x0000000000147919 */ /* 0x000ee20000002100 */
[----:B------:R-:W-:-:S04]  /*d870*/  IMAD.WIDE.U32 R2, R26, UR4, R2 ;  /* 0x000000041a027c25 */ /* 0x000fc8000f8e0002 */
[----:B------:R-:W-:Y:S01]  /*d880*/  IMAD R3, R26, UR5, R3 ;  /* 0x000000051a037c24 */ /* 0x000fe2000f8e0203 */
[----:B------:R-:W-:Y:S01]  /*d890*/  ULDC.64 UR4, c[0x0][0x2d0] ;  /* 0x0000b40000047ab9 */ /* 0x000fe20000000a00 */
[C---:B------:R-:W-:Y:S02]  /*d8a0*/  IMAD R5, R29.reuse, UR7, R5 ;  /* 0x000000071d057c24 */ /* 0x040fe4000f8e0205 */
[----:B------:R-:W-:Y:S01]  /*d8b0*/  IMAD.WIDE.U32 R2, R29, UR6, R2 ;  /* 0x000000061d027c25 */ /* 0x000fe2000f8e0002 */
[----:B---3--:R-:W-:-:S04]  /*d8c0*/  LOP3.LUT R20, R20, 0x7f, RZ, 0xc0, !PT ;  /* 0x0000007f14147812 */ /* 0x008fc800078ec0ff */
[----:B------:R-:W-:Y:S02]  /*d8d0*/  SHF.R.U32.HI R21, RZ, 0x3, R20 ;  /* 0x00000003ff157819 */ /* 0x000fe40000011614 */
[----:B------:R-:W3:Y:S01]  /*d8e0*/  S2R R20, SR_TID.X ;  /* 0x0000000000147919 */ /* 0x000ee20000002100 */
[----:B------:R-:W-:Y:S02]  /*d8f0*/  IMAD.IADD R3, R3, 0x1, R5 ;  /* 0x0000000103037824 */ /* 0x000fe400078e0205 */
[----:B---3--:R-:W-:-:S05]  /*d900*/  IMAD.SHL.U32 R20, R20, 0x10, RZ ;  /* 0x0000001014147824 */ /* 0x008fca00078e00ff */
[----:B------:R-:W-:-:S04]  /*d910*/  LOP3.LUT R20, R21, 0x70, R20, 0xf8, !PT ;  /* 0x0000007015147812 */ /* 0x000fc800078ef814 */
[----:B--2---:R-:W-:-:S05]  /*d920*/  LOP3.LUT R7, R20, R4, RZ, 0xfc, !PT ;  /* 0x0000000414077212 */ /* 0x004fca00078efcff */
[----:B0-----:R-:W-:-:S04]  /*d930*/  @P0 IMAD.HI.U32 R9, R7, R0, RZ ;  /* 0x0000000007090227 */ /* 0x001fc800078e00ff */
[----:B------:R-:W-:Y:S01]  /*d940*/  IMAD.MOV.U32 R0, RZ, RZ, R7 ;  /* 0x000000ffff007224 */ /* 0x000fe200078e0007 */
[----:B-1----:R-:W-:Y:S01]  /*d950*/  @P0 SHF.R.U32.HI R0, RZ, R8, R9 ;  /* 0x00000008ff000219 */ /* 0x002fe20000011609 */
[----:B------:R-:W0:Y:S04]  /*d960*/  S2R R20, SR_TID.X ;  /* 0x0000000000147919 */ /* 0x000e280000002100 */
[----:B------:R-:W-:-:S04]  /*d970*/  IMAD.MOV R5, RZ, RZ, -R0 ;  /* 0x000000ffff057224 */ /* 0x000fc800078e0a00 */
[----:B------:R-:W-:Y:S01]  /*d980*/  IMAD R5, R6, R5, R7 ;  /* 0x0000000506057224 */ /* 0x000fe200078e0207 */
[----:B------:R-:W-:Y:S01]  /*d990*/  SHF.R.S32.HI R7, RZ, 0x1f, R0 ;  /* 0x0000001fff077819 */ /* 0x000fe20000011400 */
[----:B------:R-:W-:-:S04]  /*d9a0*/  IMAD.WIDE.U32 R2, R0, UR4, R2 ;  /* 0x0000000400027c25 */ /* 0x000fc8000f8e0002 */
[----:B------:R-:W-:-:S04]  /*d9b0*/  IMAD R7, R7, UR4, RZ ;  /* 0x0000000407077c24 */ /* 0x000fc8000f8e02ff */
[----:B------:R-:W-:Y:S01]  /*d9c0*/  IMAD R7, R0, UR5, R7 ;  /* 0x0000000500077c24 */ /* 0x000fe2000f8e0207 */
[----:B------:R-:W-:Y:S01]  /*d9d0*/  SHF.R.S32.HI R0, RZ, 0x1f, R5 ;  /* 0x0000001fff007819 */ /* 0x000fe20000011405 */
[----:B------:R-:W-:Y:S02]  /*d9e0*/  ULDC.64 UR4, c[0x0][0x2c8] ;  /* 0x0000b20000047ab9 */ /* 0x000fe40000000a00 */
[----:B------:R-:W-:Y:S02]  /*d9f0*/  IMAD.IADD R3, R3, 0x1, R7 ;  /* 0x0000000103037824 */ /* 0x000fe400078e0207 */
[----:B------:R-:W-:Y:S02]  /*da00*/  IMAD R0, R0, UR4, RZ ;  /* 0x0000000400007c24 */ /* 0x000fe4000f8e02ff */
[----:B------:R-:W-:-:S04]  /*da10*/  IMAD.WIDE.U32 R2, R5, UR4, R2 ;  /* 0x0000000405027c25 */ /* 0x000fc8000f8e0002 */
[----:B------:R-:W-:Y:S01]  /*da20*/  IMAD R0, R5, UR5, R0 ;  /* 0x0000000505007c24 */ /* 0x000fe2000f8e0200 */
[----:B------:R-:W-:-:S03]  /*da30*/  ULDC.64 UR4, c[0x0][0x280] ;  /* 0x0000a00000047ab9 */ /* 0x000fc60000000a00 */
[----:B------:R-:W-:Y:S01]  /*da40*/  IMAD.IADD R5, R3, 0x1, R0 ;  /* 0x0000000103057824 */ /* 0x000fe200078e0200 */
[----:B------:R-:W-:Y:S01]  /*da50*/  LEA R0, P0, R2, UR4, 0x1 ;  /* 0x0000000402007c11 */ /* 0x000fe2000f8008ff */
[----:B------:R-:W-:Y:S01]  /*da60*/  ULDC UR4, c[0x0][0x2b8] ;  /* 0x0000ae0000047ab9 */ /* 0x000fe20000000800 */
[----:B0-----:R-:W-:Y:S02]  /*da70*/  LOP3.LUT R20, R20, 0x7f, RZ, 0xc0, !PT ;  /* 0x0000007f14147812 */ /* 0x001fe400078ec0ff */
[----:B------:R-:W-:Y:S01]  /*da80*/  LEA.HI.X R5, R2, UR5, R5, 0x1, P0 ;  /* 0x0000000502057c11 */ /* 0x000fe200080f0c05 */
[----:B------:R-:W-:Y:S01]  /*da90*/  UMOV UR5, 0xffffffff ;  /* 0xffffffff00057882 */ /* 0x000fe20000000000 */
[----:B------:R-:W-:Y:S02]  /*daa0*/  ISETP.GE.AND P3, PT, R31, UR4, PT ;  /* 0x000000041f007c0c */ /* 0x000fe4000bf66270 */
[----:B------:R-:W-:Y:S02]  /*dab0*/  ISETP.GE.AND P2, PT, R33, UR4, PT ;  /* 0x0000000421007c0c */ /* 0x000fe4000bf46270 */
[----:B------:R-:W-:-:S02]  /*dac0*/  ISETP.GE.AND P0, PT, R32, UR4, PT ;  /* 0x0000000420007c0c */ /* 0x000fc4000bf06270 */
[----:B------:R-:W-:Y:S01]  /*dad0*/  SHF.R.U32.HI R10, RZ, 0x3, R20 ;  /* 0x00000003ff0a7819 */ /* 0x000fe20000011614 */
[----:B------:R-:W-:Y:S10]  /*dae0*/  BRA.DIV UR5, `(.L_x_264) ;  /* 0x0000003a05a87947 */ /* 0x000ff4000b800000 */
[----:B------:R-:W0:Y:S01]  /*daf0*/  SHFL.IDX PT, R14, R0, RZ, 0x181f ;  /* 0x00181fff000e7589 */ /* 0x000e2200000e0000 */
[----:B-----5:R-:W-:Y:S01]  /*db00*/  IMAD R6, R17, R6, RZ ;  /* 0x0000000611067224 */ /* 0x020fe200078e02ff */
[----:B------:R-:W-:Y:S02]  /*db10*/  IADD3 R4, R10, R4, RZ ;  /* 0x000000040a047210 */ /* 0x000fe40007ffe0ff */
[----:B------:R-:W1:Y:S02]  /*db20*/  SHFL.IDX PT, R2, R5, RZ, 0x181f ;  /* 0x00181fff05027589 */ /* 0x000e6400000e0000 */
[C---:B------:R-:W-:Y:S01]  /*db30*/  ISETP.GE.AND P1, PT, R4.reuse, R6, PT ;  /* 0x000000060400720c */ /* 0x040fe20003f26270 */
[----:B------:R-:W-:-:S12]  /*db40*/  VIADD R7, R4, 0x10 ;  /* 0x0000001004077836 */ /* 0x000fd80000000000 */
[----:B0-----:R-:W-:-:S05]  /*db50*/  @!P1 LEA R14, P4, R31, R14, 0x1 ;  /* 0x0000000e1f0e9211 */ /* 0x001fca00078808ff */
[----:B-1----:R-:W-:Y:S02]  /*db60*/  @!P1 IMAD.X R3, RZ, RZ, R2, P4 ;  /* 0x000000ffff039224 */ /* 0x002fe400020e0602 */
[----:B------:R-:W-:Y:S02]  /*db70*/  @!P1 IMAD.MOV.U32 R2, RZ, RZ, R14 ;  /* 0x000000ffff029224 */ /* 0x000fe400078e000e */
[----:B------:R-:W0:Y:S04]  /*db80*/  SHFL.IDX PT, R14, R0, 0x1, 0x181f ;  /* 0x00381f00000e7f89 */ /* 0x000e2800000e0000 */
[----:B------:R-:W-:Y:S04]  /*db90*/  @!P1 LDGSTS.E.BYPASS.LTC128B.128 [R36+0x12400], desc[UR36][R2.64], !P3 ;  /* 0x1240000002249fae */ /* 0x000fe8000d901d64 */
[----:B------:R-:W-:Y:S04]  /*dba0*/  @!P1 LDGSTS.E.BYPASS.LTC128B.128 [R36+0x16400], desc[UR36][R2.64+0x80], !P2 ;  /* 0x1640008002249fae */ /* 0x000fe8000d101d64 */
[----:B------:R1:W-:Y:S01]  /*dbb0*/  @!P1 LDGSTS.E.BYPASS.LTC128B.128 [R36+0x1a400], desc[UR36][R2.64+0x100], !P0 ;  /* 0x1a40010002249fae */ /* 0x0003e2000c101d64 */
[----:B------:R-:W-:-:S03]  /*dbc0*/  ISETP.GE.AND P1, PT, R7, R6, PT ;  /* 0x000000060700720c */ /* 0x000fc60003f26270 */
[----:B-1----:R-:W1:Y:S10]  /*dbd0*/  SHFL.IDX PT, R2, R5, 0x1, 0x181f ;  /* 0x00381f0005027f89 */ /* 0x002e7400000e0000 */
[----:B0-----:R-:W-:-:S05]  /*dbe0*/  @!P1 LEA R14, P4, R31, R14, 0x1 ;  /* 0x0000000e1f0e9211 */ /* 0x001fca00078808ff */
[----:B-1----:R-:W-:Y:S02]  /*dbf0*/  @!P1 IMAD.X R7, RZ, RZ, R2, P4 ;  /* 0x000000ffff079224 */ /* 0x002fe400020e0602 */
[----:B------:R-:W-:Y:S02]  /*dc00*/  @!P1 IMAD.MOV.U32 R2, RZ, RZ, R14 ;  /* 0x000000ffff029224 */ /* 0x000fe400078e000e */
[----:B------:R-:W-:Y:S01]  /*dc10*/  @!P1 IMAD.MOV.U32 R3, RZ, RZ, R7 ;  /* 0x000000ffff039224 */ /* 0x000fe200078e0007 */
[----:B------:R-:W0:Y:S01]  /*dc20*/  SHFL.IDX PT, R14, R0, 0x2, 0x181f ;  /* 0x00581f00000e7f89 */ /* 0x000e2200000e0000 */
[----:B------:R-:W-:-:S03]  /*dc30*/  VIADD R7, R4, 0x20 ;  /* 0x0000002004077836 */ /* 0x000fc60000000000 */
        /* <DEDUP_REMOVED lines=28> */
[----:B-1----:R-:W-:Y:S01]  /*de00*/  @!P1 IMAD.X R7, RZ, RZ, R2, P4 ;  /* 0x000000ffff079224 */ /* 0x002fe200020e0602 */
[----:B------:R-:W-:Y:S02]  /*de10*/  @!P1 MOV R2, R14 ;  /* 0x0000000e00029202 */ /* 0x000fe40000000f00 */
[----:B------:R-:W0:Y:S01]  /*de20*/  SHFL.IDX PT, R14, R0, 0x5, 0x181f ;  /* 0x00b81f00000e7f89 */ /* 0x000e2200000e0000 */
[----:B------:R-:W-:Y:S02]  /*de30*/  @!P1 IMAD.MOV.U32 R3, RZ, RZ, R7 ;  /* 0x000000ffff039224 */ /* 0x000fe400078e0007 */
        /* <DEDUP_REMOVED lines=17> */
[----:B0-----:R-:W-:Y:S01]  /*df50*/  @!P1 LEA R14, P4, R31, R14, 0x1 ;  /* 0x0000000e1f0e9211 */ /* 0x001fe200078808ff */
[----:B------:R-:W0:Y:S04]  /*df60*/  SHFL.IDX PT, R5, R5, 0x7, 0x181f ;  /* 0x00f81f0005057f89 */ /* 0x000e2800000e0000 */
[----:B-1----:R-:W-:-:S02]  /*df70*/  @!P1 IMAD.X R7, RZ, RZ, R2, P4 ;  /* 0x000000ffff079224 */ /* 0x002fc400020e0602 */
[----:B------:R-:W-:Y:S02]  /*df80*/  @!P1 IMAD.MOV.U32 R2, RZ, RZ, R14 ;  /* 0x000000ffff029224 */ /* 0x000fe400078e000e */
[----:B------:R-:W-:Y:S01]  /*df90*/  @!P1 IMAD.MOV.U32 R3, RZ, RZ, R7 ;  /* 0x000000ffff039224 */ /* 0x000fe200078e0007 */
[----:B------:R1:W2:Y:S04]  /*dfa0*/  SHFL.IDX PT, R14, R0, 0x7, 0x181f ;  /* 0x00f81f00000e7f89 */ /* 0x0002a800000e0000 */
[----:B------:R1:W-:Y:S04]  /*dfb0*/  @!P1 LDGSTS.E.BYPASS.LTC128B.128 [R36+0x15400], desc[UR36][R2.64], !P3 ;  /* 0x1540000002249fae */ /* 0x0003e8000d901d64 */
[----:B------:R1:W-:Y:S04]  /*dfc0*/  @!P1 LDGSTS.E.BYPASS.LTC128B.128 [R36+0x19400], desc[UR36][R2.64+0x80], !P2 ;  /* 0x1940008002249fae */ /* 0x0003e8000d101d64 */
[----:B0-----:R1:W-:Y:S02]  /*dfd0*/  @!P1 LDGSTS.E.BYPASS.LTC128B.128 [R36+0x1d400], desc[UR36][R2.64+0x100], !P0 ;  /* 0x1d40010002249fae */ /* 0x0013e4000c101d64 */
.L_x_353:
[----:B-1----:R-:W-:Y:S01]  /*dfe0*/  VIADD R3, R4, 0x70 ;  /* 0x0000007004037836 */ /* 0x002fe20000000000 */
[----:B------:R-:W-:Y:S04]  /*dff0*/  BSSY B0, `(.L_x_265) ;  /* 0x000000b000007945 */ /* 0x000fe80003800000 */
[----:B------:R-:W-:-:S13]  /*e000*/  ISETP.GE.AND P1, PT, R3, R6, PT ;  /* 0x000000060300720c */ /* 0x000fda0003f26270 */
[----:B------:R-:W-:Y:S05]  /*e010*/  @P1 BRA `(.L_x_266) ;  /* 0x0000000000201947 */ /* 0x000fea0003800000 */
[----:B--2---:R-:W-:-:S05]  /*e020*/  LEA R2, P1, R31, R14, 0x1 ;  /* 0x0000000e1f027211 */ /* 0x004fca00078208ff */
[----:B------:R-:W-:-:S05]  /*e030*/  IMAD.X R3, RZ, RZ, R5, P1 ;  /* 0x000000ffff037224 */ /* 0x000fca00008e0605 */
[----:B------:R-:W-:Y:S01]  /*e040*/  @!PT LDS RZ, [RZ] ;  /* 0x00000000fffff984 */ /* 0x000fe20000000800 */
[----:B------:R-:W-:Y:S01]  /*e050*/  @!PT LDS RZ, [RZ] ;  /* 0x00000000fffff984 */ /* 0x000fe20000000800 */
[----:B------:R-:W-:Y:S01]  /*e060*/  @!PT LDS RZ, [RZ] ;  /* 0x00000000fffff984 */ /* 0x000fe20000000800 */
[----:B------:R0:W-:Y:S04]  /*e070*/  LDGSTS.E.BYPASS.LTC128B.128 [R36+0x15c00], desc[UR36][R2.64], !P3 ;  /* 0x15c0000002247fae */ /* 0x0001e8000d901d64 */
[----:B------:R0:W-:Y:S04]  /*e080*/  LDGSTS.E.BYPASS.LTC128B.128 [R36+0x19c00], desc[UR36][R2.64+0x80], !P2 ;  /* 0x19c0008002247fae */ /* 0x0001e8000d101d64 */
[----:B------:R0:W-:Y:S02]  /*e090*/  LDGSTS.E.BYPASS.LTC128B.128 [R36+0x1dc00], desc[UR36][R2.64+0x100], !P0 ;  /* 0x1dc0010002247fae */ /* 0x0001e4000c101d64 */
.L_x_266:
[----:B------:R-:W-:Y:S05]  /*e0a0*/  BSYNC B0 ;  /* 0x0000000000007941 */ /* 0x000fea0003800000 */
.L_x_265:
[----:B------:R-:W-:Y:S01]  /*e0b0*/  NOP ;  /* 0x0000000000007918 */ /* 0x000fe20000000000 */
[----:B------:R-:W-:-:S13]  /*e0c0*/  PLOP3.LUT P0, PT, PT, PT, PT, 0x80, 0x0 ;  /* 0x000000000000781c */ /* 0x000fda0003f0f070 */
.L_x_267:
[----:B------:R-:W-:Y:S02]  /*e0d0*/  PLOP3.LUT P1, PT, P1, P0, PT, 0xa2, 0x0 ;  /* 0x000000000000781c */ /* 0x000fe40000f21472 */
[----:B------:R-:W-:-:S08]  /*e0e0*/  @P0 R2UR P1, UR4, R22 ;  /* 0x00000000160402ca */ /* 0x000fd00000020000 */
[----:B------:R-:W-:-:S05]  /*e0f0*/  @P0 PLOP3.LUT P0, PT, P1, PT, PT, 0x80, 0x0 ;  /* 0x000000000000081c */ /* 0x000fca0000f0f070 */
[----:B------:R-:W-:Y:S01]  /*e100*/  @!P1 SYNCS.ARRIVE.TRANS64.RED.A0T1 RZ, [UR4+0x30800], RZ ;  /* 0x030800ffffff99a7 */ /* 0x000fe20008200404 */
[----:B------:R-:W-:Y:S07]  /*e110*/  @!P1 ARRIVES.LDGSTSBAR.64.TRANSCNT [UR4+0x30800] ;  /* 0x03080000ff0099b0 */ /* 0x000fee0008000a84 */
[----:B------:R-:W-:Y:S05]  /*e120*/  @P0 BRA.U.ANY `(.L_x_267) ;  /* 0xfffffffd00e80947 */ /* 0x000fea000393ffff */
[----:B0-----:R-:W3:Y:S04]  /*e130*/  LDL.LU R3, [R1+0x20] ;  /* 0x0000200001037983 */ /* 0x001ee80000300800 */
[----:B------:R-:W4:Y:S01]  /*e140*/  LDL.LU R2, [R1+0x1c] ;  /* 0x00001c0001027983 */ /* 0x000f220000300800 */
[----:B---3--:R-:W-:Y:S02]  /*e150*/  VIADD R3, R3, 0x1 ;  /* 0x0000000103037836 */ /* 0x008fe40000000000 */
[----:B----4-:R-:W-:-:S03]  /*e160*/  VIADD R8, R2, 0xfffffffe ;  /* 0xfffffffe02087836 */ /* 0x010fc60000000000 */
[----:B------:R-:W-:Y:S01]  /*e170*/  LEA.HI R0, R3, R3, RZ, 0x1 ;  /* 0x0000000303007211 */ /* 0x000fe200078f08ff */
[----:B------:R0:W-:Y:S03]  /*e180*/  STL [R1+0x20], R3 ;  /* 0x0000200301007387 */ /* 0x0001e60000100800 */
[----:B------:R-:W-:-:S05]  /*e190*/  LOP3.LUT R0, R0, 0xfffffffe, RZ, 0xc0, !PT ;  /* 0xfffffffe00007812 */ /* 0x000fca00078ec0ff */
[----:B------:R-:W-:-:S05]  /*e1a0*/  IMAD.IADD R0, R3, 0x1, -R0 ;  /* 0x0000000103007824 */ /* 0x000fca00078e0a00 */
[----:B0-----:R-:W-:Y:S01]  /*e1b0*/  SHF.L.U32 R3, R0, 0x1f, RZ ;  /* 0x0000001f00037819 */ /* 0x001fe200000006ff */
[----:B------:R-:W-:Y:S01]  /*e1c0*/  NOP ;  /* 0x0000000000007918 */ /* 0x000fe20000000000 */
[----:B------:R0:W-:Y:S01]  /*e1d0*/  SYNCS.ARRIVE.TRANS64.A1T0 RZ, [R22+URZ+0x30800], RZ ;  /* 0x030800ff16ff79a7 */ /* 0x0001e2000810003f */
[----:B------:R-:W-:Y:S01]  /*e1e0*/  BSSY B0, `(.L_x_268) ;  /* 0x0000003000007945 */ /* 0x000fe20003800000 */
[----:B------:R-:W1:Y:S03]  /*e1f0*/  SYNCS.PHASECHK.TRANS64.TRYWAIT P0, [R22+URZ+0x30820], R3 ;  /* 0x03082003160075a7 */ /* 0x000e66000800017f */
[----:B01----:R-:W-:Y:S05]  /*e200*/  @!P0 BRA `(.L_x_269) ;  /* 0x0000003c007c8947 */ /* 0x003fea0003800000 */
.L_x_354:
[----:B------:R-:W-:Y:S05]  /*e210*/  BSYNC B0 ;  /* 0x0000000000007941 */ /* 0x000fea0003800000 */
.L_x_268:
[----:B------:R-:W3:Y:S01]  /*e220*/  LDL R0, [R1] ;  /* 0x0000000001007983 */ /* 0x000ee20000100800 */
[----:B------:R-:W-:Y:S01]  /*e230*/  BSSY B0, `(.L_x_270) ;  /* 0x0000104000007945 */ /* 0x000fe20003800000 */
[----:B---3--:R-:W-:-:S13]  /*e240*/  ISETP.GE.AND P0, PT, R8, R0, PT ;  /* 0x000000000800720c */ /* 0x008fda0003f06270 */
[----:B------:R-:W-:Y:S05]  /*e250*/  @!P0 BRA `(.L_x_271) ;  /* 0x0000001000048947 */ /* 0x000fea0003800000 */
[----:B------:R-:W-:Y:S01]  /*e260*/  ULDC UR4, c[0x0][0x2f4] ;  /* 0x0000bd0000047ab9 */ /* 0x000fe20000000800 */
[----:B------:R-:W-:Y:S01]  /*e270*/  IMAD.MOV.U32 R17, RZ, RZ, R28 ;  /* 0x000000ffff117224 */ /* 0x000fe200078e001c */
[----:B------:R-:W-:Y:S01]  /*e280*/  MOV R29, R25 ;  /* 0x00000019001d7202 */ /* 0x000fe20000000f00 */
[----:B------:R-:W-:Y:S01]  /*e290*/  IMAD.MOV.U32 R10, RZ, RZ, R27 ;  /* 0x000000ffff0a7224 */ /* 0x000fe200078e001b */
[----:B------:R-:W-:Y:S02]  /*e2a0*/  ISETP.GE.AND P3, PT, R31, UR4, PT ;  /* 0x000000041f007c0c */ /* 0x000fe4000bf66270 */
[----:B------:R-:W-:Y:S02]  /*e2b0*/  ISETP.GE.AND P2, PT, R33, UR4, PT ;  /* 0x0000000421007c0c */ /* 0x000fe4000bf46270 */
[----:B------:R-:W-:-:S13]  /*e2c0*/  ISETP.GE.AND P1, PT, R32, UR4, PT ;  /* 0x0000000420007c0c */ /* 0x000fda000bf26270 */
.L_x_284:
[----:B------:R-:W3:Y:S04]  /*e2d0*/  LDL R5, [R1+0x4] ;  /* 0x0000040001057983 */ /* 0x000ee80000100800 */
[----:B------:R-:W4:Y:S01]  /*e2e0*/  LDL R12, [R1+0x8] ;  /* 0x00000800010c7983 */ /* 0x000f220000100800 */
[----:B------:R-:W1:Y:S01]  /*e2f0*/  S2R R0, SR_TID.X ;  /* 0x0000000000007919 */ /* 0x000e620000002100 */
[----:B------:R-:W2:Y:S01]  /*e300*/  S2R R4, SR_TID.X ;  /* 0x0000000000047919 */ /* 0x000ea20000002100 */
[----:B-1----:R-:W-:-:S04]  /*e310*/  LOP3.LUT R0, R0, 0x7f, RZ, 0xc0, !PT ;  /* 0x0000007f00007812 */ /* 0x002fc800078ec0ff */
[----:B0-----:R-:W-:Y:S02]  /*e320*/  SHF.R.U32.HI R3, RZ, 0x3, R0 ;  /* 0x00000003ff037819 */ /* 0x001fe40000011600 */
[----:B------:R-:W0:Y:S01]  /*e330*/  LDC R0, c[0x0][0x430] ;  /* 0x00010c00ff007b82 */ /* 0x000e220000000800 */
[----:B--2---:R-:W-:-:S05]  /*e340*/  IMAD.SHL.U32 R4, R4, 0x10, RZ ;  /* 0x0000001004047824 */ /* 0x004fca00078e00ff */
[----:B------:R-:W-:-:S04]  /*e350*/  LOP3.LUT R4, R3, 0x70, R4, 0xf8, !PT ;  /* 0x0000007003047812 */ /* 0x000fc800078ef804 */
[----:B------:R-:W-:-:S13]  /*e360*/  ISETP.GT.U32.AND P5, PT, R4, 0x5f, PT ;  /* 0x0000005f0400780c */ /* 0x000fda0003fa4070 */
[----:B------:R-:W4:Y:S01]  /*e370*/  @!P5 LDC.64 R6, c[0x0][0x428] ;  /* 0x00010a00ff06db82 */ /* 0x000f220000000a00 */
[----:B0-----:R-:W-:-:S13]  /*e380*/  ISETP.NE.AND P0, PT, R0, 0x1, PT ;  /* 0x000000010000780c */ /* 0x001fda0003f05270 */
[----:B------:R-:W0:Y:S08]  /*e390*/  @P0 LDC R0, c[0x0][0x434] ;  /* 0x00010d00ff000b82 */ /* 0x000e300000000800 */
[----:B------:R-:W1:Y:S01]  /*e3a0*/  @P0 LDC R3, c[0x0][0x438] ;  /* 0x00010e00ff030b82 */ /* 0x000e620000000800 */
[----:B---3--:R-:W-:-:S04]  /*e3b0*/  IMAD R9, R8, 0x60, R5 ;  /* 0x0000006008097824 */ /* 0x008fc800078e0205 */
[----:B------:R-:W-:-:S03]  /*e3c0*/  IMAD.IADD R9, R4, 0x1, R9 ;  /* 0x0000000104097824 */ /* 0x000fc600078e0209 */
[----:B------:R-:W2:Y:S01]  /*e3d0*/  @!P5 LDC.64 R4, c[0x0][0x418] ;  /* 0x00010600ff04db82 */ /* 0x000ea20000000a00 */
[----:B0-----:R-:W-:-:S04]  /*e3e0*/  @P0 IMAD.HI.U32 R0, R9, R0, RZ ;  /* 0x0000000009000227 */ /* 0x001fc800078e00ff */
[----:B------:R-:W-:Y:S01]  /*e3f0*/  IMAD.MOV.U32 R11, RZ, RZ, R9 ;  /* 0x000000ffff0b7224 */ /* 0x000fe200078e0009 */
[----:B-1----:R-:W-:Y:S01]  /*e400*/  @P0 SHF.R.U32.HI R11, RZ, R3, R0 ;  /* 0x00000003ff0b0219 */ /* 0x002fe20000011600 */
[----:B----4-:R-:W-:-:S03]  /*e410*/  @!P5 IMAD R0, R12, R6, RZ ;  /* 0x000000060c00d224 */ /* 0x010fc600078e02ff */
[--C-:B------:R-:W-:Y:S01]  /*e420*/  @!P5 SHF.R.S32.HI R3, RZ, 0x1f, R11.reuse ;  /* 0x0000001fff03d819 */ /* 0x100fe2000001140b */
[----:B------:R-:W-:Y:S02]  /*e430*/  @!P5 IMAD.MOV.U32 R2, RZ, RZ, R11 ;  /* 0x000000ffff02d224 */ /* 0x000fe400078e000b */
[C---:B------:R-:W-:Y:S02]  /*e440*/  @!P5 IMAD R7, R30.reuse, R7, R0 ;  /* 0x000000071e07d224 */ /* 0x040fe400078e0200 */
[----:B------:R-:W-:-:S04]  /*e450*/  @!P5 IMAD.WIDE.U32 R2, R30, R6, R2 ;  /* 0x000000061e02d225 */ /* 0x000fc800078e0002 */
[----:B------:R-:W-:Y:S01]  /*e460*/  @!P5 IMAD.IADD R7, R7, 0x1, R3 ;  /* 0x000000010707d824 */ /* 0x000fe200078e0203 */
[----:B--2---:R-:W-:Y:S01]  /*e470*/  @!P5 LEA R4, P0, R2, R4, 0x2 ;  /* 0x000000040204d211 */ /* 0x004fe200078010ff */
[----:B------:R-:W-:-:S03]  /*e480*/  IMAD.MOV.U32 R0, RZ, RZ, RZ ;  /* 0x000000ffff007224 */ /* 0x000fc600078e00ff */
[----:B------:R-:W-:-:S05]  /*e490*/  @!P5 LEA.HI.X R5, R2, R5, R7, 0x2, P0 ;  /* 0x000000050205d211 */ /* 0x000fca00000f1407 */
[----:B------:R0:W5:Y:S01]  /*e4a0*/  @!P5 LDG.E R0, desc[UR36][R4.64] ;  /* 0x000000240400d981 */ /* 0x000162000c1e1900 */
[----:B------:R-:W-:Y:S01]  /*e4b0*/  LOP3.LUT P4, RZ, R23, 0x10, RZ, 0xc0, !PT ;  /* 0x0000001017ff7812 */ /* 0x000fe2000788c0ff */
[----:B------:R-:W-:Y:S01]  /*e4c0*/  VIADD R27, R10, 0x1 ;  /* 0x000000010a1b7836 */ /* 0x000fe20000000000 */
[----:B------:R-:W-:Y:S05]  /*e4d0*/  YIELD ;  /* 0x0000000000007946 */ /* 0x000fea0003800000 */
[----:B------:R-:W-:Y:S01]  /*e4e0*/  ISETP.NE.AND P0, PT, R27, 0x2, PT ;  /* 0x000000021b00780c */ /* 0x000fe20003f05270 */
[----:B------:R-:W-:Y:S01]  /*e4f0*/  IMAD.MOV R2, RZ, RZ, -R11 ;  /* 0x000000ffff027224 */ /* 0x000fe200078e0a0b */
[----:B------:R-:W-:-:S02]  /*e500*/  ULDC UR4, c[0x0][0x430] ;  /* 0x00010c0000047ab9 */ /* 0x000fc40000000800 */
[----:B------:R-:W-:Y:S01]  /*e510*/  SEL R28, RZ, 0x1, P0 ;  /* 0x00000001ff1c7807 */ /* 0x000fe20000000000 */
[----:B------:R-:W-:Y:S01]  /*e520*/  IMAD R9, R2, UR4, R9 ;  /* 0x0000000402097c24 */ /* 0x000fe2000f8e0209 */
[----:B------:R-:W-:Y:S01]  /*e530*/  SEL R27, R27, RZ, P0 ;  /* 0x000000ff1b1b7207 */ /* 0x000fe20000000000 */
[----:B------:R-:W-:Y:S01]  /*e540*/  IMAD.MOV.U32 R25, RZ, RZ, R8 ;  /* 0x000000ffff197224 */ /* 0x000fe200078e0008 */
[----:B------:R-:W-:Y:S01]  /*e550*/  LOP3.LUT R28, R17, R28, RZ, 0x3c, !PT ;  /* 0x0000001c111c7212 */ /* 0x000fe200078e3cff */
[----:B0-----:R-:W-:Y:S06]  /*e560*/  @!P4 BRA `(.L_x_272) ;  /* 0x000000000004c947 */ /* 0x001fec0003800000 */
[----:B------:R-:W-:Y:S01]  /*e570*/  BPT.TRAP 0x1 ;  /* 0x000000040000795c */ /* 0x000fe20000300000 */
.L_x_272:
[----:B------:R-:W-:Y:S01]  /*e580*/  IMAD R6, R27, 0x8, R22 ;  /* 0x000000081b067824 */ /* 0x000fe200078e0216 */
[----:B------:R-:W-:Y:S01]  /*e590*/  SHF.L.U32 R3, R28, 0x1f, RZ ;  /* 0x0000001f1c037819 */ /* 0x000fe200000006ff */
[----:B------:R-:W-:Y:S03]  /*e5a0*/  BSSY B1, `(.L_x_273) ;  /* 0x0000003000017945 */ /* 0x000fe60003800000 */
[----:B------:R-:W0:Y:S02]  /*e5b0*/  SYNCS.PHASECHK.TRANS64.TRYWAIT P0, [R6+URZ+0x30840], R3 ;  /* 0x03084003060075a7 */ /* 0x000e24000800017f */
[----:B0-----:R-:W-:Y:S05]  /*e5c0*/  @!P0 BRA `(.L_x_274) ;  /* 0x0000003800a08947 */ /* 0x001fea0003800000 */
.L_x_355:
[----:B------:R-:W-:Y:S05]  /*e5d0*/  BSYNC B1 ;  /* 0x0000000000017941 */ /* 0x000fea0003800000 */
.L_x_273:
[----:B------:R-:W-:Y:S01]  /*e5e0*/  SHF.R.S32.HI R20, RZ, 0x1f, R9 ;  /* 0x0000001fff147819 */ /* 0x000fe20000011409 */
[----:B------:R-:W-:Y:S01]  /*e5f0*/  ULDC.64 UR4, c[0x0][0x300] ;  /* 0x0000c00000047ab9 */ /* 0x000fe20000000a00 */
[----:B-----5:R-:W-:Y:S01]  /*e600*/  SHF.R.S32.HI R21, RZ, 0x1f, R0 ;  /* 0x0000001fff157819 */ /* 0x020fe20000011400 */
[----:B0-----:R-:W-:Y:S01]  /*e610*/  IMAD.WIDE.U32 R2, R9, UR4, RZ ;  /* 0x0000000409027c25 */ /* 0x001fe2000f8e00ff */
[----:B------:R-:W-:Y:S01]  /*e620*/  ULDC.64 UR6, c[0x0][0x2e8] ;  /* 0x0000ba0000067ab9 */ /* 0x000fe20000000a00 */
[C---:B------:R-:W-:Y:S02]  /*e630*/  LOP3.LUT P5, RZ, R23.reuse, 0x2, RZ, 0xc0, !PT ;  /* 0x0000000217ff7812 */ /* 0x040fe400078ac0ff */
[----:B------:R-:W-:Y:S01]  /*e640*/  IMAD R4, R20, UR4, RZ ;  /* 0x0000000414047c24 */ /* 0x000fe2000f8e02ff */
[----:B------:R-:W-:Y:S01]  /*e650*/  LOP3.LUT P4, RZ, R23, 0x1, RZ, 0xc0, !PT ;  /* 0x0000000117ff7812 */ /* 0x000fe2000788c0ff */
[----:B------:R-:W-:Y:S02]  /*e660*/  IMAD R5, R27, 0x4800, R34 ;  /* 0x000048001b057824 */ /* 0x000fe400078e0222 */
[----:B------:R-:W-:Y:S01]  /*e670*/  IMAD R4, R9, UR5, R4 ;  /* 0x0000000509047c24 */ /* 0x000fe2000f8e0204 */
[----:B------:R-:W-:-:S03]  /*e680*/  ULDC.64 UR4, c[0x0][0x310] ;  /* 0x0000c40000047ab9 */ /* 0x000fc60000000a00 */
[----:B------:R-:W-:Y:S02]  /*e690*/  IMAD.IADD R3, R3, 0x1, R4 ;  /* 0x0000000103037824 */ /* 0x000fe400078e0204 */
[----:B------:R-:W-:Y:S02]  /*e6a0*/  IMAD R4, R21, UR4, RZ ;  /* 0x0000000415047c24 */ /* 0x000fe4000f8e02ff */
[----:B------:R-:W-:-:S04]  /*e6b0*/  IMAD.WIDE.U32 R2, R0, UR4, R2 ;  /* 0x0000000400027c25 */ /* 0x000fc8000f8e0002 */
[----:B------:R-:W-:Y:S01]  /*e6c0*/  IMAD R4, R0, UR5, R4 ;  /* 0x0000000500047c24 */ /* 0x000fe2000f8e0204 */
[----:B------:R-:W-:-:S03]  /*e6d0*/  ULDC.64 UR4, c[0x0][0x308] ;  /* 0x0000c20000047ab9 */ /* 0x000fc60000000a00 */
[----:B------:R-:W-:Y:S02]  /*e6e0*/  IMAD.IADD R3, R3, 0x1, R4 ;  /* 0x0000000103037824 */ /* 0x000fe400078e0204 */
[----:B------:R-:W-:Y:S01]  /*e6f0*/  IMAD.WIDE.U32 R2, R26, UR4, R2 ;  /* 0x000000041a027c25 */ /* 0x000fe2000f8e0002 */
[----:B------:R-:W-:-:S03]  /*e700*/  UMOV UR4, 0xffffffff ;  /* 0xffffffff00047882 */ /* 0x000fc60000000000 */
[----:B------:R-:W-:Y:S01]  /*e710*/  IMAD R8, R26, UR5, R3 ;  /* 0x000000051a087c24 */ /* 0x000fe2000f8e0203 */
[----:B------:R-:W-:-:S04]  /*e720*/  LEA R7, P0, R2, UR6, 0x1 ;  /* 0x0000000602077c11 */ /* 0x000fc8000f8008ff */
[----:B------:R-:W-:Y:S01]  /*e730*/  LEA.HI.X R8, R2, UR7, R8, 0x1, P0 ;  /* 0x0000000702087c11 */ /* 0x000fe200080f0c08 */
[----:B------:R-:W-:Y:S08]  /*e740*/  BRA.DIV UR4, `(.L_x_275) ;  /* 0x0000003a04547947 */ /* 0x000ff0000b800000 */
[----:B------:R-:W0:Y:S01]  /*e750*/  SHFL.IDX PT, R2, R7, RZ, 0x181f ;  /* 0x00181fff07027589 */ /* 0x000e2200000e0000 */
[----:B------:R-:W-:Y:S01]  /*e760*/  IMAD.SHL.U32 R4, R31, 0x2, RZ ;  /* 0x000000021f047824 */ /* 0x000fe200078e00ff */
[----:B------:R-:W-:Y:S01]  /*e770*/  LOP3.LUT P6, RZ, R23, 0x4, RZ, 0xc0, !PT ;  /* 0x0000000417ff7812 */ /* 0x000fe200078cc0ff */
[----:B------:R-:W-:Y:S01]  /*e780*/  IMAD R5, R5, 0x2, R22 ;  /* 0x0000000205057824 */ /* 0x000fe200078e0216 */
[----:B------:R-:W1:Y:S04]  /*e790*/  SHFL.IDX PT, R3, R8, RZ, 0x181f ;  /* 0x00181fff08037589 */ /* 0x000e6800000e0000 */
[----:B------:R-:W-:Y:S01]  /*e7a0*/  SHFL.IDX PT, R35, R8, 0x2, 0x181f ;  /* 0x00581f0008237f89 */ /* 0x000fe200000e0000 */
[----:B0-----:R-:W-:-:S05]  /*e7b0*/  IADD3 R2, P0, R2, R4, RZ ;  /* 0x0000000402027210 */ /* 0x001fca0007f1e0ff */
[----:B-1----:R-:W-:-:S05]  /*e7c0*/  IMAD.X R3, RZ, RZ, R3, P0 ;  /* 0x000000ffff037224 */ /* 0x002fca00000e0603 */
[----:B------:R-:W-:Y:S04]  /*e7d0*/  LDGSTS.E.BYPASS.LTC128B.128 [R5+0x1e400], desc[UR36][R2.64], !P6 ;  /* 0x1e40000002057fae */ /* 0x000fe8000f101d64 */
[----:B------:R-:W-:Y:S04]  /*e7e0*/  LDGSTS.E.BYPASS.LTC128B.128 [R5+0x21400], desc[UR36][R2.64+0x80], !P5 ;  /* 0x2140008002057fae */ /* 0x000fe8000e901d64 */
[----:B------:R0:W-:Y:S04]  /*e7f0*/  LDGSTS.E.BYPASS.LTC128B.128 [R5+0x24400], desc[UR36][R2.64+0x100], !P4 ;  /* 0x2440010002057fae */ /* 0x0001e8000e101d64 */
[----:B0-----:R-:W0:Y:S04]  /*e800*/  SHFL.IDX PT, R2, R7, 0x1, 0x181f ;  /* 0x00381f0007027f89 */ /* 0x001e2800000e0000 */
[----:B------:R-:W1:Y:S01]  /*e810*/  SHFL.IDX PT, R3, R8, 0x1, 0x181f ;  /* 0x00381f0008037f89 */ /* 0x000e6200000e0000 */
[----:B0-----:R-:W-:-:S05]  /*e820*/  IADD3 R2, P0, R2, R4, RZ ;  /* 0x0000000402027210 */ /* 0x001fca0007f1e0ff */
[----:B-1----:R-:W-:-:S05]  /*e830*/  IMAD.X R3, RZ, RZ, R3, P0 ;  /* 0x000000ffff037224 */ /* 0x002fca00000e0603 */
[----:B------:R-:W-:Y:S04]  /*e840*/  LDGSTS.E.BYPASS.LTC128B.128 [R5+0x1ec00], desc[UR36][R2.64], !P6 ;  /* 0x1ec0000002057fae */ /* 0x000fe8000f101d64 */
[----:B------:R-:W-:Y:S04]  /*e850*/  LDGSTS.E.BYPASS.LTC128B.128 [R5+0x21c00], desc[UR36][R2.64+0x80], !P5 ;  /* 0x21c0008002057fae */ /* 0x000fe8000e901d64 */
[----:B------:R0:W-:Y:S04]  /*e860*/  LDGSTS.E.BYPASS.LTC128B.128 [R5+0x24c00], desc[UR36][R2.64+0x100], !P4 ;  /* 0x24c0010002057fae */ /* 0x0001e8000e101d64 */
[----:B0-----:R-:W0:Y:S02]  /*e870*/  SHFL.IDX PT, R2, R7, 0x2, 0x181f ;  /* 0x00581f0007027f89 */ /* 0x001e2400000e0000 */
[----:B0-----:R-:W-:-:S04]  /*e880*/  IADD3 R2, P0, R2, R4, RZ ;  /* 0x0000000402027210 */ /* 0x001fc80007f1e0ff */
[----:B------:R-:W-:Y:S02]  /*e890*/  IADD3.X R3, RZ, R35, RZ, P0, !PT ;  /* 0x00000023ff037210 */ /* 0x000fe400007fe4ff */
[----:B------:R-:W-:Y:S04]  /*e8a0*/  SHFL.IDX PT, R35, R8, 0x3, 0x181f ;  /* 0x00781f0008237f89 */ /* 0x000fe800000e0000 */
[----:B------:R-:W-:Y:S04]  /*e8b0*/  LDGSTS.E.BYPASS.LTC128B.128 [R5+0x1f400], desc[UR36][R2.64], !P6 ;  /* 0x1f40000002057fae */ /* 0x000fe8000f101d64 */
[----:B------:R-:W-:Y:S04]  /*e8c0*/  LDGSTS.E.BYPASS.LTC128B.128 [R5+0x22400], desc[UR36][R2.64+0x80], !P5 ;  /* 0x2240008002057fae */ /* 0x000fe8000e901d64 */
[----:B------:R0:W-:Y:S04]  /*e8d0*/  LDGSTS.E.BYPASS.LTC128B.128 [R5+0x25400], desc[UR36][R2.64+0x100], !P4 ;  /* 0x2540010002057fae */ /* 0x0001e8000e101d64 */
[----:B0-----:R-:W0:Y:S02]  /*e8e0*/  SHFL.IDX PT, R2, R7, 0x3, 0x181f ;  /* 0x00781f0007027f89 */ /* 0x001e2400000e0000 */
[----:B0-----:R-:W-:-:S05]  /*e8f0*/  IADD3 R2, P0, R2, R4, RZ ;  /* 0x0000000402027210 */ /* 0x001fca0007f1e0ff */
[----:B------:R-:W-:Y:S02]  /*e900*/  IMAD.X R3, RZ, RZ, R35, P0 ;  /* 0x000000ffff037224 */ /* 0x000fe400000e0623 */
[----:B------:R-:W-:Y:S04]  /*e910*/  SHFL.IDX PT, R35, R8, 0x4, 0x181f ;  /* 0x00981f0008237f89 */ /* 0x000fe800000e0000 */
[----:B------:R-:W-:Y:S04]  /*e920*/  LDGSTS.E.BYPASS.LTC128B.128 [R5+0x1fc00], desc[UR36][R2.64], !P6 ;  /* 0x1fc0000002057fae */ /* 0x000fe8000f101d64 */
[----:B------:R-:W-:Y:S04]  /*e930*/  LDGSTS.E.BYPASS.LTC128B.128 [R5+0x22c00], desc[UR36][R2.64+0x80], !P5 ;  /* 0x22c0008002057fae */ /* 0x000fe8000e901d64 */
[----:B------:R0:W-:Y:S04]  /*e940*/  LDGSTS.E.BYPASS.LTC128B.128 [R5+0x25c00], desc[UR36][R2.64+0x100], !P4 ;  /* 0x25c0010002057fae */ /* 0x0001e8000e101d64 */
[----:B0-----:R-:W0:Y:S02]  /*e950*/  SHFL.IDX PT, R2, R7, 0x4, 0x181f ;  /* 0x00981f0007027f89 */ /* 0x001e2400000e0000 */
[----:B0-----:R-:W-:-:S05]  /*e960*/  IADD3 R2, P0, R2, R4, RZ ;  /* 0x0000000402027210 */ /* 0x001fca0007f1e0ff */
[----:B------:R-:W-:Y:S02]  /*e970*/  IMAD.X R3, RZ, RZ, R35, P0 ;  /* 0x000000ffff037224 */ /* 0x000fe400000e0623 */
[----:B------:R0:W1:Y:S04]  /*e980*/  SHFL.IDX PT, R35, R8, 0x5, 0x181f ;  /* 0x00b81f0008237f89 */ /* 0x00006800000e0000 */
[----:B------:R-:W-:Y:S04]  /*e990*/  LDGSTS.E.BYPASS.LTC128B.128 [R5+0x20400], desc[UR36][R2.64], !P6 ;  /* 0x2040000002057fae */ /* 0x000fe8000f101d64 */
[----:B------:R-:W-:Y:S04]  /*e9a0*/  LDGSTS.E.BYPASS.LTC128B.128 [R5+0x23400], desc[UR36][R2.64+0x80], !P5 ;  /* 0x2340008002057fae */ /* 0x000fe8000e901d64 */
[----:B------:R2:W-:Y:S04]  /*e9b0*/  LDGSTS.E.BYPASS.LTC128B.128 [R5+0x26400], desc[UR36][R2.64+0x100], !P4 ;  /* 0x2640010002057fae */ /* 0x0005e8000e101d64 */
[----:B-12---:R0:W2:Y:S02]  /*e9c0*/  SHFL.IDX PT, R2, R7, 0x5, 0x181f ;  /* 0x00b81f0007027f89 */ /* 0x0060a400000e0000 */
.L_x_369:
[----:B------:R-:W-:Y:S02]  /*e9d0*/  LOP3.LUT P6, RZ, R23, 0x4, RZ, 0xc0, !PT ;  /* 0x0000000417ff7812 */ /* 0x000fe400078cc0ff */
[----:B--2---:R-:W-:-:S05]  /*e9e0*/  IADD3 R2, P0, R2, R4, RZ ;  /* 0x0000000402027210 */ /* 0x004fca0007f1e0ff */
[----:B------:R-:W-:Y:S01]  /*e9f0*/  IMAD.X R3, RZ, RZ, R35, P0 ;  /* 0x000000ffff037224 */ /* 0x000fe200000e0623 */
[----:B------:R-:W-:-:S05]  /*ea00*/  PLOP3.LUT P0, PT, PT, PT, PT, 0x80, 0x0 ;  /* 0x000000000000781c */ /* 0x000fca0003f0f070 */
[----:B------:R-:W-:Y:S01]  /*ea10*/  @!PT LDS RZ, [RZ] ;  /* 0x00000000fffff984 */ /* 0x000fe20000000800 */
[----:B------:R-:W-:Y:S01]  /*ea20*/  @!PT LDS RZ, [RZ] ;  /* 0x00000000fffff984 */ /* 0x000fe20000000800 */
[----:B------:R-:W-:Y:S01]  /*ea30*/  @!PT LDS RZ, [RZ] ;  /* 0x00000000fffff984 */ /* 0x000fe20000000800 */
[----:B------:R1:W-:Y:S04]  /*ea40*/  LDGSTS.E.BYPASS.LTC128B.128 [R5+0x20c00], desc[UR36][R2.64], !P6 ;  /* 0x20c0000002057fae */ /* 0x0003e8000f101d64 */
[----:B------:R1:W-:Y:S04]  /*ea50*/  LDGSTS.E.BYPASS.LTC128B.128 [R5+0x23c00], desc[UR36][R2.64+0x80], !P5 ;  /* 0x23c0008002057fae */ /* 0x0003e8000e901d64 */
[----:B------:R1:W-:Y:S01]  /*ea60*/  LDGSTS.E.BYPASS.LTC128B.128 [R5+0x26c00], desc[UR36][R2.64+0x100], !P4 ;  /* 0x26c0010002057fae */ /* 0x0003e2000e101d64 */
[----:B------:R-:W-:Y:S01]  /*ea70*/  NOP ;  /* 0x0000000000007918 */ /* 0x000fe20000000000 */
.L_x_276:
        /* <DEDUP_REMOVED lines=10> */
.L_x_277:
[----:B------:R2:W-:Y:S01]  /*eb20*/  SYNCS.ARRIVE.TRANS64.A1T0 RZ, [R6+URZ+0x30830], RZ ;  /* 0x030830ff06ff79a7 */ /* 0x0005e2000810003f */
[----:B------:R-:W-:Y:S05]  /*eb30*/  @!P5 BRA `(.L_x_278) ;  /* 0x000000000004d947 */ /* 0x000fea0003800000 */
[----:B------:R-:W-:Y:S01]  /*eb40*/  BPT.TRAP 0x1 ;  /* 0x000000040000795c */ /* 0x000fe20000300000 */
.L_x_278:
[----:B-1----:R-:W-:Y:S01]  /*eb50*/  SHF.L.U32 R2, R17, 0x1f, RZ ;  /* 0x0000001f11027819 */ /* 0x002fe200000006ff */
[----:B--2---:R-:W-:Y:S01]  /*eb60*/  IMAD R6, R10, 0x8, R22 ;  /* 0x000000080a067824 */ /* 0x004fe200078e0216 */
[----:B------:R-:W-:Y:S01]  /*eb70*/  BSSY B1, `(.L_x_279) ;  /* 0x0000004000017945 */ /* 0x000fe20003800000 */
[----:B0-----:R-:W-:Y:S02]  /*eb80*/  IMAD R7, R29, -0x60, R37 ;  /* 0xffffffa01d077824 */ /* 0x001fe400078e0225 */
[----:B------:R-:W0:Y:S02]  /*eb90*/  SYNCS.PHASECHK.TRANS64.TRYWAIT P0, [R6+URZ+0x30860], R2 ;  /* 0x03086002060075a7 */ /* 0x000e24000800017f */
[----:B0-----:R-:W-:Y:S05]  /*eba0*/  @!P0 BRA `(.L_x_280) ;  /* 0x0000003c001c8947 */ /* 0x001fea0003800000 */
.L_x_370:
[----:B------:R-:W-:Y:S05]  /*ebb0*/  BSYNC B1 ;  /* 0x0000000000017941 */ /* 0x000fea0003800000 */
.L_x_279:
[----:B------:R-:W1:Y:S01]  /*ebc0*/  S2R R3, SR_TID.X ;  /* 0x0000000000037919 */ /* 0x000e620000002100 */
[----:B------:R-:W-:Y:S01]  /*ebd0*/  UMOV UR4, 0xffffffff ;  /* 0xffffffff00047882 */ /* 0x000fe20000000000 */
[----:B------:R-:W-:Y:S01]  /*ebe0*/  IMAD R5, R10, 0x4800, R34 ;  /* 0x000048000a057824 */ /* 0x000fe200078e0222 */
[----:B-1----:R-:W-:-:S04]  /*ebf0*/  LOP3.LUT R3, R3, 0x7f, RZ, 0xc0, !PT ;  /* 0x0000007f03037812 */ /* 0x002fc800078ec0ff */
[----:B------:R-:W-:-:S05]  /*ec00*/  SHF.R.U32.HI R3, RZ, 0x3, R3 ;  /* 0x00000003ff037819 */ /* 0x000fca0000011603 */
[----:B------:R-:W-:Y:S01]  /*ec10*/  IMAD.IADD R7, R7, 0x1, -R3 ;  /* 0x0000000107077824 */ /* 0x000fe200078e0a03 */
[----:B------:R-:W-:Y:S06]  /*ec20*/  BRA.DIV UR4, `(.L_x_281) ;  /* 0x0000003e04107947 */ /* 0x000fec000b800000 */
[----:B0-----:R-:W0:Y:S01]  /*ec30*/  SHFL.IDX PT, R2, R18, RZ, 0x181f ;  /* 0x00181fff12027589 */ /* 0x001e2200000e0000 */
[----:B------:R-:W-:-:S03]  /*ec40*/  IMAD R5, R5, 0x2, R22 ;  /* 0x0000000205057824 */ /* 0x000fc600078e0216 */
[----:B------:R-:W1:Y:S04]  /*ec50*/  SHFL.IDX PT, R3, R24, RZ, 0x181f ;  /* 0x00181fff18037589 */ /* 0x000e6800000e0000 */
[----:B------:R-:W-:Y:S01]  /*ec60*/  SHFL.IDX PT, R14, R18, 0x5, 0x181f ;  /* 0x00b81f00120e7f89 */ /* 0x000fe200000e0000 */
[----:B0-----:R-:W-:-:S05]  /*ec70*/  IADD3 R2, P0, R2, R4, RZ ;  /* 0x0000000402027210 */ /* 0x001fca0007f1e0ff */
[----:B-1----:R-:W-:Y:S01]  /*ec80*/  IMAD.X R3, RZ, RZ, R3, P0 ;  /* 0x000000ffff037224 */ /* 0x002fe200000e0603 */
[----:B------:R-:W-:-:S13]  /*ec90*/  ISETP.LT.OR P0, PT, R7, 0x1, P3 ;  /* 0x000000010700780c */ /* 0x000fda0001f01670 */
[----:B------:R-:W-:Y:S01]  /*eca0*/  LDGSTS.E.BYPASS.LTC128B.128 [R5+0x400], desc[UR36][R2.64], !P0 ;  /* 0x0040000002057fae */ /* 0x000fe2000c101d64 */
[----:B------:R-:W-:-:S13]  /*ecb0*/  ISETP.LT.OR P0, PT, R7, 0x1, P2 ;  /* 0x000000010700780c */ /* 0x000fda0001701670 */
[----:B------:R-:W-:Y:S01]  /*ecc0*/  LDGSTS.E.BYPASS.LTC128B.128 [R5+0x3400], desc[UR36][R2.64+0x80], !P0 ;  /* 0x0340008002057fae */ /* 0x000fe2000c101d64 */
[----:B------:R-:W-:-:S13]  /*ecd0*/  ISETP.LT.OR P0, PT, R7, 0x1, P1 ;  /* 0x000000010700780c */ /* 0x000fda0000f01670 */
[----:B------:R0:W-:Y:S04]  /*ece0*/  LDGSTS.E.BYPASS.LTC128B.128 [R5+0x6400], desc[UR36][R2.64+0x100], !P0 ;  /* 0x0640010002057fae */ /* 0x0001e8000c101d64 */
[----:B0-----:R-:W0:Y:S04]  /*ecf0*/  SHFL.IDX PT, R2, R18, 0x1, 0x181f ;  /* 0x00381f0012027f89 */ /* 0x001e2800000e0000 */
[----:B------:R-:W1:Y:S01]  /*ed00*/  SHFL.IDX PT, R3, R24, 0x1, 0x181f ;  /* 0x00381f0018037f89 */ /* 0x000e6200000e0000 */
        /* <DEDUP_REMOVED lines=29> */
[----:B------:R-:W1:Y:S04]  /*eee0*/  SHFL.IDX PT, R3, R24, 0x4, 0x181f ;  /* 0x00981f0018037f89 */ /* 0x000e6800000e0000 */
[----:B------:R-:W2:Y:S01]  /*eef0*/  SHFL.IDX PT, R24, R24, 0x5, 0x181f ;  /* 0x00b81f0018187f89 */ /* 0x000ea200000e0000 */
[----:B0-----:R-:W-:-:S05]  /*ef00*/  IADD3 R2, P0, R2, R4, RZ ;  /* 0x0000000402027210 */ /* 0x001fca0007f1e0ff */
[----:B-1----:R-:W-:Y:S01]  /*ef10*/  IMAD.X R3, RZ, RZ, R3, P0 ;  /* 0x000000ffff037224 */ /* 0x002fe200000e0603 */
[----:B------:R-:W-:-:S13]  /*ef20*/  ISETP.LT.OR P0, PT, R7, 0x41, P3 ;  /* 0x000000410700780c */ /* 0x000fda0001f01670 */
[----:B------:R1:W-:Y:S01]  /*ef30*/  LDGSTS.E.BYPASS.LTC128B.128 [R5+0x2400], desc[UR36][R2.64], !P0 ;  /* 0x0240000002057fae */ /* 0x0003e2000c101d64 */
[----:B------:R-:W-:-:S13]  /*ef40*/  ISETP.LT.OR P0, PT, R7, 0x41, P2 ;  /* 0x000000410700780c */ /* 0x000fda0001701670 */
[----:B------:R1:W-:Y:S01]  /*ef50*/  LDGSTS.E.BYPASS.LTC128B.128 [R5+0x5400], desc[UR36][R2.64+0x80], !P0 ;  /* 0x0540008002057fae */ /* 0x0003e2000c101d64 */
[----:B------:R-:W-:-:S13]  /*ef60*/  ISETP.LT.OR P0, PT, R7, 0x41, P1 ;  /* 0x000000410700780c */ /* 0x000fda0000f01670 */
[----:B--2---:R1:W-:Y:S02]  /*ef70*/  LDGSTS.E.BYPASS.LTC128B.128 [R5+0x8400], desc[UR36][R2.64+0x100], !P0 ;  /* 0x0840010002057fae */ /* 0x0043e4000c101d64 */
.L_x_384:
[----:B01----:R-:W-:Y:S01]  /*ef80*/  IADD3 R2, P0, R14, R4, RZ ;  /* 0x000000040e027210 */ /* 0x003fe20007f1e0ff */
[----:B------:R-:W-:Y:S01]  /*ef90*/  ULDC.64 UR4, c[0x0][0x328] ;  /* 0x0000ca0000047ab9 */ /* 0x000fe20000000a00 */
[----:B------:R-:W-:Y:S01]  /*efa0*/  ULDC.64 UR6, c[0x0][0x318] ;  /* 0x0000c60000067ab9 */ /* 0x000fe20000000a00 */
[----:B------:R-:W-:Y:S02]  /*efb0*/  IMAD R20, R20, UR4, RZ ;  /* 0x0000000414147c24 */ /* 0x000fe4000f8e02ff */
[----:B------:R-:W-:Y:S01]  /*efc0*/  IMAD.X R3, RZ, RZ, R24, P0 ;  /* 0x000000ffff037224 */ /* 0x000fe200000e0618 */
[----:B------:R-:W-:-:S13]  /*efd0*/  ISETP.LT.OR P0, PT, R7, 0x51, P3 ;  /* 0x000000510700780c */ /* 0x000fda0001f01670 */
[----:B------:R-:W-:Y:S01]  /*efe0*/  @!PT LDS RZ, [RZ] ;  /* 0x00000000fffff984 */ /* 0x000fe20000000800 */
[----:B------:R-:W-:Y:S01]  /*eff0*/  @!PT LDS RZ, [RZ] ;  /* 0x00000000fffff984 */ /* 0x000fe20000000800 */
[----:B------:R-:W-:Y:S01]  /*f000*/  @!PT LDS RZ, [RZ] ;  /* 0x00000000fffff984 */ /* 0x000fe20000000800 */
[----:B------:R-:W-:Y:S01]  /*f010*/  LDGSTS.E.BYPASS.LTC128B.128 [R5+0x2c00], desc[UR36][R2.64], !P0 ;  /* 0x02c0000002057fae */ /* 0x000fe2000c101d64 */
[----:B------:R-:W-:-:S13]  /*f020*/  ISETP.LT.OR P0, PT, R7, 0x51, P2 ;  /* 0x000000510700780c */ /* 0x000fda0001701670 */
[----:B------:R-:W-:Y:S01]  /*f030*/  LDGSTS.E.BYPASS.LTC128B.128 [R5+0x5c00], desc[UR36][R2.64+0x80], !P0 ;  /* 0x05c0008002057fae */ /* 0x000fe2000c101d64 */
[----:B------:R-:W-:Y:S01]  /*f040*/  ISETP.LT.OR P0, PT, R7, 0x51, P1 ;  /* 0x000000510700780c */ /* 0x000fe20000f01670 */
[----:B------:R-:W-:-:S12]  /*f050*/  IMAD R7, R9, UR5, R20 ;  /* 0x0000000509077c24 */ /* 0x000fd8000f8e0214 */
[----:B------:R0:W-:Y:S02]  /*f060*/  LDGSTS.E.BYPASS.LTC128B.128 [R5+0x8c00], desc[UR36][R2.64+0x100], !P0 ;  /* 0x08c0010002057fae */ /* 0x0001e4000c101d64 */
[----:B0-----:R-:W-:Y:S01]  /*f070*/  IMAD.WIDE.U32 R2, R9, UR4, RZ ;  /* 0x0000000409027c25 */ /* 0x001fe2000f8e00ff */
[----:B------:R-:W-:-:S03]  /*f080*/  ULDC.64 UR4, c[0x0][0x338] ;  /* 0x0000ce0000047ab9 */ /* 0x000fc60000000a00 */
[----:B------:R-:W-:Y:S02]  /*f090*/  IMAD.IADD R3, R3, 0x1, R7 ;  /* 0x0000000103037824 */ /* 0x000fe400078e0207 */
[----:B------:R-:W-:Y:S02]  /*f0a0*/  IMAD R21, R21, UR4, RZ ;  /* 0x0000000415157c24 */ /* 0x000fe4000f8e02ff */
[----:B------:R-:W-:-:S04]  /*f0b0*/  IMAD.WIDE.U32 R2, R0, UR4, R2 ;  /* 0x0000000400027c25 */ /* 0x000fc8000f8e0002 */
[----:B------:R-:W-:Y:S01]  /*f0c0*/  IMAD R21, R0, UR5, R21 ;  /* 0x0000000500157c24 */ /* 0x000fe2000f8e0215 */
[----:B------:R-:W-:Y:S01]  /*f0d0*/  ULDC.64 UR4, c[0x0][0x330] ;  /* 0x0000cc0000047ab9 */ /* 0x000fe20000000a00 */
[----:B------:R-:W-:Y:S02]  /*f0e0*/  NOP ;  /* 0x0000000000007918 */ /* 0x000fe40000000000 */
[----:B------:R-:W-:Y:S02]  /*f0f0*/  IMAD.IADD R3, R3, 0x1, R21 ;  /* 0x0000000103037824 */ /* 0x000fe400078e0215 */
[----:B------:R-:W-:-:S04]  /*f100*/  IMAD.WIDE.U32 R2, R26, UR4, R2 ;  /* 0x000000041a027c25 */ /* 0x000fc8000f8e0002 */
[----:B------:R-:W-:Y:S01]  /*f110*/  IMAD R3, R26, UR5, R3 ;  /* 0x000000051a037c24 */ /* 0x000fe2000f8e0203 */
[----:B------:R-:W-:-:S04]  /*f120*/  LEA R18, P0, R2, UR6, 0x1 ;  /* 0x0000000602127c11 */ /* 0x000fc8000f8008ff */
[----:B------:R-:W-:Y:S02]  /*f130*/  LEA.HI.X R24, R2, UR7, R3, 0x1, P0 ;  /* 0x0000000702187c11 */ /* 0x000fe400080f0c03 */
[----:B------:R-:W-:-:S13]  /*f140*/  PLOP3.LUT P0, PT, PT, PT, PT, 0x80, 0x0 ;  /* 0x000000000000781c */ /* 0x000fda0003f0f070 */
.L_x_282:
        /* <DEDUP_REMOVED lines=10> */
.L_x_283:
[----:B------:R-:W2:Y:S01]  /*f1f0*/  LDL R0, [R1] ;  /* 0x0000000001007983 */ /* 0x000ea20000100800 */
[----:B------:R1:W-:Y:S01]  /*f200*/  SYNCS.ARRIVE.TRANS64.A1T0 RZ, [R6+URZ+0x30850], RZ ;  /* 0x030850ff06ff79a7 */ /* 0x0003e2000810003f */
[C---:B------:R-:W-:Y:S01]  /*f210*/  VIADD R8, R25.reuse, 0xffffffff ;  /* 0xffffffff19087836 */ /* 0x040fe20000000000 */
[----:B------:R-:W-:Y:S01]  /*f220*/  MOV R10, R27 ;  /* 0x0000001b000a7202 */ /* 0x000fe20000000f00 */
[----:B------:R-:W-:Y:S02]  /*f230*/  IMAD.MOV.U32 R17, RZ, RZ, R28 ;  /* 0x000000ffff117224 */ /* 0x000fe400078e001c */
[----:B------:R-:W-:Y:S01]  /*f240*/  IMAD.MOV.U32 R29, RZ, RZ, R25 ;  /* 0x000000ffff1d7224 */ /* 0x000fe200078e0019 */
[----:B--2---:R-:W-:-:S13]  /*f250*/  ISETP.GT.AND P0, PT, R25, R0, PT ;  /* 0x000000001900720c */ /* 0x004fda0003f04270 */
[----:B-1----:R-:W-:Y:S05]  /*f260*/  @P0 BRA `(.L_x_284) ;  /* 0xfffffff000180947 */ /* 0x002fea000383ffff */
.L_x_271:
[----:B------:R-:W-:Y:S05]  /*f270*/  BSYNC B0 ;  /* 0x0000000000007941 */ /* 0x000fea0003800000 */
.L_x_270:
[----:B------:R-:W1:Y:S01]  /*f280*/  S2R R0, SR_TID.X ;  /* 0x0000000000007919 */ /* 0x000e620000002100 */
[----:B------:R-:W-:Y:S01]  /*f290*/  BSSY B0, `(.L_x_285) ;  /* 0x0000010000007945 */ /* 0x000fe20003800000 */
[----:B-1----:R-:W-:-:S04]  /*f2a0*/  LOP3.LUT R0, R0, 0x7f, RZ, 0xc0, !PT ;  /* 0x0000007f00007812 */ /* 0x002fc800078ec0ff */
[----:B------:R-:W-:-:S13]  /*f2b0*/  ISETP.NE.AND P0, PT, R0, RZ, PT ;  /* 0x000000ff0000720c */ /* 0x000fda0003f05270 */
[----:B------:R-:W-:Y:S05]  /*f2c0*/  @P0 BRA `(.L_x_286) ;  /* 0x0000000000300947 */ /* 0x000fea0003800000 */
[----:B------:R-:W1:Y:S01]  /*f2d0*/  S2R R5, SR_LANEID ;  /* 0x0000000000057919 */ /* 0x000e620000000000 */
[----:B------:R-:W-:Y:S01]  /*f2e0*/  VOTEU.ANY UR4, UPT, PT ;  /* 0x0000000000047886 */ /* 0x000fe200038e0100 */
[----:B0-----:R-:W0:Y:S01]  /*f2f0*/  LDC.64 R2, c[0x0][0xc60] ;  /* 0x00031800ff027b82 */ /* 0x001e220000000a00 */
[----:B------:R-:W1:Y:S02]  /*f300*/  FLO.U32 R0, UR4 ;  /* 0x0000000400007d00 */ /* 0x000e6400080e0000 */
[----:B-1----:R-:W-:-:S06]  /*f310*/  ISETP.EQ.U32.AND P0, PT, R0, R5, PT ;  /* 0x000000050000720c */ /* 0x002fcc0003f02070 */
[----:B------:R-:W0:Y:S07]  /*f320*/  POPC R5, UR4 ;  /* 0x0000000400057d09 */ /* 0x000e2e0008000000 */
[----:B0-----:R-:W3:Y:S01]  /*f330*/  @P0 ATOMG.E.ADD.STRONG.GPU PT, R3, desc[UR36][R2.64], R5 ;  /* 0x00000005020309a8 */ /* 0x001ee200081ee1e4 */
[----:B------:R-:W0:Y:S02]  /*f340*/  S2R R4, SR_LTMASK ;  /* 0x0000000000047919 */ /* 0x000e240000003900 */
[----:B0-----:R-:W-:-:S04]  /*f350*/  LOP3.LUT R4, R4, UR4, RZ, 0xc0, !PT ;  /* 0x0000000404047c12 */ /* 0x001fc8000f8ec0ff */
[----:B------:R-:W0:Y:S01]  /*f360*/  POPC R7, R4 ;  /* 0x0000000400077309 */ /* 0x000e220000000000 */
[----:B---3--:R-:W0:Y:S02]  /*f370*/  SHFL.IDX PT, R0, R3, R0, 0x1f ;  /* 0x00001f0003007589 */ /* 0x008e2400000e0000 */
[----:B0-----:R-:W-:-:S07]  /*f380*/  IADD3 R16, R0, UR39, R7 ;  /* 0x0000002700107c10 */ /* 0x001fce000fffe007 */
.L_x_286:
[----:B------:R-:W-:Y:S05]  /*f390*/  BSYNC B0 ;  /* 0x0000000000007941 */ /* 0x000fea0003800000 */
.L_x_285:
[----:B------:R-:W-:-:S13]  /*f3a0*/  LOP3.LUT P0, RZ, R23, 0x10, RZ, 0xc0, !PT ;  /* 0x0000001017ff7812 */ /* 0x000fda000780c0ff */
[----:B------:R-:W-:Y:S05]  /*f3b0*/  @!P0 BRA `(.L_x_287) ;  /* 0x0000000000048947 */ /* 0x000fea0003800000 */
[----:B------:R-:W-:Y:S01]  /*f3c0*/  BPT.TRAP 0x1 ;  /* 0x000000040000795c */ /* 0x000fe20000300000 */
.L_x_287:
[----:B------:R-:W-:Y:S01]  /*f3d0*/  IMAD R0, R27, 0x8, R22 ;  /* 0x000000081b007824 */ /* 0x000fe200078e0216 */
[----:B0-----:R-:W-:Y:S01]  /*f3e0*/  SHF.L.U32 R3, R28, 0x1f, RZ ;  /* 0x0000001f1c037819 */ /* 0x001fe200000006ff */
[----:B------:R-:W-:Y:S01]  /*f3f0*/  BSSY B0, `(.L_x_288) ;  /* 0x0000004000007945 */ /* 0x000fe20003800000 */
[----:B------:R-:W-:Y:S02]  /*f400*/  IMAD R6, R25, -0x60, R37 ;  /* 0xffffffa019067824 */ /* 0x000fe400078e0225 */
[----:B------:R-:W0:Y:S02]  /*f410*/  SYNCS.PHASECHK.TRANS64.TRYWAIT P0, [R0+URZ+0x30860], R3 ;  /* 0x03086003000075a7 */ /* 0x000e24000800017f */
[----:B0-----:R-:W-:Y:S05]  /*f420*/  @!P0 BRA `(.L_x_289) ;  /* 0x0000003c00208947 */ /* 0x001fea0003800000 */
.L_x_385:
[----:B------:R-:W-:Y:S05]  /*f430*/  BSYNC B0 ;  /* 0x0000000000007941 */ /* 0x000fea0003800000 */
.L_x_288:
[----:B------:R-:W1:Y:S01]  /*f440*/  S2R R2, SR_TID.X ;  /* 0x0000000000027919 */ /* 0x000e620000002100 */
[----:B------:R-:W-:Y:S01]  /*f450*/  UMOV UR4, 0xffffffff ;  /* 0xffffffff00047882 */ /* 0x000fe20000000000 */
[----:B------:R-:W-:Y:S01]  /*f460*/  IMAD R7, R27, 0x4800, R34 ;  /* 0x000048001b077824 */ /* 0x000fe200078e0222 */
[----:B-1----:R-:W-:-:S04]  /*f470*/  LOP3.LUT R2, R2, 0x7f, RZ, 0xc0, !PT ;  /* 0x0000007f02027812 */ /* 0x002fc800078ec0ff */
[----:B------:R-:W-:-:S05]  /*f480*/  SHF.R.U32.HI R2, RZ, 0x3, R2 ;  /* 0x00000003ff027819 */ /* 0x000fca0000011602 */
[----:B------:R-:W-:Y:S01]  /*f490*/  IMAD.IADD R6, R6, 0x1, -R2 ;  /* 0x0000000106067824 */ /* 0x000fe200078e0a02 */
[----:B------:R-:W-:Y:S06]  /*f4a0*/  BRA.DIV UR4, `(.L_x_290) ;  /* 0x0000003e04147947 */ /* 0x000fec000b800000 */
[----:B--2---:R-:W1:Y:S01]  /*f4b0*/  SHFL.IDX PT, R14, R18, RZ, 0x181f ;  /* 0x00181fff120e7589 */ /* 0x004e6200000e0000 */
[----:B------:R-:W-:Y:S01]  /*f4c0*/  ULDC UR4, c[0x0][0x2f4] ;  /* 0x0000bd0000047ab9 */ /* 0x000fe20000000800 */
[C---:B------:R-:W-:Y:S01]  /*f4d0*/  IMAD.SHL.U32 R5, R31.reuse, 0x2, RZ ;  /* 0x000000021f057824 */ /* 0x040fe200078e00ff */
[----:B------:R-:W-:Y:S01]  /*f4e0*/  ISETP.GE.AND P2, PT, R31, UR4, PT ;  /* 0x000000041f007c0c */ /* 0x000fe2000bf46270 */
[----:B0-----:R-:W0:Y:S01]  /*f4f0*/  SHFL.IDX PT, R3, R24, RZ, 0x181f ;  /* 0x00181fff18037589 */ /* 0x001e2200000e0000 */
[----:B------:R-:W-:Y:S01]  /*f500*/  IMAD R4, R7, 0x2, R22 ;  /* 0x0000000207047824 */ /* 0x000fe200078e0216 */
[----:B------:R-:W-:Y:S02]  /*f510*/  ISETP.GE.AND P1, PT, R33, UR4, PT ;  /* 0x0000000421007c0c */ /* 0x000fe4000bf26270 */
[C---:B------:R-:W-:Y:S01]  /*f520*/  ISETP.LT.OR P4, PT, R6.reuse, 0x1, P2 ;  /* 0x000000010600780c */ /* 0x040fe20001781670 */
[----:B------:R-:W-:Y:S01]  /*f530*/  SHFL.IDX PT, R7, R24, 0x1, 0x181f ;  /* 0x00381f0018077f89 */ /* 0x000fe200000e0000 */
[----:B------:R-:W-:-:S02]  /*f540*/  ISETP.LT.OR P3, PT, R6, 0x1, P1 ;  /* 0x000000010600780c */ /* 0x000fc40000f61670 */
[----:B-1----:R-:W-:Y:S02]  /*f550*/  IADD3 R2, P0, R14, R5, RZ ;  /* 0x000000050e027210 */ /* 0x002fe40007f1e0ff */
[----:B------:R-:W1:Y:S03]  /*f560*/  SHFL.IDX PT, R14, R18, 0x1, 0x181f ;  /* 0x00381f00120e7f89 */ /* 0x000e6600000e0000 */
[----:B0-----:R-:W-:Y:S01]  /*f570*/  IMAD.X R3, RZ, RZ, R3, P0 ;  /* 0x000000ffff037224 */ /* 0x001fe200000e0603 */
[----:B------:R-:W-:-:S04]  /*f580*/  ISETP.GE.AND P0, PT, R32, UR4, PT ;  /* 0x0000000420007c0c */ /* 0x000fc8000bf06270 */
[----:B------:R-:W-:Y:S01]  /*f590*/  LDGSTS.E.BYPASS.LTC128B.128 [R4+0x400], desc[UR36][R2.64], !P4 ;  /* 0x0040000002047fae */ /* 0x000fe2000e101d64 */
[----:B------:R-:W-:-:S03]  /*f5a0*/  ISETP.LT.OR P4, PT, R6, 0x1, P0 ;  /* 0x000000010600780c */ /* 0x000fc60000781670 */
[----:B------:R-:W-:Y:S10]  /*f5b0*/  LDGSTS.E.BYPASS.LTC128B.128 [R4+0x3400], desc[UR36][R2.64+0x80], !P3 ;  /* 0x0340008002047fae */ /* 0x000ff4000d901d64 */
[----:B------:R1:W-:Y:S01]  /*f5c0*/  LDGSTS.E.BYPASS.LTC128B.128 [R4+0x6400], desc[UR36][R2.64+0x100], !P4 ;  /* 0x0640010002047fae */ /* 0x0003e2000e101d64 */
[----:B------:R-:W-:-:S02]  /*f5d0*/  ISETP.LT.OR P4, PT, R6, 0x11, P2 ;  /* 0x000000110600780c */ /* 0x000fc40001781670 */
[----:B-1----:R-:W-:Y:S02]  /*f5e0*/  IADD3 R2, P3, R14, R5, RZ ;  /* 0x000000050e027210 */ /* 0x002fe40007f7e0ff */
[----:B------:R-:W0:Y:S03]  /*f5f0*/  SHFL.IDX PT, R14, R18, 0x2, 0x181f ;  /* 0x00581f00120e7f89 */ /* 0x000e2600000e0000 */
[----:B------:R-:W-:Y:S01]  /*f600*/  IMAD.X R3, RZ, RZ, R7, P3 ;  /* 0x000000ffff037224 */ /* 0x000fe200018e0607 */
[C---:B------:R-:W-:Y:S01]  /*f610*/  ISETP.LT.OR P3, PT, R6.reuse, 0x11, P1 ;  /* 0x000000110600780c */ /* 0x040fe20000f61670 */
[----:B------:R-:W1:Y:S04]  /*f620*/  SHFL.IDX PT, R7, R24, 0x2, 0x181f ;  /* 0x00581f0018077f89 */ /* 0x000e6800000e0000 */
[----:B------:R-:W-:Y:S01]  /*f630*/  LDGSTS.E.BYPASS.LTC128B.128 [R4+0xc00], desc[UR36][R2.64], !P4 ;  /* 0x00c0000002047fae */ /* 0x000fe2000e101d64 */
[----:B------:R-:W-:-:S07]  /*f640*/  ISETP.LT.OR P4, PT, R6, 0x11, P0 ;  /* 0x000000110600780c */ /* 0x000fce0000781670 */
[----:B------:R-:W-:Y:S06]  /*f650*/  LDGSTS.E.BYPASS.LTC128B.128 [R4+0x3c00], desc[UR36][R2.64+0x80], !P3 ;  /* 0x03c0008002047fae */ /* 0x000fec000d901d64 */
[----:B------:R0:W-:Y:S01]  /*f660*/  LDGSTS.E.BYPASS.LTC128B.128 [R4+0x6c00], desc[UR36][R2.64+0x100], !P4 ;  /* 0x06c0010002047fae */ /* 0x0001e2000e101d64 */
[----:B------:R-:W-:Y:S02]  /*f670*/  ISETP.LT.OR P4, PT, R6, 0x21, P2 ;  /* 0x000000210600780c */ /* 0x000fe40001781670 */
[----:B0-----:R-:W-:Y:S02]  /*f680*/  IADD3 R2, P3, R14, R5, RZ ;  /* 0x000000050e027210 */ /* 0x001fe40007f7e0ff */
[----:B------:R-:W0:Y:S03]  /*f690*/  SHFL.IDX PT, R14, R18, 0x3, 0x181f ;  /* 0x00781f00120e7f89 */ /* 0x000e2600000e0000 */
[----:B-1----:R-:W-:Y:S01]  /*f6a0*/  IMAD.X R3, RZ, RZ, R7, P3 ;  /* 0x000000ffff037224 */ /* 0x002fe200018e0607 */
        /* <DEDUP_REMOVED lines=13> */
[----:B------:R-:W-:-:S03]  /*f780*/  ISETP.LT.OR P4, PT, R6, 0x31, P0 ;  /* 0x000000310600780c */ /* 0x000fc60000781670 */
[----:B------:R-:W2:Y:S04]  /*f790*/  SHFL.IDX PT, R24, R24, 0x5, 0x181f ;  /* 0x00b81f0018187f89 */ /* 0x000ea800000e0000 */
[----:B------:R-:W-:Y:S06]  /*f7a0*/  LDGSTS.E.BYPASS.LTC128B.128 [R4+0x4c00], desc[UR36][R2.64+0x80], !P3 ;  /* 0x04c0008002047fae */ /* 0x000fec000d901d64 */
[----:B------:R0:W-:Y:S01]  /*f7b0*/  LDGSTS.E.BYPASS.LTC128B.128 [R4+0x7c00], desc[UR36][R2.64+0x100], !P4 ;  /* 0x07c0010002047fae */ /* 0x0001e2000e101d64 */
[----:B------:R-:W-:-:S02]  /*f7c0*/  ISETP.LT.OR P4, PT, R6, 0x41, P2 ;  /* 0x000000410600780c */ /* 0x000fc40001781670 */
[----:B0-----:R-:W-:Y:S02]  /*f7d0*/  IADD3 R2, P3, R14, R5, RZ ;  /* 0x000000050e027210 */ /* 0x001fe40007f7e0ff */
[----:B------:R0:W3:Y:S03]  /*f7e0*/  SHFL.IDX PT, R14, R18, 0x5, 0x181f ;  /* 0x00b81f00120e7f89 */ /* 0x0000e600000e0000 */
[----:B-1----:R-:W-:Y:S01]  /*f7f0*/  IMAD.X R3, RZ, RZ, R7, P3 ;  /* 0x000000ffff037224 */ /* 0x002fe200018e0607 */
[----:B------:R-:W-:-:S05]  /*f800*/  ISETP.LT.OR P3, PT, R6, 0x41, P1 ;  /* 0x000000410600780c */ /* 0x000fca0000f61670 */
[----:B------:R0:W-:Y:S01]  /*f810*/  LDGSTS.E.BYPASS.LTC128B.128 [R4+0x2400], desc[UR36][R2.64], !P4 ;  /* 0x0240000002047fae */ /* 0x0001e2000e101d64 */
[----:B------:R-:W-:-:S07]  /*f820*/  ISETP.LT.OR P4, PT, R6, 0x41, P0 ;  /* 0x000000410600780c */ /* 0x000fce0000781670 */
[----:B------:R0:W-:Y:S06]  /*f830*/  LDGSTS.E.BYPASS.LTC128B.128 [R4+0x5400], desc[UR36][R2.64+0x80], !P3 ;  /* 0x0540008002047fae */ /* 0x0001ec000d901d64 */
[----:B--2---:R0:W-:Y:S02]  /*f840*/  LDGSTS.E.BYPASS.LTC128B.128 [R4+0x8400], desc[UR36][R2.64+0x100], !P4 ;  /* 0x0840010002047fae */ /* 0x0041e4000e101d64 */
.L_x_399:
[C---:B------:R-:W-:Y:S02]  /*f850*/  ISETP.LT.OR P2, PT, R6.reuse, 0x51, P2 ;  /* 0x000000510600780c */ /* 0x040fe40001741670 */
[C---:B------:R-:W-:Y:S02]  /*f860*/  ISETP.LT.OR P1, PT, R6.reuse, 0x51, P1 ;  /* 0x000000510600780c */ /* 0x040fe40000f21670 */
[----:B------:R-:W-:Y:S02]  /*f870*/  ISETP.LT.OR P0, PT, R6, 0x51, P0 ;  /* 0x000000510600780c */ /* 0x000fe40000701670 */
[----:B0--3--:R-:W-:-:S05]  /*f880*/  IADD3 R2, P3, R14, R5, RZ ;  /* 0x000000050e027210 */ /* 0x009fca0007f7e0ff */
[----:B------:R-:W-:-:S05]  /*f890*/  IMAD.X R3, RZ, RZ, R24, P3 ;  /* 0x000000ffff037224 */ /* 0x000fca00018e0618 */
        /* <DEDUP_REMOVED lines=8> */
.L_x_291:
        /* <DEDUP_REMOVED lines=10> */
.L_x_292:
[----:B------:R1:W-:Y:S01]  /*f9c0*/  SYNCS.ARRIVE.TRANS64.A1T0 RZ, [R0+URZ+0x30850], RZ ;  /* 0x030850ff00ff79a7 */ /* 0x0003e2000810003f */
[----:B------:R-:W-:-:S05]  /*f9d0*/  VIADD R27, R27, 0x1 ;  /* 0x000000011b1b7836 */ /* 0x000fca0000000000 */
[----:B------:R-:W-:-:S04]  /*f9e0*/  ISETP.NE.AND P0, PT, R27, 0x2, PT ;  /* 0x000000021b00780c */ /* 0x000fc80003f05270 */
[----:B0-----:R-:W-:Y:S02]  /*f9f0*/  SEL R3, RZ, 0x1, P0 ;  /* 0x00000001ff037807 */ /* 0x001fe40000000000 */
[----:B------:R-:W-:Y:S02]  /*fa00*/  SEL R27, R27, RZ, P0 ;  /* 0x000000ff1b1b7207 */ /* 0x000fe40000000000 */
[----:B-1----:R-:W-:-:S07]  /*fa10*/  LOP3.LUT R28, R28, R3, RZ, 0x3c, !PT ;  /* 0x000000031c1c7212 */ /* 0x002fce00078e3cff */
.L_x_249:
[----:B------:R-:W-:Y:S05]  /*fa20*/  BSYNC B7 ;  /* 0x0000000000077941 */ /* 0x000fea0003800000 */
.L_x_247:
[----:B------:R-:W-:-:S13]  /*fa30*/  LOP3.LUT P0, RZ, R23, 0x80, RZ, 0xc0, !PT ;  /* 0x0000008017ff7812 */ /* 0x000fda000780c0ff */
[----:B------:R-:W-:Y:S05]  /*fa40*/  @!P0 BRA `(.L_x_293) ;  /* 0x0000000000248947 */ /* 0x000fea0003800000 */
[----:B------:R-:W-:Y:S05]  /*fa50*/  WARPSYNC.ALL ;  /* 0x0000000000007948 */ /* 0x000fea0003800000 */
[----:B------:R-:W0:Y:S08]  /*fa60*/  S2UR UR5, SR_CgaCtaId ;  /* 0x00000000000579c3 */ /* 0x000e300000008800 */
[----:B------:R-:W-:Y:S06]  /*fa70*/  BAR.SYNC.DEFER_BLOCKING 0x5, 0x180 ;  /* 0x0146000000007b1d */ /* 0x000fec0000010000 */
[----:B------:R-:W-:-:S02]  /*fa80*/  UMOV UR4, 0x400 ;  /* 0x0000040000047882 */ /* 0x000fc40000000000 */
[----:B0-----:R-:W-:-:S06]  /*fa90*/  ULEA UR4, UR5, UR4, 0x18 ;  /* 0x0000000405047291 */ /* 0x001fcc000f8ec03f */
[----:B------:R-:W-:-:S05]  /*faa0*/  IMAD.U32 R22, RZ, RZ, UR4 ;  /* 0x00000004ff167e24 */ /* 0x000fca000f8e00ff */
[----:B------:R0:W1:Y:S01]  /*fab0*/  LDS.128 R16, [R22+0x308d0] ;  /* 0x0308d00016107984 */ /* 0x0000620000000c00 */
[----:B------:R-:W-:Y:S06]  /*fac0*/  BAR.ARV 0x4, 0x180 ;  /* 0x0106000000007b1d */ /* 0x000fec0000002000 */
[----:B------:R-:W-:Y:S05]  /*fad0*/  BRA `(.L_x_294) ;  /* 0x0000000800d07947 */ /* 0x000fea0003800000 */
.L_x_293:
[----:B------:R-:W0:Y:S01]  /*fae0*/  S2R R9, SR_TID.X ;  /* 0x0000000000097919 */ /* 0x000e220000002100 */
[----:B------:R-:W-:Y:S01]  /*faf0*/  UMOV UR4, 0xffffffff ;  /* 0xffffffff00047882 */ /* 0x000fe20000000000 */
[----:B0-----:R-:W-:-:S04]  /*fb00*/  LOP3.LUT R9, R9, 0x1f, RZ, 0xc0, !PT ;  /* 0x0000001f09097812 */ /* 0x001fc800078ec0ff */
[----:B------:R-:W-:Y:S01]  /*fb10*/  ISETP.NE.AND P0, PT, R9, 0x1f, PT ;  /* 0x0000001f0900780c */ /* 0x000fe20003f05270 */
[----:B------:R-:W-:-:S12]  /*fb20*/  BRA.DIV UR4, `(.L_x_295) ;  /* 0x0000003e04787947 */ /* 0x000fd8000b800000 */
[----:B------:R-:W-:Y:S01]  /*fb30*/  IMAD.IADD R7, R19, 0x1, R9 ;  /* 0x0000000113077824 */ /* 0x000fe200078e0209 */
[----:B------:R-:W-:-:S04]  /*fb40*/  ULDC UR4, c[0x0][0xc3c] ;  /* 0x00030f0000047ab9 */ /* 0x000fc80000000800 */
[----:B------:R-:W-:-:S13]  /*fb50*/  ISETP.GE.OR P1, PT, R7, UR4, !P0 ;  /* 0x0000000407007c0c */ /* 0x000fda000c726670 */
[----:B------:R-:W0:Y:S08]  /*fb60*/  @!P1 LDC.64 R4, c[0x0][0xc80] ;  /* 0x00032000ff049b82 */ /* 0x000e300000000a00 */
[----:B------:R-:W1:Y:S01]  /*fb70*/  @!P1 LDC.64 R2, c[0x0][0xc78] ;  /* 0x00031e00ff029b82 */ /* 0x000e620000000a00 */
[----:B0-----:R-:W-:-:S06]  /*fb80*/  @!P1 IMAD.WIDE R4, R7, 0x4, R4 ;  /* 0x0000000407049825 */ /* 0x001fcc00078e0204 */
[----:B------:R-:W2:Y:S01]  /*fb90*/  @!P1 LDG.E R4, desc[UR36][R4.64] ;  /* 0x0000002404049981 */ /* 0x000ea2000c1e1900 */
[----:B-1----:R-:W-:-:S06]  /*fba0*/  @!P1 IMAD.WIDE R2, R7, 0x4, R2 ;  /* 0x0000000407029825 */ /* 0x002fcc00078e0202 */
[----:B------:R-:W3:Y:S01]  /*fbb0*/  @!P1 LDG.E R2, desc[UR36][R2.64] ;  /* 0x0000002402029981 */ /* 0x000ee2000c1e1900 */
[----:B------:R-:W-:Y:S02]  /*fbc0*/  IMAD.MOV.U32 R7, RZ, RZ, RZ ;  /* 0x000000ffff077224 */ /* 0x000fe400078e00ff */
[----:B------:R-:W-:Y:S01]  /*fbd0*/  IMAD.MOV.U32 R10, RZ, RZ, RZ ;  /* 0x000000ffff0a7224 */ /* 0x000fe200078e00ff */
[C---:B------:R-:W-:Y:S02]  /*fbe0*/  ISETP.GE.U32.AND P2, PT, R9.reuse, 0x2, PT ;  /* 0x000000020900780c */ /* 0x040fe40003f46070 */
[C---:B------:R-:W-:Y:S02]  /*fbf0*/  ISETP.GE.U32.AND P3, PT, R9.reuse, 0x4, PT ;  /* 0x000000040900780c */ /* 0x040fe40003f66070 */
[C---:B------:R-:W-:Y:S02]  /*fc00*/  ISETP.GE.U32.AND P4, PT, R9.reuse, 0x8, PT ;  /* 0x000000080900780c */ /* 0x040fe40003f86070 */
[----:B------:R-:W-:Y:S01]  /*fc10*/  ISETP.GE.U32.AND P5, PT, R9, 0x10, PT ;  /* 0x000000100900780c */ /* 0x000fe20003fa6070 */
[----:B------:R-:W-:Y:S04]  /*fc20*/  SHFL.IDX PT, R0, R16, RZ, 0x1f ;  /* 0x00001fff10007589 */ /* 0x000fe800000e0000 */
[----:B------:R-:W-:Y:S01]  /*fc30*/  SHFL.IDX PT, R8, R16, 0x1, 0x1f ;  /* 0x00201f0010087f89 */ /* 0x000fe200000e0000 */
[----:B--2---:R-:W-:Y:S01]  /*fc40*/  @!P1 MOV R7, R4 ;  /* 0x0000000400079202 */ /* 0x004fe20000000f00 */
[----:B---3--:R-:W-:-:S04]  /*fc50*/  @!P1 IMAD.MOV.U32 R10, RZ, RZ, R2 ;  /* 0x000000ffff0a9224 */ /* 0x008fc800078e0002 */
[----:B------:R-:W-:-:S05]  /*fc60*/  IMAD R13, R10, R7, RZ ;  /* 0x000000070a0d7224 */ /* 0x000fca00078e02ff */
[----:B------:R-:W0:Y:S01]  /*fc70*/  SHFL.UP PT, R14, R13, 0x1, RZ ;  /* 0x042000000d0e7989 */ /* 0x000e2200000e00ff */
[----:B------:R-:W-:-:S04]  /*fc80*/  ISETP.NE.AND P1, PT, R9, RZ, PT ;  /* 0x000000ff0900720c */ /* 0x000fc80003f25270 */
        /* <DEDUP_REMOVED lines=14> */
[----:B------:R0:W1:Y:S01]  /*fd70*/  SHFL.IDX PT, R14, R2, 0x1f, 0x1f ;  /* 0x03e01f00020e7f89 */ /* 0x00006200000e0000 */
[----:B------:R-:W-:-:S07]  /*fd80*/  IMAD.MOV.U32 R6, RZ, RZ, RZ ;  /* 0x000000ffff067224 */ /* 0x000fce00078e00ff */
.L_x_409:
[----:B------:R-:W-:Y:S02]  /*fd90*/  ULDC UR4, c[0x0][0xc38] ;  /* 0x00030e0000047ab9 */ /* 0x000fe40000000800 */
[----:B------:R-:W-:-:S04]  /*fda0*/  IMAD.U32 R5, RZ, RZ, UR4 ;  /* 0x00000004ff057e24 */ /* 0x000fc8000f8e00ff */
[----:B-1----:R-:W-:-:S04]  /*fdb0*/  IMAD R14, R14, R5, RZ ;  /* 0x000000050e0e7224 */ /* 0x002fc800078e02ff */
[----:B------:R-:W-:-:S05]  /*fdc0*/  IMAD.IADD R9, R8, 0x1, R14 ;  /* 0x0000000108097824 */ /* 0x000fca00078e020e */
[----:B------:R-:W-:-:S13]  /*fdd0*/  ISETP.GT.AND P6, PT, R9, R0, PT ;  /* 0x000000000900720c */ /* 0x000fda0003fc4270 */
[----:B------:R-:W-:Y:S05]  /*fde0*/  @P6 BRA `(.L_x_296) ;  /* 0x0000000000a46947 */ /* 0x000fea0003800000 */
.L_x_299:
[----:B0-----:R-:W0:Y:S01]  /*fdf0*/  LDC R2, c[0x0][0xc3c] ;  /* 0x00030f00ff027b82 */ /* 0x001e220000000800 */
[----:B------:R-:W-:-:S05]  /*fe00*/  VIADD R19, R19, 0x1f ;  /* 0x0000001f13137836 */ /* 0x000fca0000000000 */
[----:B0-----:R-:W-:-:S13]  /*fe10*/  ISETP.GE.AND P6, PT, R19, R2, PT ;  /* 0x000000021300720c */ /* 0x001fda0003fc6270 */
[----:B------:R-:W-:Y:S05]  /*fe20*/  @P6 BRA `(.L_x_297) ;  /* 0x0000000400b86947 */ /* 0x000fea0003800000 */
[----:B------:R-:W0:Y:S01]  /*fe30*/  S2R R3, SR_TID.X ;  /* 0x0000000000037919 */ /* 0x000e220000002100 */
[----:B------:R-:W-:Y:S01]  /*fe40*/  IMAD.MOV.U32 R7, RZ, RZ, RZ ;  /* 0x000000ffff077224 */ /* 0x000fe200078e00ff */
[----:B0-----:R-:W-:-:S05]  /*fe50*/  LOP3.LUT R3, R3, 0x1f, RZ, 0xc0, !PT ;  /* 0x0000001f03037812 */ /* 0x001fca00078ec0ff */
[----:B------:R-:W-:-:S05]  /*fe60*/  IMAD.IADD R11, R19, 0x1, R3 ;  /* 0x00000001130b7824 */ /* 0x000fca00078e0203 */
[----:B------:R-:W-:-:S13]  /*fe70*/  ISETP.GE.OR P6, PT, R11, R2, !P0 ;  /* 0x000000020b00720c */ /* 0x000fda00047c6670 */
[----:B------:R-:W0:Y:S08]  /*fe80*/  @!P6 LDC.64 R2, c[0x0][0xc80] ;  /* 0x00032000ff02eb82 */ /* 0x000e300000000a00 */
[----:B------:R-:W1:Y:S01]  /*fe90*/  @!P6 LDC.64 R4, c[0x0][0xc78] ;  /* 0x00031e00ff04eb82 */ /* 0x000e620000000a00 */
[----:B------:R-:W-:Y:S02]  /*fea0*/  IMAD.MOV.U32 R10, RZ, RZ, RZ ;  /* 0x000000ffff0a7224 */ /* 0x000fe400078e00ff */
[----:B0-----:R-:W-:-:S05]  /*feb0*/  @!P6 IMAD.WIDE R2, R11, 0x4, R2 ;  /* 0x000000040b02e825 */ /* 0x001fca00078e0202 */
[----:B------:R1:W2:Y:S02]  /*fec0*/  @!P6 LDG.E R7, desc[UR36][R2.64] ;  /* 0x000000240207e981 */ /* 0x0002a4000c1e1900 */
[----:B-1----:R-:W-:-:S05]  /*fed0*/  @!P6 IMAD.WIDE R2, R11, 0x4, R4 ;  /* 0x000000040b02e825 */ /* 0x002fca00078e0204 */
[----:B------:R-:W2:Y:S01]  /*fee0*/  @!P6 LDG.E R10, desc[UR36][R2.64] ;  /* 0x00000024020ae981 */ /* 0x000ea2000c1e1900 */
[----:B------:R-:W-:Y:S01]  /*fef0*/  UMOV UR4, 0xffffffff ;  /* 0xffffffff00047882 */ /* 0x000fe20000000000 */
[----:B--2---:R-:W-:Y:S02]  /*ff00*/  IMAD R13, R10, R7, RZ ;  /* 0x000000070a0d7224 */ /* 0x004fe400078e02ff */
[----:B------:R-:W-:Y:S05]  /*ff10*/  BRA.DIV UR4, `(.L_x_298) ;  /* 0x0000003e04b47947 */ /* 0x000fea000b800000 */
        /* <DEDUP_REMOVED lines=10> */
[----:B0-----:R-:W-:-:S04]  /*ffc0*/  SEL R4, R14, RZ, P4 ;  /* 0x000000ff0e047207 */ /* 0x001fc80002000000 */
[----:B------:R-:W-:-:S05]  /*ffd0*/  IADD3 R4, R3, R4, RZ ;  /* 0x0000000403047210 */ /* 0x000fca0007ffe0ff */
[----:B------:R-:W0:Y:S02]  /*ffe0*/  SHFL.UP PT, R14, R4, 0x10, RZ ;  /* 0x06000000040e7989 */ /* 0x000e2400000e00ff */
[----:B0-----:R-:W-:-:S05]  /*fff0*/  SEL R5, R14, RZ, P5 ;  /* 0x000000ff0e057207 */ /* 0x001fca0002800000 */
[----:B------:R-:W-:-:S05]  /*10000*/  IMAD.IADD R2, R4, 0x1, R5 ;  /* 0x0000000104027824 */ /* 0x000fca00078e0205 */
[----:B------:R0:W1:Y:S02]  /*10010*/  SHFL.IDX PT, R14, R2, 0x1f, 0x1f ;  /* 0x03e01f00020e7f89 */ /* 0x00006400000e0000 */
.L_x_417:
[----:B------:R-:W-:Y:S02]  /*10020*/  ULDC UR4, c[0x0][0xc38] ;  /* 0x00030e0000047ab9 */ /* 0x000fe40000000800 */
[----:B------:R-:W-:-:S04]  /*10030*/  IMAD.U32 R5, RZ, RZ, UR4 ;  /* 0x00000004ff057e24 */ /* 0x000fc8000f8e00ff */
[----:B-1----:R-:W-:-:S04]  /*10040*/  IMAD R14, R14, R5, RZ ;  /* 0x000000050e0e7224 */ /* 0x002fc800078e02ff */
[----:B------:R-:W-:-:S05]  /*10050*/  IMAD.IADD R9, R14, 0x1, R9 ;  /* 0x000000010e097824 */ /* 0x000fca00078e0209 */
[----:B------:R-:W-:-:S13]  /*10060*/  ISETP.GT.AND P6, PT, R9, R0, PT ;  /* 0x000000000900720c */ /* 0x000fda0003fc4270 */
[----:B------:R-:W-:Y:S05]  /*10070*/  @!P6 BRA `(.L_x_299) ;  /* 0xfffffffc005ce947 */ /* 0x000fea000383ffff */
.L_x_296:
[----:B------:R-:W-:Y:S01]  /*10080*/  IMAD.IADD R9, R9, 0x1, -R14 ;  /* 0x0000000109097824 */ /* 0x000fe200078e0a0e */
[----:B------:R-:W-:-:S03]  /*10090*/  UMOV UR4, 0xffffffff ;  /* 0xffffffff00047882 */ /* 0x000fc60000000000 */
[----:B------:R-:W-:-:S05]  /*100a0*/  IMAD R3, R2, R5, R9 ;  /* 0x0000000502037224 */ /* 0x000fca00078e0209 */
[----:B------:R-:W-:Y:S01]  /*100b0*/  ISETP.GT.AND P6, PT, R3, R0, PT ;  /* 0x000000000300720c */ /* 0x000fe20003fc4270 */
[----:B------:R-:W-:-:S12]  /*100c0*/  BRA.DIV UR4, `(.L_x_300) ;  /* 0x0000004204007947 */ /* 0x000fd8000b800000 */
[----:B------:R-:W-:-:S04]  /*100d0*/  VOTE.ANY R3, PT, !P6 ;  /* 0x0000000000037806 */ /* 0x000fc800070e0100 */
[----:B------:R-:W1:Y:S02]  /*100e0*/  POPC R4, R3 ;  /* 0x0000000300047309 */ /* 0x000e640000000000 */
[----:B-1----:R1:W2:Y:S04]  /*100f0*/  SHFL.IDX PT, R7, R7, R4, 0x1f ;  /* 0x00001f0407077589 */ /* 0x0022a800000e0000 */
[----:B------:R1:W3:Y:S02]  /*10100*/  SHFL.IDX PT, R10, R10, R4, 0x1f ;  /* 0x00001f040a0a7589 */ /* 0x0002e400000e0000 */
.L_x_422:
[----:B------:R-:W-:-:S13]  /*10110*/  ISETP.NE.AND P0, PT, R3, RZ, PT ;  /* 0x000000ff0300720c */ /* 0x000fda0003f05270 */
[----:B------:R-:W-:Y:S05]  /*10120*/  @!P0 BRA `(.L_x_301) ;  /* 0x0000000000108947 */ /* 0x000fea0003800000 */
[----:B------:R-:W-:Y:S01]  /*10130*/  UMOV UR4, 0xffffffff ;  /* 0xffffffff00047882 */ /* 0x000fe20000000000 */
[----:B------:R-:W-:Y:S02]  /*10140*/  VIADD R12, R4, 0xffffffff ;  /* 0xffffffff040c7836 */ /* 0x000fe40000000000 */
[----:B------:R-:W-:Y:S05]  /*10150*/  BRA.DIV UR4, `(.L_x_302) ;  /* 0x0000004204387947 */ /* 0x000fea000b800000 */
[----:B------:R4:W0:Y:S02]  /*10160*/  SHFL.IDX PT, R6, R2, R12, 0x1f ;  /* 0x00001f0c02067589 */ /* 0x00082400000e0000 */
.L_x_301:
[----:B--2---:R-:W-:Y:S01]  /*10170*/  IABS R8, R7 ;  /* 0x0000000700087213 */ /* 0x004fe20000000000 */
[----:B0-----:R-:W-:Y:S01]  /*10180*/  IMAD R16, R6, R5, R9 ;  /* 0x0000000506107224 */ /* 0x001fe200078e0209 */
[----:B---3--:R-:W-:Y:S01]  /*10190*/  IABS R5, R10 ;  /* 0x0000000a00057213 */ /* 0x008fe20000000000 */
[----:B------:R-:W-:Y:S01]  /*101a0*/  IMAD.IADD R19, R4, 0x1, R19 ;  /* 0x0000000104137824 */ /* 0x000fe200078e0213 */
[----:B------:R-:W0:Y:S01]  /*101b0*/  I2F.RP R11, R8 ;  /* 0x00000008000b7306 */ /* 0x000e220000209400 */
[----:B------:R-:W-:-:S07]  /*101c0*/  IMAD.IADD R0, R0, 0x1, -R16 ;  /* 0x0000000100007824 */ /* 0x000fce00078e0a10 */
[----:B----4-:R-:W2:Y:S08]  /*101d0*/  I2F.RP R12, R5 ;  /* 0x00000005000c7306 */ /* 0x010eb00000209400 */
[----:B0-----:R-:W0:Y:S08]  /*101e0*/  MUFU.RCP R11, R11 ;  /* 0x0000000b000b7308 */ /* 0x001e300000001000 */
[----:B--2---:R-:W-:Y:S01]  /*101f0*/  MUFU.RCP R12, R12 ;  /* 0x0000000c000c7308 */ /* 0x004fe20000001000 */
[----:B0-----:R-:W-:-:S07]  /*10200*/  VIADD R2, R11, 0xffffffe ;  /* 0x0ffffffe0b027836 */ /* 0x001fce0000000000 */
[----:B------:R0:W2:Y:S02]  /*10210*/  F2I.FTZ.U32.TRUNC.NTZ R3, R2 ;  /* 0x0000000200037305 */ /* 0x0000a4000021f000 */
[----:B0-----:R-:W-:Y:S02]  /*10220*/  IMAD.MOV.U32 R2, RZ, RZ, RZ ;  /* 0x000000ffff027224 */ /* 0x001fe400078e00ff */
[----:B--2---:R-:W-:-:S04]  /*10230*/  IMAD.MOV R9, RZ, RZ, -R3 ;  /* 0x000000ffff097224 */ /* 0x004fc800078e0a03 */
[----:B------:R-:W-:-:S04]  /*10240*/  IMAD R9, R9, R8, RZ ;  /* 0x0000000809097224 */ /* 0x000fc800078e02ff */
[----:B------:R-:W-:Y:S01]  /*10250*/  IMAD.HI.U32 R3, R3, R9, R2 ;  /* 0x0000000903037227 */ /* 0x000fe200078e0002 */
[----:B------:R-:W-:Y:S02]  /*10260*/  IABS R2, R7 ;  /* 0x0000000700027213 */ /* 0x000fe40000000000 */
[----:B------:R-:W-:-:S03]  /*10270*/  IABS R9, R0 ;  /* 0x0000000000097213 */ /* 0x000fc60000000000 */
[----:B------:R-:W-:Y:S02]  /*10280*/  IMAD.MOV R2, RZ, RZ, -R2 ;  /* 0x000000ffff027224 */ /* 0x000fe400078e0a02 */
[----:B------:R-:W-:-:S04]  /*10290*/  IMAD.HI.U32 R6, R3, R9, RZ ;  /* 0x0000000903067227 */ /* 0x000fc800078e00ff */
[----:B------:R-:W-:Y:S02]  /*102a0*/  VIADD R3, R12, 0xffffffe ;  /* 0x0ffffffe0c037836 */ /* 0x000fe40000000000 */
[----:B------:R-:W-:-:S04]  /*102b0*/  IMAD R9, R6, R2, R9 ;  /* 0x0000000206097224 */ /* 0x000fc800078e0209 */
[----:B------:R-:W0:Y:S01]  /*102c0*/  F2I.FTZ.U32.TRUNC.NTZ R3, R3 ;  /* 0x0000000300037305 */ /* 0x000e22000021f000 */
[----:B------:R-:W-:-:S13]  /*102d0*/  ISETP.GT.U32.AND P1, PT, R8, R9, PT ;  /* 0x000000090800720c */ /* 0x000fda0003f24070 */
[----:B------:R-:W-:Y:S02]  /*102e0*/  @!P1 IMAD.IADD R9, R9, 0x1, -R8 ;  /* 0x0000000109099824 */ /* 0x000fe400078e0a08 */
[----:B0-----:R-:W-:Y:S02]  /*102f0*/  IMAD.MOV R2, RZ, RZ, -R3 ;  /* 0x000000ffff027224 */ /* 0x001fe400078e0a03 */
[----:B------:R-:W-:Y:S01]  /*10300*/  @!P1 VIADD R6, R6, 0x1 ;  /* 0x0000000106069836 */ /* 0x000fe20000000000 */
[----:B------:R-:W-:Y:S01]  /*10310*/  ISETP.GE.U32.AND P0, PT, R9, R8, PT ;  /* 0x000000080900720c */ /* 0x000fe20003f06070 */
[----:B------:R-:W-:Y:S01]  /*10320*/  IMAD R9, R2, R5, RZ ;  /* 0x0000000502097224 */ /* 0x000fe200078e02ff */
[----:B------:R-:W-:Y:S01]  /*10330*/  ISETP.NE.AND P1, PT, R7, RZ, PT ;  /* 0x000000ff0700720c */ /* 0x000fe20003f25270 */
[----:B------:R-:W-:-:S04]  /*10340*/  IMAD.MOV.U32 R2, RZ, RZ, RZ ;  /* 0x000000ffff027224 */ /* 0x000fc800078e00ff */
[----:B------:R-:W-:Y:S01]  /*10350*/  IMAD.HI.U32 R8, R3, R9, R2 ;  /* 0x0000000903087227 */ /* 0x000fe200078e0002 */
[----:B------:R-:W-:-:S04]  /*10360*/  LOP3.LUT R2, R0, R7, RZ, 0x3c, !PT ;  /* 0x0000000700027212 */ /* 0x000fc800078e3cff */
[----:B------:R-:W-:Y:S01]  /*10370*/  ISETP.GE.AND P2, PT, R2, RZ, PT ;  /* 0x000000ff0200720c */ /* 0x000fe20003f46270 */
[----:B------:R-:W-:Y:S01]  /*10380*/  @P0 VIADD R6, R6, 0x1 ;  /* 0x0000000106060836 */ /* 0x000fe20000000000 */
[----:B------:R-:W-:-:S05]  /*10390*/  IABS R2, R10 ;  /* 0x0000000a00027213 */ /* 0x000fca0000000000 */
[----:B------:R-:W-:-:S06]  /*103a0*/  IMAD.MOV R2, RZ, RZ, -R2 ;  /* 0x000000ffff027224 */ /* 0x000fcc00078e0a02 */
[----:B------:R-:W-:Y:S02]  /*103b0*/  @!P2 IADD3 R6, -R6, RZ, RZ ;  /* 0x000000ff0606a210 */ /* 0x000fe40007ffe1ff */
[----:B------:R-:W-:-:S04]  /*103c0*/  @!P1 LOP3.LUT R6, RZ, R7, RZ, 0x33, !PT ;  /* 0x00000007ff069212 */ /* 0x000fc800078e33ff */
[-C--:B------:R-:W-:Y:S01]  /*103d0*/  IABS R3, R6.reuse ;  /* 0x0000000600037213 */ /* 0x080fe20000000000 */
[----:B------:R-:W-:-:S04]  /*103e0*/  IMAD R7, R7, R6, RZ ;  /* 0x0000000607077224 */ /* 0x000fc800078e02ff */
[----:B------:R-:W-:-:S04]  /*103f0*/  IMAD.HI.U32 R8, R8, R3, RZ ;  /* 0x0000000308087227 */ /* 0x000fc800078e00ff */
[----:B------:R-:W-:Y:S02]  /*10400*/  IMAD R2, R8, R2, R3 ;  /* 0x0000000208027224 */ /* 0x000fe400078e0203 */
[----:B------:R-:W-:-:S03]  /*10410*/  IMAD.IADD R17, R0, 0x1, -R7 ;  /* 0x0000000100117824 */ /* 0x000fc600078e0a07 */
[----:B------:R-:W-:-:S13]  /*10420*/  ISETP.GT.U32.AND P1, PT, R5, R2, PT ;  /* 0x000000020500720c */ /* 0x000fda0003f24070 */
[----:B------:R-:W-:Y:S02]  /*10430*/  @!P1 IMAD.IADD R2, R2, 0x1, -R5 ;  /* 0x0000000102029824 */ /* 0x000fe400078e0a05 */
[----:B------:R-:W-:Y:S01]  /*10440*/  @!P1 VIADD R8, R8, 0x1 ;  /* 0x0000000108089836 */ /* 0x000fe20000000000 */
[----:B------:R-:W-:Y:S02]  /*10450*/  ISETP.NE.AND P1, PT, R10, RZ, PT ;  /* 0x000000ff0a00720c */ /* 0x000fe40003f25270 */
[----:B------:R-:W-:Y:S02]  /*10460*/  ISETP.GE.U32.AND P0, PT, R2, R5, PT ;  /* 0x000000050200720c */ /* 0x000fe40003f06070 */
[----:B------:R-:W-:-:S04]  /*10470*/  LOP3.LUT R2, R6, R10, RZ, 0x3c, !PT ;  /* 0x0000000a06027212 */ /* 0x000fc800078e3cff */
[----:B------:R-:W-:-:S07]  /*10480*/  ISETP.GE.AND P2, PT, R2, RZ, PT ;  /* 0x000000ff0200720c */ /* 0x000fce0003f46270 */
[----:B------:R-:W-:-:S06]  /*10490*/  @P0 VIADD R8, R8, 0x1 ;  /* 0x0000000108080836 */ /* 0x000fcc0000000000 */
[----:B------:R-:W-:Y:S01]  /*104a0*/  @!P2 IMAD.MOV R8, RZ, RZ, -R8 ;  /* 0x000000ffff08a224 */ /* 0x000fe200078e0a08 */
[----:B------:R-:W-:-:S05]  /*104b0*/  @!P1 LOP3.LUT R8, RZ, R10, RZ, 0x33, !PT ;  /* 0x0000000aff089212 */ /* 0x000fca00078e33ff */
[----:B------:R-:W-:-:S04]  /*104c0*/  IMAD.MOV R3, RZ, RZ, -R8 ;  /* 0x000000ffff037224 */ /* 0x000fc800078e0a08 */
[C---:B------:R-:W-:Y:S02]  /*104d0*/  IMAD R18, R10.reuse, R3, R6 ;  /* 0x000000030a127224 */ /* 0x040fe400078e0206 */
[----:B------:R-:W-:-:S04]  /*104e0*/  IMAD R3, R10, 0x1000000, R8 ;  /* 0x010000000a037824 */ /* 0x000fc800078e0208 */
[----:B------:R-:W-:Y:S01]  /*104f0*/  IMAD R18, R18, 0x10000, R3 ;  /* 0x0001000012127824 */ /* 0x000fe200078e0203 */
[----:B------:R-:W-:Y:S06]  /*10500*/  BRA `(.L_x_303) ;  /* 0x00000000001c7947 */ /* 0x000fec0003800000 */
.L_x_297:
[----:B------:R-:W-:Y:S01]  /*10510*/  UMOV UR4, URZ ;  /* 0x0000003f00047c82 */ /* 0x000fe20008000000 */
[----:B------:R-:W-:Y:S01]  /*10520*/  UMOV UR5, URZ ;  /* 0x0000003f00057c82 */ /* 0x000fe20008000000 */
[----:B------:R-:W-:Y:S01]  /*10530*/  ULDC UR6, c[0x0][0xc3c] ;  /* 0x00030f0000067ab9 */ /* 0x000fe20000000800 */
[----:B------:R-:W-:Y:S02]  /*10540*/  IMAD.MOV.U32 R16, RZ, RZ, R0 ;  /* 0x000000ffff107224 */ /* 0x000fe400078e0000 */
[----:B------:R-:W-:Y:S02]  /*10550*/  IMAD.U32 R17, RZ, RZ, UR4 ;  /* 0x00000004ff117e24 */ /* 0x000fe4000f8e00ff */
[----:B------:R-:W-:Y:S02]  /*10560*/  IMAD.U32 R18, RZ, RZ, UR5 ;  /* 0x00000005ff127e24 */ /* 0x000fe4000f8e00ff */
[----:B------:R-:W-:-:S07]  /*10570*/  IMAD.U32 R19, RZ, RZ, UR6 ;  /* 0x00000006ff137e24 */ /* 0x000fce000f8e00ff */
.L_x_303:
[----:B------:R-:W0:Y:S01]  /*10580*/  S2R R0, SR_TID.X ;  /* 0x0000000000007919 */ /* 0x000e220000002100 */
[----:B------:R-:W-:Y:S05]  /*10590*/  WARPSYNC.ALL ;  /* 0x0000000000007948 */ /* 0x000fea0003800000 */
[----:B------:R-:W-:Y:S01]  /*105a0*/  BAR.SYNC.DEFER_BLOCKING 0x4, 0x180 ;  /* 0x0106000000007b1d */ /* 0x000fe20000010000 */
[----:B0-----:R-:W-:-:S04]  /*105b0*/  LOP3.LUT R0, R0, 0x1f, RZ, 0xc0, !PT ;  /* 0x0000001f00007812 */ /* 0x001fc800078ec0ff */
[----:B------:R-:W-:-:S13]  /*105c0*/  ISETP.NE.AND P0, PT, R0, RZ, PT ;  /* 0x000000ff0000720c */ /* 0x000fda0003f05270 */
[----:B------:R-:W0:Y:S01]  /*105d0*/  @!P0 S2R R3, SR_CgaCtaId ;  /* 0x0000000000038919 */ /* 0x000e220000008800 */
[----:B------:R-:W-:-:S04]  /*105e0*/  @!P0 MOV R0, 0x400 ;  /* 0x0000040000008802 */ /* 0x000fc80000000f00 */
[----:B0-----:R-:W-:-:S05]  /*105f0*/  @!P0 LEA R22, R3, R0, 0x18 ;  /* 0x0000000003168211 */ /* 0x001fca00078ec0ff */
[----:B------:R2:W-:Y:S01]  /*10600*/  @!P0 STS.128 [R22+0x308d0], R16 ;  /* 0x0308d01016008388 */ /* 0x0005e20000000c00 */
[----:B------:R-:W-:Y:S06]  /*10610*/  BAR.ARV 0x5, 0x180 ;  /* 0x0146000000007b1d */ /* 0x000fec0000002000 */
.L_x_294:
[----:B------:R-:W-:Y:S02]  /*10620*/  ULDC UR4, c[0x0][0xc3c] ;  /* 0x00030f0000047ab9 */ /* 0x000fe40000000800 */
[----:B-1----:R-:W-:-:S13]  /*10630*/  ISETP.GE.AND P0, PT, R19, UR4, PT ;  /* 0x0000000413007c0c */ /* 0x002fda000bf06270 */
[----:B------:R-:W-:Y:S05]  /*10640*/  @!P0 BRA `(.L_x_304) ;  /* 0xffffffb400a08947 */ /* 0x000fea000383ffff */
[----:B------:R-:W-:Y:S05]  /*10650*/  BSYNC B8 ;  /* 0x0000000000087941 */ /* 0x000fea0003800000 */
.L_x_241:
[----:B------:R-:W3:Y:S01]  /*10660*/  LDL.LU R0, [R1+0x20] ;  /* 0x0000200001007983 */ /* 0x000ee20000300800 */
[----:B------:R-:W-:Y:S01]  /*10670*/  BSSY B0, `(.L_x_305) ;  /* 0x000000b000007945 */ /* 0x000fe20003800000 */
[----:B------:R-:W4:Y:S01]  /*10680*/  S2R R5, SR_CgaCtaId ;  /* 0x0000000000057919 */ /* 0x000f220000008800 */
[----:B---3--:R-:W-:-:S05]  /*10690*/  VIADD R0, R0, 0x1 ;  /* 0x0000000100007836 */ /* 0x008fca0000000000 */
[----:B-1----:R-:W-:-:S04]  /*106a0*/  LEA.HI R2, R0, R0, RZ, 0x1 ;  /* 0x0000000000027211 */ /* 0x002fc800078f08ff */
[----:B------:R-:W-:Y:S02]  /*106b0*/  LOP3.LUT R3, R2, 0xfffffffe, RZ, 0xc0, !PT ;  /* 0xfffffffe02037812 */ /* 0x000fe400078ec0ff */
[----:B------:R-:W-:-:S03]  /*106c0*/  MOV R2, 0x400 ;  /* 0x0000040000027802 */ /* 0x000fc60000000f00 */
[----:B------:R-:W-:Y:S01]  /*106d0*/  IMAD.IADD R0, R0, 0x1, -R3 ;  /* 0x0000000100007824 */ /* 0x000fe200078e0a03 */
[----:B----4-:R-:W-:-:S04]  /*106e0*/  LEA R4, R5, R2, 0x18 ;  /* 0x0000000205047211 */ /* 0x010fc800078ec0ff */
[----:B------:R-:W-:-:S04]  /*106f0*/  SHF.L.U32 R0, R0, 0x1f, RZ ;  /* 0x0000001f00007819 */ /* 0x000fc800000006ff */
[----:B------:R-:W1:Y:S02]  /*10700*/  SYNCS.PHASECHK.TRANS64.TRYWAIT P0, [R4+URZ+0x30820], R0 ;  /* 0x03082000040075a7 */ /* 0x000e64000800017f */
[----:B-1----:R-:W-:Y:S05]  /*10710*/  @!P0 BRA `(.L_x_306) ;  /* 0x0000003800f08947 */ /* 0x002fea0003800000 */
.L_x_425:
[----:B------:R-:W-:Y:S05]  /*10720*/  BSYNC B0 ;  /* 0x0000000000007941 */ /* 0x000fea0003800000 */
.L_x_305:
[----:B------:R-:W-:-:S03]  /*10730*/  UMOV UR4, 0xffffffff ;  /* 0xffffffff00047882 */ /* 0x000fc60000000000 */
[----:B------:R-:W-:Y:S05]  /*10740*/  BRA.DIV UR4, `(.L_x_307) ;  /* 0x0000003a04f87947 */ /* 0x000fea000b800000 */
[----:B-1----:R-:W1:Y:S02]  /*10750*/  S2R R0, SR_TID.X ;  /* 0x0000000000007919 */ /* 0x002e640000002100 */
[----:B-1----:R-:W-:-:S04]  /*10760*/  SHF.R.U32.HI R0, RZ, 0x5, R0 ;  /* 0x00000005ff007819 */ /* 0x002fc80000011600 */
[----:B------:R-:W-:-:S05]  /*10770*/  LOP3.LUT R0, R0, 0x3, RZ, 0xc0, !PT ;  /* 0x0000000300007812 */ /* 0x000fca00078ec0ff */
[----:B------:R1:W3:Y:S02]  /*10780*/  SHFL.IDX PT, R14, R0, RZ, 0x1f ;  /* 0x00001fff000e7589 */ /* 0x0002e400000e0000 */
.L_x_428:
[----:B---3--:R-:W-:Y:S01]  /*10790*/  ISETP.NE.AND P0, PT, R14, RZ, PT ;  /* 0x000000ff0e00720c */ /* 0x008fe20003f05270 */
[----:B------:R-:W-:-:S12]  /*107a0*/  BSSY B0, `(.L_x_308) ;  /* 0x0000026000007945 */ /* 0x000fd80003800000 */
[----:B------:R-:W-:Y:S05]  /*107b0*/  @P0 BRA `(.L_x_309) ;  /* 0x0000000000900947 */ /* 0x000fea0003800000 */
[----:B------:R-:W-:-:S03]  /*107c0*/  UMOV UR4, 0xffffffff ;  /* 0xffffffff00047882 */ /* 0x000fc60000000000 */
[----:B------:R-:W-:Y:S05]  /*107d0*/  BRA.DIV UR4, `(.L_x_310) ;  /* 0x0000003e04087947 */ /* 0x000fea000b800000 */
[----:B------:R-:W-:-:S13]  /*107e0*/  ELECT P6, URZ, PT ;  /* 0x00000000003f782f */ /* 0x000fda00038c0000 */
.L_x_431:
[----:B------:R-:W-:Y:S05]  /*107f0*/  @!P6 BRA `(.L_x_309) ;  /* 0x000000000080e947 */ /* 0x000fea0003800000 */
[----:B-1----:R-:W3:Y:S02]  /*10800*/  LDL R0, [R1+0x2c] ;  /* 0x00002c0001007983 */ /* 0x002ee40000100800 */
[----:B---3--:R-:W-:-:S13]  /*10810*/  R2UR UR4, R0 ;  /* 0x00000000000472ca */ /* 0x008fda00000e0000 */
[----:B------:R-:W-:-:S06]  /*10820*/  ULOP3.LUT UR4, UR4, 0x2, URZ, 0xfc, !UPT ;  /* 0x0000000204047892 */ /* 0x000fcc000f8efc3f */
[----:B------:R-:W-:-:S04]  /*10830*/  MOV R0, UR4 ;  /* 0x0000000400007c02 */ /* 0x000fc80008000f00 */
[----:B------:R-:W-:-:S13]  /*10840*/  ISETP.NE.AND P0, PT, R0, 0x3, PT ;  /* 0x000000030000780c */ /* 0x000fda0003f05270 */
[----:B------:R-:W-:Y:S05]  /*10850*/  @!P0 BRA `(.L_x_311) ;  /* 0x0000000000048947 */ /* 0x000fea0003800000 */
[----:B------:R-:W-:Y:S01]  /*10860*/  BPT.TRAP 0x1 ;  /* 0x000000040000795c */ /* 0x000fe20000300000 */
.L_x_311:
[C---:B------:R-:W-:Y:S01]  /*10870*/  IMAD R5, R27.reuse, 0x8, R4 ;  /* 0x000000081b057824 */ /* 0x040fe200078e0204 */
[----:B------:R-:W-:Y:S01]  /*10880*/  SHF.L.U32 R0, R28, 0x1f, RZ ;  /* 0x0000001f1c007819 */ /* 0x000fe200000006ff */
[----:B------:R-:W-:-:S03]  /*10890*/  VIADD R27, R27, 0x1 ;  /* 0x000000011b1b7836 */ /* 0x000fc60000000000 */
[----:B------:R-:W1:Y:S02]  /*108a0*/  SYNCS.PHASECHK.TRANS64.TRYWAIT P1, [R5+URZ+0x30840], R0 ;  /* 0x03084000050075a7 */ /* 0x000e64000802017f */
[----:B------:R-:W-:-:S04]  /*108b0*/  ISETP.NE.AND P2, PT, R27, 0x2, PT ;  /* 0x000000021b00780c */ /* 0x000fc80003f45270 */
[----:B------:R-:W-:Y:S01]  /*108c0*/  SEL R3, RZ, 0x1, P2 ;  /* 0x00000001ff037807 */ /* 0x000fe20001000000 */
[----:B-1----:R-:W-:Y:S08]  /*108d0*/  @!P1 BRA `(.L_x_312) ;  /* 0x0000003800e89947 */ /* 0x002ff00003800000 */
.L_x_432:
[----:B------:R-:W-:Y:S02]  /*108e0*/  SEL R27, R27, RZ, P2 ;  /* 0x000000ff1b1b7207 */ /* 0x000fe40001000000 */
[----:B------:R-:W-:Y:S01]  /*108f0*/  LOP3.LUT R2, R28, R3, RZ, 0x3c, !PT ;  /* 0x000000031c027212 */ /* 0x000fe200078e3cff */
[----:B------:R-:W-:Y:S06]  /*10900*/  @!P0 BRA `(.L_x_313) ;  /* 0x0000000000048947 */ /* 0x000fec0003800000 */
[----:B------:R-:W-:Y:S01]  /*10910*/  BPT.TRAP 0x1 ;  /* 0x000000040000795c */ /* 0x000fe20000300000 */
.L_x_313:
[----:B------:R-:W-:Y:S01]  /*10920*/  IMAD R27, R27, 0x8, R4 ;  /* 0x000000081b1b7824 */ /* 0x000fe200078e0204 */
[----:B------:R-:W-:-:S04]  /*10930*/  SHF.L.U32 R2, R2, 0x1f, RZ ;  /* 0x0000001f02027819 */ /* 0x000fc800000006ff */
[----:B------:R-:W3:Y:S02]  /*10940*/  SYNCS.PHASECHK.TRANS64.TRYWAIT P1, [R27+URZ+0x30840], R2 ;  /* 0x030840021b0075a7 */ /* 0x000ee4000802017f */
[----:B---3--:R-:W-:Y:S05]  /*10950*/  @!P1 BRA `(.L_x_314) ;  /* 0x0000003800dc9947 */ /* 0x008fea0003800000 */
.L_x_433:
[----:B------:R-:W-:Y:S05]  /*10960*/  @!P0 BRA `(.L_x_315) ;  /* 0x0000000000048947 */ /* 0x000fea0003800000 */
[----:B------:R-:W-:Y:S01]  /*10970*/  BPT.TRAP 0x1 ;  /* 0x000000040000795c */ /* 0x000fe20000300000 */
.L_x_315:
[----:B------:R-:W4:Y:S02]  /*10980*/  SYNCS.PHASECHK.TRANS64.TRYWAIT P1, [R5+URZ+0x30860], R0 ;  /* 0x03086000050075a7 */ /* 0x000f24000802017f */
[----:B----4-:R-:W-:Y:S05]  /*10990*/  @!P1 BRA `(.L_x_316) ;  /* 0x0000003800e09947 */ /* 0x010fea0003800000 */
.L_x_434:
[----:B------:R-:W-:Y:S05]  /*109a0*/  @!P0 BRA `(.L_x_317) ;  /* 0x0000000000048947 */ /* 0x000fea0003800000 */
[----:B------:R-:W-:Y:S01]  /*109b0*/  BPT.TRAP 0x1 ;  /* 0x000000040000795c */ /* 0x000fe20000300000 */
.L_x_317:
[----:B------:R0:W0:Y:S02]  /*109c0*/  SYNCS.PHASECHK.TRANS64.TRYWAIT P0, [R27+URZ+0x30860], R2 ;  /* 0x030860021b0075a7 */ /* 0x000024000800017f */
[----:B0-----:R-:W-:Y:S05]  /*109d0*/  @!P0 NANOSLEEP.SYNCS 0x989680 ;  /* 0x009896800000895d */ /* 0x001fea0003900000 */
[----:B------:R-:W0:Y:S02]  /*109e0*/  @!P0 SYNCS.PHASECHK.TRANS64 P0, [R27+URZ+0x30860], R2 ;  /* 0x030860021b0085a7 */ /* 0x000e24000800007f */
[----:B0-----:R-:W-:Y:S05]  /*109f0*/  @!P0 BRA `(.L_x_317) ;  /* 0xfffffffc00f08947 */ /* 0x001fea000383ffff */
.L_x_309:
[----:B------:R-:W-:Y:S05]  /*10a00*/  BSYNC B0 ;  /* 0x0000000000007941 */ /* 0x000fea0003800000 */
.L_x_308:
[----:B------:R-:W-:Y:S05]  /*10a10*/  EXIT ;  /* 0x000000000000794d */ /* 0x000fea0003800000 */
.L_x_188:
[----:B0-----:R0:W1:Y:S02]  /*10a20*/  SYNCS.PHASECHK.TRANS64.TRYWAIT P1, [R4+URZ+0x30800], R3 ;  /* 0x03080003040075a7 */ /* 0x001064000802017f */
[----:B-1----:R-:W-:Y:S05]  /*10a30*/  @!P1 NANOSLEEP.SYNCS 0x989680 ;  /* 0x009896800000995d */ /* 0x002fea0003900000 */
[----:B------:R-:W1:Y:S02]  /*10a40*/  @!P1 SYNCS.PHASECHK.TRANS64 P1, [R4+URZ+0x30800], R3 ;  /* 0x03080003040095a7 */ /* 0x000e64000802007f */
[----:B-1----:R-:W-:Y:S05]  /*10a50*/  @!P1 BRA `(.L_x_188) ;  /* 0xfffffffc00f09947 */ /* 0x002fea000383ffff */
[----:B------:R-:W-:Y:S05]  /*10a60*/  BRA `(.L_x_318) ;  /* 0xffffff1000cc7947 */ /* 0x000fea000383ffff */
.L_x_192:
[----:B-1----:R1:W2:Y:S02]  /*10a70*/  SYNCS.PHASECHK.TRANS64.TRYWAIT P1, [R0+URZ+0x30830], R3 ;  /* 0x03083003000075a7 */ /* 0x0022a4000802017f */
[----:B--2---:R-:W-:Y:S05]  /*10a80*/  @!P1 NANOSLEEP.SYNCS 0x989680 ;  /* 0x009896800000995d */ /* 0x004fea0003900000 */
[----:B------:R-:W2:Y:S02]  /*10a90*/  @!P1 SYNCS.PHASECHK.TRANS64 P1, [R0+URZ+0x30830], R3 ;  /* 0x03083003000095a7 */ /* 0x000ea4000802007f */
[----:B--2---:R-:W-:Y:S05]  /*10aa0*/  @!P1 BRA `(.L_x_192) ;  /* 0xfffffffc00f09947 */ /* 0x004fea000383ffff */
[----:B------:R-:W-:Y:S05]  /*10ab0*/  BRA `(.L_x_191) ;  /* 0xffffff1000ec7947 */ /* 0x000fea000383ffff */
.L_x_198:
[----:B-1----:R-:W-:-:S04]  /*10ac0*/  IMAD.U32 R3, RZ, RZ, UR8 ;  /* 0x00000008ff037e24 */ /* 0x002fc8000f8e00ff */
[----:B------:R1:W2:Y:S03]  /*10ad0*/  SYNCS.PHASECHK.TRANS64.TRYWAIT P1, [R3+URZ+0x30830], R2 ;  /* 0x03083002030075a7 */ /* 0x0002a6000802017f */
[----:B--2---:R-:W-:Y:S05]  /*10ae0*/  @!P1 NANOSLEEP.SYNCS 0x989680 ;  /* 0x009896800000995d */ /* 0x004fea0003900000 */
[----:B------:R-:W2:Y:S02]  /*10af0*/  @!P1 SYNCS.PHASECHK.TRANS64 P1, [R3+URZ+0x30830], R2 ;  /* 0x03083002030095a7 */ /* 0x000ea4000802007f */
[----:B--2---:R-:W-:Y:S05]  /*10b00*/  @!P1 BRA `(.L_x_198) ;  /* 0xfffffffc00ec9947 */ /* 0x004fea000383ffff */
[----:B------:R-:W-:Y:S05]  /*10b10*/  BRA `(.L_x_197) ;  /* 0xffffff3400f87947 */ /* 0x000fea000383ffff */
.L_x_202:
[----:B01----:R-:W-:-:S04]  /*10b20*/  IMAD.U32 R2, RZ, RZ, UR9 ;  /* 0x00000009ff027e24 */ /* 0x003fc8000f8e00ff */
[----:B------:R0:W1:Y:S03]  /*10b30*/  SYNCS.PHASECHK.TRANS64.TRYWAIT P1, [R2+URZ+0x30850], R0 ;  /* 0x03085000020075a7 */ /* 0x000066000802017f */
[----:B-1----:R-:W-:Y:S05]  /*10b40*/  @!P1 NANOSLEEP.SYNCS 0x989680 ;  /* 0x009896800000995d */ /* 0x002fea0003900000 */
[----:B------:R-:W1:Y:S02]  /*10b50*/  @!P1 SYNCS.PHASECHK.TRANS64 P1, [R2+URZ+0x30850], R0 ;  /* 0x03085000020095a7 */ /* 0x000e64000802007f */
[----:B-1----:R-:W-:Y:S05]  /*10b60*/  @!P1 BRA `(.L_x_202) ;  /* 0xfffffffc00ec9947 */ /* 0x002fea000383ffff */
[----:B------:R-:W-:Y:S05]  /*10b70*/  BRA `(.L_x_201) ;  /* 0xffffff4000b47947 */ /* 0x000fea000383ffff */
.L_x_209:
[----:B-1----:R1:W2:Y:S02]  /*10b80*/  SYNCS.PHASECHK.TRANS64.TRYWAIT P1, [R13+URZ+0x30850], R0 ;  /* 0x030850000d0075a7 */ /* 0x0022a4000802017f */
[----:B--2---:R-:W-:Y:S05]  /*10b90*/  @!P1 NANOSLEEP.SYNCS 0x989680 ;  /* 0x009896800000995d */ /* 0x004fea0003900000 */
[----:B------:R-:W2:Y:S02]  /*10ba0*/  @!P1 SYNCS.PHASECHK.TRANS64 P1, [R13+URZ+0x30850], R0 ;  /* 0x030850000d0095a7 */ /* 0x000ea4000802007f */
[----:B--2---:R-:W-:Y:S05]  /*10bb0*/  @!P1 BRA `(.L_x_209) ;  /* 0xfffffffc00f09947 */ /* 0x004fea000383ffff */
[----:B------:R-:W-:Y:S05]  /*10bc0*/  BRA `(.L_x_208) ;  /* 0xffffff5800e87947 */ /* 0x000fea000383ffff */
.L_x_255:
[----:B------:R-:W0:Y:S01]  /*10bd0*/  S2R R7, SR_TID.X ;  /* 0x0000000000077919 */ /* 0x000e220000002100 */
[----:B------:R-:W-:Y:S01]  /*10be0*/  BSSY B0, `(.L_x_319) ;  /* 0x000000a000007945 */ /* 0x000fe20003800000 */
[----:B------:R-:W-:Y:S02]  /*10bf0*/  IMAD.MOV.U32 R12, RZ, RZ, RZ ;  /* 0x000000ffff0c7224 */ /* 0x000fe400078e00ff */
[----:B------:R-:W-:Y:S02]  /*10c00*/  IMAD.MOV.U32 R11, RZ, RZ, 0x1f ;  /* 0x0000001fff0b7424 */ /* 0x000fe400078e00ff */
[----:B------:R-:W-:Y:S01]  /*10c10*/  IMAD.MOV.U32 R15, RZ, RZ, -0x1 ;  /* 0xffffffffff0f7424 */ /* 0x000fe200078e00ff */
[----:B0-----:R-:W-:-:S04]  /*10c20*/  SHF.R.U32.HI R7, RZ, 0x5, R7 ;  /* 0x00000005ff077819 */ /* 0x001fc80000011607 */
[----:B------:R-:W-:-:S05]  /*10c30*/  LOP3.LUT R7, R7, 0x3, RZ, 0xc0, !PT ;  /* 0x0000000307077812 */ /* 0x000fca00078ec0ff */
[----:B------:R-:W-:-:S07]  /*10c40*/  IMAD.MOV.U32 R13, RZ, RZ, R7 ;  /* 0x000000ffff0d7224 */ /* 0x000fce00078e0007 */
[----:B-----5:R-:W-:Y:S05]  /*10c50*/  WARPSYNC.COLLECTIVE R15, `(.L_x_320) ;  /* 0x000000000f087348 */ /* 0x020fea0003c00000 */
[----:B------:R0:W1:Y:S02]  /*10c60*/  SHFL.IDX P6, R14, R13, R12, R11 ;  /* 0x0000000c0d0e7389 */ /* 0x00006400000c000b */
[----:B01---5:R-:W-:Y:S01]  /*10c70*/  ENDCOLLECTIVE ;  /* 0x000000000000791b */ /* 0x023fe20003800000 */
.L_x_320:
[----:B------:R-:W-:Y:S05]  /*10c80*/  BSYNC B0 ;  /* 0x0000000000007941 */ /* 0x000fea0003800000 */
.L_x_319:
[----:B------:R-:W-:Y:S05]  /*10c90*/  BRA `(.L_x_321) ;  /* 0xffffffbc00fc7947 */ /* 0x000fea000383ffff */
.L_x_258:
[----:B0-----:R0:W1:Y:S02]  /*10ca0*/  SYNCS.PHASECHK.TRANS64.TRYWAIT P0, [R7+URZ+0x30840], R2 ;  /* 0x03084002070075a7 */ /* 0x001064000800017f */
[----:B-1----:R-:W-:Y:S05]  /*10cb0*/  @!P0 NANOSLEEP.SYNCS 0x989680 ;  /* 0x009896800000895d */ /* 0x002fea0003900000 */
[----:B------:R-:W1:Y:S02]  /*10cc0*/  @!P0 SYNCS.PHASECHK.TRANS64 P0, [R7+URZ+0x30840], R2 ;  /* 0x03084002070085a7 */ /* 0x000e64000800007f */
[----:B-1----:R-:W-:Y:S05]  /*10cd0*/  @!P0 BRA `(.L_x_258) ;  /* 0xfffffffc00f08947 */ /* 0x002fea000383ffff */
[----:B------:R-:W-:Y:S05]  /*10ce0*/  BRA `(.L_x_322) ;  /* 0xffffffc000587947 */ /* 0x000fea000383ffff */
.L_x_259:
[----:B------:R-:W-:Y:S01]  /*10cf0*/  BSSY B0, `(.L_x_323) ;  /* 0x0000008000007945 */ /* 0x000fe20003800000 */
[----:B------:R-:W-:Y:S02]  /*10d00*/  IMAD.MOV.U32 R13, RZ, RZ, R0 ;  /* 0x000000ffff0d7224 */ /* 0x000fe400078e0000 */
[----:B------:R-:W-:Y:S02]  /*10d10*/  IMAD.MOV.U32 R12, RZ, RZ, RZ ;  /* 0x000000ffff0c7224 */ /* 0x000fe400078e00ff */
[----:B------:R-:W-:Y:S02]  /*10d20*/  IMAD.MOV.U32 R11, RZ, RZ, 0x181f ;  /* 0x0000181fff0b7424 */ /* 0x000fe400078e00ff */
[----:B------:R-:W-:-:S07]  /*10d30*/  IMAD.MOV.U32 R15, RZ, RZ, -0x1 ;  /* 0xffffffffff0f7424 */ /* 0x000fce00078e00ff */
[----:B------:R-:W-:Y:S05]  /*10d40*/  WARPSYNC.COLLECTIVE R15, `(.L_x_324) ;  /* 0x000000000f087348 */ /* 0x000fea0003c00000 */
[----:B------:R0:W1:Y:S02]  /*10d50*/  SHFL.IDX P6, R14, R13, R12, R11 ;  /* 0x0000000c0d0e7389 */ /* 0x00006400000c000b */
[----:B01----:R-:W-:Y:S01]  /*10d60*/  ENDCOLLECTIVE ;  /* 0x000000000000791b */ /* 0x003fe20003800000 */
.L_x_324:
[----:B------:R-:W-:Y:S05]  /*10d70*/  BSYNC B0 ;  /* 0x0000000000007941 */ /* 0x000fea0003800000 */
.L_x_323:
[----:B------:R-:W-:Y:S01]  /*10d80*/  IMAD.MOV.U32 R13, RZ, RZ, R4 ;  /* 0x000000ffff0d7224 */ /* 0x000fe200078e0004 */
[----:B------:R-:W-:Y:S01]  /*10d90*/  MOV R11, 0x181f ;  /* 0x0000181f000b7802 */ /* 0x000fe20000000f00 */
[----:B------:R-:W-:Y:S02]  /*10da0*/  IMAD.MOV.U32 R12, RZ, RZ, RZ ;  /* 0x000000ffff0c7224 */ /* 0x000fe400078e00ff */
[----:B------:R-:W-:Y:S02]  /*10db0*/  IMAD.MOV.U32 R15, RZ, RZ, -0x1 ;  /* 0xffffffffff0f7424 */ /* 0x000fe400078e00ff */
[----:B------:R-:W-:Y:S02]  /*10dc0*/  IMAD.MOV.U32 R2, RZ, RZ, R14 ;  /* 0x000000ffff027224 */ /* 0x000fe400078e000e */
[----:B------:R-:W-:-:S07]  /*10dd0*/  @P0 IMAD R8, R5, 0x2, R22 ;  /* 0x0000000205080824 */ /* 0x000fce00078e0216 */
[----:B------:R-:W-:Y:S05]  /*10de0*/  WARPSYNC.COLLECTIVE R15, `(.L_x_325) ;  /* 0x000000000f087348 */ /* 0x000fea0003c00000 */
[----:B------:R0:W1:Y:S02]  /*10df0*/  SHFL.IDX P6, R14, R13, R12, R11 ;  /* 0x0000000c0d0e7389 */ /* 0x00006400000c000b */
[----:B01----:R-:W-:Y:S01]  /*10e00*/  ENDCOLLECTIVE ;  /* 0x000000000000791b */ /* 0x003fe20003800000 */
.L_x_325:
[----:B------:R-:W-:Y:S02]  /*10e10*/  IMAD.MOV.U32 R13, RZ, RZ, R0 ;  /* 0x000000ffff0d7224 */ /* 0x000fe400078e0000 */
[----:B------:R-:W-:Y:S02]  /*10e20*/  IMAD.MOV.U32 R12, RZ, RZ, 0x1 ;  /* 0x00000001ff0c7424 */ /* 0x000fe400078e00ff */
[----:B------:R-:W-:-:S07]  /*10e30*/  IMAD.MOV.U32 R3, RZ, RZ, R14 ;  /* 0x000000ffff037224 */ /* 0x000fce00078e000e */
[----:B------:R-:W-:Y:S05]  /*10e40*/  WARPSYNC.COLLECTIVE R15, `(.L_x_326) ;  /* 0x000000000f087348 */ /* 0x000fea0003c00000 */
[----:B------:R0:W1:Y:S02]  /*10e50*/  SHFL.IDX P6, R14, R13, R12, R11 ;  /* 0x0000000c0d0e7389 */ /* 0x00006400000c000b */
[----:B01----:R-:W-:Y:S01]  /*10e60*/  ENDCOLLECTIVE ;  /* 0x000000000000791b */ /* 0x003fe20003800000 */
.L_x_326:
[----:B------:R-:W-:-:S05]  /*10e70*/  @P0 LEA R3, P1, R31, R3, 0x1 ;  /* 0x000000031f030211 */ /* 0x000fca00078208ff */
[----:B------:R-:W-:Y:S01]  /*10e80*/  @P0 IMAD.X R2, RZ, RZ, R2, P1 ;  /* 0x000000ffff020224 */ /* 0x000fe200008e0602 */
[----:B------:R-:W-:-:S04]  /*10e90*/  ISETP.GE.AND P1, PT, R6, 0x11, PT ;  /* 0x000000110600780c */ /* 0x000fc80003f26270 */
[----:B------:R-:W-:Y:S01]  /*10ea0*/  @P0 LOP3.LUT R3, R3, R2, RZ, 0x3c, !PT ;  /* 0x0000000203030212 */ /* 0x000fe200078e3cff */
[----:B------:R-:W-:-:S03]  /*10eb0*/  IMAD.MOV.U32 R13, RZ, RZ, R4 ;  /* 0x000000ffff0d7224 */ /* 0x000fc600078e0004 */
[----:B------:R-:W-:-:S04]  /*10ec0*/  @P0 LOP3.LUT R2, R3, R2, RZ, 0x3c, !PT ;  /* 0x0000000203020212 */ /* 0x000fc800078e3cff */
[----:B------:R-:W-:-:S05]  /*10ed0*/  @P0 LOP3.LUT R3, R3, R2, RZ, 0x3c, !PT ;  /* 0x0000000203030212 */ /* 0x000fca00078e3cff */
[----:B------:R-:W-:Y:S01]  /*10ee0*/  @!PT LDS RZ, [RZ] ;  /* 0x00000000fffff984 */ /* 0x000fe20000000800 */
[----:B------:R-:W-:Y:S01]  /*10ef0*/  @!PT LDS RZ, [RZ] ;  /* 0x00000000fffff984 */ /* 0x000fe20000000800 */
[----:B------:R-:W-:Y:S01]  /*10f00*/  @!PT LDS RZ, [RZ] ;  /* 0x00000000fffff984 */ /* 0x000fe20000000800 */
[----:B------:R-:W-:Y:S04]  /*10f10*/  @P0 LDGSTS.E.BYPASS.LTC128B.128 [R8+0x1e400], desc[UR36][R2.64], !P4 ;  /* 0x1e40000002080fae */ /* 0x000fe8000e101d64 */
[----:B------:R-:W-:Y:S04]  /*10f20*/  @P0 LDGSTS.E.BYPASS.LTC128B.128 [R8+0x21400], desc[UR36][R2.64+0x80], !P3 ;  /* 0x2140008002080fae */ /* 0x000fe8000d901d64 */
[----:B------:R0:W-:Y:S02]  /*10f30*/  @P0 LDGSTS.E.BYPASS.LTC128B.128 [R8+0x24400], desc[UR36][R2.64+0x100], !P2 ;  /* 0x2440010002080fae */ /* 0x0001e4000d101d64 */
[----:B0-----:R-:W-:-:S07]  /*10f40*/  IMAD.MOV.U32 R2, RZ, RZ, R14 ;  /* 0x000000ffff027224 */ /* 0x001fce00078e000e */
[----:B------:R-:W-:Y:S05]  /*10f50*/  WARPSYNC.COLLECTIVE R15, `(.L_x_327) ;  /* 0x000000000f087348 */ /* 0x000fea0003c00000 */
[----:B------:R0:W1:Y:S02]  /*10f60*/  SHFL.IDX P6, R14, R13, R12, R11 ;  /* 0x0000000c0d0e7389 */ /* 0x00006400000c000b */
[----:B01----:R-:W-:Y:S01]  /*10f70*/  ENDCOLLECTIVE ;  /* 0x000000000000791b */ /* 0x003fe20003800000 */
.L_x_327:
[----:B------:R-:W-:Y:S02]  /*10f80*/  @P1 IMAD R8, R5, 0x2, R22 ;  /* 0x0000000205081824 */ /* 0x000fe400078e0216 */
[----:B------:R-:W-:Y:S02]  /*10f90*/  IMAD.MOV.U32 R13, RZ, RZ, R0 ;  /* 0x000000ffff0d7224 */ /* 0x000fe400078e0000 */
[----:B------:R-:W-:Y:S02]  /*10fa0*/  IMAD.MOV.U32 R12, RZ, RZ, 0x2 ;  /* 0x00000002ff0c7424 */ /* 0x000fe400078e00ff */
[----:B------:R-:W-:-:S07]  /*10fb0*/  IMAD.MOV.U32 R3, RZ, RZ, R14 ;  /* 0x000000ffff037224 */ /* 0x000fce00078e000e */
[----:B------:R-:W-:Y:S05]  /*10fc0*/  WARPSYNC.COLLECTIVE R15, `(.L_x_328) ;  /* 0x000000000f087348 */ /* 0x000fea0003c00000 */
[----:B------:R0:W1:Y:S02]  /*10fd0*/  SHFL.IDX P6, R14, R13, R12, R11 ;  /* 0x0000000c0d0e7389 */ /* 0x00006400000c000b */
[----:B01----:R-:W-:Y:S01]  /*10fe0*/  ENDCOLLECTIVE ;  /* 0x000000000000791b */ /* 0x003fe20003800000 */
.L_x_328:
[----:B------:R-:W-:-:S05]  /*10ff0*/  @P1 LEA R3, P0, R31, R3, 0x1 ;  /* 0x000000031f031211 */ /* 0x000fca00078008ff */
[----:B------:R-:W-:-:S05]  /*11000*/  @P1 IMAD.X R2, RZ, RZ, R2, P0 ;  /* 0x000000ffff021224 */ /* 0x000fca00000e0602 */
        /* <DEDUP_REMOVED lines=9> */
[----:B------:R0:W-:Y:S01]  /*110a0*/  @P1 LDGSTS.E.BYPASS.LTC128B.128 [R8+0x24c00], desc[UR36][R2.64+0x100], !P2 ;  /* 0x24c0010002081fae */ /* 0x0001e2000d101d64 */
[----:B------:R-:W-:Y:S01]  /*110b0*/  ISETP.GE.AND P1, PT, R6, 0x21, PT ;  /* 0x000000210600780c */ /* 0x000fe20003f26270 */
[----:B0-----:R-:W-:-:S12]  /*110c0*/  IMAD.MOV.U32 R2, RZ, RZ, R14 ;  /* 0x000000ffff027224 */ /* 0x001fd800078e000e */
[----:B------:R-:W-:Y:S05]  /*110d0*/  WARPSYNC.COLLECTIVE R15, `(.L_x_329) ;  /* 0x000000000f087348 */ /* 0x000fea0003c00000 */
[----:B------:R0:W1:Y:S02]  /*110e0*/  SHFL.IDX P6, R14, R13, R12, R11 ;  /* 0x0000000c0d0e7389 */ /* 0x00006400000c000b */
[----:B01----:R-:W-:Y:S01]  /*110f0*/  ENDCOLLECTIVE ;  /* 0x000000000000791b */ /* 0x003fe20003800000 */
.L_x_329:
[----:B------:R-:W-:Y:S02]  /*11100*/  @P1 IMAD R8, R5, 0x2, R22 ;  /* 0x0000000205081824 */ /* 0x000fe400078e0216 */
[----:B------:R-:W-:Y:S02]  /*11110*/  IMAD.MOV.U32 R13, RZ, RZ, R0 ;  /* 0x000000ffff0d7224 */ /* 0x000fe400078e0000 */
[----:B------:R-:W-:Y:S02]  /*11120*/  IMAD.MOV.U32 R12, RZ, RZ, 0x3 ;  /* 0x00000003ff0c7424 */ /* 0x000fe400078e00ff */
[----:B------:R-:W-:-:S07]  /*11130*/  IMAD.MOV.U32 R3, RZ, RZ, R14 ;  /* 0x000000ffff037224 */ /* 0x000fce00078e000e */
[----:B------:R-:W-:Y:S05]  /*11140*/  WARPSYNC.COLLECTIVE R15, `(.L_x_330) ;  /* 0x000000000f087348 */ /* 0x000fea0003c00000 */
[----:B------:R0:W1:Y:S02]  /*11150*/  SHFL.IDX P6, R14, R13, R12, R11 ;  /* 0x0000000c0d0e7389 */ /* 0x00006400000c000b */
[----:B01----:R-:W-:Y:S01]  /*11160*/  ENDCOLLECTIVE ;  /* 0x000000000000791b */ /* 0x003fe20003800000 */
.L_x_330:
[----:B------:R-:W-:-:S04]  /*11170*/  @P1 LEA R3, P0, R31, R3, 0x1 ;  /* 0x000000031f031211 */ /* 0x000fc800078008ff */
[----:B------:R-:W-:-:S04]  /*11180*/  @P1 IADD3.X R2, RZ, R2, RZ, P0, !PT ;  /* 0x00000002ff021210 */ /* 0x000fc800007fe4ff */
        /* <DEDUP_REMOVED lines=15> */
.L_x_331:
[----:B------:R-:W-:Y:S02]  /*11280*/  @P1 IMAD R8, R5, 0x2, R22 ;  /* 0x0000000205081824 */ /* 0x000fe400078e0216 */
[----:B------:R-:W-:Y:S02]  /*11290*/  IMAD.MOV.U32 R13, RZ, RZ, R0 ;  /* 0x000000ffff0d7224 */ /* 0x000fe400078e0000 */
[----:B------:R-:W-:Y:S02]  /*112a0*/  IMAD.MOV.U32 R12, RZ, RZ, 0x4 ;  /* 0x00000004ff0c7424 */ /* 0x000fe400078e00ff */
[----:B------:R-:W-:-:S07]  /*112b0*/  IMAD.MOV.U32 R3, RZ, RZ, R14 ;  /* 0x000000ffff037224 */ /* 0x000fce00078e000e */
[----:B------:R-:W-:Y:S05]  /*112c0*/  WARPSYNC.COLLECTIVE R15, `(.L_x_332) ;  /* 0x000000000f087348 */ /* 0x000fea0003c00000 */
[----:B------:R0:W1:Y:S02]  /*112d0*/  SHFL.IDX P6, R14, R13, R12, R11 ;  /* 0x0000000c0d0e7389 */ /* 0x00006400000c000b */
[----:B01----:R-:W-:Y:S01]  /*112e0*/  ENDCOLLECTIVE ;  /* 0x000000000000791b */ /* 0x003fe20003800000 */
.L_x_332:
        /* <DEDUP_REMOVED lines=17> */
.L_x_333:
[----:B------:R-:W-:Y:S02]  /*11400*/  @P1 IMAD R8, R5, 0x2, R22 ;  /* 0x0000000205081824 */ /* 0x000fe400078e0216 */
[----:B------:R-:W-:Y:S01]  /*11410*/  IMAD.MOV.U32 R13, RZ, RZ, R0 ;  /* 0x000000ffff0d7224 */ /* 0x000fe200078e0000 */
[----:B------:R-:W-:Y:S01]  /*11420*/  MOV R12, 0x5 ;  /* 0x00000005000c7802 */ /* 0x000fe20000000f00 */
[----:B------:R-:W-:-:S07]  /*11430*/  IMAD.MOV.U32 R3, RZ, RZ, R14 ;  /* 0x000000ffff037224 */ /* 0x000fce00078e000e */
[----:B------:R-:W-:Y:S05]  /*11440*/  WARPSYNC.COLLECTIVE R15, `(.L_x_334) ;  /* 0x000000000f087348 */ /* 0x000fea0003c00000 */
[----:B------:R0:W1:Y:S02]  /*11450*/  SHFL.IDX P6, R14, R13, R12, R11 ;  /* 0x0000000c0d0e7389 */ /* 0x00006400000c000b */
[----:B01----:R-:W-:Y:S01]  /*11460*/  ENDCOLLECTIVE ;  /* 0x000000000000791b */ /* 0x003fe20003800000 */
.L_x_334:
[----:B------:R-:W-:-:S05]  /*11470*/  @P1 LEA R3, P0, R31, R3, 0x1 ;  /* 0x000000031f031211 */ /* 0x000fca00078008ff */
[----:B------:R-:W-:-:S05]  /*11480*/  @P1 IMAD.X R2, RZ, RZ, R2, P0 ;  /* 0x000000ffff021224 */ /* 0x000fca00000e0602 */
[----:B------:R-:W-:Y:S01]  /*11490*/  @P1 LOP3.LUT R3, R3, R2, RZ, 0x3c, !PT ;  /* 0x0000000203031212 */ /* 0x000fe200078e3cff */
[----:B------:R-:W-:-:S03]  /*114a0*/  IMAD.MOV.U32 R13, RZ, RZ, R4 ;  /* 0x000000ffff0d7224 */ /* 0x000fc600078e0004 */
[----:B------:R-:W-:-:S04]  /*114b0*/  @P1 LOP3.LUT R2, R3, R2, RZ, 0x3c, !PT ;  /* 0x0000000203021212 */ /* 0x000fc800078e3cff */
[----:B------:R-:W-:Y:S01]  /*114c0*/  @P1 LOP3.LUT R3, R3, R2, RZ, 0x3c, !PT ;  /* 0x0000000203031212 */ /* 0x000fe200078e3cff */
[----:B------:R-:W-:-:S07]  /*114d0*/  IMAD.MOV.U32 R0, RZ, RZ, R14 ;  /* 0x000000ffff007224 */ /* 0x000fce00078e000e */
[----:B------:R-:W-:Y:S05]  /*114e0*/  WARPSYNC.COLLECTIVE R15, `(.L_x_335) ;  /* 0x000000000f087348 */ /* 0x000fea0003c00000 */
[----:B------:R0:W1:Y:S02]  /*114f0*/  SHFL.IDX P6, R14, R13, R12, R11 ;  /* 0x0000000c0d0e7389 */ /* 0x00006400000c000b */
[----:B01----:R-:W-:Y:S01]  /*11500*/  ENDCOLLECTIVE ;  /* 0x000000000000791b */ /* 0x003fe20003800000 */
.L_x_335:
[----:B------:R-:W-:Y:S01]  /*11510*/  @!PT LDS RZ, [RZ] ;  /* 0x00000000fffff984 */ /* 0x000fe20000000800 */
[----:B------:R-:W-:Y:S01]  /*11520*/  @!PT LDS RZ, [RZ] ;  /* 0x00000000fffff984 */ /* 0x000fe20000000800 */
[----:B------:R-:W-:Y:S01]  /*11530*/  @!PT LDS RZ, [RZ] ;  /* 0x00000000fffff984 */ /* 0x000fe20000000800 */
[----:B------:R-:W-:Y:S04]  /*11540*/  @P1 LDGSTS.E.BYPASS.LTC128B.128 [R8+0x20400], desc[UR36][R2.64], !P4 ;  /* 0x2040000002081fae */ /* 0x000fe8000e101d64 */
[----:B------:R-:W-:Y:S04]  /*11550*/  @P1 LDGSTS.E.BYPASS.LTC128B.128 [R8+0x23400], desc[UR36][R2.64+0x80], !P3 ;  /* 0x2340008002081fae */ /* 0x000fe8000d901d64 */
[----:B------:R0:W-:Y:S02]  /*11560*/  @P1 LDGSTS.E.BYPASS.LTC128B.128 [R8+0x26400], desc[UR36][R2.64+0x100], !P2 ;  /* 0x2640010002081fae */ /* 0x0001e4000d101d64 */
[----:B0-----:R-:W-:Y:S01]  /*11570*/  IMAD.MOV.U32 R2, RZ, RZ, R14 ;  /* 0x000000ffff027224 */ /* 0x001fe200078e000e */
[----:B------:R-:W-:Y:S06]  /*11580*/  BRA `(.L_x_336) ;  /* 0xffffffbc009c7947 */ /* 0x000fec000383ffff */
.L_x_264:
[----:B------:R-:W-:Y:S02]  /*11590*/  IMAD.MOV.U32 R13, RZ, RZ, R5 ;  /* 0x000000ffff0d7224 */ /* 0x000fe400078e0005 */
[----:B------:R-:W-:Y:S02]  /*115a0*/  IMAD.MOV.U32 R12, RZ, RZ, RZ ;  /* 0x000000ffff0c7224 */ /* 0x000fe400078e00ff */
[----:B------:R-:W-:Y:S02]  /*115b0*/  IMAD.MOV.U32 R11, RZ, RZ, 0x181f ;  /* 0x0000181fff0b7424 */ /* 0x000fe400078e00ff */
[----:B------:R-:W-:Y:S02]  /*115c0*/  IMAD.MOV.U32 R15, RZ, RZ, -0x1 ;  /* 0xffffffffff0f7424 */ /* 0x000fe400078e00ff */
[----:B-----5:R-:W-:Y:S02]  /*115d0*/  IMAD R6, R17, R6, RZ ;  /* 0x0000000611067224 */ /* 0x020fe400078e02ff */
[----:B------:R-:W-:-:S07]  /*115e0*/  IMAD.IADD R4, R10, 0x1, R4 ;  /* 0x000000010a047824 */ /* 0x000fce00078e0204 */
[----:B------:R-:W-:Y:S05]  /*115f0*/  WARPSYNC.COLLECTIVE R15, `(.L_x_337) ;  /* 0x000000000f087348 */ /* 0x000fea0003c00000 */
[----:B------:R0:W1:Y:S02]  /*11600*/  SHFL.IDX P6, R14, R13, R12, R11 ;  /* 0x0000000c0d0e7389 */ /* 0x00006400000c000b */
[----:B01----:R-:W-:Y:S01]  /*11610*/  ENDCOLLECTIVE ;  /* 0x000000000000791b */ /* 0x003fe20003800000 */
.L_x_337:
[C---:B------:R-:W-:Y:S01]  /*11620*/  VIADD R7, R4.reuse, 0x10 ;  /* 0x0000001004077836 */ /* 0x040fe20000000000 */
[----:B------:R-:W-:Y:S01]  /*11630*/  ISETP.GE.AND P1, PT, R4, R6, PT ;  /* 0x000000060400720c */ /* 0x000fe20003f26270 */
[----:B------:R-:W-:Y:S02]  /*11640*/  IMAD.MOV.U32 R13, RZ, RZ, R0 ;  /* 0x000000ffff0d7224 */ /* 0x000fe400078e0000 */
[----:B------:R-:W-:-:S10]  /*11650*/  IMAD.MOV.U32 R2, RZ, RZ, R14 ;  /* 0x000000ffff027224 */ /* 0x000fd400078e000e */
[----:B------:R-:W-:Y:S05]  /*11660*/  WARPSYNC.COLLECTIVE R15, `(.L_x_338) ;  /* 0x000000000f087348 */ /* 0x000fea0003c00000 */
[----:B------:R0:W1:Y:S02]  /*11670*/  SHFL.IDX P6, R14, R13, R12, R11 ;  /* 0x0000000c0d0e7389 */ /* 0x00006400000c000b */
[----:B01----:R-:W-:Y:S01]  /*11680*/  ENDCOLLECTIVE ;  /* 0x000000000000791b */ /* 0x003fe20003800000 */
.L_x_338:
[----:B------:R-:W-:Y:S02]  /*11690*/  IMAD.MOV.U32 R13, RZ, RZ, R5 ;  /* 0x000000ffff0d7224 */ /* 0x000fe400078e0005 */
[----:B------:R-:W-:Y:S01]  /*116a0*/  IMAD.MOV.U32 R12, RZ, RZ, 0x1 ;  /* 0x00000001ff0c7424 */ /* 0x000fe200078e00ff */
[----:B------:R-:W-:-:S05]  /*116b0*/  @!P1 LEA R14, P4, R31, R14, 0x1 ;  /* 0x0000000e1f0e9211 */ /* 0x000fca00078808ff */
[----:B------:R-:W-:Y:S02]  /*116c0*/  @!P1 IMAD.X R3, RZ, RZ, R2, P4 ;  /* 0x000000ffff039224 */ /* 0x000fe400020e0602 */
[----:B------:R-:W-:-:S07]  /*116d0*/  @!P1 IMAD.MOV.U32 R2, RZ, RZ, R14 ;  /* 0x000000ffff029224 */ /* 0x000fce00078e000e */
[----:B------:R-:W-:Y:S05]  /*116e0*/  WARPSYNC.COLLECTIVE R15, `(.L_x_339) ;  /* 0x000000000f087348 */ /* 0x000fea0003c00000 */
[----:B------:R0:W1:Y:S02]  /*116f0*/  SHFL.IDX P6, R14, R13, R12, R11 ;  /* 0x0000000c0d0e7389 */ /* 0x00006400000c000b */
[----:B01----:R-:W-:Y:S01]  /*11700*/  ENDCOLLECTIVE ;  /* 0x000000000000791b */ /* 0x003fe20003800000 */
.L_x_339:
[----:B------:R-:W-:Y:S01]  /*11710*/  @!PT LDS RZ, [RZ] ;  /* 0x00000000fffff984 */ /* 0x000fe20000000800 */
[----:B------:R-:W-:Y:S01]  /*11720*/  @!PT LDS RZ, [RZ] ;  /* 0x00000000fffff984 */ /* 0x000fe20000000800 */
[----:B------:R-:W-:Y:S01]  /*11730*/  @!PT LDS RZ, [RZ] ;  /* 0x00000000fffff984 */ /* 0x000fe20000000800 */
[----:B------:R-:W-:Y:S04]  /*11740*/  @!P1 LDGSTS.E.BYPASS.LTC128B.128 [R36+0x12400], desc[UR36][R2.64], !P3 ;  /* 0x1240000002249fae */ /* 0x000fe8000d901d64 */
[----:B------:R-:W-:Y:S04]  /*11750*/  @!P1 LDGSTS.E.BYPASS.LTC128B.128 [R36+0x16400], desc[UR36][R2.64+0x80], !P2 ;  /* 0x1640008002249fae */ /* 0x000fe8000d101d64 */
[----:B------:R0:W-:Y:S01]  /*11760*/  @!P1 LDGSTS.E.BYPASS.LTC128B.128 [R36+0x1a400], desc[UR36][R2.64+0x100], !P0 ;  /* 0x1a40010002249fae */ /* 0x0001e2000c101d64 */
[----:B------:R-:W-:Y:S02]  /*11770*/  ISETP.GE.AND P1, PT, R7, R6, PT ;  /* 0x000000060700720c */ /* 0x000fe40003f26270 */
[----:B------:R-:W-:Y:S01]  /*11780*/  MOV R13, R0 ;  /* 0x00000000000d7202 */ /* 0x000fe20000000f00 */
[----:B0-----:R-:W-:-:S10]  /*11790*/  IMAD.MOV.U32 R2, RZ, RZ, R14 ;  /* 0x000000ffff027224 */ /* 0x001fd400078e000e */
[----:B------:R-:W-:Y:S05]  /*117a0*/  WARPSYNC.COLLECTIVE R15, `(.L_x_340) ;  /* 0x000000000f087348 */ /* 0x000fea0003c00000 */
[----:B------:R0:W1:Y:S02]  /*117b0*/  SHFL.IDX P6, R14, R13, R12, R11 ;  /* 0x0000000c0d0e7389 */ /* 0x00006400000c000b */
[----:B01----:R-:W-:Y:S01]  /*117c0*/  ENDCOLLECTIVE ;  /* 0x000000000000791b */ /* 0x003fe20003800000 */
.L_x_340:
        /* <DEDUP_REMOVED lines=8> */
.L_x_341:
[----:B------:R-:W-:Y:S02]  /*11850*/  @!P1 IMAD.MOV.U32 R3, RZ, RZ, R7 ;  /* 0x000000ffff039224 */ /* 0x000fe400078e0007 */
[----:B------:R-:W-:-:S03]  /*11860*/  VIADD R7, R4, 0x20 ;  /* 0x0000002004077836 */ /* 0x000fc60000000000 */
[----:B------:R-:W-:Y:S01]  /*11870*/  @!PT LDS RZ, [RZ] ;  /* 0x00000000fffff984 */ /* 0x000fe20000000800 */
[----:B------:R-:W-:Y:S01]  /*11880*/  @!PT LDS RZ, [RZ] ;  /* 0x00000000fffff984 */ /* 0x000fe20000000800 */
[----:B------:R-:W-:Y:S01]  /*11890*/  @!PT LDS RZ, [RZ] ;  /* 0x00000000fffff984 */ /* 0x000fe20000000800 */
[----:B------:R-:W-:Y:S04]  /*118a0*/  @!P1 LDGSTS.E.BYPASS.LTC128B.128 [R36+0x12c00], desc[UR36][R2.64], !P3 ;  /* 0x12c0000002249fae */ /* 0x000fe8000d901d64 */
[----:B------:R-:W-:Y:S01]  /*118b0*/  @!P1 LDGSTS.E.BYPASS.LTC128B.128 [R36+0x16c00], desc[UR36][R2.64+0x80], !P2 ;  /* 0x16c0008002249fae */ /* 0x000fe2000d101d64 */
[----:B------:R-:W-:-:S03]  /*118c0*/  IMAD.MOV.U32 R13, RZ, RZ, R0 ;  /* 0x000000ffff0d7224 */ /* 0x000fc600078e0000 */
[----:B------:R0:W-:Y:S01]  /*118d0*/  @!P1 LDGSTS.E.BYPASS.LTC128B.128 [R36+0x1ac00], desc[UR36][R2.64+0x100], !P0 ;  /* 0x1ac0010002249fae */ /* 0x0001e2000c101d64 */
[----:B------:R-:W-:Y:S01]  /*118e0*/  ISETP.GE.AND P1, PT, R7, R6, PT ;  /* 0x000000060700720c */ /* 0x000fe20003f26270 */
[----:B0-----:R-:W-:-:S12]  /*118f0*/  IMAD.MOV.U32 R2, RZ, RZ, R14 ;  /* 0x000000ffff027224 */ /* 0x001fd800078e000e */
[----:B------:R-:W-:Y:S05]  /*11900*/  WARPSYNC.COLLECTIVE R15, `(.L_x_342) ;  /* 0x000000000f087348 */ /* 0x000fea0003c00000 */
[----:B------:R0:W1:Y:S02]  /*11910*/  SHFL.IDX P6, R14, R13, R12, R11 ;  /* 0x0000000c0d0e7389 */ /* 0x00006400000c000b */
[----:B01----:R-:W-:Y:S01]  /*11920*/  ENDCOLLECTIVE ;  /* 0x000000000000791b */ /* 0x003fe20003800000 */
.L_x_342:
        /* <DEDUP_REMOVED lines=8> */
.L_x_343:
        /* <DEDUP_REMOVED lines=14> */
.L_x_344:
[----:B------:R-:W-:Y:S02]  /*11a90*/  IMAD.MOV.U32 R13, RZ, RZ, R5 ;  /* 0x000000ffff0d7224 */ /* 0x000fe400078e0005 */
[----:B------:R-:W-:Y:S01]  /*11aa0*/  IMAD.MOV.U32 R12, RZ, RZ, 0x4 ;  /* 0x00000004ff0c7424 */ /* 0x000fe200078e00ff */
[----:B------:R-:W-:-:S04]  /*11ab0*/  @!P1 LEA R14, P4, R31, R14, 0x1 ;  /* 0x0000000e1f0e9211 */ /* 0x000fc800078808ff */
[----:B------:R-:W-:Y:S01]  /*11ac0*/  @!P1 IADD3.X R7, RZ, R2, RZ, P4, !PT ;  /* 0x00000002ff079210 */ /* 0x000fe200027fe4ff */
[----:B------:R-:W-:-:S08]  /*11ad0*/  @!P1 IMAD.MOV.U32 R2, RZ, RZ, R14 ;  /* 0x000000ffff029224 */ /* 0x000fd000078e000e */
[----:B------:R-:W-:Y:S05]  /*11ae0*/  WARPSYNC.COLLECTIVE R15, `(.L_x_345) ;  /* 0x000000000f087348 */ /* 0x000fea0003c00000 */
[----:B------:R0:W1:Y:S02]  /*11af0*/  SHFL.IDX P6, R14, R13, R12, R11 ;  /* 0x0000000c0d0e7389 */ /* 0x00006400000c000b */
[----:B01----:R-:W-:Y:S01]  /*11b00*/  ENDCOLLECTIVE ;  /* 0x000000000000791b */ /* 0x003fe20003800000 */
.L_x_345:
        /* <DEDUP_REMOVED lines=14> */
.L_x_346:
        /* <DEDUP_REMOVED lines=8> */
.L_x_347:
        /* <DEDUP_REMOVED lines=14> */
.L_x_348:
[----:B------:R-:W-:Y:S02]  /*11d50*/  IMAD.MOV.U32 R13, RZ, RZ, R5 ;  /* 0x000000ffff0d7224 */ /* 0x000fe400078e0005 */
[----:B------:R-:W-:Y:S01]  /*11d60*/  IMAD.MOV.U32 R12, RZ, RZ, 0x6 ;  /* 0x00000006ff0c7424 */ /* 0x000fe200078e00ff */
[----:B------:R-:W-:-:S05]  /*11d70*/  @!P1 LEA R14, P4, R31, R14, 0x1 ;  /* 0x0000000e1f0e9211 */ /* 0x000fca00078808ff */
[----:B------:R-:W-:Y:S01]  /*11d80*/  @!P1 IMAD.X R7, RZ, RZ, R2, P4 ;  /* 0x000000ffff079224 */ /* 0x000fe200020e0602 */
[----:B------:R-:W-:-:S07]  /*11d90*/  @!P1 MOV R2, R14 ;  /* 0x0000000e00029202 */ /* 0x000fce0000000f00 */
[----:B------:R-:W-:Y:S05]  /*11da0*/  WARPSYNC.COLLECTIVE R15, `(.L_x_349) ;  /* 0x000000000f087348 */ /* 0x000fea0003c00000 */
[----:B------:R0:W1:Y:S02]  /*11db0*/  SHFL.IDX P6, R14, R13, R12, R11 ;  /* 0x0000000c0d0e7389 */ /* 0x00006400000c000b */
[----:B01----:R-:W-:Y:S01]  /*11dc0*/  ENDCOLLECTIVE ;  /* 0x000000000000791b */ /* 0x003fe20003800000 */
.L_x_349:
        /* <DEDUP_REMOVED lines=14> */
.L_x_350:
        /* <DEDUP_REMOVED lines=8> */
.L_x_351:
[----:B------:R-:W-:-:S05]  /*11f30*/  @!P1 IMAD.MOV.U32 R3, RZ, RZ, R7 ;  /* 0x000000ffff039224 */ /* 0x000fca00078e0007 */
        /* <DEDUP_REMOVED lines=11> */
.L_x_352:
[----:B------:R-:W-:Y:S05]  /*11ff0*/  BRA `(.L_x_353) ;  /* 0xffffffbc00f87947 */ /* 0x000fea000383ffff */
.L_x_269:
[----:B0-----:R0:W1:Y:S02]  /*12000*/  SYNCS.PHASECHK.TRANS64.TRYWAIT P0, [R22+URZ+0x30820], R3 ;  /* 0x03082003160075a7 */ /* 0x001064000800017f */
[----:B-1----:R-:W-:Y:S05]  /*12010*/  @!P0 NANOSLEEP.SYNCS 0x989680 ;  /* 0x009896800000895d */ /* 0x002fea0003900000 */
[----:B------:R-:W1:Y:S02]  /*12020*/  @!P0 SYNCS.PHASECHK.TRANS64 P0, [R22+URZ+0x30820], R3 ;  /* 0x03082003160085a7 */ /* 0x000e64000800007f */
[----:B-1----:R-:W-:Y:S05]  /*12030*/  @!P0 BRA `(.L_x_269) ;  /* 0xfffffffc00f08947 */ /* 0x002fea000383ffff */
[----:B------:R-:W-:Y:S05]  /*12040*/  BRA `(.L_x_354) ;  /* 0xffffffc000707947 */ /* 0x000fea000383ffff */
.L_x_274:
[----:B0-----:R0:W1:Y:S02]  /*12050*/  SYNCS.PHASECHK.TRANS64.TRYWAIT P0, [R6+URZ+0x30840], R3 ;  /* 0x03084003060075a7 */ /* 0x001064000800017f */
[----:B-1----:R-:W-:Y:S05]  /*12060*/  @!P0 NANOSLEEP.SYNCS 0x989680 ;  /* 0x009896800000895d */ /* 0x002fea0003900000 */
[----:B------:R-:W1:Y:S02]  /*12070*/  @!P0 SYNCS.PHASECHK.TRANS64 P0, [R6+URZ+0x30840], R3 ;  /* 0x03084003060085a7 */ /* 0x000e64000800007f */
[----:B-1----:R-:W-:Y:S05]  /*12080*/  @!P0 BRA `(.L_x_274) ;  /* 0xfffffffc00f08947 */ /* 0x002fea000383ffff */
[----:B------:R-:W-:Y:S05]  /*12090*/  BRA `(.L_x_355) ;  /* 0xffffffc4004c7947 */ /* 0x000fea000383ffff */
.L_x_275:
[----:B------:R-:W-:Y:S01]  /*120a0*/  BSSY B1, `(.L_x_356) ;  /* 0x0000008000017945 */ /* 0x000fe20003800000 */
[----:B------:R-:W-:Y:S01]  /*120b0*/  IMAD.MOV.U32 R13, RZ, RZ, R8 ;  /* 0x000000ffff0d7224 */ /* 0x000fe200078e0008 */
[----:B------:R-:W-:Y:S01]  /*120c0*/  MOV R15, 0xffffffff ;  /* 0xffffffff000f7802 */ /* 0x000fe20000000f00 */
[----:B------:R-:W-:Y:S02]  /*120d0*/  IMAD.MOV.U32 R12, RZ, RZ, RZ ;  /* 0x000000ffff0c7224 */ /* 0x000fe400078e00ff */
[----:B------:R-:W-:-:S07]  /*120e0*/  IMAD.MOV.U32 R11, RZ, RZ, 0x181f ;  /* 0x0000181fff0b7424 */ /* 0x000fce00078e00ff */
[----:B------:R-:W-:Y:S05]  /*120f0*/  WARPSYNC.COLLECTIVE R15, `(.L_x_357) ;  /* 0x000000000f087348 */ /* 0x000fea0003c00000 */
[----:B------:R0:W1:Y:S02]  /*12100*/  SHFL.IDX P6, R14, R13, R12, R11 ;  /* 0x0000000c0d0e7389 */ /* 0x00006400000c000b */
[----:B01----:R-:W-:Y:S01]  /*12110*/  ENDCOLLECTIVE ;  /* 0x000000000000791b */ /* 0x003fe20003800000 */
.L_x_357:
[----:B------:R-:W-:Y:S05]  /*12120*/  BSYNC B1 ;  /* 0x0000000000017941 */ /* 0x000fea0003800000 */
.L_x_356:
[----:B------:R-:W-:Y:S01]  /*12130*/  IMAD.MOV.U32 R13, RZ, RZ, R7 ;  /* 0x000000ffff0d7224 */ /* 0x000fe200078e0007 */
[----:B------:R-:W-:Y:S01]  /*12140*/  LOP3.LUT R23, R23, 0xfffffeff, RZ, 0xc0, !PT ;  /* 0xfffffeff17177812 */ /* 0x000fe200078ec0ff */
[----:B------:R-:W-:Y:S02]  /*12150*/  IMAD.MOV.U32 R12, RZ, RZ, RZ ;  /* 0x000000ffff0c7224 */ /* 0x000fe400078e00ff */
[----:B------:R-:W-:Y:S01]  /*12160*/  IMAD.MOV.U32 R11, RZ, RZ, 0x181f ;  /* 0x0000181fff0b7424 */ /* 0x000fe200078e00ff */
[----:B------:R-:W-:Y:S01]  /*12170*/  @P1 LOP3.LUT R23, R23, 0x100, RZ, 0xfc, !PT ;  /* 0x0000010017171812 */ /* 0x000fe200078efcff */
[----:B------:R-:W-:Y:S02]  /*12180*/  IMAD.MOV.U32 R15, RZ, RZ, -0x1 ;  /* 0xffffffffff0f7424 */ /* 0x000fe400078e00ff */
[----:B------:R-:W-:Y:S01]  /*12190*/  IMAD.MOV.U32 R3, RZ, RZ, R14 ;  /* 0x000000ffff037224 */ /* 0x000fe200078e000e */
[----:B------:R-:W-:Y:S01]  /*121a0*/  LOP3.LUT P1, RZ, R23, 0x4, RZ, 0xc0, !PT ;  /* 0x0000000417ff7812 */ /* 0x000fe2000782c0ff */
[----:B------:R-:W-:-:S12]  /*121b0*/  IMAD.SHL.U32 R4, R31, 0x2, RZ ;  /* 0x000000021f047824 */ /* 0x000fd800078e00ff */
[----:B------:R-:W-:Y:S05]  /*121c0*/  WARPSYNC.COLLECTIVE R15, `(.L_x_358) ;  /* 0x000000000f087348 */ /* 0x000fea0003c00000 */
[----:B------:R0:W1:Y:S02]  /*121d0*/  SHFL.IDX P6, R14, R13, R12, R11 ;  /* 0x0000000c0d0e7389 */ /* 0x00006400000c000b */
[----:B01----:R-:W-:Y:S01]  /*121e0*/  ENDCOLLECTIVE ;  /* 0x000000000000791b */ /* 0x003fe20003800000 */
.L_x_358:
[----:B------:R-:W-:Y:S02]  /*121f0*/  IMAD R5, R5, 0x2, R22 ;  /* 0x0000000205057824 */ /* 0x000fe400078e0216 */
[----:B------:R-:W-:Y:S02]  /*12200*/  IMAD.MOV.U32 R13, RZ, RZ, R8 ;  /* 0x000000ffff0d7224 */ /* 0x000fe400078e0008 */
[----:B------:R-:W-:Y:S02]  /*12210*/  IMAD.MOV.U32 R12, RZ, RZ, 0x1 ;  /* 0x00000001ff0c7424 */ /* 0x000fe400078e00ff */
[----:B------:R-:W-:-:S07]  /*12220*/  IMAD.MOV.U32 R2, RZ, RZ, R14 ;  /* 0x000000ffff027224 */ /* 0x000fce00078e000e */
[----:B------:R-:W-:Y:S05]  /*12230*/  WARPSYNC.COLLECTIVE R15, `(.L_x_359) ;  /* 0x000000000f087348 */ /* 0x000fea0003c00000 */
[----:B------:R0:W1:Y:S02]  /*12240*/  SHFL.IDX P6, R14, R13, R12, R11 ;  /* 0x0000000c0d0e7389 */ /* 0x00006400000c000b */
[----:B01----:R-:W-:Y:S01]  /*12250*/  ENDCOLLECTIVE ;  /* 0x000000000000791b */ /* 0x003fe20003800000 */
.L_x_359:
        /* <DEDUP_REMOVED lines=13> */
.L_x_360:
[----:B------:R-:W-:Y:S01]  /*12330*/  IMAD.MOV.U32 R13, RZ, RZ, R8 ;  /* 0x000000ffff0d7224 */ /* 0x000fe200078e0008 */
[----:B------:R-:W-:Y:S01]  /*12340*/  MOV R12, 0x2 ;  /* 0x00000002000c7802 */ /* 0x000fe20000000f00 */
[----:B------:R-:W-:-:S07]  /*12350*/  IMAD.MOV.U32 R2, RZ, RZ, R14 ;  /* 0x000000ffff027224 */ /* 0x000fce00078e000e */
[----:B------:R-:W-:Y:S05]  /*12360*/  WARPSYNC.COLLECTIVE R15, `(.L_x_361) ;  /* 0x000000000f087348 */ /* 0x000fea0003c00000 */
[----:B------:R0:W1:Y:S02]  /*12370*/  SHFL.IDX P6, R14, R13, R12, R11 ;  /* 0x0000000c0d0e7389 */ /* 0x00006400000c000b */
[----:B01----:R-:W-:Y:S01]  /*12380*/  ENDCOLLECTIVE ;  /* 0x000000000000791b */ /* 0x003fe20003800000 */
.L_x_361:
[----:B------:R-:W-:-:S05]  /*12390*/  IADD3 R2, P0, R2, R4, RZ ;  /* 0x0000000402027210 */ /* 0x000fca0007f1e0ff */
[----:B------:R-:W-:-:S05]  /*123a0*/  IMAD.X R3, RZ, RZ, R3, P0 ;  /* 0x000000ffff037224 */ /* 0x000fca00000e0603 */
[----:B------:R-:W-:Y:S01]  /*123b0*/  @!PT LDS RZ, [RZ] ;  /* 0x00000000fffff984 */ /* 0x000fe20000000800 */
[----:B------:R-:W-:Y:S01]  /*123c0*/  @!PT LDS RZ, [RZ] ;  /* 0x00000000fffff984 */ /* 0x000fe20000000800 */
[----:B------:R-:W-:Y:S01]  /*123d0*/  @!PT LDS RZ, [RZ] ;  /* 0x00000000fffff984 */ /* 0x000fe20000000800 */
[----:B------:R0:W-:Y:S01]  /*123e0*/  LDGSTS.E.BYPASS.LTC128B.128 [R5+0x1ec00], desc[UR36][R2.64], !P1 ;  /* 0x1ec0000002057fae */ /* 0x0001e2000c901d64 */
[----:B------:R-:W-:-:S03]  /*123f0*/  IMAD.MOV.U32 R13, RZ, RZ, R7 ;  /* 0x000000ffff0d7224 */ /* 0x000fc600078e0007 */
[----:B------:R0:W-:Y:S04]  /*12400*/  LDGSTS.E.BYPASS.LTC128B.128 [R5+0x21c00], desc[UR36][R2.64+0x80], !P5 ;  /* 0x21c0008002057fae */ /* 0x0001e8000e901d64 */
[----:B------:R0:W-:Y:S01]  /*12410*/  LDGSTS.E.BYPASS.LTC128B.128 [R5+0x24c00], desc[UR36][R2.64+0x100], !P4 ;  /* 0x24c0010002057fae */ /* 0x0001e2000e101d64 */
[----:B------:R-:W-:-:S07]  /*12420*/  IMAD.MOV.U32 R35, RZ, RZ, R14 ;  /* 0x000000ffff237224 */ /* 0x000fce00078e000e */
[----:B0-----:R-:W-:Y:S05]  /*12430*/  WARPSYNC.COLLECTIVE R15, `(.L_x_362) ;  /* 0x000000000f087348 */ /* 0x001fea0003c00000 */
[----:B------:R1:W2:Y:S02]  /*12440*/  SHFL.IDX P6, R14, R13, R12, R11 ;  /* 0x0000000c0d0e7389 */ /* 0x0002a400000c000b */
[----:B012---:R-:W-:Y:S01]  /*12450*/  ENDCOLLECTIVE ;  /* 0x000000000000791b */ /* 0x007fe20003800000 */
.L_x_362:
[----:B------:R-:W-:Y:S02]  /*12460*/  IMAD.MOV.U32 R13, RZ, RZ, R8 ;  /* 0x000000ffff0d7224 */ /* 0x000fe400078e0008 */
[----:B------:R-:W-:Y:S02]  /*12470*/  IMAD.MOV.U32 R12, RZ, RZ, 0x3 ;  /* 0x00000003ff0c7424 */ /* 0x000fe400078e00ff */
[----:B------:R-:W-:-:S07]  /*12480*/  IMAD.MOV.U32 R2, RZ, RZ, R14 ;  /* 0x000000ffff027224 */ /* 0x000fce00078e000e */
[----:B------:R-:W-:Y:S05]  /*12490*/  WARPSYNC.COLLECTIVE R15, `(.L_x_363) ;  /* 0x000000000f087348 */ /* 0x000fea0003c00000 */
[----:B------:R0:W1:Y:S02]  /*124a0*/  SHFL.IDX P6, R14, R13, R12, R11 ;  /* 0x0000000c0d0e7389 */ /* 0x00006400000c000b */
[----:B01----:R-:W-:Y:S01]  /*124b0*/  ENDCOLLECTIVE ;  /* 0x000000000000791b */ /* 0x003fe20003800000 */
.L_x_363:
        /* <DEDUP_REMOVED lines=13> */
.L_x_364:
[----:B------:R-:W-:Y:S02]  /*12590*/  IMAD.MOV.U32 R13, RZ, RZ, R8 ;  /* 0x000000ffff0d7224 */ /* 0x000fe400078e0008 */
[----:B------:R-:W-:Y:S02]  /*125a0*/  IMAD.MOV.U32 R12, RZ, RZ, 0x4 ;  /* 0x00000004ff0c7424 */ /* 0x000fe400078e00ff */
[----:B------:R-:W-:-:S07]  /*125b0*/  IMAD.MOV.U32 R2, RZ, RZ, R14 ;  /* 0x000000ffff027224 */ /* 0x000fce00078e000e */
[----:B------:R-:W-:Y:S05]  /*125c0*/  WARPSYNC.COLLECTIVE R15, `(.L_x_365) ;  /* 0x000000000f087348 */ /* 0x000fea0003c00000 */
[----:B------:R0:W1:Y:S02]  /*125d0*/  SHFL.IDX P6, R14, R13, R12, R11 ;  /* 0x0000000c0d0e7389 */ /* 0x00006400000c000b */
[----:B01----:R-:W-:Y:S01]  /*125e0*/  ENDCOLLECTIVE ;  /* 0x000000000000791b */ /* 0x003fe20003800000 */
.L_x_365:
        /* <DEDUP_REMOVED lines=13> */
.L_x_366:
[----:B------:R-:W-:Y:S01]  /*126c0*/  MOV R13, R8 ;  /* 0x00000008000d7202 */ /* 0x000fe20000000f00 */
[----:B------:R-:W-:Y:S02]  /*126d0*/  IMAD.MOV.U32 R12, RZ, RZ, 0x5 ;  /* 0x00000005ff0c7424 */ /* 0x000fe400078e00ff */
[----:B------:R-:W-:-:S07]  /*126e0*/  IMAD.MOV.U32 R2, RZ, RZ, R14 ;  /* 0x000000ffff027224 */ /* 0x000fce00078e000e */
[----:B------:R-:W-:Y:S05]  /*126f0*/  WARPSYNC.COLLECTIVE R15, `(.L_x_367) ;  /* 0x000000000f087348 */ /* 0x000fea0003c00000 */
[----:B------:R0:W1:Y:S02]  /*12700*/  SHFL.IDX P6, R14, R13, R12, R11 ;  /* 0x0000000c0d0e7389 */ /* 0x00006400000c000b */
[----:B01----:R-:W-:Y:S01]  /*12710*/  ENDCOLLECTIVE ;  /* 0x000000000000791b */ /* 0x003fe20003800000 */
.L_x_367:
[----:B------:R-:W-:-:S05]  /*12720*/  IADD3 R2, P0, R2, R4, RZ ;  /* 0x0000000402027210 */ /* 0x000fca0007f1e0ff */
[----:B------:R-:W-:-:S05]  /*12730*/  IMAD.X R3, RZ, RZ, R35, P0 ;  /* 0x000000ffff037224 */ /* 0x000fca00000e0623 */
[----:B------:R-:W-:Y:S01]  /*12740*/  @!PT LDS RZ, [RZ] ;  /* 0x00000000fffff984 */ /* 0x000fe20000000800 */
[----:B------:R-:W-:Y:S01]  /*12750*/  @!PT LDS RZ, [RZ] ;  /* 0x00000000fffff984 */ /* 0x000fe20000000800 */
[----:B------:R-:W-:Y:S01]  /*12760*/  @!PT LDS RZ, [RZ] ;  /* 0x00000000fffff984 */ /* 0x000fe20000000800 */
[----:B------:R0:W-:Y:S01]  /*12770*/  LDGSTS.E.BYPASS.LTC128B.128 [R5+0x20400], desc[UR36][R2.64], !P1 ;  /* 0x2040000002057fae */ /* 0x0001e2000c901d64 */
[----:B------:R-:W-:Y:S01]  /*12780*/  IMAD.MOV.U32 R13, RZ, RZ, R7 ;  /* 0x000000ffff0d7224 */ /* 0x000fe200078e0007 */
[----:B------:R-:W-:Y:S02]  /*12790*/  LOP3.LUT P1, RZ, R23, 0x100, RZ, 0xc0, !PT ;  /* 0x0000010017ff7812 */ /* 0x000fe4000782c0ff */
[----:B------:R0:W-:Y:S04]  /*127a0*/  LDGSTS.E.BYPASS.LTC128B.128 [R5+0x23400], desc[UR36][R2.64+0x80], !P5 ;  /* 0x2340008002057fae */ /* 0x0001e8000e901d64 */
[----:B------:R0:W-:Y:S01]  /*127b0*/  LDGSTS.E.BYPASS.LTC128B.128 [R5+0x26400], desc[UR36][R2.64+0x100], !P4 ;  /* 0x2640010002057fae */ /* 0x0001e2000e101d64 */
[----:B------:R-:W-:-:S07]  /*127c0*/  IMAD.MOV.U32 R35, RZ, RZ, R14 ;  /* 0x000000ffff237224 */ /* 0x000fce00078e000e */
[----:B0-----:R-:W-:Y:S05]  /*127d0*/  WARPSYNC.COLLECTIVE R15, `(.L_x_368) ;  /* 0x000000000f087348 */ /* 0x001fea0003c00000 */
[----:B------:R1:W2:Y:S02]  /*127e0*/  SHFL.IDX P6, R14, R13, R12, R11 ;  /* 0x0000000c0d0e7389 */ /* 0x0002a400000c000b */
[----:B012---:R-:W-:Y:S01]  /*127f0*/  ENDCOLLECTIVE ;  /* 0x000000000000791b */ /* 0x007fe20003800000 */
.L_x_368:
[----:B------:R-:W-:Y:S01]  /*12800*/  IMAD.MOV.U32 R2, RZ, RZ, R14 ;  /* 0x000000ffff027224 */ /* 0x000fe200078e000e */
[----:B------:R-:W-:Y:S06]  /*12810*/  BRA `(.L_x_369) ;  /* 0xffffffc0006c7947 */ /* 0x000fec000383ffff */
.L_x_280:
[----:B0-----:R0:W1:Y:S02]  /*12820*/  SYNCS.PHASECHK.TRANS64.TRYWAIT P0, [R6+URZ+0x30860], R2 ;  /* 0x03086002060075a7 */ /* 0x001064000800017f */
[----:B-1----:R-:W-:Y:S05]  /*12830*/  @!P0 NANOSLEEP.SYNCS 0x989680 ;  /* 0x009896800000895d */ /* 0x002fea0003900000 */
[----:B------:R-:W1:Y:S02]  /*12840*/  @!P0 SYNCS.PHASECHK.TRANS64 P0, [R6+URZ+0x30860], R2 ;  /* 0x03086002060085a7 */ /* 0x000e64000800007f */
[----:B-1----:R-:W-:Y:S05]  /*12850*/  @!P0 BRA `(.L_x_280) ;  /* 0xfffffffc00f08947 */ /* 0x002fea000383ffff */
[----:B------:R-:W-:Y:S05]  /*12860*/  BRA `(.L_x_370) ;  /* 0xffffffc000d07947 */ /* 0x000fea000383ffff */
.L_x_281:
[----:B------:R-:W-:Y:S01]  /*12870*/  BSSY B1, `(.L_x_371) ;  /* 0x0000008000017945 */ /* 0x000fe20003800000 */
[----:B------:R-:W-:Y:S02]  /*12880*/  IMAD.MOV.U32 R13, RZ, RZ, R24 ;  /* 0x000000ffff0d7224 */ /* 0x000fe400078e0018 */
[----:B------:R-:W-:Y:S02]  /*12890*/  IMAD.MOV.U32 R12, RZ, RZ, RZ ;  /* 0x000000ffff0c7224 */ /* 0x000fe400078e00ff */
[----:B------:R-:W-:Y:S02]  /*128a0*/  IMAD.MOV.U32 R11, RZ, RZ, 0x181f ;  /* 0x0000181fff0b7424 */ /* 0x000fe400078e00ff */
[----:B------:R-:W-:-:S07]  /*128b0*/  IMAD.MOV.U32 R15, RZ, RZ, -0x1 ;  /* 0xffffffffff0f7424 */ /* 0x000fce00078e00ff */
[----:B0-----:R-:W-:Y:S05]  /*128c0*/  WARPSYNC.COLLECTIVE R15, `(.L_x_372) ;  /* 0x000000000f087348 */ /* 0x001fea0003c00000 */
[----:B------:R1:W2:Y:S02]  /*128d0*/  SHFL.IDX P6, R14, R13, R12, R11 ;  /* 0x0000000c0d0e7389 */ /* 0x0002a400000c000b */
[----:B012---:R-:W-:Y:S01]  /*128e0*/  ENDCOLLECTIVE ;  /* 0x000000000000791b */ /* 0x007fe20003800000 */
.L_x_372:
[----:B------:R-:W-:Y:S05]  /*128f0*/  BSYNC B1 ;  /* 0x0000000000017941 */ /* 0x000fea0003800000 */
.L_x_371:
[----:B------:R-:W-:Y:S02]  /*12900*/  IMAD.MOV.U32 R13, RZ, RZ, R18 ;  /* 0x000000ffff0d7224 */ /* 0x000fe400078e0012 */
[----:B------:R-:W-:Y:S02]  /*12910*/  IMAD.MOV.U32 R12, RZ, RZ, RZ ;  /* 0x000000ffff0c7224 */ /* 0x000fe400078e00ff */
[----:B------:R-:W-:Y:S02]  /*12920*/  IMAD.MOV.U32 R11, RZ, RZ, 0x181f ;  /* 0x0000181fff0b7424 */ /* 0x000fe400078e00ff */
[----:B------:R-:W-:Y:S02]  /*12930*/  IMAD.MOV.U32 R15, RZ, RZ, -0x1 ;  /* 0xffffffffff0f7424 */ /* 0x000fe400078e00ff */
[----:B------:R-:W-:Y:S02]  /*12940*/  IMAD.MOV.U32 R3, RZ, RZ, R14 ;  /* 0x000000ffff037224 */ /* 0x000fe400078e000e */
[----:B------:R-:W-:-:S07]  /*12950*/  IMAD R5, R5, 0x2, R22 ;  /* 0x0000000205057824 */ /* 0x000fce00078e0216 */
[----:B------:R-:W-:Y:S05]  /*12960*/  WARPSYNC.COLLECTIVE R15, `(.L_x_373) ;  /* 0x000000000f087348 */ /* 0x000fea0003c00000 */
[----:B------:R0:W1:Y:S02]  /*12970*/  SHFL.IDX P6, R14, R13, R12, R11 ;  /* 0x0000000c0d0e7389 */ /* 0x00006400000c000b */
[----:B01----:R-:W-:Y:S01]  /*12980*/  ENDCOLLECTIVE ;  /* 0x000000000000791b */ /* 0x003fe20003800000 */
.L_x_373:
[----:B------:R-:W-:Y:S01]  /*12990*/  MOV R13, R24 ;  /* 0x00000018000d7202 */ /* 0x000fe20000000f00 */
[----:B------:R-:W-:Y:S02]  /*129a0*/  IMAD.MOV.U32 R12, RZ, RZ, 0x1 ;  /* 0x00000001ff0c7424 */ /* 0x000fe400078e00ff */
[----:B------:R-:W-:-:S07]  /*129b0*/  IMAD.MOV.U32 R2, RZ, RZ, R14 ;  /* 0x000000ffff027224 */ /* 0x000fce00078e000e */
[----:B------:R-:W-:Y:S05]  /*129c0*/  WARPSYNC.COLLECTIVE R15, `(.L_x_374) ;  /* 0x000000000f087348 */ /* 0x000fea0003c00000 */
[----:B------:R0:W1:Y:S02]  /*129d0*/  SHFL.IDX P6, R14, R13, R12, R11 ;  /* 0x0000000c0d0e7389 */ /* 0x00006400000c000b */
[----:B01----:R-:W-:Y:S01]  /*129e0*/  ENDCOLLECTIVE ;  /* 0x000000000000791b */ /* 0x003fe20003800000 */
.L_x_374:
[----:B------:R-:W-:-:S05]  /*129f0*/  IADD3 R2, P0, R2, R4, RZ ;  /* 0x0000000402027210 */ /* 0x000fca0007f1e0ff */
[----:B------:R-:W-:Y:S01]  /*12a00*/  IMAD.X R3, RZ, RZ, R3, P0 ;  /* 0x000000ffff037224 */ /* 0x000fe200000e0603 */
[----:B------:R-:W-:Y:S01]  /*12a10*/  ISETP.LT.OR P0, PT, R7, 0x1, P3 ;  /* 0x000000010700780c */ /* 0x000fe20001f01670 */
[----:B------:R-:W-:-:S12]  /*12a20*/  IMAD.MOV.U32 R13, RZ, RZ, R18 ;  /* 0x000000ffff0d7224 */ /* 0x000fd800078e0012 */
[----:B------:R-:W-:Y:S01]  /*12a30*/  @!PT LDS RZ, [RZ] ;  /* 0x00000000fffff984 */ /* 0x000fe20000000800 */
[----:B------:R-:W-:Y:S01]  /*12a40*/  @!PT LDS RZ, [RZ] ;  /* 0x00000000fffff984 */ /* 0x000fe20000000800 */
[----:B------:R-:W-:Y:S01]  /*12a50*/  @!PT LDS RZ, [RZ] ;  /* 0x00000000fffff984 */ /* 0x000fe20000000800 */
[----:B------:R-:W-:Y:S01]  /*12a60*/  LDGSTS.E.BYPASS.LTC128B.128 [R5+0x400], desc[UR36][R2.64], !P0 ;  /* 0x0040000002057fae */ /* 0x000fe2000c101d64 */
[----:B------:R-:W-:-:S13]  /*12a70*/  ISETP.LT.OR P0, PT, R7, 0x1, P2 ;  /* 0x000000010700780c */ /* 0x000fda0001701670 */
[----:B------:R-:W-:Y:S01]  /*12a80*/  LDGSTS.E.BYPASS.LTC128B.128 [R5+0x3400], desc[UR36][R2.64+0x80], !P0 ;  /* 0x0340008002057fae */ /* 0x000fe2000c101d64 */
[----:B------:R-:W-:-:S13]  /*12a90*/  ISETP.LT.OR P0, PT, R7, 0x1, P1 ;  /* 0x000000010700780c */ /* 0x000fda0000f01670 */
[----:B------:R0:W-:Y:S02]  /*12aa0*/  LDGSTS.E.BYPASS.LTC128B.128 [R5+0x6400], desc[UR36][R2.64+0x100], !P0 ;  /* 0x0640010002057fae */ /* 0x0001e4000c101d64 */
[----:B0-----:R-:W-:-:S07]  /*12ab0*/  IMAD.MOV.U32 R3, RZ, RZ, R14 ;  /* 0x000000ffff037224 */ /* 0x001fce00078e000e */
[----:B------:R-:W-:Y:S05]  /*12ac0*/  WARPSYNC.COLLECTIVE R15, `(.L_x_375) ;  /* 0x000000000f087348 */ /* 0x000fea0003c00000 */
[----:B------:R0:W1:Y:S02]  /*12ad0*/  SHFL.IDX P6, R14, R13, R12, R11 ;  /* 0x0000000c0d0e7389 */ /* 0x00006400000c000b */
[----:B01----:R-:W-:Y:S01]  /*12ae0*/  ENDCOLLECTIVE ;  /* 0x000000000000791b */ /* 0x003fe20003800000 */
.L_x_375:
[----:B------:R-:W-:Y:S02]  /*12af0*/  IMAD.MOV.U32 R13, RZ, RZ, R24 ;  /* 0x000000ffff0d7224 */ /* 0x000fe400078e0018 */
[----:B------:R-:W-:Y:S02]  /*12b00*/  IMAD.MOV.U32 R12, RZ, RZ, 0x2 ;  /* 0x00000002ff0c7424 */ /* 0x000fe400078e00ff */
[----:B------:R-:W-:-:S07]  /*12b10*/  IMAD.MOV.U32 R2, RZ, RZ, R14 ;  /* 0x000000ffff027224 */ /* 0x000fce00078e000e */
[----:B------:R-:W-:Y:S05]  /*12b20*/  WARPSYNC.COLLECTIVE R15, `(.L_x_376) ;  /* 0x000000000f087348 */ /* 0x000fea0003c00000 */
[----:B------:R0:W1:Y:S02]  /*12b30*/  SHFL.IDX P6, R14, R13, R12, R11 ;  /* 0x0000000c0d0e7389 */ /* 0x00006400000c000b */
[----:B01----:R-:W-:Y:S01]  /*12b40*/  ENDCOLLECTIVE ;  /* 0x000000000000791b */ /* 0x003fe20003800000 */
.L_x_376:
        /* <DEDUP_REMOVED lines=16> */
.L_x_377:
[----:B------:R-:W-:Y:S02]  /*12c50*/  IMAD.MOV.U32 R13, RZ, RZ, R24 ;  /* 0x000000ffff0d7224 */ /* 0x000fe400078e0018 */
[----:B------:R-:W-:Y:S02]  /*12c60*/  IMAD.MOV.U32 R12, RZ, RZ, 0x3 ;  /* 0x00000003ff0c7424 */ /* 0x000fe400078e00ff */
[----:B------:R-:W-:-:S07]  /*12c70*/  IMAD.MOV.U32 R2, RZ, RZ, R14 ;  /* 0x000000ffff027224 */ /* 0x000fce00078e000e */
[----:B------:R-:W-:Y:S05]  /*12c80*/  WARPSYNC.COLLECTIVE R15, `(.L_x_378) ;  /* 0x000000000f087348 */ /* 0x000fea0003c00000 */
[----:B------:R0:W1:Y:S02]  /*12c90*/  SHFL.IDX P6, R14, R13, R12, R11 ;  /* 0x0000000c0d0e7389 */ /* 0x00006400000c000b */
[----:B01----:R-:W-:Y:S01]  /*12ca0*/  ENDCOLLECTIVE ;  /* 0x000000000000791b */ /* 0x003fe20003800000 */
.L_x_378:
        /* <DEDUP_REMOVED lines=16> */
.L_x_379:
[----:B------:R-:W-:Y:S02]  /*12db0*/  IMAD.MOV.U32 R13, RZ, RZ, R24 ;  /* 0x000000ffff0d7224 */ /* 0x000fe400078e0018 */
[----:B------:R-:W-:Y:S02]  /*12dc0*/  IMAD.MOV.U32 R12, RZ, RZ, 0x4 ;  /* 0x00000004ff0c7424 */ /* 0x000fe400078e00ff */
[----:B------:R-:W-:-:S07]  /*12dd0*/  IMAD.MOV.U32 R2, RZ, RZ, R14 ;  /* 0x000000ffff027224 */ /* 0x000fce00078e000e */
[----:B------:R-:W-:Y:S05]  /*12de0*/  WARPSYNC.COLLECTIVE R15, `(.L_x_380) ;  /* 0x000000000f087348 */ /* 0x000fea0003c00000 */
[----:B------:R0:W1:Y:S02]  /*12df0*/  SHFL.IDX P6, R14, R13, R12, R11 ;  /* 0x0000000c0d0e7389 */ /* 0x00006400000c000b */
[----:B01----:R-:W-:Y:S01]  /*12e00*/  ENDCOLLECTIVE ;  /* 0x000000000000791b */ /* 0x003fe20003800000 */
.L_x_380:
[----:B------:R-:W-:-:S04]  /*12e10*/  IADD3 R2, P0, R2, R4, RZ ;  /* 0x0000000402027210 */ /* 0x000fc80007f1e0ff */
[----:B------:R-:W-:Y:S02]  /*12e20*/  IADD3.X R3, RZ, R3, RZ, P0, !PT ;  /* 0x00000003ff037210 */ /* 0x000fe400007fe4ff */
        /* <DEDUP_REMOVED lines=14> */
.L_x_381:
[----:B------:R-:W-:Y:S02]  /*12f10*/  IMAD.MOV.U32 R13, RZ, RZ, R24 ;  /* 0x000000ffff0d7224 */ /* 0x000fe400078e0018 */
[----:B------:R-:W-:Y:S02]  /*12f20*/  IMAD.MOV.U32 R12, RZ, RZ, 0x5 ;  /* 0x00000005ff0c7424 */ /* 0x000fe400078e00ff */
[----:B------:R-:W-:-:S07]  /*12f30*/  IMAD.MOV.U32 R2, RZ, RZ, R14 ;  /* 0x000000ffff027224 */ /* 0x000fce00078e000e */
[----:B------:R-:W-:Y:S05]  /*12f40*/  WARPSYNC.COLLECTIVE R15, `(.L_x_382) ;  /* 0x000000000f087348 */ /* 0x000fea0003c00000 */
[----:B------:R0:W1:Y:S02]  /*12f50*/  SHFL.IDX P6, R14, R13, R12, R11 ;  /* 0x0000000c0d0e7389 */ /* 0x00006400000c000b */
[----:B01----:R-:W-:Y:S01]  /*12f60*/  ENDCOLLECTIVE ;  /* 0x000000000000791b */ /* 0x003fe20003800000 */
.L_x_382:
[----:B------:R-:W-:-:S05]  /*12f70*/  IADD3 R2, P0, R2, R4, RZ ;  /* 0x0000000402027210 */ /* 0x000fca0007f1e0ff */
        /* <DEDUP_REMOVED lines=12> */
.L_x_383:
[----:B------:R-:W-:Y:S01]  /*13040*/  @!PT LDS RZ, [RZ] ;  /* 0x00000000fffff984 */ /* 0x000fe20000000800 */
[----:B------:R-:W-:Y:S01]  /*13050*/  @!PT LDS RZ, [RZ] ;  /* 0x00000000fffff984 */ /* 0x000fe20000000800 */
[----:B------:R-:W-:Y:S01]  /*13060*/  @!PT LDS RZ, [RZ] ;  /* 0x00000000fffff984 */ /* 0x000fe20000000800 */
[----:B------:R0:W-:Y:S01]  /*13070*/  LDGSTS.E.BYPASS.LTC128B.128 [R5+0x5400], desc[UR36][R2.64+0x80], !P0 ;  /* 0x0540008002057fae */ /* 0x0001e2000c101d64 */
[----:B------:R-:W-:-:S13]  /*13080*/  ISETP.LT.OR P0, PT, R7, 0x41, P1 ;  /* 0x000000410700780c */ /* 0x000fda0000f01670 */
[----:B------:R0:W-:Y:S01]  /*13090*/  LDGSTS.E.BYPASS.LTC128B.128 [R5+0x8400], desc[UR36][R2.64+0x100], !P0 ;  /* 0x0840010002057fae */ /* 0x0001e2000c101d64 */
[----:B------:R-:W-:Y:S05]  /*130a0*/  BRA `(.L_x_384) ;  /* 0xffffffbc00b47947 */ /* 0x000fea000383ffff */
.L_x_289:
[----:B0-----:R0:W1:Y:S02]  /*130b0*/  SYNCS.PHASECHK.TRANS64.TRYWAIT P0, [R0+URZ+0x30860], R3 ;  /* 0x03086003000075a7 */ /* 0x001064000800017f */
[----:B-1----:R-:W-:Y:S05]  /*130c0*/  @!P0 NANOSLEEP.SYNCS 0x989680 ;  /* 0x009896800000895d */ /* 0x002fea0003900000 */
[----:B------:R-:W1:Y:S02]  /*130d0*/  @!P0 SYNCS.PHASECHK.TRANS64 P0, [R0+URZ+0x30860], R3 ;  /* 0x03086003000085a7 */ /* 0x000e64000800007f */
[----:B-1----:R-:W-:Y:S05]  /*130e0*/  @!P0 BRA `(.L_x_289) ;  /* 0xfffffffc00f08947 */ /* 0x002fea000383ffff */
[----:B------:R-:W-:Y:S05]  /*130f0*/  BRA `(.L_x_385) ;  /* 0xffffffc000cc7947 */ /* 0x000fea000383ffff */
.L_x_290:
[----:B------:R-:W-:Y:S01]  /*13100*/  BSSY B0, `(.L_x_386) ;  /* 0x0000008000007945 */ /* 0x000fe20003800000 */
[----:B------:R-:W-:Y:S02]  /*13110*/  IMAD.MOV.U32 R13, RZ, RZ, R24 ;  /* 0x000000ffff0d7224 */ /* 0x000fe400078e0018 */
[----:B------:R-:W-:Y:S02]  /*13120*/  IMAD.MOV.U32 R12, RZ, RZ, RZ ;  /* 0x000000ffff0c7224 */ /* 0x000fe400078e00ff */
[----:B------:R-:W-:Y:S02]  /*13130*/  IMAD.MOV.U32 R11, RZ, RZ, 0x181f ;  /* 0x0000181fff0b7424 */ /* 0x000fe400078e00ff */
[----:B------:R-:W-:-:S07]  /*13140*/  IMAD.MOV.U32 R15, RZ, RZ, -0x1 ;  /* 0xffffffffff0f7424 */ /* 0x000fce00078e00ff */
[----:B0-2---:R-:W-:Y:S05]  /*13150*/  WARPSYNC.COLLECTIVE R15, `(.L_x_387) ;  /* 0x000000000f087348 */ /* 0x005fea0003c00000 */
[----:B--2---:R1:W2:Y:S02]  /*13160*/  SHFL.IDX P6, R14, R13, R12, R11 ;  /* 0x0000000c0d0e7389 */ /* 0x0042a400000c000b */
[----:B012---:R-:W-:Y:S01]  /*13170*/  ENDCOLLECTIVE ;  /* 0x000000000000791b */ /* 0x007fe20003800000 */
.L_x_387:
[----:B------:R-:W-:Y:S05]  /*13180*/  BSYNC B0 ;  /* 0x0000000000007941 */ /* 0x000fea0003800000 */
.L_x_386:
[----:B------:R-:W-:Y:S01]  /*13190*/  IMAD.MOV.U32 R13, RZ, RZ, R18 ;  /* 0x000000ffff0d7224 */ /* 0x000fe200078e0012 */
[----:B------:R-:W-:Y:S01]  /*131a0*/  MOV R12, RZ ;  /* 0x000000ff000c7202 */ /* 0x000fe20000000f00 */
[----:B------:R-:W-:Y:S02]  /*131b0*/  IMAD.MOV.U32 R11, RZ, RZ, 0x181f ;  /* 0x0000181fff0b7424 */ /* 0x000fe400078e00ff */
[----:B------:R-:W-:Y:S02]  /*131c0*/  IMAD.MOV.U32 R15, RZ, RZ, -0x1 ;  /* 0xffffffffff0f7424 */ /* 0x000fe400078e00ff */
[----:B------:R-:W-:Y:S02]  /*131d0*/  IMAD.MOV.U32 R3, RZ, RZ, R14 ;  /* 0x000000ffff037224 */ /* 0x000fe400078e000e */
[----:B------:R-:W-:-:S07]  /*131e0*/  IMAD.SHL.U32 R5, R31, 0x2, RZ ;  /* 0x000000021f057824 */ /* 0x000fce00078e00ff */
[----:B------:R-:W-:Y:S05]  /*131f0*/  WARPSYNC.COLLECTIVE R15, `(.L_x_388) ;  /* 0x000000000f087348 */ /* 0x000fea0003c00000 */
[----:B------:R0:W1:Y:S02]  /*13200*/  SHFL.IDX P6, R14, R13, R12, R11 ;  /* 0x0000000c0d0e7389 */ /* 0x00006400000c000b */
[----:B01----:R-:W-:Y:S01]  /*13210*/  ENDCOLLECTIVE ;  /* 0x000000000000791b */ /* 0x003fe20003800000 */
.L_x_388:
[----:B------:R-:W-:Y:S01]  /*13220*/  ULDC UR4, c[0x0][0x2f4] ;  /* 0x0000bd0000047ab9 */ /* 0x000fe20000000800 */
[----:B------:R-:W-:Y:S01]  /*13230*/  IMAD R4, R7, 0x2, R22 ;  /* 0x0000000207047824 */ /* 0x000fe200078e0216 */
[----:B------:R-:W-:Y:S02]  /*13240*/  ISETP.GE.AND P2, PT, R31, UR4, PT ;  /* 0x000000041f007c0c */ /* 0x000fe4000bf46270 */
[----:B------:R-:W-:Y:S02]  /*13250*/  ISETP.GE.AND P1, PT, R33, UR4, PT ;  /* 0x0000000421007c0c */ /* 0x000fe4000bf26270 */
[C---:B------:R-:W-:Y:S02]  /*13260*/  ISETP.LT.OR P3, PT, R6.reuse, 0x1, P2 ;  /* 0x000000010600780c */ /* 0x040fe40001761670 */
[----:B------:R-:W-:Y:S01]  /*13270*/  ISETP.LT.OR P4, PT, R6, 0x1, P1 ;  /* 0x000000010600780c */ /* 0x000fe20000f81670 */
[----:B------:R-:W-:Y:S02]  /*13280*/  IMAD.MOV.U32 R13, RZ, RZ, R24 ;  /* 0x000000ffff0d7224 */ /* 0x000fe400078e0018 */
[----:B------:R-:W-:Y:S01]  /*13290*/  IMAD.MOV.U32 R12, RZ, RZ, 0x1 ;  /* 0x00000001ff0c7424 */ /* 0x000fe200078e00ff */
[----:B------:R-:W-:-:S05]  /*132a0*/  IADD3 R2, P0, R14, R5, RZ ;  /* 0x000000050e027210 */ /* 0x000fca0007f1e0ff */
[----:B------:R-:W-:Y:S01]  /*132b0*/  IMAD.X R3, RZ, RZ, R3, P0 ;  /* 0x000000ffff037224 */ /* 0x000fe200000e0603 */
[----:B------:R-:W-:-:S13]  /*132c0*/  ISETP.GE.AND P0, PT, R32, UR4, PT ;  /* 0x0000000420007c0c */ /* 0x000fda000bf06270 */
[----:B------:R-:W-:Y:S05]  /*132d0*/  WARPSYNC.COLLECTIVE R15, `(.L_x_389) ;  /* 0x000000000f087348 */ /* 0x000fea0003c00000 */
[----:B------:R0:W1:Y:S02]  /*132e0*/  SHFL.IDX P6, R14, R13, R12, R11 ;  /* 0x0000000c0d0e7389 */ /* 0x00006400000c000b */
[----:B01----:R-:W-:Y:S01]  /*132f0*/  ENDCOLLECTIVE ;  /* 0x000000000000791b */ /* 0x003fe20003800000 */
.L_x_389:
[----:B------:R-:W-:Y:S01]  /*13300*/  @!PT LDS RZ, [RZ] ;  /* 0x00000000fffff984 */ /* 0x000fe20000000800 */
[----:B------:R-:W-:Y:S01]  /*13310*/  @!PT LDS RZ, [RZ] ;  /* 0x00000000fffff984 */ /* 0x000fe20000000800 */
[----:B------:R-:W-:Y:S01]  /*13320*/  @!PT LDS RZ, [RZ] ;  /* 0x00000000fffff984 */ /* 0x000fe20000000800 */
[----:B------:R0:W-:Y:S01]  /*13330*/  LDGSTS.E.BYPASS.LTC128B.128 [R4+0x400], desc[UR36][R2.64], !P3 ;  /* 0x0040000002047fae */ /* 0x0001e2000d901d64 */
[----:B------:R-:W-:-:S03]  /*13340*/  ISETP.LT.OR P3, PT, R6, 0x1, P0 ;  /* 0x000000010600780c */ /* 0x000fc60000761670 */
[----:B------:R0:W-:Y:S01]  /*13350*/  LDGSTS.E.BYPASS.LTC128B.128 [R4+0x3400], desc[UR36][R2.64+0x80], !P4 ;  /* 0x0340008002047fae */ /* 0x0001e2000e101d64 */
[----:B------:R-:W-:-:S09]  /*13360*/  IMAD.MOV.U32 R13, RZ, RZ, R18 ;  /* 0x000000ffff0d7224 */ /* 0x000fd200078e0012 */
[----:B------:R0:W-:Y:S01]  /*13370*/  LDGSTS.E.BYPASS.LTC128B.128 [R4+0x6400], desc[UR36][R2.64+0x100], !P3 ;  /* 0x0640010002047fae */ /* 0x0001e2000d901d64 */
[----:B------:R-:W-:Y:S01]  /*13380*/  ISETP.LT.OR P3, PT, R6, 0x11, P2 ;  /* 0x000000110600780c */ /* 0x000fe20001761670 */
[----:B------:R-:W-:-:S12]  /*13390*/  IMAD.MOV.U32 R7, RZ, RZ, R14 ;  /* 0x000000ffff077224 */ /* 0x000fd800078e000e */
[----:B0-----:R-:W-:Y:S05]  /*133a0*/  WARPSYNC.COLLECTIVE R15, `(.L_x_390) ;  /* 0x000000000f087348 */ /* 0x001fea0003c00000 */
[----:B------:R1:W2:Y:S02]  /*133b0*/  SHFL.IDX P6, R14, R13, R12, R11 ;  /* 0x0000000c0d0e7389 */ /* 0x0002a400000c000b */
[----:B012---:R-:W-:Y:S01]  /*133c0*/  ENDCOLLECTIVE ;  /* 0x000000000000791b */ /* 0x007fe20003800000 */
.L_x_390:
[----:B------:R-:W-:Y:S02]  /*133d0*/  IMAD.MOV.U32 R13, RZ, RZ, R24 ;  /* 0x000000ffff0d7224 */ /* 0x000fe400078e0018 */
[----:B------:R-:W-:Y:S01]  /*133e0*/  IMAD.MOV.U32 R12, RZ, RZ, 0x2 ;  /* 0x00000002ff0c7424 */ /* 0x000fe200078e00ff */
[----:B------:R-:W-:-:S13]  /*133f0*/  IADD3 R2, P4, R14, R5, RZ ;  /* 0x000000050e027210 */ /* 0x000fda0007f9e0ff */
[----:B------:R-:W-:Y:S05]  /*13400*/  WARPSYNC.COLLECTIVE R15, `(.L_x_391) ;  /* 0x000000000f087348 */ /* 0x000fea0003c00000 */
[----:B------:R0:W1:Y:S02]  /*13410*/  SHFL.IDX P6, R14, R13, R12, R11 ;  /* 0x0000000c0d0e7389 */ /* 0x00006400000c000b */
[----:B01----:R-:W-:Y:S01]  /*13420*/  ENDCOLLECTIVE ;  /* 0x000000000000791b */ /* 0x003fe20003800000 */
.L_x_391:
[----:B------:R-:W-:Y:S01]  /*13430*/  IMAD.X R3, RZ, RZ, R7, P4 ;  /* 0x000000ffff037224 */ /* 0x000fe200020e0607 */
[----:B------:R-:W-:-:S04]  /*13440*/  ISETP.LT.OR P4, PT, R6, 0x11, P1 ;  /* 0x000000110600780c */ /* 0x000fc80000f81670 */
[----:B------:R-:W-:Y:S01]  /*13450*/  @!PT LDS RZ, [RZ] ;  /* 0x00000000fffff984 */ /* 0x000fe20000000800 */
[----:B------:R-:W-:Y:S01]  /*13460*/  @!PT LDS RZ, [RZ] ;  /* 0x00000000fffff984 */ /* 0x000fe20000000800 */
[----:B------:R-:W-:Y:S01]  /*13470*/  @!PT LDS RZ, [RZ] ;  /* 0x00000000fffff984 */ /* 0x000fe20000000800 */
[----:B------:R0:W-:Y:S01]  /*13480*/  LDGSTS.E.BYPASS.LTC128B.128 [R4+0xc00], desc[UR36][R2.64], !P3 ;  /* 0x00c0000002047fae */ /* 0x0001e2000d901d64 */
[----:B------:R-:W-:Y:S01]  /*13490*/  ISETP.LT.OR P3, PT, R6, 0x11, P0 ;  /* 0x000000110600780c */ /* 0x000fe20000761670 */
[----:B------:R-:W-:-:S07]  /*134a0*/  IMAD.MOV.U32 R13, RZ, RZ, R18 ;  /* 0x000000ffff0d7224 */ /* 0x000fce00078e0012 */
[----:B------:R0:W-:Y:S05]  /*134b0*/  LDGSTS.E.BYPASS.LTC128B.128 [R4+0x3c00], desc[UR36][R2.64+0x80], !P4 ;  /* 0x03c0008002047fae */ /* 0x0001ea000e101d64 */
[----:B------:R0:W-:Y:S01]  /*134c0*/  LDGSTS.E.BYPASS.LTC128B.128 [R4+0x6c00], desc[UR36][R2.64+0x100], !P3 ;  /* 0x06c0010002047fae */ /* 0x0001e2000d901d64 */
[----:B------:R-:W-:Y:S01]  /*134d0*/  ISETP.LT.OR P3, PT, R6, 0x21, P2 ;  /* 0x000000210600780c */ /* 0x000fe20001761670 */
[----:B------:R-:W-:-:S12]  /*134e0*/  IMAD.MOV.U32 R7, RZ, RZ, R14 ;  /* 0x000000ffff077224 */ /* 0x000fd800078e000e */
[----:B0-----:R-:W-:Y:S05]  /*134f0*/  WARPSYNC.COLLECTIVE R15, `(.L_x_392) ;  /* 0x000000000f087348 */ /* 0x001fea0003c00000 */
[----:B------:R1:W2:Y:S02]  /*13500*/  SHFL.IDX P6, R14, R13, R12, R11 ;  /* 0x0000000c0d0e7389 */ /* 0x0002a400000c000b */
[----:B012---:R-:W-:Y:S01]  /*13510*/  ENDCOLLECTIVE ;  /* 0x000000000000791b */ /* 0x007fe20003800000 */
.L_x_392:
[----:B------:R-:W-:Y:S01]  /*13520*/  IMAD.MOV.U32 R13, RZ, RZ, R24 ;  /* 0x000000ffff0d7224 */ /* 0x000fe200078e0018 */
[----:B------:R-:W-:Y:S02]  /*13530*/  MOV R12, 0x3 ;  /* 0x00000003000c7802 */ /* 0x000fe40000000f00 */
[----:B------:R-:W-:-:S13]  /*13540*/  IADD3 R2, P4, R14, R5, RZ ;  /* 0x000000050e027210 */ /* 0x000fda0007f9e0ff */
[----:B------:R-:W-:Y:S05]  /*13550*/  WARPSYNC.COLLECTIVE R15, `(.L_x_393) ;  /* 0x000000000f087348 */ /* 0x000fea0003c00000 */
[----:B------:R0:W1:Y:S02]  /*13560*/  SHFL.IDX P6, R14, R13, R12, R11 ;  /* 0x0000000c0d0e7389 */ /* 0x00006400000c000b */
[----:B01----:R-:W-:Y:S01]  /*13570*/  ENDCOLLECTIVE ;  /* 0x000000000000791b */ /* 0x003fe20003800000 */
.L_x_393:
        /* <DEDUP_REMOVED lines=15> */
.L_x_394:
[----:B------:R-:W-:Y:S02]  /*13670*/  IMAD.MOV.U32 R13, RZ, RZ, R24 ;  /* 0x000000ffff0d7224 */ /* 0x000fe400078e0018 */
[----:B------:R-:W-:Y:S01]  /*13680*/  IMAD.MOV.U32 R12, RZ, RZ, 0x4 ;  /* 0x00000004ff0c7424 */ /* 0x000fe200078e00ff */
[----:B------:R-:W-:-:S13]  /*13690*/  IADD3 R2, P4, R14, R5, RZ ;  /* 0x000000050e027210 */ /* 0x000fda0007f9e0ff */
[----:B------:R-:W-:Y:S05]  /*136a0*/  WARPSYNC.COLLECTIVE R15, `(.L_x_395) ;  /* 0x000000000f087348 */ /* 0x000fea0003c00000 */
[----:B------:R0:W1:Y:S02]  /*136b0*/  SHFL.IDX P6, R14, R13, R12, R11 ;  /* 0x0000000c0d0e7389 */ /* 0x00006400000c000b */
[----:B01----:R-:W-:Y:S01]  /*136c0*/  ENDCOLLECTIVE ;  /* 0x000000000000791b */ /* 0x003fe20003800000 */
.L_x_395:
        /* <DEDUP_REMOVED lines=15> */
.L_x_396:
[----:B------:R-:W-:Y:S02]  /*137c0*/  IMAD.MOV.U32 R13, RZ, RZ, R24 ;  /* 0x000000ffff0d7224 */ /* 0x000fe400078e0018 */
[----:B------:R-:W-:Y:S01]  /*137d0*/  IMAD.MOV.U32 R12, RZ, RZ, 0x5 ;  /* 0x00000005ff0c7424 */ /* 0x000fe200078e00ff */
[----:B------:R-:W-:-:S13]  /*137e0*/  IADD3 R2, P4, R14, R5, RZ ;  /* 0x000000050e027210 */ /* 0x000fda0007f9e0ff */
[----:B------:R-:W-:Y:S05]  /*137f0*/  WARPSYNC.COLLECTIVE R15, `(.L_x_397) ;  /* 0x000000000f087348 */ /* 0x000fea0003c00000 */
[----:B------:R0:W1:Y:S02]  /*13800*/  SHFL.IDX P6, R14, R13, R12, R11 ;  /* 0x0000000c0d0e7389 */ /* 0x00006400000c000b */
[----:B01----:R-:W-:Y:S01]  /*13810*/  ENDCOLLECTIVE ;  /* 0x000000000000791b */ /* 0x003fe20003800000 */
.L_x_397:
        /* <DEDUP_REMOVED lines=10> */
[----:B------:R-:W-:-:S07]  /*138c0*/  IMAD.MOV.U32 R24, RZ, RZ, R14 ;  /* 0x000000ffff187224 */ /* 0x000fce00078e000e */
[----:B0-----:R-:W-:Y:S05]  /*138d0*/  WARPSYNC.COLLECTIVE R15, `(.L_x_398) ;  /* 0x000000000f087348 */ /* 0x001fea0003c00000 */
[----:B------:R1:W2:Y:S02]  /*138e0*/  SHFL.IDX P6, R14, R13, R12, R11 ;  /* 0x0000000c0d0e7389 */ /* 0x0002a400000c000b */
[----:B012---:R-:W-:Y:S01]  /*138f0*/  ENDCOLLECTIVE ;  /* 0x000000000000791b */ /* 0x007fe20003800000 */
.L_x_398:
[----:B------:R-:W-:Y:S05]  /*13900*/  BRA `(.L_x_399) ;  /* 0xffffffbc00d07947 */ /* 0x000fea000383ffff */
.L_x_295:
        /* <DEDUP_REMOVED lines=8> */
.L_x_401:
[----:B------:R-:W-:Y:S05]  /*13990*/  BSYNC B0 ;  /* 0x0000000000007941 */ /* 0x000fea0003800000 */
.L_x_400:
[----:B------:R-:W-:Y:S01]  /*139a0*/  IMAD.MOV.U32 R13, RZ, RZ, R16 ;  /* 0x000000ffff0d7224 */ /* 0x000fe200078e0010 */
[----:B------:R-:W-:Y:S01]  /*139b0*/  MOV R0, R14 ;  /* 0x0000000e00007202 */ /* 0x000fe20000000f00 */
[----:B------:R-:W-:Y:S02]  /*139c0*/  IMAD.MOV.U32 R12, RZ, RZ, 0x1 ;  /* 0x00000001ff0c7424 */ /* 0x000fe400078e00ff */
[----:B------:R-:W-:Y:S02]  /*139d0*/  IMAD.MOV.U32 R11, RZ, RZ, 0x1f ;  /* 0x0000001fff0b7424 */ /* 0x000fe400078e00ff */
[----:B------:R-:W-:Y:S02]  /*139e0*/  IMAD.MOV.U32 R15, RZ, RZ, -0x1 ;  /* 0xffffffffff0f7424 */ /* 0x000fe400078e00ff */
[----:B------:R-:W-:-:S07]  /*139f0*/  IMAD.IADD R7, R19, 0x1, R9 ;  /* 0x0000000113077824 */ /* 0x000fce00078e0209 */
[----:B------:R-:W-:Y:S05]  /*13a00*/  WARPSYNC.COLLECTIVE R15, `(.L_x_402) ;  /* 0x000000000f087348 */ /* 0x000fea0003c00000 */
[----:B------:R0:W1:Y:S02]  /*13a10*/  SHFL.IDX P6, R14, R13, R12, R11 ;  /* 0x0000000c0d0e7389 */ /* 0x00006400000c000b */
[----:B01----:R-:W-:Y:S01]  /*13a20*/  ENDCOLLECTIVE ;  /* 0x000000000000791b */ /* 0x003fe20003800000 */
.L_x_402:
[----:B------:R-:W-:Y:S02]  /*13a30*/  ULDC UR4, c[0x0][0xc3c] ;  /* 0x00030f0000047ab9 */ /* 0x000fe40000000800 */
[----:B------:R-:W-:-:S13]  /*13a40*/  ISETP.GE.OR P1, PT, R7, UR4, !P0 ;  /* 0x0000000407007c0c */ /* 0x000fda000c726670 */
[----:B------:R-:W0:Y:S08]  /*13a50*/  @!P1 LDC.64 R4, c[0x0][0xc80] ;  /* 0x00032000ff049b82 */ /* 0x000e300000000a00 */
[----:B------:R-:W1:Y:S01]  /*13a60*/  @!P1 LDC.64 R2, c[0x0][0xc78] ;  /* 0x00031e00ff029b82 */ /* 0x000e620000000a00 */
[----:B------:R-:W-:Y:S01]  /*13a70*/  CS2R R10, SRZ ;  /* 0x00000000000a7805 */ /* 0x000fe2000001ff00 */
[----:B------:R-:W-:-:S02]  /*13a80*/  IMAD.MOV.U32 R8, RZ, RZ, R14 ;  /* 0x000000ffff087224 */ /* 0x000fc400078e000e */
[----:B0-----:R-:W-:-:S06]  /*13a90*/  @!P1 IMAD.WIDE R4, R7, 0x4, R4 ;  /* 0x0000000407049825 */ /* 0x001fcc00078e0204 */
[----:B------:R-:W2:Y:S01]  /*13aa0*/  @!P1 LDG.E R4, desc[UR36][R4.64] ;  /* 0x0000002404049981 */ /* 0x000ea2000c1e1900 */
[----:B-1----:R-:W-:-:S06]  /*13ab0*/  @!P1 IMAD.WIDE R2, R7, 0x4, R2 ;  /* 0x0000000407029825 */ /* 0x002fcc00078e0202 */
[----:B------:R-:W3:Y:S01]  /*13ac0*/  @!P1 LDG.E R2, desc[UR36][R2.64] ;  /* 0x0000002402029981 */ /* 0x000ee2000c1e1900 */
[----:B------:R-:W-:Y:S01]  /*13ad0*/  IMAD.MOV.U32 R7, RZ, RZ, RZ ;  /* 0x000000ffff077224 */ /* 0x000fe200078e00ff */
[C---:B------:R-:W-:Y:S02]  /*13ae0*/  ISETP.GE.U32.AND P2, PT, R9.reuse, 0x2, PT ;  /* 0x000000020900780c */ /* 0x040fe40003f46070 */
[C---:B------:R-:W-:Y:S02]  /*13af0*/  ISETP.GE.U32.AND P3, PT, R9.reuse, 0x4, PT ;  /* 0x000000040900780c */ /* 0x040fe40003f66070 */
[C---:B------:R-:W-:Y:S02]  /*13b00*/  ISETP.GE.U32.AND P4, PT, R9.reuse, 0x8, PT ;  /* 0x000000080900780c */ /* 0x040fe40003f86070 */
[C---:B------:R-:W-:Y:S01]  /*13b10*/  ISETP.GE.U32.AND P5, PT, R9.reuse, 0x10, PT ;  /* 0x000000100900780c */ /* 0x040fe20003fa6070 */
[----:B--2---:R-:W-:Y:S02]  /*13b20*/  @!P1 IMAD.MOV.U32 R7, RZ, RZ, R4 ;  /* 0x000000ffff079224 */ /* 0x004fe400078e0004 */
[----:B---3--:R-:W-:Y:S01]  /*13b30*/  @!P1 IMAD.MOV.U32 R10, RZ, RZ, R2 ;  /* 0x000000ffff0a9224 */ /* 0x008fe200078e0002 */
[----:B------:R-:W-:-:S03]  /*13b40*/  ISETP.NE.AND P1, PT, R9, RZ, PT ;  /* 0x000000ff0900720c */ /* 0x000fc60003f25270 */
[----:B------:R-:W-:-:S10]  /*13b50*/  IMAD R13, R10, R7, RZ ;  /* 0x000000070a0d7224 */ /* 0x000fd400078e02ff */
[----:B------:R-:W-:Y:S05]  /*13b60*/  WARPSYNC.COLLECTIVE R15, `(.L_x_403) ;  /* 0x000000000f087348 */ /* 0x000fea0003c00000 */
[----:B------:R0:W1:Y:S02]  /*13b70*/  SHFL.UP P6, R14, R13, R12, R11 ;  /* 0x0400000c0d0e7389 */ /* 0x00006400000c000b */
[----:B01----:R-:W-:Y:S01]  /*13b80*/  ENDCOLLECTIVE ;  /* 0x000000000000791b */ /* 0x003fe20003800000 */
.L_x_403:
[----:B------:R-:W-:Y:S01]  /*13b90*/  IMAD.MOV.U32 R12, RZ, RZ, 0x2 ;  /* 0x00000002ff0c7424 */ /* 0x000fe200078e00ff */
[----:B------:R-:W-:-:S05]  /*13ba0*/  SEL R6, R14, RZ, P1 ;  /* 0x000000ff0e067207 */ /* 0x000fca0000800000 */
[----:B------:R-:W-:-:S04]  /*13bb0*/  IMAD.IADD R6, R13, 0x1, R6 ;  /* 0x000000010d067824 */ /* 0x000fc800078e0206 */
[----:B------:R-:W-:-:S07]  /*13bc0*/  IMAD.MOV.U32 R13, RZ, RZ, R6 ;  /* 0x000000ffff0d7224 */ /* 0x000fce00078e0006 */
[----:B------:R-:W-:Y:S05]  /*13bd0*/  WARPSYNC.COLLECTIVE R15, `(.L_x_404) ;  /* 0x000000000f087348 */ /* 0x000fea0003c00000 */
[----:B------:R0:W1:Y:S02]  /*13be0*/  SHFL.UP P6, R14, R13, R12, R11 ;  /* 0x0400000c0d0e7389 */ /* 0x00006400000c000b */
[----:B01----:R-:W-:Y:S01]  /*13bf0*/  ENDCOLLECTIVE ;  /* 0x000000000000791b */ /* 0x003fe20003800000 */
.L_x_404:
[----:B------:R-:W-:Y:S01]  /*13c00*/  IMAD.MOV.U32 R12, RZ, RZ, 0x4 ;  /* 0x00000004ff0c7424 */ /* 0x000fe200078e00ff */
[----:B------:R-:W-:-:S05]  /*13c10*/  SEL R3, R14, RZ, P2 ;  /* 0x000000ff0e037207 */ /* 0x000fca0001000000 */
[----:B------:R-:W-:Y:S02]  /*13c20*/  IMAD.IADD R2, R6, 0x1, R3 ;  /* 0x0000000106027824 */ /* 0x000fe400078e0203 */
[----:B------:R-:W-:Y:S02]  /*13c30*/  IMAD.MOV.U32 R6, RZ, RZ, RZ ;  /* 0x000000ffff067224 */ /* 0x000fe400078e00ff */
[----:B------:R-:W-:-:S07]  /*13c40*/  IMAD.MOV.U32 R13, RZ, RZ, R2 ;  /* 0x000000ffff0d7224 */ /* 0x000fce00078e0002 */
[----:B------:R-:W-:Y:S05]  /*13c50*/  WARPSYNC.COLLECTIVE R15, `(.L_x_405) ;  /* 0x000000000f087348 */ /* 0x000fea0003c00000 */
[----:B------:R0:W1:Y:S02]  /*13c60*/  SHFL.UP P6, R14, R13, R12, R11 ;  /* 0x0400000c0d0e7389 */ /* 0x00006400000c000b */
[----:B01----:R-:W-:Y:S01]  /*13c70*/  ENDCOLLECTIVE ;  /* 0x000000000000791b */ /* 0x003fe20003800000 */
.L_x_405:
[----:B------:R-:W-:Y:S01]  /*13c80*/  IMAD.MOV.U32 R12, RZ, RZ, 0x8 ;  /* 0x00000008ff0c7424 */ /* 0x000fe200078e00ff */
[----:B------:R-:W-:-:S05]  /*13c90*/  SEL R3, R14, RZ, P3 ;  /* 0x000000ff0e037207 */ /* 0x000fca0001800000 */
[----:B------:R-:W-:-:S05]  /*13ca0*/  IMAD.IADD R3, R2, 0x1, R3 ;  /* 0x0000000102037824 */ /* 0x000fca00078e0203 */
[----:B------:R-:W-:-:S07]  /*13cb0*/  MOV R13, R3 ;  /* 0x00000003000d7202 */ /* 0x000fce0000000f00 */
[----:B------:R-:W-:Y:S05]  /*13cc0*/  WARPSYNC.COLLECTIVE R15, `(.L_x_406) ;  /* 0x000000000f087348 */ /* 0x000fea0003c00000 */
[----:B------:R0:W1:Y:S02]  /*13cd0*/  SHFL.UP P6, R14, R13, R12, R11 ;  /* 0x0400000c0d0e7389 */ /* 0x00006400000c000b */
[----:B01----:R-:W-:Y:S01]  /*13ce0*/  ENDCOLLECTIVE ;  /* 0x000000000000791b */ /* 0x003fe20003800000 */
.L_x_406:
[----:B------:R-:W-:Y:S01]  /*13cf0*/  IMAD.MOV.U32 R12, RZ, RZ, 0x10 ;  /* 0x00000010ff0c7424 */ /* 0x000fe200078e00ff */
[----:B------:R-:W-:-:S05]  /*13d00*/  SEL R4, R14, RZ, P4 ;  /* 0x000000ff0e047207 */ /* 0x000fca0002000000 */
[----:B------:R-:W-:-:S04]  /*13d10*/  IMAD.IADD R4, R3, 0x1, R4 ;  /* 0x0000000103047824 */ /* 0x000fc800078e0204 */
[----:B------:R-:W-:-:S07]  /*13d20*/  IMAD.MOV.U32 R13, RZ, RZ, R4 ;  /* 0x000000ffff0d7224 */ /* 0x000fce00078e0004 */
[----:B------:R-:W-:Y:S05]  /*13d30*/  WARPSYNC.COLLECTIVE R15, `(.L_x_407) ;  /* 0x000000000f087348 */ /* 0x000fea0003c00000 */
[----:B------:R0:W1:Y:S02]  /*13d40*/  SHFL.UP P6, R14, R13, R12, R11 ;  /* 0x0400000c0d0e7389 */ /* 0x00006400000c000b */
[----:B01----:R-:W-:Y:S01]  /*13d50*/  ENDCOLLECTIVE ;  /* 0x000000000000791b */ /* 0x003fe20003800000 */
.L_x_407:
[----:B------:R-:W-:Y:S02]  /*13d60*/  IMAD.MOV.U32 R12, RZ, RZ, 0x1f ;  /* 0x0000001fff0c7424 */ /* 0x000fe400078e00ff */
[----:B------:R-:W-:Y:S01]  /*13d70*/  IMAD.MOV.U32 R11, RZ, RZ, 0x1f ;  /* 0x0000001fff0b7424 */ /* 0x000fe200078e00ff */
[----:B------:R-:W-:-:S05]  /*13d80*/  SEL R3, R14, RZ, P5 ;  /* 0x000000ff0e037207 */ /* 0x000fca0002800000 */
[----:B------:R-:W-:-:S04]  /*13d90*/  IMAD.IADD R2, R4, 0x1, R3 ;  /* 0x0000000104027824 */ /* 0x000fc800078e0203 */
[----:B------:R-:W-:-:S07]  /*13da0*/  IMAD.MOV.U32 R13, RZ, RZ, R2 ;  /* 0x000000ffff0d7224 */ /* 0x000fce00078e0002 */
[----:B------:R-:W-:Y:S05]  /*13db0*/  WARPSYNC.COLLECTIVE R15, `(.L_x_408) ;  /* 0x000000000f087348 */ /* 0x000fea0003c00000 */
[----:B------:R0:W1:Y:S02]  /*13dc0*/  SHFL.IDX P6, R14, R13, R12, R11 ;  /* 0x0000000c0d0e7389 */ /* 0x00006400000c000b */
[----:B01----:R-:W-:Y:S01]  /*13dd0*/  ENDCOLLECTIVE ;  /* 0x000000000000791b */ /* 0x003fe20003800000 */
.L_x_408:
[----:B------:R-:W-:Y:S05]  /*13de0*/  BRA `(.L_x_409) ;  /* 0xffffffbc00e87947 */ /* 0x000fea000383ffff */
.L_x_298:
[----:B------:R-:W-:Y:S01]  /*13df0*/  BSSY B0, `(.L_x_410) ;  /* 0x0000007000007945 */ /* 0x000fe20003800000 */
[----:B------:R-:W-:Y:S02]  /*13e00*/  IMAD.MOV.U32 R12, RZ, RZ, 0x1 ;  /* 0x00000001ff0c7424 */ /* 0x000fe400078e00ff */
[----:B------:R-:W-:Y:S02]  /*13e10*/  IMAD.MOV.U32 R11, RZ, RZ, RZ ;  /* 0x000000ffff0b7224 */ /* 0x000fe400078e00ff */
[----:B------:R-:W-:-:S07]  /*13e20*/  IMAD.MOV.U32 R15, RZ, RZ, -0x1 ;  /* 0xffffffffff0f7424 */ /* 0x000fce00078e00ff */
[----:B------:R-:W-:Y:S05]  /*13e30*/  WARPSYNC.COLLECTIVE R15, `(.L_x_411) ;  /* 0x000000000f087348 */ /* 0x000fea0003c00000 */
[----:B------:R0:W1:Y:S02]  /*13e40*/  SHFL.UP P6, R14, R13, R12, R11 ;  /* 0x0400000c0d0e7389 */ /* 0x00006400000c000b */
[----:B01----:R-:W-:Y:S01]  /*13e50*/  ENDCOLLECTIVE ;  /* 0x000000000000791b */ /* 0x003fe20003800000 */
.L_x_411:
[----:B------:R-:W-:Y:S05]  /*13e60*/  BSYNC B0 ;  /* 0x0000000000007941 */ /* 0x000fea0003800000 */
.L_x_410:
[----:B------:R-:W-:Y:S01]  /*13e70*/  SEL R14, R14, RZ, P1 ;  /* 0x000000ff0e0e7207 */ /* 0x000fe20000800000 */
[----:B------:R-:W-:Y:S02]  /*13e80*/  IMAD.MOV.U32 R12, RZ, RZ, 0x2 ;  /* 0x00000002ff0c7424 */ /* 0x000fe400078e00ff */
[----:B------:R-:W-:Y:S02]  /*13e90*/  IMAD.MOV.U32 R11, RZ, RZ, RZ ;  /* 0x000000ffff0b7224 */ /* 0x000fe400078e00ff */
[----:B------:R-:W-:Y:S02]  /*13ea0*/  IMAD.IADD R13, R13, 0x1, R14 ;  /* 0x000000010d0d7824 */ /* 0x000fe400078e020e */
[----:B------:R-:W-:-:S07]  /*13eb0*/  IMAD.MOV.U32 R15, RZ, RZ, -0x1 ;  /* 0xffffffffff0f7424 */ /* 0x000fce00078e00ff */
[----:B------:R-:W-:Y:S05]  /*13ec0*/  WARPSYNC.COLLECTIVE R15, `(.L_x_412) ;  /* 0x000000000f087348 */ /* 0x000fea0003c00000 */
[----:B------:R0:W1:Y:S02]  /*13ed0*/  SHFL.UP P6, R14, R13, R12, R11 ;  /* 0x0400000c0d0e7389 */ /* 0x00006400000c000b */
[----:B01----:R-:W-:Y:S01]  /*13ee0*/  ENDCOLLECTIVE ;  /* 0x000000000000791b */ /* 0x003fe20003800000 */
.L_x_412:
[----:B------:R-:W-:Y:S01]  /*13ef0*/  IMAD.MOV.U32 R12, RZ, RZ, 0x4 ;  /* 0x00000004ff0c7424 */ /* 0x000fe200078e00ff */
[----:B------:R-:W-:-:S04]  /*13f00*/  SEL R2, R14, RZ, P2 ;  /* 0x000000ff0e027207 */ /* 0x000fc80001000000 */
[----:B------:R-:W-:-:S05]  /*13f10*/  IADD3 R2, R13, R2, RZ ;  /* 0x000000020d027210 */ /* 0x000fca0007ffe0ff */
[----:B------:R-:W-:-:S07]  /*13f20*/  IMAD.MOV.U32 R13, RZ, RZ, R2 ;  /* 0x000000ffff0d7224 */ /* 0x000fce00078e0002 */
[----:B------:R-:W-:Y:S05]  /*13f30*/  WARPSYNC.COLLECTIVE R15, `(.L_x_413) ;  /* 0x000000000f087348 */ /* 0x000fea0003c00000 */
[----:B------:R0:W1:Y:S02]  /*13f40*/  SHFL.UP P6, R14, R13, R12, R11 ;  /* 0x0400000c0d0e7389 */ /* 0x00006400000c000b */
[----:B01----:R-:W-:Y:S01]  /*13f50*/  ENDCOLLECTIVE ;  /* 0x000000000000791b */ /* 0x003fe20003800000 */
.L_x_413:
[----:B------:R-:W-:Y:S01]  /*13f60*/  IMAD.MOV.U32 R12, RZ, RZ, 0x8 ;  /* 0x00000008ff0c7424 */ /* 0x000fe200078e00ff */
[----:B------:R-:W-:-:S05]  /*13f70*/  SEL R3, R14, RZ, P3 ;  /* 0x000000ff0e037207 */ /* 0x000fca0001800000 */
[----:B------:R-:W-:-:S04]  /*13f80*/  IMAD.IADD R3, R2, 0x1, R3 ;  /* 0x0000000102037824 */ /* 0x000fc800078e0203 */
[----:B------:R-:W-:-:S07]  /*13f90*/  IMAD.MOV.U32 R13, RZ, RZ, R3 ;  /* 0x000000ffff0d7224 */ /* 0x000fce00078e0003 */
[----:B------:R-:W-:Y:S05]  /*13fa0*/  WARPSYNC.COLLECTIVE R15, `(.L_x_414) ;  /* 0x000000000f087348 */ /* 0x000fea0003c00000 */
[----:B------:R0:W1:Y:S02]  /*13fb0*/  SHFL.UP P6, R14, R13, R12, R11 ;  /* 0x0400000c0d0e7389 */ /* 0x00006400000c000b */
[----:B01----:R-:W-:Y:S01]  /*13fc0*/  ENDCOLLECTIVE ;  /* 0x000000000000791b */ /* 0x003fe20003800000 */
.L_x_414:
[----:B------:R-:W-:Y:S01]  /*13fd0*/  IMAD.MOV.U32 R12, RZ, RZ, 0x10 ;  /* 0x00000010ff0c7424 */ /* 0x000fe200078e00ff */
[----:B------:R-:W-:-:S05]  /*13fe0*/  SEL R4, R14, RZ, P4 ;  /* 0x000000ff0e047207 */ /* 0x000fca0002000000 */
[----:B------:R-:W-:-:S04]  /*13ff0*/  IMAD.IADD R4, R3, 0x1, R4 ;  /* 0x0000000103047824 */ /* 0x000fc800078e0204 */
[----:B------:R-:W-:-:S07]  /*14000*/  IMAD.MOV.U32 R13, RZ, RZ, R4 ;  /* 0x000000ffff0d7224 */ /* 0x000fce00078e0004 */
[----:B------:R-:W-:Y:S05]  /*14010*/  WARPSYNC.COLLECTIVE R15, `(.L_x_415) ;  /* 0x000000000f087348 */ /* 0x000fea0003c00000 */
[----:B------:R0:W1:Y:S02]  /*14020*/  SHFL.UP P6, R14, R13, R12, R11 ;  /* 0x0400000c0d0e7389 */ /* 0x00006400000c000b */
[----:B01----:R-:W-:Y:S01]  /*14030*/  ENDCOLLECTIVE ;  /* 0x000000000000791b */ /* 0x003fe20003800000 */
.L_x_415:
        /* <DEDUP_REMOVED lines=8> */
.L_x_416:
[----:B------:R-:W-:Y:S05]  /*140c0*/  BRA `(.L_x_417) ;  /* 0xffffffbc00d47947 */ /* 0x000fea000383ffff */
.L_x_300:
[----:B------:R-:W-:Y:S01]  /*140d0*/  BSSY B0, `(.L_x_418) ;  /* 0x0000006000007945 */ /* 0x000fe20003800000 */
[----:B------:R-:W-:Y:S01]  /*140e0*/  PLOP3.LUT P6, PT, P6, PT, PT, 0x8, 0x0 ;  /* 0x000000000000781c */ /* 0x000fe200037ce170 */
[----:B------:R-:W-:-:S12]  /*140f0*/  IMAD.MOV.U32 R15, RZ, RZ, -0x1 ;  /* 0xffffffffff0f7424 */ /* 0x000fd800078e00ff */
[----:B0-----:R-:W-:Y:S05]  /*14100*/  WARPSYNC.COLLECTIVE R15, `(.L_x_419) ;  /* 0x000000000f087348 */ /* 0x001fea0003c00000 */
[----:B------:R-:W-:Y:S01]  /*14110*/  VOTE.ANY R14, PT, P6 ;  /* 0x00000000000e7806 */ /* 0x000fe200030e0100 */
[----:B0-----:R-:W-:Y:S06]  /*14120*/  ENDCOLLECTIVE ;  /* 0x000000000000791b */ /* 0x001fec0003800000 */
.L_x_419:
[----:B------:R-:W-:Y:S05]  /*14130*/  BSYNC B0 ;  /* 0x0000000000007941 */ /* 0x000fea0003800000 */
.L_x_418:
[----:B------:R-:W-:Y:S02]  /*14140*/  IMAD.MOV.U32 R3, RZ, RZ, R14 ;  /* 0x000000ffff037224 */ /* 0x000fe400078e000e */
[----:B------:R-:W-:Y:S02]  /*14150*/  IMAD.MOV.U32 R13, RZ, RZ, R7 ;  /* 0x000000ffff0d7224 */ /* 0x000fe400078e0007 */
[----:B------:R-:W0:Y:S01]  /*14160*/  POPC R4, R3 ;  /* 0x0000000300047309 */ /* 0x000e220000000000 */
[----:B------:R-:W-:Y:S02]  /*14170*/  IMAD.MOV.U32 R11, RZ, RZ, 0x1f ;  /* 0x0000001fff0b7424 */ /* 0x000fe400078e00ff */
[----:B------:R-:W-:Y:S01]  /*14180*/  IMAD.MOV.U32 R15, RZ, RZ, -0x1 ;  /* 0xffffffffff0f7424 */ /* 0x000fe200078e00ff */
[----:B0-----:R-:W-:-:S07]  /*14190*/  MOV R12, R4 ;  /* 0x00000004000c7202 */ /* 0x001fce0000000f00 */
[----:B------:R-:W-:Y:S05]  /*141a0*/  WARPSYNC.COLLECTIVE R15, `(.L_x_420) ;  /* 0x000000000f087348 */ /* 0x000fea0003c00000 */
[----:B------:R0:W1:Y:S02]  /*141b0*/  SHFL.IDX P6, R14, R13, R12, R11 ;  /* 0x0000000c0d0e7389 */ /* 0x00006400000c000b */
[----:B01----:R-:W-:Y:S01]  /*141c0*/  ENDCOLLECTIVE ;  /* 0x000000000000791b */ /* 0x003fe20003800000 */
.L_x_420:
[----:B------:R-:W-:Y:S02]  /*141d0*/  IMAD.MOV.U32 R13, RZ, RZ, R10 ;  /* 0x000000ffff0d7224 */ /* 0x000fe400078e000a */
[----:B------:R-:W-:-:S07]  /*141e0*/  IMAD.MOV.U32 R7, RZ, RZ, R14 ;  /* 0x000000ffff077224 */ /* 0x000fce00078e000e */
[----:B------:R-:W-:Y:S05]  /*141f0*/  WARPSYNC.COLLECTIVE R15, `(.L_x_421) ;  /* 0x000000000f087348 */ /* 0x000fea0003c00000 */
[----:B------:R0:W1:Y:S02]  /*14200*/  SHFL.IDX P6, R14, R13, R12, R11 ;  /* 0x0000000c0d0e7389 */ /* 0x00006400000c000b */
[----:B01----:R-:W-:Y:S01]  /*14210*/  ENDCOLLECTIVE ;  /* 0x000000000000791b */ /* 0x003fe20003800000 */
.L_x_421:
[----:B------:R-:W-:Y:S01]  /*14220*/  IMAD.MOV.U32 R10, RZ, RZ, R14 ;  /* 0x000000ffff0a7224 */ /* 0x000fe200078e000e */
[----:B------:R-:W-:Y:S06]  /*14230*/  BRA `(.L_x_422) ;  /* 0xffffffbc00b47947 */ /* 0x000fec000383ffff */
.L_x_302:
[----:B------:R-:W-:Y:S01]  /*14240*/  BSSY B0, `(.L_x_423) ;  /* 0x0000007000007945 */ /* 0x000fe20003800000 */
[----:B------:R-:W-:Y:S02]  /*14250*/  IMAD.MOV.U32 R13, RZ, RZ, R2 ;  /* 0x000000ffff0d7224 */ /* 0x000fe400078e0002 */
[----:B------:R-:W-:Y:S02]  /*14260*/  IMAD.MOV.U32 R11, RZ, RZ, 0x1f ;  /* 0x0000001fff0b7424 */ /* 0x000fe400078e00ff */
[----:B------:R-:W-:-:S07]  /*14270*/  IMAD.MOV.U32 R15, RZ, RZ, -0x1 ;  /* 0xffffffffff0f7424 */ /* 0x000fce00078e00ff */
[----:B0123--:R-:W-:Y:S05]  /*14280*/  WARPSYNC.COLLECTIVE R15, `(.L_x_424) ;  /* 0x000000000f087348 */ /* 0x00ffea0003c00000 */
[----:B------:R4:W0:Y:S02]  /*14290*/  SHFL.IDX P6, R14, R13, R12, R11 ;  /* 0x0000000c0d0e7389 */ /* 0x00082400000c000b */
[----:B01234-:R-:W-:Y:S01]  /*142a0*/  ENDCOLLECTIVE ;  /* 0x000000000000791b */ /* 0x01ffe20003800000 */
.L_x_424:
[----:B------:R-:W-:Y:S05]  /*142b0*/  BSYNC B0 ;  /* 0x0000000000007941 */ /* 0x000fea0003800000 */
.L_x_423:
[----:B------:R-:W-:Y:S01]  /*142c0*/  IMAD.MOV.U32 R6, RZ, RZ, R14 ;  /* 0x000000ffff067224 */ /* 0x000fe200078e000e */
[----:B------:R-:W-:Y:S06]  /*142d0*/  BRA `(.L_x_301) ;  /* 0xffffffbc00a47947 */ /* 0x000fec000383ffff */
.L_x_306:
[----:B-1----:R1:W3:Y:S02]  /*142e0*/  SYNCS.PHASECHK.TRANS64.TRYWAIT P0, [R4+URZ+0x30820], R0 ;  /* 0x03082000040075a7 */ /* 0x0022e4000800017f */
[----:B---3--:R-:W-:Y:S05]  /*142f0*/  @!P0 NANOSLEEP.SYNCS 0x989680 ;  /* 0x009896800000895d */ /* 0x008fea0003900000 */
[----:B------:R-:W3:Y:S02]  /*14300*/  @!P0 SYNCS.PHASECHK.TRANS64 P0, [R4+URZ+0x30820], R0 ;  /* 0x03082000040085a7 */ /* 0x000ee4000800007f */
[----:B---3--:R-:W-:Y:S05]  /*14310*/  @!P0 BRA `(.L_x_306) ;  /* 0xfffffffc00f08947 */ /* 0x008fea000383ffff */
[----:B------:R-:W-:Y:S05]  /*14320*/  BRA `(.L_x_425) ;  /* 0xffffffc000fc7947 */ /* 0x000fea000383ffff */
.L_x_307:
[----:B------:R-:W3:Y:S01]  /*14330*/  S2R R2, SR_TID.X ;  /* 0x0000000000027919 */ /* 0x000ee20000002100 */
[----:B------:R-:W-:Y:S01]  /*14340*/  BSSY B0, `(.L_x_426) ;  /* 0x000000a000007945 */ /* 0x000fe20003800000 */
[----:B------:R-:W-:Y:S02]  /*14350*/  IMAD.MOV.U32 R12, RZ, RZ, RZ ;  /* 0x000000ffff0c7224 */ /* 0x000fe400078e00ff */
[----:B------:R-:W-:Y:S02]  /*14360*/  IMAD.MOV.U32 R11, RZ, RZ, 0x1f ;  /* 0x0000001fff0b7424 */ /* 0x000fe400078e00ff */
[----:B------:R-:W-:Y:S01]  /*14370*/  IMAD.MOV.U32 R15, RZ, RZ, -0x1 ;  /* 0xffffffffff0f7424 */ /* 0x000fe200078e00ff */
[----:B---3--:R-:W-:-:S04]  /*14380*/  SHF.R.U32.HI R2, RZ, 0x5, R2 ;  /* 0x00000005ff027819 */ /* 0x008fc80000011602 */
[----:B------:R-:W-:-:S05]  /*14390*/  LOP3.LUT R2, R2, 0x3, RZ, 0xc0, !PT ;  /* 0x0000000302027812 */ /* 0x000fca00078ec0ff */
[----:B------:R-:W-:-:S07]  /*143a0*/  IMAD.MOV.U32 R13, RZ, RZ, R2 ;  /* 0x000000ffff0d7224 */ /* 0x000fce00078e0002 */
[----:B012---:R-:W-:Y:S05]  /*143b0*/  WARPSYNC.COLLECTIVE R15, `(.L_x_427) ;  /* 0x000000000f087348 */ /* 0x007fea0003c00000 */
[----:B------:R3:W4:Y:S02]  /*143c0*/  SHFL.IDX P6, R14, R13, R12, R11 ;  /* 0x0000000c0d0e7389 */ /* 0x00072400000c000b */
[----:B01234-:R-:W-:Y:S01]  /*143d0*/  ENDCOLLECTIVE ;  /* 0x000000000000791b */ /* 0x01ffe20003800000 */
.L_x_427:
[----:B------:R-:W-:Y:S05]  /*143e0*/  BSYNC B0 ;  /* 0x0000000000007941 */ /* 0x000fea0003800000 */
.L_x_426:
[----:B------:R-:W-:Y:S05]  /*143f0*/  BRA `(.L_x_428) ;  /* 0xffffffc000e47947 */ /* 0x000fea000383ffff */
.L_x_310:
[----:B------:R-:W-:Y:S01]  /*14400*/  BSSY B1, `(.L_x_429) ;  /* 0x0000006000017945 */ /* 0x000fe20003800000 */
[----:B------:R-:W-:-:S07]  /*14410*/  IMAD.MOV.U32 R15, RZ, RZ, -0x1 ;  /* 0xffffffffff0f7424 */ /* 0x000fce00078e00ff */
[----:B012---:R-:W-:Y:S05]  /*14420*/  WARPSYNC.COLLECTIVE R15, `(.L_x_430) ;  /* 0x000000000f0c7348 */ /* 0x007fea0003c00000 */
[----:B------:R-:W-:Y:S02]  /*14430*/  ELECT P6, UR62, PT ;  /* 0x00000000003e782f */ /* 0x000fe400038c0000 */
[----:B------:R-:W-:Y:S01]  /*14440*/  MOV R14, UR62 ;  /* 0x0000003e000e7c02 */ /* 0x000fe20008000f00 */
[----:B012---:R-:W-:Y:S10]  /*14450*/  ENDCOLLECTIVE ;  /* 0x000000000000791b */ /* 0x007ff40003800000 */
.L_x_430:
[----:B------:R-:W-:Y:S05]  /*14460*/  BSYNC B1 ;  /* 0x0000000000017941 */ /* 0x000fea0003800000 */
.L_x_429:
[----:B------:R-:W-:Y:S05]  /*14470*/  BRA `(.L_x_431) ;  /* 0xffffffc000dc7947 */ /* 0x000fea000383ffff */
.L_x_312:
[----:B-1----:R1:W3:Y:S02]  /*14480*/  SYNCS.PHASECHK.TRANS64.TRYWAIT P1, [R5+URZ+0x30840], R0 ;  /* 0x03084000050075a7 */ /* 0x0022e4000802017f */
[----:B---3--:R-:W-:Y:S05]  /*14490*/  @!P1 NANOSLEEP.SYNCS 0x989680 ;  /* 0x009896800000995d */ /* 0x008fea0003900000 */
[----:B------:R-:W3:Y:S02]  /*144a0*/  @!P1 SYNCS.PHASECHK.TRANS64 P1, [R5+URZ+0x30840], R0 ;  /* 0x03084000050095a7 */ /* 0x000ee4000802007f */
[----:B---3--:R-:W-:Y:S05]  /*144b0*/  @!P1 BRA `(.L_x_312) ;  /* 0xfffffffc00f09947 */ /* 0x008fea000383ffff */
[----:B------:R-:W-:Y:S05]  /*144c0*/  BRA `(.L_x_432) ;  /* 0xffffffc400047947 */ /* 0x000fea000383ffff */
.L_x_314:
[----:B---3--:R3:W4:Y:S02]  /*144d0*/  SYNCS.PHASECHK.TRANS64.TRYWAIT P1, [R27+URZ+0x30840], R2 ;  /* 0x030840021b0075a7 */ /* 0x008724000802017f */
[----:B----4-:R-:W-:Y:S05]  /*144e0*/  @!P1 NANOSLEEP.SYNCS 0x989680 ;  /* 0x009896800000995d */ /* 0x010fea0003900000 */
[----:B------:R-:W4:Y:S02]  /*144f0*/  @!P1 SYNCS.PHASECHK.TRANS64 P1, [R27+URZ+0x30840], R2 ;  /* 0x030840021b0095a7 */ /* 0x000f24000802007f */
[----:B----4-:R-:W-:Y:S05]  /*14500*/  @!P1 BRA `(.L_x_314) ;  /* 0xfffffffc00f09947 */ /* 0x010fea000383ffff */
[----:B------:R-:W-:Y:S05]  /*14510*/  BRA `(.L_x_433) ;  /* 0xffffffc400107947 */ /* 0x000fea000383ffff */
.L_x_316:
[----:B----4-:R4:W0:Y:S02]  /*14520*/  SYNCS.PHASECHK.TRANS64.TRYWAIT P1, [R5+URZ+0x30860], R0 ;  /* 0x03086000050075a7 */ /* 0x010824000802017f */
[----:B0-----:R-:W-:Y:S05]  /*14530*/  @!P1 NANOSLEEP.SYNCS 0x989680 ;  /* 0x009896800000995d */ /* 0x001fea0003900000 */
[----:B------:R-:W0:Y:S02]  /*14540*/  @!P1 SYNCS.PHASECHK.TRANS64 P1, [R5+URZ+0x30860], R0 ;  /* 0x03086000050095a7 */ /* 0x000e24000802007f */
[----:B0-----:R-:W-:Y:S05]  /*14550*/  @!P1 BRA `(.L_x_316) ;  /* 0xfffffffc00f09947 */ /* 0x001fea000383ffff */
[----:B------:R-:W-:Y:S05]  /*14560*/  BRA `(.L_x_434) ;  /* 0xffffffc4000c7947 */ /* 0x000fea000383ffff */
.L_x_435:
        /* <DEDUP_REMOVED lines=9> */
.L_x_3211:


//--------------------- .text._ZN7cutlass13device_kernelIN5flash11enable_sm90INS1_16FlashAttnFwdSm90INS1_25CollectiveMainloopFwdSm90ILi2EN4cute5tupleIJNS5_1CILi1EEES8_S8_EEENS6_IJNS7_ILi128EEENS7_ILi96EEENS7_ILi192EEEEEELi192ENS_10bfloat16_tEfNS_4arch4Sm90ELb0ELb0ELb0ELb1ELb1ELb1ELb0ELb1ELb1ELb1ELb1ELb0EEENS1_21CollectiveEpilogueFwdINS6_IJSA_SC_SB_EEES9_SE_SG_Li256ELb1ELb1ELb1ELb0EEENS1_36VarlenDynamicPersistentTileSchedulerILi128ELi96ELi256ELi128ELb1ELb1ELb1ELb0ELb1ELb1EEEEEEEEEvNT_6ParamsE --------------------------
	.section	.text._ZN7cutlass13device_kernelIN5flash11enable_sm90INS1_16FlashAttnFwdSm90INS1_25CollectiveMainloopFwdSm90ILi2EN4cute5tupleIJNS5_1CILi1EEES8_S8_EEENS6_IJNS7_ILi128EEENS7_ILi96EEENS7_ILi192EEEEEELi192ENS_10bfloat16_tEfNS_4arch4Sm90ELb0ELb0ELb0ELb1ELb1ELb1ELb0ELb1ELb1ELb1ELb1ELb0EEENS1_21CollectiveEpilogueFwdINS6_IJSA_SC_SB_EEES9_SE_SG_Li256ELb1ELb1ELb1ELb0EEENS1_36VarlenDynamicPersistentTileSchedulerILi128ELi96ELi256ELi128ELb1ELb1ELb1ELb0ELb1ELb1EEEEEEEEEvNT_6ParamsE,"ax",@progbits
	.align	128
.text._ZN7cutlass13device_kernelIN5flash11enable_sm90INS1_16FlashAttnFwdSm90INS1_25CollectiveMainloopFwdSm90ILi2EN4cute5tupleIJNS5_1CILi1EEES8_S8_EEENS6_IJNS7_ILi128EEENS7_ILi96EEENS7_ILi192EEEEEELi192ENS_10bfloat16_tEfNS_4arch4Sm90ELb0ELb0ELb0ELb1ELb1ELb1ELb0ELb1ELb1ELb1ELb1ELb0EEENS1_21CollectiveEpilogueFwdINS6_IJSA_SC_SB_EEES9_SE_SG_Li256ELb1ELb1ELb1ELb0EEENS1_36VarlenDynamicPersistentTileSchedulerILi128ELi96ELi256ELi128ELb1ELb1ELb1ELb0ELb1ELb1EEEEEEEEEvNT_6ParamsE:
        .type           _ZN7cutlass13device_kernelIN5flash11enable_sm90INS1_16FlashAttnFwdSm90INS1_25CollectiveMainloopFwdSm90ILi2EN4cute5tupleIJNS5_1CILi1EEES8_S8_EEENS6_IJNS7_ILi128EEENS7_ILi96EEENS7_ILi192EEEEEELi192ENS_10bfloat16_tEfNS_4arch4Sm90ELb0ELb0ELb0ELb1ELb1ELb1ELb0ELb1ELb1ELb1ELb1ELb0EEENS1_21CollectiveEpilogueFwdINS6_IJSA_SC_SB_EEES9_SE_SG_Li256ELb1ELb1ELb1ELb0EEENS1_36VarlenDynamicPersistentTileSchedulerILi128ELi96ELi256ELi128ELb1ELb1ELb1ELb0ELb1ELb1EEEEEEEEEvNT_6ParamsE,@function
        .size           _ZN7cutlass13device_kernelIN5flash11enable_sm90INS1_16FlashAttnFwdSm90INS1_25CollectiveMainloopFwdSm90ILi2EN4cute5tupleIJNS5_1CILi1EEES8_S8_EEENS6_IJNS7_ILi128EEENS7_ILi96EEENS7_ILi192EEEEEELi192ENS_10bfloat16_tEfNS_4arch4Sm90ELb0ELb0ELb0ELb1ELb1ELb1ELb0ELb1ELb1ELb1ELb1ELb0EEENS1_21CollectiveEpilogueFwdINS6_IJSA_SC_SB_EEES9_SE_SG_Li256ELb1ELb1ELb1ELb0EEENS1_36VarlenDynamicPersistentTileSchedulerILi128ELi96ELi256ELi128ELb1ELb1ELb1ELb0ELb1ELb1EEEEEEEEEvNT_6ParamsE,(.L_x_3212 - _ZN7cutlass13device_kernelIN5flash11enable_sm90INS1_16FlashAttnFwdSm90INS1_25CollectiveMainloopFwdSm90ILi2EN4cute5tupleIJNS5_1CILi1EEES8_S8_EEENS6_IJNS7_ILi128EEENS7_ILi96EEENS7_ILi192EEEEEELi192ENS_10bfloat16_tEfNS_4arch4Sm90ELb0ELb0ELb0ELb1ELb1ELb1ELb0ELb1ELb1ELb1ELb1ELb0EEENS1_21CollectiveEpilogueFwdINS6_IJSA_SC_SB_EEES9_SE_SG_Li256ELb1ELb1ELb1ELb0EEENS1_36VarlenDynamicPersistentTileSchedulerILi128ELi96ELi256ELi128ELb1ELb1ELb1ELb0ELb1ELb1EEEEEEEEEvNT_6ParamsE)
        .other          _ZN7cutlass13device_kernelIN5flash11enable_sm90INS1_16FlashAttnFwdSm90INS1_25CollectiveMainloopFwdSm90ILi2EN4cute5tupleIJNS5_1CILi1EEES8_S8_EEENS6_IJNS7_ILi128EEENS7_ILi96EEENS7_ILi192EEEEEELi192ENS_10bfloat16_tEfNS_4arch4Sm90ELb0ELb0ELb0ELb1ELb1ELb1ELb0ELb1ELb1ELb1ELb1ELb0EEENS1_21CollectiveEpilogueFwdINS6_IJSA_SC_SB_EEES9_SE_SG_Li256ELb1ELb1ELb1ELb0EEENS1_36VarlenDynamicPersistentTileSchedulerILi128ELi96ELi256ELi128ELb1ELb1ELb1ELb0ELb1ELb1EEEEEEEEEvNT_6ParamsE,@"STO_CUDA_ENTRY STV_DEFAULT"
_ZN7cutlass13device_kernelIN5flash11enable_sm90INS1_16FlashAttnFwdSm90INS1_25CollectiveMainloopFwdSm90ILi2EN4cute5tupleIJNS5_1CILi1EEES8_S8_EEENS6_IJNS7_ILi128EEENS7_ILi96EEENS7_ILi192EEEEEELi192ENS_10bfloat16_tEfNS_4arch4Sm90ELb0ELb0ELb0ELb1ELb1ELb1ELb0ELb1ELb1ELb1ELb1ELb0EEENS1_21CollectiveEpilogueFwdINS6_IJSA_SC_SB_EEES9_SE_SG_Li256ELb1ELb1ELb1ELb0EEENS1_36VarlenDynamicPersistentTileSchedulerILi128ELi96ELi256ELi128ELb1ELb1ELb1ELb0ELb1ELb1EEEEEEEEEvNT_6ParamsE:
[----:B------:R-:W0:Y:S02]  /*0000*/  LDC R1, c[0x0][0x28] ;  /* 0x00000a00ff017b82 */ /* 0x000e240000000800 */
[----:B0-----:R-:W-:Y:S01]  /*0010*/  VIADD R1, R1, 0xfffffee0 ;  /* 0xfffffee001017836 */ /* 0x001fe20000000000 */
[----:B------:R-:W0:Y:S01]  /*0020*/  S2R R0, SR_TID.X ;  /* 0x0000000000007919 */ /* 0x000e220000002100 */
[----:B------:R-:W-:Y:S01]  /*0030*/  ELECT P0, URZ, PT ;  /* 0x00000000003f782f */ /* 0x000fe20003800000 */
[----:B------:R-:W-:Y:S01]  /*0040*/  BSSY B0, `(.L_x_436) ;  /* 0x000000d000007945 */ /* 0x000fe20003800000 */
[----:B0-----:R-:W-:-:S05]  /*0050*/  SHF.R.U32.HI R2, RZ, 0x5, R0 ;  /* 0x00000005ff027819 */ /* 0x001fca0000011600 */
[----:B------:R-:W0:Y:S02]  /*0060*/  SHFL.IDX PT, R3, R2, RZ, 0x1f ;  /* 0x00001fff02037589 */ /* 0x000e2400000e0000 */
[----:B0-----:R-:W-:-:S13]  /*0070*/  ISETP.EQ.AND P0, PT, R3, RZ, P0 ;  /* 0x000000ff0300720c */ /* 0x001fda0000702270 */
[----:B------:R-:W-:Y:S05]  /*0080*/  @!P0 BRA `(.L_x_437) ;  /* 0x0000000000208947 */ /* 0x000fea0003800000 */
[----:B------:R-:W-:Y:S02]  /*0090*/  ULDC.64 UR4, c[0x0][0x198] ;  /* 0x0000660000047ab9 */ /* 0x000fe40000000a00 */
[----:B------:R-:W-:Y:S02]  /*00a0*/  UIADD3 UR6, UP0, UR4, 0x570, URZ ;  /* 0x0000057004067890 */ /* 0x000fe4000ff1e03f */
[----:B------:R-:W-:Y:S02]  /*00b0*/  UIADD3 UR4, UP1, UR4, 0x670, URZ ;  /* 0x0000067004047890 */ /* 0x000fe4000ff3e03f */
[----:B------:R-:W-:Y:S02]  /*00c0*/  UIADD3.X UR7, URZ, UR5, URZ, UP0, !UPT ;  /* 0x000000053f077290 */ /* 0x000fe400087fe43f */
[----:B------:R-:W-:-:S07]  /*00d0*/  UIADD3.X UR5, URZ, UR5, URZ, UP1, !UPT ;  /* 0x000000053f057290 */ /* 0x000fce0008ffe43f */
[----:B------:R0:W-:Y:S02]  /*00e0*/  UTMACCTL.PF [UR6] ;  /* 0x00000000060079b9 */ /* 0x0001e40008040000 */
[----:B------:R0:W-:Y:S02]  /*00f0*/  UTMACCTL.PF [UR4] ;  /* 0x00000000040079b9 */ /* 0x0001e40008040000 */
[----:B0-----:R-:W-:Y:S01]  /*0100*/  NOP ;  /* 0x0000000000007918 */ /* 0x001fe20000000000 */
.L_x_437:
[----:B------:R-:W-:Y:S05]  /*0110*/  BSYNC B0 ;  /* 0x0000000000007941 */ /* 0x000fea0003800000 */
.L_x_436:
[----:B------:R-:W-:Y:S01]  /*0120*/  VOTEU.ANY UP0, P0 ;  /* 0x00000000003f7886 */ /* 0x000fe20000000100 */
[----:B------:R-:W0:Y:S01]  /*0130*/  SHFL.IDX PT, R3, R2, RZ, 0x1f ;  /* 0x00001fff02037589 */ /* 0x000e2200000e0000 */
[----:B------:R-:W-:Y:S01]  /*0140*/  UMOV UR4, 0x80 ;  /* 0x0000008000047882 */ /* 0x000fe20000000000 */
[----:B------:R-:W-:Y:S01]  /*0150*/  UMOV UR7, 0x100 ;  /* 0x0000010000077882 */ /* 0x000fe20000000000 */
[----:B------:R-:W-:Y:S01]  /*0160*/  VOTEU.ANY UP1, P0 ;  /* 0x00000000003f7886 */ /* 0x000fe20000020100 */
[----:B------:R-:W1:Y:S01]  /*0170*/  @UP0 S2UR UR8, SR_CgaCtaId ;  /* 0x00000000000809c3 */ /* 0x000e620000008800 */
[----:B------:R-:W-:Y:S01]  /*0180*/  @UP0 UMOV UR6, 0x400 ;  /* 0x0000040000060882 */ /* 0x000fe20000000000 */
[----:B------:R-:W-:-:S04]  /*0190*/  @UP0 UIADD3 UR4, -UR4, 0x100000, URZ ;  /* 0x0010000004040890 */ /* 0x000fc8000fffe13f */
[----:B------:R-:W-:Y:S02]  /*01a0*/  @UP0 USHF.L.U32 UR5, UR4, 0xb, URZ ;  /* 0x0000000b04050899 */ /* 0x000fe4000800063f */
[----:B------:R-:W-:Y:S01]  /*01b0*/  @UP0 USHF.L.U32 UR4, UR4, 0x1, URZ ;  /* 0x0000000104040899 */ /* 0x000fe2000800063f */
[----:B0-----:R-:W-:Y:S02]  /*01c0*/  ISETP.NE.AND P1, PT, R3, RZ, PT ;  /* 0x000000ff0300720c */ /* 0x001fe40003f25270 */
[----:B------:R-:W-:Y:S01]  /*01d0*/  SHF.R.U32.HI R3, RZ, 0x7, R0 ;  /* 0x00000007ff037819 */ /* 0x000fe20000011600 */
[----:B-1----:R-:W-:Y:S02]  /*01e0*/  @UP0 ULEA UR8, UR8, UR6, 0x18 ;  /* 0x0000000608080291 */ /* 0x002fe4000f8ec03f */
[----:B------:R-:W-:-:S04]  /*01f0*/  @UP0 UIADD3 UR6, -UR7, 0x100000, URZ ;  /* 0x0010000007060890 */ /* 0x000fc8000fffe13f */
[----:B------:R-:W-:Y:S02]  /*0200*/  @UP0 USHF.L.U32 UR7, UR6, 0xb, URZ ;  /* 0x0000000b06070899 */ /* 0x000fe4000800063f */
[----:B------:R-:W-:Y:S01]  /*0210*/  @UP0 USHF.L.U32 UR6, UR6, 0x1, URZ ;  /* 0x0000000106060899 */ /* 0x000fe2000800063f */
[----:B------:R-:W-:Y:S01]  /*0220*/  VOTEU.ANY UP0, P0 ;  /* 0x00000000003f7886 */ /* 0x000fe20000000100 */
[----:B------:R-:W0:Y:S04]  /*0230*/  SHFL.IDX PT, R3, R3, RZ, 0x1f ;  /* 0x00001fff03037589 */ /* 0x000e2800000e0000 */
[----:B------:R-:W1:Y:S02]  /*0240*/  FENCE.VIEW.ASYNC.S ;  /* 0x00000000000073c6 */ /* 0x000e640000000000 */
[----:B-1----:R1:W2:Y:S04]  /*0250*/  @UP0 SYNCS.EXCH.64 URZ, [UR8+0x30800], UR4 ;  /* 0x03080004083f05b2 */ /* 0x0022a80008000100 */
[----:B------:R1:W3:Y:S01]  /*0260*/  @UP1 SYNCS.EXCH.64 URZ, [UR8+0x30820], UR6 ;  /* 0x03082006083f15b2 */ /* 0x0002e20008000100 */
[----:B------:R-:W-:Y:S05]  /*0270*/  @P1 BRA `(.L_x_438) ;  /* 0x0000000000481947 */ /* 0x000fea0003800000 */
[----:B-1----:R-:W1:Y:S01]  /*0280*/  S2UR UR5, SR_CgaCtaId ;  /* 0x00000000000579c3 */ /* 0x002e620000008800 */
[----:B------:R-:W-:Y:S01]  /*0290*/  UMOV UR4, 0x400 ;  /* 0x0000040000047882 */ /* 0x000fe20000000000 */
[----:B------:R-:W-:Y:S01]  /*02a0*/  UMOV UR6, 0x80 ;  /* 0x0000008000067882 */ /* 0x000fe20000000000 */
[----:B------:R-:W-:Y:S01]  /*02b0*/  UMOV UR7, 0x100 ;  /* 0x0000010000077882 */ /* 0x000fe20000000000 */
[----:B------:R-:W-:Y:S01]  /*02c0*/  ELECT P0, URZ, PT ;  /* 0x00000000003f782f */ /* 0x000fe20003800000 */
[----:B-1----:R-:W-:Y:S02]  /*02d0*/  ULEA UR8, UR5, UR4, 0x18 ;  /* 0x0000000405087291 */ /* 0x002fe4000f8ec03f */
[----:B------:R-:W-:-:S04]  /*02e0*/  UIADD3 UR4, -UR6, 0x100000, URZ ;  /* 0x0010000006047890 */ /* 0x000fc8000fffe13f */
[----:B------:R-:W-:Y:S02]  /*02f0*/  USHF.L.U32 UR5, UR4, 0xb, URZ ;  /* 0x0000000b04057899 */ /* 0x000fe4000800063f */
[----:B------:R-:W-:Y:S02]  /*0300*/  USHF.L.U32 UR4, UR4, 0x1, URZ ;  /* 0x0000000104047899 */ /* 0x000fe4000800063f */
[----:B------:R-:W-:-:S04]  /*0310*/  UIADD3 UR6, -UR7, 0x100000, URZ ;  /* 0x0010000007067890 */ /* 0x000fc8000fffe13f */
[----:B------:R-:W-:Y:S02]  /*0320*/  USHF.L.U32 UR7, UR6, 0xb, URZ ;  /* 0x0000000b06077899 */ /* 0x000fe4000800063f */
[----:B------:R-:W-:Y:S01]  /*0330*/  USHF.L.U32 UR6, UR6, 0x1, URZ ;  /* 0x0000000106067899 */ /* 0x000fe2000800063f */
[----:B------:R-:W1:Y:S03]  /*0340*/  FENCE.VIEW.ASYNC.S ;  /* 0x00000000000073c6 */ /* 0x000e660000000000 */
[----:B-1----:R4:W1:Y:S08]  /*0350*/  SYNCS.EXCH.64 URZ, [UR8+0x30830], UR4 ;  /* 0x03083004083f75b2 */ /* 0x0028700008000100 */
[----:B------:R4:W0:Y:S01]  /*0360*/  SYNCS.EXCH.64 URZ, [UR8+0x30840], UR6 ;  /* 0x03084006083f75b2 */ /* 0x0008220008000100 */
[----:B------:R4:W0:Y:S01]  /*0370*/  SYNCS.EXCH.64 URZ, [UR8+0x30838], UR4 ;  /* 0x03083804083f75b2 */ /* 0x0008220008000100 */
[----:B------:R4:W0:Y:S02]  /*0380*/  SYNCS.EXCH.64 URZ, [UR8+0x30848], UR6 ;  /* 0x03084806083f75b2 */ /* 0x0008240008000100 */
[----:B----4-:R-:W-:Y:S01]  /*0390*/  NOP ;  /* 0x0000000000007918 */ /* 0x010fe20000000000 */
.L_x_438:
[----:B------:R-:W4:Y:S01]  /*03a0*/  SHFL.IDX PT, R4, R2, RZ, 0x1f ;  /* 0x00001fff02047589 */ /* 0x000f2200000e0000 */
[----:B------:R-:W-:Y:S01]  /*03b0*/  NOP ;  /* 0x0000000000007918 */ /* 0x000fe20000000000 */
[----:B----4-:R-:W-:-:S13]  /*03c0*/  ISETP.NE.AND P0, PT, R4, RZ, PT ;  /* 0x000000ff0400720c */ /* 0x010fda0003f05270 */
        /* <DEDUP_REMOVED lines=19> */
.L_x_439:
[----:B------:R-:W4:Y:S01]  /*0500*/  SHFL.IDX PT, R4, R2, RZ, 0x1f ;  /* 0x00001fff02047589 */ /* 0x000f2200000e0000 */
[----:B------:R-:W-:Y:S01]  /*0510*/  NOP ;  /* 0x0000000000007918 */ /* 0x000fe20000000000 */
[----:B----4-:R-:W-:-:S13]  /*0520*/  ISETP.NE.AND P0, PT, R4, RZ, PT ;  /* 0x000000ff0400720c */ /* 0x010fda0003f05270 */
[----:B------:R-:W-:Y:S05]  /*0530*/  @P0 BRA `(.L_x_440) ;  /* 0x0000000000380947 */ /* 0x000fea0003800000 */
[----:B-1----:R-:W1:Y:S01]  /*0540*/  S2UR UR5, SR_CgaCtaId ;  /* 0x00000000000579c3 */ /* 0x002e620000008800 */
[----:B------:R-:W-:Y:S01]  /*0550*/  UMOV UR4, 0x400 ;  /* 0x0000040000047882 */ /* 0x000fe20000000000 */
[----:B------:R-:W-:Y:S01]  /*0560*/  UMOV UR7, 0x80 ;  /* 0x0000008000077882 */ /* 0x000fe20000000000 */
[----:B------:R-:W-:Y:S01]  /*0570*/  ELECT P0, URZ, PT ;  /* 0x00000000003f782f */ /* 0x000fe20003800000 */
[----:B-1----:R-:W-:Y:S02]  /*0580*/  ULEA UR6, UR5, UR4, 0x18 ;  /* 0x0000000405067291 */ /* 0x002fe4000f8ec03f */
[----:B------:R-:W-:-:S04]  /*0590*/  UIADD3 UR4, -UR7, 0x100000, URZ ;  /* 0x0010000007047890 */ /* 0x000fc8000fffe13f */
[----:B------:R-:W-:Y:S02]  /*05a0*/  USHF.L.U32 UR5, UR4, 0xb, URZ ;  /* 0x0000000b04057899 */ /* 0x000fe4000800063f */
[----:B------:R-:W-:Y:S01]  /*05b0*/  USHF.L.U32 UR4, UR4, 0x1, URZ ;  /* 0x0000000104047899 */ /* 0x000fe2000800063f */
[----:B------:R-:W1:Y:S11]  /*05c0*/  FENCE.VIEW.ASYNC.S ;  /* 0x00000000000073c6 */ /* 0x000e760000000000 */
[----:B-1----:R4:W1:Y:S01]  /*05d0*/  SYNCS.EXCH.64 URZ, [UR6+0x30870], UR4 ;  /* 0x03087004063f75b2 */ /* 0x0028620008000100 */
[----:B------:R4:W0:Y:S01]  /*05e0*/  SYNCS.EXCH.64 URZ, [UR6+0x30880], UR4 ;  /* 0x03088004063f75b2 */ /* 0x0008220008000100 */
[----:B------:R4:W0:Y:S01]  /*05f0*/  SYNCS.EXCH.64 URZ, [UR6+0x30878], UR4 ;  /* 0x03087804063f75b2 */ /* 0x0008220008000100 */
[----:B------:R4:W0:Y:S02]  /*0600*/  SYNCS.EXCH.64 URZ, [UR6+0x30888], UR4 ;  /* 0x03088804063f75b2 */ /* 0x0008240008000100 */
[----:B----4-:R-:W-:Y:S01]  /*0610*/  NOP ;  /* 0x0000000000007918 */ /* 0x010fe20000000000 */
.L_x_440:
        /* <DEDUP_REMOVED lines=22> */
.L_x_441:
        /* <DEDUP_REMOVED lines=22> */
.L_x_442:
[----:B0-----:R-:W-:Y:S01]  /*08e0*/  ISETP.NE.AND P0, PT, R3, RZ, PT ;  /* 0x000000ff0300720c */ /* 0x001fe20003f05270 */
[----:B------:R-:W-:Y:S01]  /*08f0*/  IMAD.MOV.U32 R3, RZ, RZ, 0x1 ;  /* 0x00000001ff037424 */ /* 0x000fe200078e00ff */
[----:B------:R-:W-:Y:S01]  /*0900*/  NOP ;  /* 0x0000000000007918 */ /* 0x000fe20000000000 */
[----:B------:R-:W-:Y:S01]  /*0910*/  ULDC.64 UR48, c[0x0][0x208] ;  /* 0x0000820000307ab9 */ /* 0x000fe20000000a00 */
[----:B------:R-:W-:Y:S02]  /*0920*/  BSSY B9, `(.L_x_443) ;  /* 0x00021ce000097945 */ /* 0x000fe40003800000 */
[----:B------:R-:W-:-:S05]  /*0930*/  SEL R3, R3, 0x2, !P0 ;  /* 0x0000000203037807 */ /* 0x000fca0004000000 */
[----:B------:R0:W-:Y:S01]  /*0940*/  STL [R1+0x18], R3 ;  /* 0x0000180301007387 */ /* 0x0001e20000100800 */
[----:B-123--:R-:W-:Y:S06]  /*0950*/  BAR.SYNC.DEFER_BLOCKING 0x0 ;  /* 0x0000000000007b1d */ /* 0x00efec0000010000 */
[----:B------:R-:W-:Y:S05]  /*0960*/  @!P0 BRA `(.L_x_444) ;  /* 0x000001a800408947 */ /* 0x000fea0003800000 */
.L_x_445:
[----:B------:R-:W-:-:S08]  /*0970*/  NOP ;  /* 0x0000000000007918 */ /* 0x000fd00000000000 */
[----:B------:R-:W1:Y:S02]  /*0980*/  USETMAXREG.TRY_ALLOC.CTAPOOL UP0, 0xe8 ;  /* 0x000000e8000079c8 */ /* 0x000e640008000600 */
[----:B-1----:R-:W-:-:S13]  /*0990*/  PLOP3.LUT P0, PT, PT, PT, UP0, 0x80, 0x0 ;  /* 0x000000000000781c */ /* 0x002fda0003f0f008 */
[----:B------:R-:W-:Y:S05]  /*09a0*/  @!P0 BRA `(.L_x_445) ;  /* 0xfffffffc00f08947 */ /* 0x000fea000383ffff */
[----:B------:R-:W1:Y:S08]  /*09b0*/  S2UR UR4, SR_CgaCtaId ;  /* 0x00000000000479c3 */ /* 0x000e700000008800 */
[----:B------:R-:W-:Y:S06]  /*09c0*/  BAR.ARV 0x8, 0x180 ;  /* 0x0206000000007b1d */ /* 0x000fec0000002000 */
[----:B------:R-:W-:-:S02]  /*09d0*/  MOV R18, 0x400 ;  /* 0x0000040000127802 */ /* 0x000fc40000000f00 */
[----:B------:R-:W-:Y:S01]  /*09e0*/  BAR.SYNC.DEFER_BLOCKING 0x5, 0x180 ;  /* 0x0146000000007b1d */ /* 0x000fe20000010000 */
[----:B-1----:R-:W-:-:S05]  /*09f0*/  IMAD.U32 R223, RZ, RZ, UR4 ;  /* 0x00000004ffdf7e24 */ /* 0x002fca000f8e00ff */
[----:B------:R-:W-:Y:S01]  /*0a00*/  ULDC UR4, c[0x0][0xc3c] ;  /* 0x00030f0000047ab9 */ /* 0x000fe20000000800 */
[----:B------:R-:W-:-:S05]  /*0a10*/  LEA R18, R223, R18, 0x18 ;  /* 0x00000012df127211 */ /* 0x000fca00078ec0ff */
[----:B------:R-:W1:Y:S01]  /*0a20*/  LDS.128 R136, [R18+0x308d0] ;  /* 0x0308d00012887984 */ /* 0x000e620000000c00 */
[----:B------:R-:W-:Y:S06]  /*0a30*/  BAR.ARV 0x4, 0x180 ;  /* 0x0106000000007b1d */ /* 0x000fec0000002000 */
[----:B-1----:R-:W-:-:S13]  /*0a40*/  ISETP.GE.AND P0, PT, R139, UR4, PT ;  /* 0x000000048b007c0c */ /* 0x002fda000bf06270 */
[----:B------:R-:W-:Y:S05]  /*0a50*/  @P0 BRA `(.L_x_446) ;  /* 0x0000021800e80947 */ /* 0x000fea0003800000 */
[----:B------:R-:W2:Y:S01]  /*0a60*/  LDL.LU R15, [R1+0x18] ;  /* 0x00001800010f7983 */ /* 0x000ea20000300800 */
[----:B------:R-:W-:Y:S02]  /*0a70*/  VIADD R0, R0, 0xffffff80 ;  /* 0xffffff8000007836 */ /* 0x000fe40000000000 */
[----:B------:R-:W-:Y:S02]  /*0a80*/  VIADD R229, R18, 0x12400 ;  /* 0x0001240012e57836 */ /* 0x000fe40000000000 */
[----:B------:R-:W-:Y:S01]  /*0a90*/  IMAD.MOV.U32 R228, RZ, RZ, RZ ;  /* 0x000000ffffe47224 */ /* 0x000fe200078e00ff */
[----:B0-----:R-:W-:Y:S01]  /*0aa0*/  SHF.R.S32.HI R3, RZ, 0x1f, R0 ;  /* 0x0000001fff037819 */ /* 0x001fe20000011400 */
[----:B------:R-:W-:Y:S02]  /*0ab0*/  IMAD.MOV.U32 R19, RZ, RZ, RZ ;  /* 0x000000ffff137224 */ /* 0x000fe400078e00ff */
[----:B------:R-:W-:Y:S01]  /*0ac0*/  IMAD.MOV.U32 R204, RZ, RZ, RZ ;  /* 0x000000ffffcc7224 */ /* 0x000fe200078e00ff */
[CC--:B------:R-:W-:Y:S01]  /*0ad0*/  LEA.HI R2, R3.reuse, R0.reuse, RZ, 0x7 ;  /* 0x0000000003027211 */ /* 0x0c0fe200078f38ff */
[----:B------:R-:W-:Y:S01]  /*0ae0*/  IMAD.MOV.U32 R220, RZ, RZ, RZ ;  /* 0x000000ffffdc7224 */ /* 0x000fe200078e00ff */
[----:B------:R-:W-:Y:S01]  /*0af0*/  LEA.HI R4, R3, R0, RZ, 0x4 ;  /* 0x0000000003047211 */ /* 0x000fe200078f20ff */
[----:B------:R-:W-:Y:S01]  /*0b00*/  IMAD.MOV.U32 R211, RZ, RZ, RZ ;  /* 0x000000ffffd37224 */ /* 0x000fe200078e00ff */
[----:B------:R-:W-:-:S02]  /*0b10*/  LOP3.LUT R5, R2, 0xffffff80, RZ, 0xc0, !PT ;  /* 0xffffff8002057812 */ /* 0x000fc400078ec0ff */
[----:B------:R-:W-:-:S03]  /*0b20*/  SHF.R.S32.HI R7, RZ, 0x4, R4 ;  /* 0x00000004ff077819 */ /* 0x000fc60000011404 */
[----:B------:R-:W-:Y:S01]  /*0b30*/  IMAD.IADD R14, R0, 0x1, -R5 ;  /* 0x00000001000e7824 */ /* 0x000fe200078e0a05 */
[----:B------:R-:W-:-:S04]  /*0b40*/  LEA.HI R5, R4, R7, RZ, 0x1 ;  /* 0x0000000704057211 */ /* 0x000fc800078f08ff */
[----:B------:R-:W-:Y:S01]  /*0b50*/  SHF.R.S32.HI R9, RZ, 0x1f, R14 ;  /* 0x0000001fff097819 */ /* 0x000fe2000001140e */
[----:B------:R-:W-:Y:S01]  /*0b60*/  STL [R1+0xa8], R14 ;  /* 0x0000a80e01007387 */ /* 0x000fe20000100800 */
[----:B------:R-:W-:Y:S02]  /*0b70*/  LOP3.LUT R6, R5, 0x1ffffffe, RZ, 0xc0, !PT ;  /* 0x1ffffffe05067812 */ /* 0x000fe400078ec0ff */
[----:B------:R-:W-:Y:S02]  /*0b80*/  LEA.HI R10, R9, R14, RZ, 0x2 ;  /* 0x0000000e090a7211 */ /* 0x000fe400078f10ff */
[----:B------:R-:W-:Y:S01]  /*0b90*/  SHF.R.S32.HI R5, RZ, 0x7, R2 ;  /* 0x00000007ff057819 */ /* 0x000fe20000011402 */
[----:B------:R-:W-:Y:S01]  /*0ba0*/  IMAD.IADD R7, R7, 0x1, -R6 ;  /* 0x0000000107077824 */ /* 0x000fe200078e0a06 */
[--C-:B------:R-:W-:Y:S02]  /*0bb0*/  SHF.R.S32.HI R8, RZ, 0x2, R10.reuse ;  /* 0x00000002ff087819 */ /* 0x100fe4000001140a */
[----:B------:R-:W-:-:S02]  /*0bc0*/  SHF.R.S32.HI R11, RZ, 0x1f, R10 ;  /* 0x0000001fff0b7819 */ /* 0x000fc4000001140a */
[----:B------:R-:W-:Y:S02]  /*0bd0*/  LEA.HI R6, R3, R0, RZ, 0x5 ;  /* 0x0000000003067211 */ /* 0x000fe400078f28ff */
[----:B------:R-:W-:Y:S02]  /*0be0*/  LEA.HI R11, R11, R8, RZ, 0x3 ;  /* 0x000000080b0b7211 */ /* 0x000fe400078f18ff */
[----:B------:R-:W-:Y:S02]  /*0bf0*/  LEA.HI R9, R9, R14, RZ, 0x5 ;  /* 0x0000000e09097211 */ /* 0x000fe400078f28ff */
[----:B------:R-:W-:Y:S02]  /*0c00*/  LOP3.LUT R11, R11, 0xfffffff8, RZ, 0xc0, !PT ;  /* 0xfffffff80b0b7812 */ /* 0x000fe400078ec0ff */
[----:B------:R-:W-:Y:S02]  /*0c10*/  SHF.R.S32.HI R6, RZ, 0x5, R6 ;  /* 0x00000005ff067819 */ /* 0x000fe40000011406 */
[----:B------:R-:W-:Y:S01]  /*0c20*/  LOP3.LUT R10, R10, 0x7ffffffc, RZ, 0xc0, !PT ;  /* 0x7ffffffc0a0a7812 */ /* 0x000fe200078ec0ff */
[----:B------:R-:W-:Y:S01]  /*0c30*/  IMAD.IADD R12, R8, 0x1, -R11 ;  /* 0x00000001080c7824 */ /* 0x000fe200078e0a0b */
[----:B------:R-:W-:Y:S01]  /*0c40*/  LEA.HI R8, R2, R5, RZ, 0x1 ;  /* 0x0000000502087211 */ /* 0x000fe200078f08ff */
[----:B------:R-:W-:Y:S01]  /*0c50*/  IMAD.SHL.U32 R218, R6, 0x200, RZ ;  /* 0x0000020006da7824 */ /* 0x000fe200078e00ff */
[----:B------:R-:W-:Y:S01]  /*0c60*/  LEA.HI R2, R3, R0, RZ, 0x2 ;  /* 0x0000000003027211 */ /* 0x000fe200078f10ff */
[----:B------:R-:W-:Y:S01]  /*0c70*/  IMAD.IADD R10, R14, 0x1, -R10 ;  /* 0x000000010e0a7824 */ /* 0x000fe200078e0a0a */
[----:B------:R-:W-:-:S02]  /*0c80*/  LOP3.LUT R3, R4, 0x3fffff0, RZ, 0xc0, !PT ;  /* 0x03fffff004037812 */ /* 0x000fc400078ec0ff */
[----:B------:R-:W-:Y:S01]  /*0c90*/  LOP3.LUT R8, R8, 0x3fffffe, RZ, 0xc0, !PT ;  /* 0x03fffffe08087812 */ /* 0x000fe200078ec0ff */
[----:B------:R-:W-:Y:S01]  /*0ca0*/  IMAD.SHL.U32 R35, R10, 0x2, RZ ;  /* 0x000000020a237824 */ /* 0x000fe200078e00ff */
[----:B------:R-:W-:Y:S01]  /*0cb0*/  SHF.R.S32.HI R9, RZ, 0x5, R9 ;  /* 0x00000005ff097819 */ /* 0x000fe20000011409 */
[----:B------:R-:W-:Y:S01]  /*0cc0*/  IMAD.IADD R3, R0, 0x1, -R3 ;  /* 0x0000000100037824 */ /* 0x000fe200078e0a03 */
[----:B------:R-:W-:Y:S01]  /*0cd0*/  SHF.R.S32.HI R203, RZ, 0x2, R2 ;  /* 0x00000002ffcb7819 */ /* 0x000fe20000011402 */
[----:B------:R-:W-:Y:S01]  /*0ce0*/  IMAD.IADD R8, R5, 0x1, -R8 ;  /* 0x0000000105087824 */ /* 0x000fe200078e0a08 */
[----:B------:R-:W-:Y:S01]  /*0cf0*/  LOP3.LUT R5, R2, 0xfffffffc, RZ, 0xc0, !PT ;  /* 0xfffffffc02057812 */ /* 0x000fe200078ec0ff */
[----:B------:R-:W-:Y:S01]  /*0d00*/  IMAD R4, R6, 0x10, R3 ;  /* 0x0000001006047824 */ /* 0x000fe200078e0203 */
[----:B------:R-:W-:Y:S01]  /*0d10*/  SHF.R.S32.HI R2, RZ, 0x1f, R2 ;  /* 0x0000001fff027819 */ /* 0x000fe20000011402 */
[----:B------:R-:W-:Y:S01]  /*0d20*/  IMAD R9, R9, 0x10, R12 ;  /* 0x0000001009097824 */ /* 0x000fe200078e020c */
[----:B------:R-:W-:Y:S01]  /*0d30*/  IADD3 R12, R35, 0x80, RZ ;  /* 0x00000080230c7810 */ /* 0x000fe20007ffe0ff */
[----:B------:R-:W-:Y:S01]  /*0d40*/  IMAD.IADD R5, R0, 0x1, -R5 ;  /* 0x0000000100057824 */ /* 0x000fe200078e0a05 */
[----:B------:R-:W-:Y:S01]  /*0d50*/  LEA.HI R2, R2, R203, RZ, 0x3 ;  /* 0x000000cb02027211 */ /* 0x000fe200078f18ff */
[----:B------:R-:W-:-:S02]  /*0d60*/  IMAD R4, R4, 0x8, R7 ;  /* 0x0000000804047824 */ /* 0x000fc400078e0207 */
[----:B------:R-:W-:Y:S01]  /*0d70*/  IMAD R13, R8, 0x40, R9 ;  /* 0x00000040080d7824 */ /* 0x000fe200078e0209 */
[C---:B------:R-:W-:Y:S01]  /*0d80*/  LEA.HI R0, R5.reuse, R5, RZ, 0x1 ;  /* 0x0000000505007211 */ /* 0x040fe200078f08ff */
[----:B------:R-:W-:Y:S01]  /*0d90*/  IMAD.SHL.U32 R196, R5, 0x4, RZ ;  /* 0x0000000405c47824 */ /* 0x000fe200078e00ff */
[----:B------:R-:W-:Y:S01]  /*0da0*/  LOP3.LUT R2, R2, 0xfffffff8, RZ, 0xc0, !PT ;  /* 0xfffffff802027812 */ /* 0x000fe200078ec0ff */
[----:B------:R-:W-:Y:S01]  /*0db0*/  VIADD R7, R203, 0x40 ;  /* 0x00000040cb077836 */ /* 0x000fe20000000000 */
[----:B------:R-:W-:Y:S01]  /*0dc0*/  STL [R1+0x108], R13 ;  /* 0x0001080d01007387 */ /* 0x000fe20000100800 */
[----:B------:R-:W-:Y:S01]  /*0dd0*/  IMAD.SHL.U32 R4, R4, 0x8, RZ ;  /* 0x0000000804047824 */ /* 0x000fe200078e00ff */
[----:B------:R-:W-:Y:S01]  /*0de0*/  IADD3 R206, R196, 0x40, RZ ;  /* 0x00000040c4ce7810 */ /* 0x000fe20007ffe0ff */
[C---:B------:R-:W-:Y:S01]  /*0df0*/  VIADD R34, R35.reuse, 0x8 ;  /* 0x0000000823227836 */ /* 0x040fe20000000000 */
[----:B------:R-:W-:Y:S01]  /*0e00*/  SHF.R.S32.HI R3, RZ, 0x1f, R7 ;  /* 0x0000001fff037819 */ /* 0x000fe20000011407 */
[C---:B------:R-:W-:Y:S01]  /*0e10*/  VIADD R33, R35.reuse, 0x10 ;  /* 0x0000001023217836 */ /* 0x040fe20000000000 */
[----:B------:R0:W-:Y:S01]  /*0e20*/  STL [R1+0x110], R4 ;  /* 0x0001100401007387 */ /* 0x0001e20000100800 */
[----:B------:R-:W-:Y:S01]  /*0e30*/  VIADD R32, R35, 0x18 ;  /* 0x0000001823207836 */ /* 0x000fe20000000000 */
[----:B------:R-:W-:Y:S01]  /*0e40*/  LEA.HI R3, R3, R7, RZ, 0x3 ;  /* 0x0000000703037211 */ /* 0x000fe200078f18ff */
[----:B------:R-:W-:Y:S01]  /*0e50*/  VIADD R31, R35, 0x20 ;  /* 0x00000020231f7836 */ /* 0x000fe20000000000 */
[----:B------:R-:W-:Y:S01]  /*0e60*/  STL [R1+0x44], R35 ;  /* 0x0000442301007387 */ /* 0x000fe20000100800 */
[----:B------:R-:W-:Y:S01]  /*0e70*/  IMAD.SHL.U32 R205, R7, 0x40, RZ ;  /* 0x0000004007cd7824 */ /* 0x000fe200078e00ff */
[----:B------:R-:W-:Y:S01]  /*0e80*/  LOP3.LUT R0, R0, 0x1ffffffe, RZ, 0xc0, !PT ;  /* 0x1ffffffe00007812 */ /* 0x000fe200078ec0ff */
[----:B------:R-:W-:Y:S01]  /*0e90*/  VIADD R30, R35, 0x28 ;  /* 0x00000028231e7836 */ /* 0x000fe20000000000 */
[----:B------:R-:W-:Y:S01]  /*0ea0*/  STL [R1+0xa0], R34 ;  /* 0x0000a02201007387 */ /* 0x000fe20000100800 */
[C---:B------:R-:W-:Y:S01]  /*0eb0*/  VIADD R207, R196.reuse, 0x20 ;  /* 0x00000020c4cf7836 */ /* 0x040fe20000000000 */
[----:B------:R-:W-:Y:S01]  /*0ec0*/  LOP3.LUT R205, R205, 0x1c0, RZ, 0xc0, !PT ;  /* 0x000001c0cdcd7812 */ /* 0x000fe200078ec0ff */
[C---:B------:R-:W-:Y:S01]  /*0ed0*/  VIADD R29, R35.reuse, 0x30 ;  /* 0x00000030231d7836 */ /* 0x040fe20000000000 */
[----:B------:R-:W-:Y:S01]  /*0ee0*/  STL [R1+0x9c], R33 ;  /* 0x00009c2101007387 */ /* 0x000fe20000100800 */
[C---:B------:R-:W-:Y:S01]  /*0ef0*/  VIADD R28, R35.reuse, 0x38 ;  /* 0x00000038231c7836 */ /* 0x040fe20000000000 */
[----:B------:R-:W-:Y:S01]  /*0f00*/  SHF.R.S32.HI R10, RZ, 0x1f, R30 ;  /* 0x0000001fff0a7819 */ /* 0x000fe2000001141e */
[----:B------:R-:W-:Y:S01]  /*0f10*/  IMAD.IADD R193, R196, 0x1, R206 ;  /* 0x00000001c4c17824 */ /* 0x000fe200078e02ce */
[----:B------:R-:W-:Y:S01]  /*0f20*/  STL [R1+0x98], R32 ;  /* 0x0000982001007387 */ /* 0x000fe20000100800 */
[----:B------:R-:W-:-:S02]  /*0f30*/  VIADD R27, R35, 0x40 ;  /* 0x00000040231b7836 */ /* 0x000fc40000000000 */
[C---:B------:R-:W-:Y:S01]  /*0f40*/  VIADD R26, R35.reuse, 0x48 ;  /* 0x00000048231a7836 */ /* 0x040fe20000000000 */
[----:B------:R-:W-:Y:S01]  /*0f50*/  STL [R1+0x94], R31 ;  /* 0x0000941f01007387 */ /* 0x000fe20000100800 */
[----:B------:R-:W-:Y:S01]  /*0f60*/  IMAD.IADD R194, R196, 0x1, R207 ;  /* 0x00000001c4c27824 */ /* 0x000fe200078e02cf */
[----:B0-----:R-:W-:Y:S01]  /*0f70*/  SHF.R.S32.HI R4, RZ, 0x1f, R193 ;  /* 0x0000001fff047819 */ /* 0x001fe200000114c1 */
[C---:B------:R-:W-:Y:S01]  /*0f80*/  VIADD R25, R35.reuse, 0x50 ;  /* 0x0000005023197836 */ /* 0x040fe20000000000 */
[----:B------:R-:W-:Y:S01]  /*0f90*/  STL [R1+0x90], R30 ;  /* 0x0000901e01007387 */ /* 0x000fe20000100800 */
[C---:B------:R-:W-:Y:S01]  /*0fa0*/  VIADD R24, R35.reuse, 0x58 ;  /* 0x0000005823187836 */ /* 0x040fe20000000000 */
[----:B------:R-:W-:Y:S01]  /*0fb0*/  LEA.HI R4, R4, R193, RZ, 0x3 ;  /* 0x000000c104047211 */ /* 0x000fe200078f18ff */
[----:B------:R-:W-:Y:S01]  /*0fc0*/  VIADD R21, R35, 0x60 ;  /* 0x0000006023157836 */ /* 0x000fe20000000000 */
[----:B------:R-:W-:Y:S01]  /*0fd0*/  STL [R1+0x8c], R29 ;  /* 0x00008c1d01007387 */ /* 0x000fe20000100800 */
[----:B------:R-:W-:Y:S01]  /*0fe0*/  IMAD.SHL.U32 R219, R3, 0x40, RZ ;  /* 0x0000004003db7824 */ /* 0x000fe200078e00ff */
[----:B------:R-:W-:Y:S01]  /*0ff0*/  SHF.R.U32.HI R3, RZ, 0x3, R205 ;  /* 0x00000003ff037819 */ /* 0x000fe200000116cd */
[C---:B------:R-:W-:Y:S01]  /*1000*/  VIADD R20, R35.reuse, 0x68 ;  /* 0x0000006823147836 */ /* 0x040fe20000000000 */
[----:B------:R-:W-:Y:S01]  /*1010*/  STL [R1+0x88], R28 ;  /* 0x0000881c01007387 */ /* 0x000fe20000100800 */
[----:B------:R-:W-:Y:S01]  /*1020*/  SHF.R.S32.HI R3, RZ, 0x1f, R194 ;  /* 0x0000001fff037819 */ /* 0x000fe200000114c2 */
[C---:B------:R-:W-:Y:S01]  /*1030*/  VIADD R14, R35.reuse, 0x78 ;  /* 0x00000078230e7836 */ /* 0x040fe20000000000 */
[----:B------:R-:W-:Y:S01]  /*1040*/  SHF.R.S32.HI R199, RZ, 0x3, R4 ;  /* 0x00000003ffc77819 */ /* 0x000fe20000011404 */
[----:B------:R-:W-:Y:S01]  /*1050*/  STL [R1+0x84], R27 ;  /* 0x0000841b01007387 */ /* 0x000fe20000100800 */
[----:B------:R-:W-:Y:S01]  /*1060*/  VIADD R11, R35, 0x88 ;  /* 0x00000088230b7836 */ /* 0x000fe20000000000 */
[----:B------:R-:W-:Y:S01]  /*1070*/  LEA.HI R3, R3, R194, RZ, 0x3 ;  /* 0x000000c203037211 */ /* 0x000fe200078f18ff */
[----:B------:R-:W-:Y:S01]  /*1080*/  IMAD.IADD R2, R203, 0x1, -R2 ;  /* 0x00000001cb027824 */ /* 0x000fe200078e0a02 */
[----:B------:R-:W-:Y:S01]  /*1090*/  STL [R1+0x80], R26 ;  /* 0x0000801a01007387 */ /* 0x000fe20000100800 */
[C---:B------:R-:W-:Y:S01]  /*10a0*/  VIADD R9, R35.reuse, 0x90 ;  /* 0x0000009023097836 */ /* 0x040fe20000000000 */
[----:B------:R-:W-:Y:S01]  /*10b0*/  SHF.R.S32.HI R4, RZ, 0x1f, R34 ;  /* 0x0000001fff047819 */ /* 0x000fe20000011422 */
[C---:B------:R-:W-:Y:S01]  /*10c0*/  VIADD R8, R35.reuse, 0x98 ;  /* 0x0000009823087836 */ /* 0x040fe20000000000 */
[----:B------:R-:W-:Y:S01]  /*10d0*/  STL [R1+0x7c], R25 ;  /* 0x00007c1901007387 */ /* 0x000fe20000100800 */
[C---:B------:R-:W-:Y:S01]  /*10e0*/  VIADD R7, R35.reuse, 0xa0 ;  /* 0x000000a023077836 */ /* 0x040fe20000000000 */
[----:B------:R-:W-:Y:S01]  /*10f0*/  SHF.R.S32.HI R198, RZ, 0x3, R3 ;  /* 0x00000003ffc67819 */ /* 0x000fe20000011403 */
[----:B------:R-:W-:Y:S01]  /*1100*/  VIADD R6, R35, 0xa8 ;  /* 0x000000a823067836 */ /* 0x000fe20000000000 */
[----:B------:R-:W-:Y:S01]  /*1110*/  STL [R1+0x78], R24 ;  /* 0x0000781801007387 */ /* 0x000fe20000100800 */
[C---:B------:R-:W-:Y:S01]  /*1120*/  IMAD.SHL.U32 R16, R5.reuse, 0x8, RZ ;  /* 0x0000000805107824 */ /* 0x040fe200078e00ff */
[----:B------:R-:W-:Y:S01]  /*1130*/  SHF.R.S32.HI R3, RZ, 0x1f, R33 ;  /* 0x0000001fff037819 */ /* 0x000fe20000011421 */
[----:B------:R-:W-:Y:S01]  /*1140*/  IMAD.IADD R0, R5, 0x1, -R0 ;  /* 0x0000000105007824 */ /* 0x000fe200078e0a00 */
[----:B------:R-:W-:Y:S01]  /*1150*/  STL [R1+0x74], R21 ;  /* 0x0000741501007387 */ /* 0x000fe20000100800 */
[----:B------:R-:W-:Y:S01]  /*1160*/  IMAD.SHL.U32 R2, R2, 0x40, RZ ;  /* 0x0000004002027824 */ /* 0x000fe200078e00ff */
[----:B------:R-:W-:Y:S01]  /*1170*/  SHF.R.S32.HI R17, RZ, 0x1f, R16 ;  /* 0x0000001fff117819 */ /* 0x000fe20000011410 */
[C---:B------:R-:W-:Y:S01]  /*1180*/  VIADD R5, R35.reuse, 0xb0 ;  /* 0x000000b023057836 */ /* 0x040fe20000000000 */
[----:B------:R-:W-:Y:S01]  /*1190*/  STL [R1+0x70], R20 ;  /* 0x0000701401007387 */ /* 0x000fe20000100800 */
[----:B------:R-:W-:Y:S01]  /*11a0*/  IMAD R0, R0, 0x8, R13 ;  /* 0x0000000800007824 */ /* 0x000fe200078e020d */
[----:B------:R-:W-:Y:S01]  /*11b0*/  LOP3.LUT R216, R2, 0x1c0, RZ, 0xc0, !PT ;  /* 0x000001c002d87812 */ /* 0x000fe200078ec0ff */
[----:B------:R-:W-:Y:S01]  /*11c0*/  VIADD R2, R35, 0xb8 ;  /* 0x000000b823027836 */ /* 0x000fe20000000000 */
[----:B------:R-:W-:Y:S01]  /*11d0*/  LOP3.LUT R219, R219, 0xfffffe00, RZ, 0xc0, !PT ;  /* 0xfffffe00dbdb7812 */ /* 0x000fe200078ec0ff */
[C---:B------:R-:W-:Y:S01]  /*11e0*/  VIADD R23, R16.reuse, 0x60 ;  /* 0x0000006010177836 */ /* 0x040fe20000000000 */
[----:B------:R-:W-:Y:S01]  /*11f0*/  SHF.R.U32.HI R217, RZ, 0x3, R216 ;  /* 0x00000003ffd97819 */ /* 0x000fe200000116d8 */
[----:B------:R-:W-:-:S02]  /*1200*/  VIADD R22, R16, 0x80 ;  /* 0x0000008010167836 */ /* 0x000fc40000000000 */
[----:B------:R-:W-:Y:S01]  /*1210*/  VIADD R192, R16, 0xa0 ;  /* 0x000000a010c07836 */ /* 0x000fe20000000000 */
[----:B------:R-:W-:Y:S01]  /*1220*/  SHF.R.S32.HI R202, RZ, 0x1f, R23 ;  /* 0x0000001fffca7819 */ /* 0x000fe20000011417 */
[C---:B------:R-:W-:Y:S01]  /*1230*/  VIADD R209, R196.reuse, 0x10 ;  /* 0x00000010c4d17836 */ /* 0x040fe20000000000 */
[----:B------:R-:W-:Y:S01]  /*1240*/  SHF.R.S32.HI R201, RZ, 0x1f, R22 ;  /* 0x0000001fffc97819 */ /* 0x000fe20000011416 */
[C---:B------:R-:W-:Y:S01]  /*1250*/  VIADD R208, R196.reuse, 0x30 ;  /* 0x00000030c4d07836 */ /* 0x040fe20000000000 */
[----:B------:R-:W-:Y:S01]  /*1260*/  SHF.R.S32.HI R200, RZ, 0x1f, R192 ;  /* 0x0000001fffc87819 */ /* 0x000fe200000114c0 */
[----:B------:R-:W-:Y:S01]  /*1270*/  VIADD R210, R196, 0x50 ;  /* 0x00000050c4d27836 */ /* 0x000fe20000000000 */
[----:B--2---:R-:W-:Y:S01]  /*1280*/  LOP3.LUT R214, R15, 0x1, RZ, 0xfc, !PT ;  /* 0x000000010fd67812 */ /* 0x004fe200078efcff */
[----:B------:R-:W-:-:S05]  /*1290*/  VIADD R15, R35, 0x70 ;  /* 0x00000070230f7836 */ /* 0x000fca0000000000 */
[----:B------:R-:W-:Y:S04]  /*12a0*/  STL [R1+0x6c], R15 ;  /* 0x00006c0f01007387 */ /* 0x000fe80000100800 */
[----:B------:R-:W-:Y:S04]  /*12b0*/  STL [R1+0x68], R14 ;  /* 0x0000680e01007387 */ /* 0x000fe80000100800 */
[----:B------:R-:W-:Y:S04]  /*12c0*/  STL [R1+0x64], R12 ;  /* 0x0000640c01007387 */ /* 0x000fe80000100800 */
[----:B------:R-:W-:Y:S04]  /*12d0*/  STL [R1+0x60], R11 ;  /* 0x0000600b01007387 */ /* 0x000fe80000100800 */
[----:B------:R-:W-:Y:S04]  /*12e0*/  STL [R1+0x5c], R9 ;  /* 0x00005c0901007387 */ /* 0x000fe80000100800 */
[----:B------:R-:W-:Y:S04]  /*12f0*/  STL [R1+0x58], R8 ;  /* 0x0000580801007387 */ /* 0x000fe80000100800 */
[----:B------:R0:W-:Y:S04]  /*1300*/  STL [R1+0x54], R7 ;  /* 0x0000540701007387 */ /* 0x0001e80000100800 */
[----:B------:R-:W-:Y:S04]  /*1310*/  STL [R1+0x50], R6 ;  /* 0x0000500601007387 */ /* 0x000fe80000100800 */
[----:B------:R1:W-:Y:S01]  /*1320*/  STL [R1+0x104], R4 ;  /* 0x0001040401007387 */ /* 0x0003e20000100800 */
[----:B0-----:R-:W-:-:S03]  /*1330*/  SHF.R.S32.HI R7, RZ, 0x1f, R7 ;  /* 0x0000001fff077819 */ /* 0x001fc60000011407 */
[----:B------:R-:W-:Y:S04]  /*1340*/  STL [R1+0x4c], R5 ;  /* 0x00004c0501007387 */ /* 0x000fe80000100800 */
[----:B------:R0:W-:Y:S01]  /*1350*/  STL [R1+0x100], R3 ;  /* 0x0001000301007387 */ /* 0x0001e20000100800 */
[----:B-1----:R-:W-:-:S03]  /*1360*/  SHF.R.S32.HI R4, RZ, 0x1f, R32 ;  /* 0x0000001fff047819 */ /* 0x002fc60000011420 */
[----:B------:R1:W-:Y:S04]  /*1370*/  STL [R1+0x48], R2 ;  /* 0x0000480201007387 */ /* 0x0003e80000100800 */
[----:B------:R2:W-:Y:S01]  /*1380*/  STL [R1+0xfc], R4 ;  /* 0x0000fc0401007387 */ /* 0x0005e20000100800 */
[----:B0-----:R-:W-:Y:S02]  /*1390*/  SHF.R.S32.HI R3, RZ, 0x1f, R31 ;  /* 0x0000001fff037819 */ /* 0x001fe4000001141f */
[----:B-1----:R-:W-:-:S03]  /*13a0*/  SHF.R.S32.HI R2, RZ, 0x1f, R2 ;  /* 0x0000001fff027819 */ /* 0x002fc60000011402 */
[----:B------:R0:W-:Y:S01]  /*13b0*/  STL [R1+0xf8], R3 ;  /* 0x0000f80301007387 */ /* 0x0001e20000100800 */
[----:B--2---:R-:W-:-:S03]  /*13c0*/  SHF.R.S32.HI R4, RZ, 0x1f, R29 ;  /* 0x0000001fff047819 */ /* 0x004fc6000001141d */
        /* <DEDUP_REMOVED lines=24> */
[----:B------:R-:W-:Y:S04]  /*1550*/  STL [R1+0xc4], R10 ;  /* 0x0000c40a01007387 */ /* 0x000fe80000100800 */
[----:B------:R1:W-:Y:S01]  /*1560*/  STL [R1+0xc0], R4 ;  /* 0x0000c00401007387 */ /* 0x0003e20000100800 */
[----:B0-----:R-:W-:-:S05]  /*1570*/  SHF.R.S32.HI R3, RZ, 0x1f, R8 ;  /* 0x0000001fff037819 */ /* 0x001fca0000011408 */
[----:B------:R0:W-:Y:S01]  /*1580*/  STL [R1+0xbc], R3 ;  /* 0x0000bc0301007387 */ /* 0x0001e20000100800 */
[----:B-1----:R-:W-:-:S03]  /*1590*/  SHF.R.S32.HI R4, RZ, 0x1f, R6 ;  /* 0x0000001fff047819 */ /* 0x002fc60000011406 */
[----:B------:R1:W-:Y:S04]  /*15a0*/  STL [R1+0xb8], R7 ;  /* 0x0000b80701007387 */ /* 0x0003e80000100800 */
[----:B------:R1:W-:Y:S01]  /*15b0*/  STL [R1+0xb4], R4 ;  /* 0x0000b40401007387 */ /* 0x0003e20000100800 */
[----:B0-----:R-:W-:-:S05]  /*15c0*/  SHF.R.S32.HI R3, RZ, 0x1f, R5 ;  /* 0x0000001fff037819 */ /* 0x001fca0000011405 */
[----:B------:R1:W-:Y:S04]  /*15d0*/  STL [R1+0xb0], R3 ;  /* 0x0000b00301007387 */ /* 0x0003e80000100800 */
[----:B------:R1:W-:Y:S04]  /*15e0*/  STL [R1+0x10c], R0 ;  /* 0x00010c0001007387 */ /* 0x0003e80000100800 */
[----:B------:R1:W-:Y:S02]  /*15f0*/  STL [R1+0xac], R2 ;  /* 0x0000ac0201007387 */ /* 0x0003e40000100800 */
.L_x_668:
[----:B0123--:R-:W0:Y:S01]  /*1600*/  LDC.64 R2, c[0x0][0xc88] ;  /* 0x00032200ff027b82 */ /* 0x00fe220000000a00 */
[----:B------:R-:W-:Y:S01]  /*1610*/  ULDC.64 UR4, c[0x0][0xa28] ;  /* 0x00028a0000047ab9 */ /* 0x000fe20000000a00 */
[----:B------:R-:W-:Y:S01]  /*1620*/  ULDC.64 UR8, c[0x0][0xa18] ;  /* 0x0002860000087ab9 */ /* 0x000fe20000000a00 */
[----:B------:R-:W-:Y:S01]  /*1630*/  ULDC.64 UR6, c[0x0][0xa08] ;  /* 0x0002820000067ab9 */ /* 0x000fe20000000a00 */
[----:B0-----:R-:W-:-:S05]  /*1640*/  IMAD.WIDE R2, R139, 0x4, R2 ;  /* 0x000000048b027825 */ /* 0x001fca00078e0202 */
[----:B------:R-:W2:Y:S01]  /*1650*/  LDG.E R225, desc[UR48][R2.64] ;  /* 0x0000003002e17981 */ /* 0x000ea2000c1e1900 */
[----:B------:R-:W-:Y:S01]  /*1660*/  ISETP.NE.U32.AND P2, PT, RZ, UR4, PT ;  /* 0x00000004ff007c0c */ /* 0x000fe2000bf45070 */
[----:B------:R-:W-:Y:S01]  /*1670*/  IMAD.MOV.U32 R8, RZ, RZ, RZ ;  /* 0x000000ffff087224 */ /* 0x000fe200078e00ff */
[----:B------:R-:W-:Y:S01]  /*1680*/  ISETP.NE.U32.AND P1, PT, RZ, UR8, PT ;  /* 0x00000008ff007c0c */ /* 0x000fe2000bf25070 */
[----:B-----5:R-:W-:Y:S01]  /*1690*/  IMAD.MOV.U32 R122, RZ, RZ, RZ ;  /* 0x000000ffff7a7224 */ /* 0x020fe200078e00ff */
[----:B------:R-:W-:Y:S02]  /*16a0*/  ISETP.NE.AND.EX P2, PT, RZ, UR5, PT, P2 ;  /* 0x00000005ff007c0c */ /* 0x000fe4000bf45320 */
[----:B------:R-:W-:Y:S02]  /*16b0*/  ISETP.NE.AND.EX P1, PT, RZ, UR9, PT, P1 ;  /* 0x00000009ff007c0c */ /* 0x000fe4000bf25310 */
[----:B------:R-:W-:-:S04]  /*16c0*/  ISETP.NE.U32.AND P0, PT, RZ, UR6, PT ;  /* 0x00000006ff007c0c */ /* 0x000fc8000bf05070 */
[----:B------:R-:W-:Y:S02]  /*16d0*/  ISETP.NE.AND.EX P0, PT, RZ, UR7, PT, P0 ;  /* 0x00000007ff007c0c */ /* 0x000fe4000bf05300 */
[----:B--2---:R-:W-:Y:S01]  /*16e0*/  SHF.R.S32.HI R0, RZ, 0x1f, R225 ;  /* 0x0000001fff007819 */ /* 0x004fe200000114e1 */
[C---:B------:R-:W-:Y:S02]  /*16f0*/  IMAD.SHL.U32 R226, R225.reuse, 0x4, RZ ;  /* 0x00000004e1e27824 */ /* 0x040fe400078e00ff */
[C---:B------:R-:W-:Y:S02]  /*1700*/  @P2 LEA R4, P3, R225.reuse, UR4, 0x2 ;  /* 0x00000004e1042c11 */ /* 0x040fe4000f8610ff */
[C-C-:B------:R-:W-:Y:S01]  /*1710*/  SHF.L.U64.HI R227, R225.reuse, 0x2, R0.reuse ;  /* 0x00000002e1e37819 */ /* 0x140fe20000010200 */
[----:B------:R0:W-:Y:S01]  /*1720*/  STL [R1+0xa4], R0 ;  /* 0x0000a40001007387 */ /* 0x0001e20000100800 */
[----:B----4-:R-:W-:Y:S01]  /*1730*/  @P2 LEA.HI.X R5, R225, UR5, R0, 0x2, P3 ;  /* 0x00000005e1052c11 */ /* 0x010fe200098f1400 */
[----:B------:R-:W-:Y:S01]  /*1740*/  ULDC UR4, c[0x0][0x288] ;  /* 0x0000a20000047ab9 */ /* 0x000fe20000000800 */
[----:B------:R-:W-:-:S03]  /*1750*/  IADD3 R2, P4, R226, UR6, RZ ;  /* 0x00000006e2027c10 */ /* 0x000fc6000ff9e0ff */
[----:B------:R1:W5:Y:S01]  /*1760*/  @P2 LDG.E R8, desc[UR48][R4.64] ;  /* 0x0000003004082981 */ /* 0x000362000c1e1900 */
[----:B------:R-:W-:Y:S01]  /*1770*/  @P1 IADD3 R6, P2, R226, UR8, RZ ;  /* 0x00000008e2061c10 */ /* 0x000fe2000ff5e0ff */
[----:B------:R-:W-:Y:S01]  /*1780*/  IMAD.U32 R136, RZ, RZ, UR4 ;  /* 0x00000004ff887e24 */ /* 0x000fe2000f8e00ff */
[C---:B------:R-:W-:Y:S01]  /*1790*/  IADD3.X R3, R227.reuse, UR7, RZ, P4, !PT ;  /* 0x00000007e3037c10 */ /* 0x040fe2000a7fe4ff */
[----:B------:R2:W-:Y:S01]  /*17a0*/  STL [R1+0x4], R137 ;  /* 0x0000048901007387 */ /* 0x0005e20000100800 */
[----:B------:R-:W-:Y:S01]  /*17b0*/  @P1 IADD3.X R7, R227, UR9, RZ, P2, !PT ;  /* 0x00000009e3071c10 */ /* 0x000fe200097fe4ff */
[----:B------:R-:W-:Y:S01]  /*17c0*/  ULDC.64 UR4, c[0x0][0x418] ;  /* 0x0001060000047ab9 */ /* 0x000fe20000000a00 */
[----:B------:R-:W-:Y:S01]  /*17d0*/  ULDC.64 UR8, c[0x0][0xa20] ;  /* 0x0002880000087ab9 */ /* 0x000fe20000000a00 */
[----:B------:R2:W5:Y:S04]  /*17e0*/  @P0 LDG.E R122, desc[UR48][R2.64] ;  /* 0x00000030027a0981 */ /* 0x000568000c1e1900 */
[----:B------:R2:W5:Y:S01]  /*17f0*/  @P1 LDG.E R136, desc[UR48][R6.64] ;  /* 0x0000003006881981 */ /* 0x000562000c1e1900 */
[----:B------:R-:W-:Y:S01]  /*1800*/  UISETP.NE.U32.AND UP0, UPT, UR4, URZ, UPT ;  /* 0x0000003f0400728c */ /* 0x000fe2000bf05070 */
[----:B-1----:R-:W-:-:S02]  /*1810*/  LOP3.LUT R4, R138, 0xff000000, RZ, 0xc0, !PT ;  /* 0xff0000008a047812 */ /* 0x002fc400078ec0ff */
[----:B------:R-:W-:Y:S01]  /*1820*/  ULDC UR4, c[0x0][0x424] ;  /* 0x0001090000047ab9 */ /* 0x000fe20000000800 */
[----:B------:R-:W-:Y:S01]  /*1830*/  UISETP.NE.AND.EX UP0, UPT, UR5, URZ, UPT, UP0 ;  /* 0x0000003f0500728c */ /* 0x000fe2000bf05300 */
[----:B------:R-:W-:Y:S02]  /*1840*/  ISETP.NE.U32.AND P2, PT, RZ, UR8, PT ;  /* 0x00000008ff007c0c */ /* 0x000fe4000bf45070 */
[----:B------:R-:W-:Y:S01]  /*1850*/  ULDC UR5, c[0x0][0x2f0] ;  /* 0x0000bc0000057ab9 */ /* 0x000fe20000000800 */
[----:B------:R-:W-:Y:S01]  /*1860*/  USEL UR4, UR4, 0x1, UP0 ;  /* 0x0000000104047887 */ /* 0x000fe20008000000 */
[----:B0-----:R-:W-:Y:S02]  /*1870*/  LOP3.LUT R0, R138, 0xff0000, RZ, 0xc0, !PT ;  /* 0x00ff00008a007812 */ /* 0x001fe400078ec0ff */
[----:B------:R-:W-:Y:S01]  /*1880*/  SHF.R.U32.HI R5, RZ, 0x8, R4 ;  /* 0x00000008ff057819 */ /* 0x000fe20000011604 */
[----:B------:R-:W-:Y:S01]  /*1890*/  UIMAD UR4, UR4, UR5, URZ ;  /* 0x00000005040472a4 */ /* 0x000fe2000f8e023f */
[----:B------:R-:W-:-:S02]  /*18a0*/  ISETP.NE.AND.EX P2, PT, RZ, UR9, PT, P2 ;  /* 0x00000009ff007c0c */ /* 0x000fc4000bf45320 */
[----:B------:R-:W-:Y:S01]  /*18b0*/  ULDC UR5, c[0x0][0x348] ;  /* 0x0000d20000057ab9 */ /* 0x000fe20000000800 */
[----:B------:R-:W-:Y:S02]  /*18c0*/  LEA.HI R224, R0, R5, RZ, 0x10 ;  /* 0x0000000500e07211 */ /* 0x000fe400078f80ff */
[----:B------:R-:W-:Y:S01]  /*18d0*/  LOP3.LUT R195, R138, 0xffff, RZ, 0xc0, !PT ;  /* 0x0000ffff8ac37812 */ /* 0x000fe200078ec0ff */
[----:B--2---:R-:W-:Y:S07]  /*18e0*/  @P1 BRA `(.L_x_447) ;  /* 0x0000000000241947 */ /* 0x004fee0003800000 */
[----:B------:R-:W-:Y:S02]  /*18f0*/  ULDC.64 UR6, c[0x0][0xa00] ;  /* 0x0002800000067ab9 */ /* 0x000fe40000000a00 */
[----:B------:R-:W-:-:S04]  /*1900*/  ISETP.NE.U32.AND P1, PT, RZ, UR6, PT ;  /* 0x00000006ff007c0c */ /* 0x000fc8000bf25070 */
[----:B------:R-:W-:-:S13]  /*1910*/  ISETP.NE.AND.EX P1, PT, RZ, UR7, PT, P1 ;  /* 0x00000007ff007c0c */ /* 0x000fda000bf25310 */
[----:B------:R-:W-:Y:S05]  /*1920*/  @!P1 BRA `(.L_x_447) ;  /* 0x0000000000149947 */ /* 0x000fea0003800000 */
[----:B------:R-:W0:Y:S02]  /*1930*/  LDC.64 R4, c[0x0][0xa00] ;  /* 0x00028000ff047b82 */ /* 0x000e240000000a00 */
[----:B0-----:R-:W-:-:S05]  /*1940*/  IMAD.WIDE R4, R225, 0x4, R4 ;  /* 0x00000004e1047825 */ /* 0x001fca00078e0204 */
[----:B-----5:R-:W2:Y:S04]  /*1950*/  LDG.E R136, desc[UR48][R4.64] ;  /* 0x0000003004887981 */ /* 0x020ea8000c1e1900 */
[----:B------:R-:W2:Y:S02]  /*1960*/  LDG.E R7, desc[UR48][R4.64+0x4] ;  /* 0x0000043004077981 */ /* 0x000ea4000c1e1900 */
[----:B--2---:R-:W-:-:S07]  /*1970*/  IMAD.IADD R136, R7, 0x1, -R136 ;  /* 0x0000000107887824 */ /* 0x004fce00078e0a88 */
.L_x_447:
[----:B------:R-:W-:Y:S02]  /*1980*/  IMAD.U32 R24, RZ, RZ, UR5 ;  /* 0x00000005ff187e24 */ /* 0x000fe4000f8e00ff */
[----:B------:R-:W-:Y:S01]  /*1990*/  IMAD.U32 R25, RZ, RZ, UR4 ;  /* 0x00000004ff197e24 */ /* 0x000fe2000f8e00ff */
[----:B------:R-:W-:Y:S06]  /*19a0*/  @!P2 BRA `(.L_x_448) ;  /* 0x000000000010a947 */ /* 0x000fec0003800000 */
[----:B------:R-:W-:-:S04]  /*19b0*/  IADD3 R2, P0, R226, UR8, RZ ;  /* 0x00000008e2027c10 */ /* 0x000fc8000ff1e0ff */
[----:B------:R-:W-:-:S05]  /*19c0*/  IADD3.X R3, R227, UR9, RZ, P0, !PT ;  /* 0x00000009e3037c10 */ /* 0x000fca00087fe4ff */
[----:B------:R0:W5:Y:S01]  /*19d0*/  LDG.E R25, desc[UR48][R2.64] ;  /* 0x0000003002197981 */ /* 0x000162000c1e1900 */
[----:B------:R-:W-:Y:S05]  /*19e0*/  BRA `(.L_x_449) ;  /* 0x0000000000107947 */ /* 0x000fea0003800000 */
.L_x_448:
[----:B------:R-:W-:Y:S05]  /*19f0*/  @!P0 BRA `(.L_x_449) ;  /* 0x00000000000c8947 */ /* 0x000fea0003800000 */
[----:B------:R-:W2:Y:S04]  /*1a00*/  LDG.E R0, desc[UR48][R2.64] ;  /* 0x0000003002007981 */ /* 0x000ea8000c1e1900 */
[----:B------:R-:W2:Y:S02]  /*1a10*/  LDG.E R25, desc[UR48][R2.64+0x4] ;  /* 0x0000043002197981 */ /* 0x000ea4000c1e1900 */
[----:B--2---:R-:W-:-:S07]  /*1a20*/  IMAD.IADD R25, R25, 0x1, -R0 ;  /* 0x0000000119197824 */ /* 0x004fce00078e0a00 */
.L_x_449:
[----:B------:R-:W-:Y:S01]  /*1a30*/  ULDC.64 UR4, c[0x0][0xa10] ;  /* 0x0002840000047ab9 */ /* 0x000fe20000000a00 */
[----:B------:R-:W2:Y:S01]  /*1a40*/  LDL.LU R26, [R1] ;  /* 0x00000000011a7983 */ /* 0x000ea20000300800 */
[----:B------:R-:W-:-:S04]  /*1a50*/  ISETP.NE.U32.AND P0, PT, RZ, UR4, PT ;  /* 0x00000004ff007c0c */ /* 0x000fc8000bf05070 */
[----:B------:R-:W-:Y:S01]  /*1a60*/  ISETP.NE.AND.EX P0, PT, RZ, UR5, PT, P0 ;  /* 0x00000005ff007c0c */ /* 0x000fe2000bf05300 */
[----:B------:R-:W-:-:S12]  /*1a70*/  ULDC.64 UR4, c[0x0][0xa30] ;  /* 0x00028c0000047ab9 */ /* 0x000fd80000000a00 */
[----:B0-----:R-:W0:Y:S02]  /*1a80*/  @P0 LDC.64 R2, c[0x0][0xa10] ;  /* 0x00028400ff020b82 */ /* 0x001e240000000a00 */
[----:B0-----:R-:W-:-:S05]  /*1a90*/  @P0 IMAD.WIDE R2, R225, 0x4, R2 ;  /* 0x00000004e1020825 */ /* 0x001fca00078e0202 */
[----:B------:R-:W3:Y:S04]  /*1aa0*/  @P0 LDG.E R0, desc[UR48][R2.64] ;  /* 0x0000003002000981 */ /* 0x000ee8000c1e1900 */
[----:B------:R-:W3:Y:S01]  /*1ab0*/  @P0 LDG.E R7, desc[UR48][R2.64+0x4] ;  /* 0x0000043002070981 */ /* 0x000ee2000c1e1900 */
[----:B------:R-:W-:Y:S01]  /*1ac0*/  ISETP.NE.U32.AND P1, PT, RZ, UR4, PT ;  /* 0x00000004ff007c0c */ /* 0x000fe2000bf25070 */
[----:B-----5:R-:W-:-:S03]  /*1ad0*/  IMAD.MOV.U32 R134, RZ, RZ, R25 ;  /* 0x000000ffff867224 */ /* 0x020fc600078e0019 */
[----:B------:R-:W-:-:S13]  /*1ae0*/  ISETP.NE.AND.EX P1, PT, RZ, UR5, PT, P1 ;  /* 0x00000005ff007c0c */ /* 0x000fda000bf25310 */
[----:B------:R-:W-:-:S04]  /*1af0*/  @P1 IADD3 R4, P2, R226, UR4, RZ ;  /* 0x00000004e2041c10 */ /* 0x000fc8000ff5e0ff */
[----:B------:R-:W-:-:S05]  /*1b00*/  @P1 IADD3.X R5, R227, UR5, RZ, P2, !PT ;  /* 0x00000005e3051c10 */ /* 0x000fca00097fe4ff */
[----:B------:R0:W5:Y:S01]  /*1b10*/  @P1 LDG.E R134, desc[UR48][R4.64] ;  /* 0x0000003004861981 */ /* 0x000162000c1e1900 */
[----:B------:R-:W-:Y:S01]  /*1b20*/  IMAD.IADD R9, R25, 0x1, -R8 ;  /* 0x0000000119097824 */ /* 0x000fe200078e0a08 */
[----:B------:R-:W-:Y:S01]  /*1b30*/  LOP3.LUT R11, R224, 0xff, RZ, 0xc0, !PT ;  /* 0x000000ffe00b7812 */ /* 0x000fe200078ec0ff */
[----:B------:R-:W-:Y:S01]  /*1b40*/  BSSY B0, `(.L_x_450) ;  /* 0x000002d000007945 */ /* 0x000fe20003800000 */
[----:B------:R-:W-:-:S03]  /*1b50*/  SHF.R.U32.HI R224, RZ, 0x10, R224 ;  /* 0x00000010ffe07819 */ /* 0x000fc600000116e0 */
[----:B------:R0:W-:Y:S01]  /*1b60*/  STL [R1+0x40], R11 ;  /* 0x0000400b01007387 */ /* 0x0001e20000100800 */
[----:B--2---:R-:W-:Y:S01]  /*1b70*/  LOP3.LUT R26, R26, 0xfffffff7, RZ, 0xc0, !PT ;  /* 0xfffffff71a1a7812 */ /* 0x004fe200078ec0ff */
[----:B---3--:R-:W-:-:S04]  /*1b80*/  @P0 IMAD.IADD R24, R7, 0x1, -R0 ;  /* 0x0000000107180824 */ /* 0x008fc800078e0a00 */
[----:B------:R-:W-:-:S04]  /*1b90*/  IMAD.IADD R138, R9, 0x1, R24 ;  /* 0x00000001098a7824 */ /* 0x000fc800078e0218 */
[C---:B------:R-:W-:Y:S01]  /*1ba0*/  VIADD R0, R138.reuse, 0x5f ;  /* 0x0000005f8a007836 */ /* 0x040fe20000000000 */
[----:B------:R-:W-:-:S03]  /*1bb0*/  ISETP.GE.AND P3, PT, R138, 0x1, PT ;  /* 0x000000018a00780c */ /* 0x000fc60003f66270 */
[----:B------:R-:W-:-:S05]  /*1bc0*/  IMAD.HI R0, R0, 0x2aaaaaab, RZ ;  /* 0x2aaaaaab00007827 */ /* 0x000fca00078e02ff */
[----:B------:R-:W-:-:S04]  /*1bd0*/  SHF.R.U32.HI R135, RZ, 0x1f, R0 ;  /* 0x0000001fff877819 */ /* 0x000fc80000011600 */
[----:B------:R-:W-:Y:S01]  /*1be0*/  LEA.HI.SX32 R135, R0, R135, 0x1c ;  /* 0x0000008700877211 */ /* 0x000fe200078fe2ff */
[----:B------:R-:W-:Y:S01]  /*1bf0*/  IMAD.MOV.U32 R0, RZ, RZ, RZ ;  /* 0x000000ffff007224 */ /* 0x000fe200078e00ff */
[----:B------:R-:W-:-:S05]  /*1c00*/  @P3 LOP3.LUT R26, R26, 0x8, RZ, 0xfc, !PT ;  /* 0x000000081a1a3812 */ /* 0x000fca00078efcff */
[----:B------:R0:W-:Y:S01]  /*1c10*/  STL [R1], R26 ;  /* 0x0000001a01007387 */ /* 0x0001e20000100800 */
[----:B------:R-:W-:Y:S05]  /*1c20*/  @!P3 BRA `(.L_x_451) ;  /* 0x000000000078b947 */ /* 0x000fea0003800000 */
[----:B------:R-:W-:Y:S01]  /*1c30*/  ISETP.NE.AND P0, PT, R224, RZ, PT ;  /* 0x000000ffe000720c */ /* 0x000fe20003f05270 */
[----:B------:R-:W-:-:S03]  /*1c40*/  ULDC UR4, c[0x0][0x9f0] ;  /* 0x00027c0000047ab9 */ /* 0x000fc60000000800 */
[----:B------:R-:W-:-:S04]  /*1c50*/  SEL R6, R224, UR4, P0 ;  /* 0x00000004e0067c07 */ /* 0x000fc80008000000 */
[-C--:B0-----:R-:W-:Y:S02]  /*1c60*/  IABS R5, R6.reuse ;  /* 0x0000000600057213 */ /* 0x081fe40000000000 */
[----:B------:R-:W-:Y:S02]  /*1c70*/  IADD3 R0, R135, -0x1, R6 ;  /* 0xffffffff87007810 */ /* 0x000fe40007ffe006 */
[----:B------:R-:W0:Y:S01]  /*1c80*/  I2F.RP R4, R5 ;  /* 0x0000000500047306 */ /* 0x000e220000209400 */
[----:B------:R-:W-:-:S05]  /*1c90*/  IABS R10, R6 ;  /* 0x00000006000a7213 */ /* 0x000fca0000000000 */
[----:B------:R-:W-:Y:S02]  /*1ca0*/  IMAD.MOV R10, RZ, RZ, -R10 ;  /* 0x000000ffff0a7224 */ /* 0x000fe400078e0a0a */
[----:B0-----:R-:W0:Y:S02]  /*1cb0*/  MUFU.RCP R4, R4 ;  /* 0x0000000400047308 */ /* 0x001e240000001000 */
[----:B0-----:R-:W-:Y:S01]  /*1cc0*/  VIADD R2, R4, 0xffffffe ;  /* 0x0ffffffe04027836 */ /* 0x001fe20000000000 */
[----:B------:R-:W-:Y:S02]  /*1cd0*/  IABS R4, R0 ;  /* 0x0000000000047213 */ /* 0x000fe40000000000 */
[----:B------:R-:W-:-:S03]  /*1ce0*/  LOP3.LUT R0, R0, R6, RZ, 0x3c, !PT ;  /* 0x0000000600007212 */ /* 0x000fc600078e3cff */
[----:B------:R0:W1:Y:S01]  /*1cf0*/  F2I.FTZ.U32.TRUNC.NTZ R3, R2 ;  /* 0x0000000200037305 */ /* 0x000062000021f000 */
[----:B------:R-:W-:Y:S01]  /*1d00*/  ISETP.GE.AND P2, PT, R0, RZ, PT ;  /* 0x000000ff0000720c */ /* 0x000fe20003f46270 */
[----:B0-----:R-:W-:Y:S02]  /*1d10*/  IMAD.MOV.U32 R2, RZ, RZ, RZ ;  /* 0x000000ffff027224 */ /* 0x001fe400078e00ff */
[----:B-1----:R-:W-:-:S04]  /*1d20*/  IMAD.MOV R8, RZ, RZ, -R3 ;  /* 0x000000ffff087224 */ /* 0x002fc800078e0a03 */
[----:B------:R-:W-:-:S04]  /*1d30*/  IMAD R7, R8, R5, RZ ;  /* 0x0000000508077224 */ /* 0x000fc800078e02ff */
[----:B------:R-:W-:-:S04]  /*1d40*/  IMAD.HI.U32 R3, R3, R7, R2 ;  /* 0x0000000703037227 */ /* 0x000fc800078e0002 */
[----:B------:R-:W-:Y:S02]  /*1d50*/  IMAD.MOV.U32 R2, RZ, RZ, R10 ;  /* 0x000000ffff027224 */ /* 0x000fe400078e000a */
[----:B------:R-:W-:-:S04]  /*1d60*/  IMAD.HI.U32 R3, R3, R4, RZ ;  /* 0x0000000403037227 */ /* 0x000fc800078e00ff */
[----:B------:R-:W-:-:S05]  /*1d70*/  IMAD R2, R3, R2, R4 ;  /* 0x0000000203027224 */ /* 0x000fca00078e0204 */
[----:B------:R-:W-:-:S13]  /*1d80*/  ISETP.GT.U32.AND P1, PT, R5, R2, PT ;  /* 0x000000020500720c */ /* 0x000fda0003f24070 */
[----:B------:R-:W-:Y:S01]  /*1d90*/  @!P1 IMAD.IADD R2, R2, 0x1, -R5 ;  /* 0x0000000102029824 */ /* 0x000fe200078e0a05 */
[----:B------:R-:W-:Y:S02]  /*1da0*/  @!P1 IADD3 R3, R3, 0x1, RZ ;  /* 0x0000000103039810 */ /* 0x000fe40007ffe0ff */
[----:B------:R-:W-:Y:S02]  /*1db0*/  ISETP.NE.AND P1, PT, R6, RZ, PT ;  /* 0x000000ff0600720c */ /* 0x000fe40003f25270 */
[----:B------:R-:W-:-:S13]  /*1dc0*/  ISETP.GE.U32.AND P0, PT, R2, R5, PT ;  /* 0x000000050200720c */ /* 0x000fda0003f06070 */
[----:B------:R-:W-:-:S04]  /*1dd0*/  @P0 VIADD R3, R3, 0x1 ;  /* 0x0000000103030836 */ /* 0x000fc80000000000 */
[----:B------:R-:W-:-:S04]  /*1de0*/  IMAD.MOV.U32 R0, RZ, RZ, R3 ;  /* 0x000000ffff007224 */ /* 0x000fc800078e0003 */
[----:B------:R-:W-:Y:S01]  /*1df0*/  @!P2 IMAD.MOV R0, RZ, RZ, -R0 ;  /* 0x000000ffff00a224 */ /* 0x000fe200078e0a00 */
[----:B------:R-:W-:-:S07]  /*1e00*/  @!P1 LOP3.LUT R0, RZ, R6, RZ, 0x33, !PT ;  /* 0x00000006ff009212 */ /* 0x000fce00078e33ff */
.L_x_451:
[----:B------:R-:W-:Y:S05]  /*1e10*/  BSYNC B0 ;  /* 0x0000000000007941 */ /* 0x000fea0003800000 */
.L_x_450:
[----:B------:R-:W-:Y:S01]  /*1e20*/  IMAD R2, R11, R0, RZ ;  /* 0x000000000b027224 */ /* 0x000fe200078e02ff */
[----:B------:R-:W-:-:S04]  /*1e30*/  PLOP3.LUT P2, PT, PT, PT, PT, 0x80, 0x0 ;  /* 0x000000000000781c */ /* 0x000fc80003f4f070 */
[C---:B------:R-:W-:Y:S01]  /*1e40*/  VIADDMNMX R0, R2.reuse, R0, R135, PT ;  /* 0x0000000002007246 */ /* 0x040fe20003800187 */
[----:B------:R-:W-:-:S04]  /*1e50*/  IMAD R2, R2, 0x60, -R9 ;  /* 0x0000006002027824 */ /* 0x000fc800078e0a09 */
[----:B------:R-:W-:Y:S01]  /*1e60*/  IMAD R3, R0, 0x60, -R9 ;  /* 0x0000006000037824 */ /* 0x000fe200078e0a09 */
[----:B------:R-:W-:-:S04]  /*1e70*/  VIMNMX R2, RZ, R2, !PT ;  /* 0x00000002ff027248 */ /* 0x000fc80007fe0100 */
[----:B0-----:R-:W-:-:S04]  /*1e80*/  VIMNMX R5, R3, R24, PT ;  /* 0x0000001803057248 */ /* 0x001fc80003fe0100 */
[----:B------:R-:W-:Y:S01]  /*1e90*/  ISETP.GT.AND P0, PT, R5, R2, PT ;  /* 0x000000020500720c */ /* 0x000fe20003f04270 */
[----:B------:R-:W-:-:S05]  /*1ea0*/  IMAD.WIDE.U32 R2, R2, -0x55555555, RZ ;  /* 0xaaaaaaab02027825 */ /* 0x000fca00078e00ff */
[----:B------:R-:W-:-:S05]  /*1eb0*/  SHF.R.U32.HI R119, RZ, 0x6, R3 ;  /* 0x00000006ff777819 */ /* 0x000fca0000011603 */
[----:B------:R-:W-:Y:S02]  /*1ec0*/  IMAD.MOV.U32 R2, RZ, RZ, R119 ;  /* 0x000000ffff027224 */ /* 0x000fe400078e0077 */
[----:B------:R-:W-:-:S04]  /*1ed0*/  @P0 VIADD R0, R5, 0x5f ;  /* 0x0000005f05000836 */ /* 0x000fc80000000000 */
[----:B------:R-:W-:-:S05]  /*1ee0*/  @P0 IMAD.HI R0, R0, 0x2aaaaaab, RZ ;  /* 0x2aaaaaab00000827 */ /* 0x000fca00078e02ff */
[----:B------:R-:W-:-:S04]  /*1ef0*/  @P0 SHF.R.U32.HI R3, RZ, 0x1f, R0 ;  /* 0x0000001fff030819 */ /* 0x000fc80000011600 */
[----:B------:R-:W-:-:S04]  /*1f00*/  @P0 LEA.HI.SX32 R2, R0, R3, 0x1c ;  /* 0x0000000300020211 */ /* 0x000fc800078fe2ff */
[----:B------:R-:W-:-:S13]  /*1f10*/  ISETP.GT.AND P0, PT, R2, R119, PT ;  /* 0x000000770200720c */ /* 0x000fda0003f04270 */
[----:B------:R-:W-:Y:S05]  /*1f20*/  @!P0 BRA `(.L_x_452) ;  /* 0x00000094005c8947 */ /* 0x000fea0003800000 */
[----:B------:R-:W-:Y:S01]  /*1f30*/  VIADD R0, R18, 0x1e400 ;  /* 0x0001e40012007836 */ /* 0x000fe20000000000 */
[----:B------:R-:W-:Y:S04]  /*1f40*/  BSSY B6, `(.L_x_453) ;  /* 0x0000013000067945 */ /* 0x000fe80003800000 */
[----:B------:R-:W-:-:S13]  /*1f50*/  LOP3.LUT P0, RZ, R0, 0x3ff, RZ, 0xc0, !PT ;  /* 0x000003ff00ff7812 */ /* 0x000fda000780c0ff */
[----:B------:R-:W-:Y:S05]  /*1f60*/  @!P0 BRA `(.L_x_454) ;  /* 0x0000000000408947 */ /* 0x000fea0003800000 */
[----:B------:R-:W-:Y:S01]  /*1f70*/  MOV R14, 0x0 ;  /* 0x00000000000e7802 */ /* 0x000fe20000000f00 */
[----:B------:R-:W-:Y:S01]  /*1f80*/  ULDC.64 UR4, c[0x4][0x88] ;  /* 0x0100220000047ab9 */ /* 0x000fe20000000a00 */
[----:B------:R-:W-:Y:S01]  /*1f90*/  ULDC.64 UR6, c[0x4][0x18] ;  /* 0x0100060000067ab9 */ /* 0x000fe20000000a00 */
[----:B------:R-:W-:Y:S02]  /*1fa0*/  IMAD.U32 R4, RZ, RZ, UR4 ;  /* 0x00000004ff047e24 */ /* 0x000fe4000f8e00ff */
[----:B------:R-:W-:Y:S01]  /*1fb0*/  IMAD.U32 R5, RZ, RZ, UR5 ;  /* 0x00000005ff057e24 */ /* 0x000fe2000f8e00ff */
[----:B------:R-:W0:Y:S01]  /*1fc0*/  LDC.64 R14, c[0x4][R14] ;  /* 0x010000000e0e7b82 */ /* 0x000e220000000a00 */
[----:B------:R-:W-:Y:S01]  /*1fd0*/  ULDC.64 UR4, c[0x4][0x90] ;  /* 0x0100240000047ab9 */ /* 0x000fe20000000a00 */
[----:B------:R-:W-:Y:S02]  /*1fe0*/  IMAD.U32 R10, RZ, RZ, UR6 ;  /* 0x00000006ff0a7e24 */ /* 0x000fe4000f8e00ff */
[----:B------:R-:W-:-:S02]  /*1ff0*/  IMAD.U32 R6, RZ, RZ, UR4 ;  /* 0x00000004ff067e24 */ /* 0x000fc4000f8e00ff */
[----:B------:R-:W-:Y:S02]  /*2000*/  IMAD.U32 R7, RZ, RZ, UR5 ;  /* 0x00000005ff077e24 */ /* 0x000fe4000f8e00ff */
[----:B------:R-:W-:Y:S02]  /*2010*/  IMAD.U32 R11, RZ, RZ, UR7 ;  /* 0x00000007ff0b7e24 */ /* 0x000fe4000f8e00ff */
[----:B------:R-:W-:Y:S02]  /*2020*/  IMAD.MOV.U32 R8, RZ, RZ, 0x70 ;  /* 0x00000070ff087424 */ /* 0x000fe400078e00ff */
[----:B------:R-:W-:Y:S02]  /*2030*/  IMAD.MOV.U32 R12, RZ, RZ, 0x1 ;  /* 0x00000001ff0c7424 */ /* 0x000fe400078e00ff */
[----:B------:R-:W-:-:S07]  /*2040*/  IMAD.MOV.U32 R13, RZ, RZ, RZ ;  /* 0x000000ffff0d7224 */ /* 0x000fce00078e00ff */
[----:B------:R-:W-:-:S07]  /*2050*/  LEPC R20, `(.L_x_454) ;  /* 0x000000001014794e */ /* 0x000fce0000000000 */
[----:B0----5:R-:W-:Y:S05]  /*2060*/  CALL.ABS.NOINC R14 ;  /* 0x000000000e007343 */ /* 0x021fea0003c00000 */
.L_x_454:
[----:B------:R-:W-:Y:S05]  /*2070*/  BSYNC B6 ;  /* 0x0000000000067941 */ /* 0x000fea0003800000 */
.L_x_453:
        /* <DEDUP_REMOVED lines=20> */
.L_x_456:
[----:B------:R-:W-:Y:S05]  /*21c0*/  BSYNC B6 ;  /* 0x0000000000067941 */ /* 0x000fea0003800000 */
.L_x_455:
[----:B------:R-:W-:Y:S01]  /*21d0*/  ULDC.64 UR4, c[0x0][0x9f8] ;  /* 0x00027e0000047ab9 */ /* 0x000fe20000000a00 */
[----:B------:R-:W-:Y:S01]  /*21e0*/  IMAD.MOV.U32 R0, RZ, RZ, R225 ;  /* 0x000000ffff007224 */ /* 0x000fe200078e00e1 */
[----:B------:R-:W-:Y:S01]  /*21f0*/  ISETP.NE.U32.AND P0, PT, RZ, UR4, PT ;  /* 0x00000004ff007c0c */ /* 0x000fe2000bf05070 */
[----:B------:R-:W0:Y:S01]  /*2200*/  S2R R7, SR_TID.X ;  /* 0x0000000000077919 */ /* 0x000e220000002100 */
[----:B------:R-:W1:Y:S01]  /*2210*/  LDC.64 R92, c[0x0][0x3f8] ;  /* 0x0000fe00ff5c7b82 */ /* 0x000e620000000a00 */
[----:B------:R-:W-:Y:S01]  /*2220*/  IMAD.MOV.U32 R20, RZ, RZ, R26 ;  /* 0x000000ffff147224 */ /* 0x000fe200078e001a */
[----:B------:R-:W-:-:S06]  /*2230*/  ISETP.NE.AND.EX P0, PT, RZ, UR5, PT, P0 ;  /* 0x00000005ff007c0c */ /* 0x000fcc000bf05300 */
[----:B------:R-:W2:Y:S07]  /*2240*/  LDC.64 R86, c[0x0][0x408] ;  /* 0x00010200ff567b82 */ /* 0x000eae0000000a00 */
[----:B------:R-:W-:Y:S01]  /*2250*/  @P0 IADD3 R4, P1, R226, UR4, RZ ;  /* 0x00000004e2040c10 */ /* 0x000fe2000ff3e0ff */
[----:B------:R-:W-:-:S03]  /*2260*/  ULDC UR4, c[0x0][0x2f4] ;  /* 0x0000bd0000047ab9 */ /* 0x000fc60000000800 */
[----:B------:R-:W-:-:S05]  /*2270*/  @P0 IADD3.X R5, R227, UR5, RZ, P1, !PT ;  /* 0x00000005e3050c10 */ /* 0x000fca0008ffe4ff */
[----:B------:R3:W4:Y:S01]  /*2280*/  @P0 LDG.E R0, desc[UR48][R4.64] ;  /* 0x0000003004000981 */ /* 0x000722000c1e1900 */
[----:B------:R-:W-:Y:S01]  /*2290*/  ISETP.GE.AND P1, PT, R194, UR4, PT ;  /* 0x00000004c2007c0c */ /* 0x000fe2000bf26270 */
[--C-:B-1----:R-:W-:Y:S01]  /*22a0*/  IMAD.WIDE.U32 R94, R203, R92, R16.reuse ;  /* 0x0000005ccb5e7225 */ /* 0x102fe200078e0010 */
[----:B------:R-:W-:Y:S01]  /*22b0*/  ISETP.GE.AND P0, PT, R16, UR4, PT ;  /* 0x0000000410007c0c */ /* 0x000fe2000bf06270 */
[----:B------:R-:W1:Y:S01]  /*22c0*/  S2R R161, SR_TID.X ;  /* 0x0000000000a17919 */ /* 0x000e620000002100 */
[----:B------:R-:W-:Y:S01]  /*22d0*/  SEL R6, RZ, 0xffffffff, P1 ;  /* 0xffffffffff067807 */ /* 0x000fe20000800000 */
[----:B------:R-:W-:Y:S01]  /*22e0*/  IMAD R123, R93, 0x60, RZ ;  /* 0x000000605d7b7824 */ /* 0x000fe200078e02ff */
[----:B------:R-:W-:Y:S01]  /*22f0*/  SEL R3, RZ, 0x1, P0 ;  /* 0x00000001ff037807 */ /* 0x000fe20000000000 */
[----:B0-----:R-:W-:Y:S01]  /*2300*/  VIADD R8, R7, 0xffffff80 ;  /* 0xffffff8007087836 */ /* 0x001fe20000000000 */
[----:B------:R-:W-:Y:S01]  /*2310*/  ISETP.GE.AND P0, PT, R193, UR4, PT ;  /* 0x00000004c1007c0c */ /* 0x000fe2000bf06270 */
[----:B------:R-:W-:Y:S01]  /*2320*/  IMAD.SHL.U32 R6, R6, 0x2, RZ ;  /* 0x0000000206067824 */ /* 0x000fe200078e00ff */
[----:B------:R-:W-:Y:S01]  /*2330*/  ISETP.GE.AND P1, PT, R23, UR4, PT ;  /* 0x0000000417007c0c */ /* 0x000fe2000bf26270 */
[----:B--2---:R-:W-:Y:S01]  /*2340*/  IMAD.WIDE.U32 R88, R203, R86, R16 ;  /* 0x00000056cb587225 */ /* 0x004fe200078e0010 */
[----:B------:R-:W-:-:S02]  /*2350*/  SHF.R.S32.HI R9, RZ, 0x1f, R8 ;  /* 0x0000001fff097819 */ /* 0x000fc40000011408 */
[----:B------:R-:W-:Y:S01]  /*2360*/  LOP3.LUT R6, R6, 0x2, R3, 0xe2, !PT ;  /* 0x0000000206067812 */ /* 0x000fe200078ee203 */
[----:B------:R-:W-:Y:S01]  /*2370*/  IMAD.SHL.U32 R104, R86, 0x40, RZ ;  /* 0x0000004056687824 */ /* 0x000fe200078e00ff */
[----:B------:R-:W-:Y:S01]  /*2380*/  LEA.HI R10, R9, R8, RZ, 0x2 ;  /* 0x00000008090a7211 */ /* 0x000fe200078f10ff */
[----:B------:R-:W0:Y:S01]  /*2390*/  LDC R3, c[0x0][0x3f4] ;  /* 0x0000fd00ff037b82 */ /* 0x000e220000000800 */
[----:B---3--:R-:W-:Y:S01]  /*23a0*/  SEL R5, RZ, 0x4, P0 ;  /* 0x00000004ff057807 */ /* 0x008fe20000000000 */
[----:B------:R-:W-:Y:S01]  /*23b0*/  IMAD.SHL.U32 R102, R92, 0x40, RZ ;  /* 0x000000405c667824 */ /* 0x000fe200078e00ff */
[----:B------:R-:W-:Y:S02]  /*23c0*/  SHF.R.S32.HI R12, RZ, 0x1f, R10 ;  /* 0x0000001fff0c7819 */ /* 0x000fe4000001140a */
[----:B------:R-:W-:Y:S02]  /*23d0*/  SEL R4, RZ, 0x8, P1 ;  /* 0x00000008ff047807 */ /* 0x000fe40000800000 */
[----:B------:R-:W-:-:S02]  /*23e0*/  LEA.HI R12, R12, R203, RZ, 0x3 ;  /* 0x000000cb0c0c7211 */ /* 0x000fc400078f18ff */
[----:B------:R-:W-:Y:S02]  /*23f0*/  ISETP.GE.AND P0, PT, R22, UR4, PT ;  /* 0x0000000416007c0c */ /* 0x000fe4000bf06270 */
[----:B------:R-:W-:Y:S02]  /*2400*/  LOP3.LUT R12, R12, 0xfffffff8, RZ, 0xc0, !PT ;  /* 0xfffffff80c0c7812 */ /* 0x000fe400078ec0ff */
[----:B------:R-:W-:Y:S02]  /*2410*/  LOP3.LUT R6, R4, R6, R5, 0xfe, !PT ;  /* 0x0000000604067212 */ /* 0x000fe400078efe05 */
[----:B------:R-:W-:Y:S01]  /*2420*/  SEL R5, RZ, 0x10, P0 ;  /* 0x00000010ff057807 */ /* 0x000fe20000000000 */
[----:B------:R-:W-:Y:S01]  /*2430*/  IMAD.IADD R120, R203, 0x1, -R12 ;  /* 0x00000001cb787824 */ /* 0x000fe200078e0a0c */
[----:B------:R-:W-:Y:S02]  /*2440*/  SHF.R.S32.HI R7, RZ, 0x1f, R203 ;  /* 0x0000001fff077819 */ /* 0x000fe400000114cb */
[----:B------:R-:W-:-:S02]  /*2450*/  LOP3.LUT R20, R20, 0xfffffffb, RZ, 0xc0, !PT ;  /* 0xfffffffb14147812 */ /* 0x000fc400078ec0ff */
[----:B------:R-:W-:Y:S01]  /*2460*/  LOP3.LUT P0, RZ, R120, 0x4, RZ, 0xc0, !PT ;  /* 0x0000000478ff7812 */ /* 0x000fe2000780c0ff */
[-C--:B------:R-:W-:Y:S01]  /*2470*/  IMAD R4, R7, R92.reuse, RZ ;  /* 0x0000005c07047224 */ /* 0x080fe200078e02ff */
[----:B------:R-:W-:Y:S01]  /*2480*/  SHF.R.S32.HI R197, RZ, 0x1f, R196 ;  /* 0x0000001fffc57819 */ /* 0x000fe200000114c4 */
[----:B0-----:R-:W-:Y:S01]  /*2490*/  IMAD.SHL.U32 R118, R3, 0x2, RZ ;  /* 0x0000000203767824 */ /* 0x001fe200078e00ff */
[----:B------:R-:W-:Y:S01]  /*24a0*/  LOP3.LUT R6, R6, R5, RZ, 0xfc, !PT ;  /* 0x0000000506067212 */ /* 0x000fe200078efcff */
[----:B------:R-:W-:Y:S01]  /*24b0*/  IMAD R9, R203, R93, R4 ;  /* 0x0000005dcb097224 */ /* 0x000fe200078e0204 */
[-C--:B------:R-:W-:Y:S01]  /*24c0*/  ISETP.GE.AND P2, PT, R193, R3.reuse, PT ;  /* 0x00000003c100720c */ /* 0x080fe20003f46270 */
[----:B------:R-:W-:Y:S01]  /*24d0*/  IMAD.WIDE.U32 R96, R203, R92, R196 ;  /* 0x0000005ccb607225 */ /* 0x000fe200078e00c4 */
[-C--:B------:R-:W-:Y:S02]  /*24e0*/  ISETP.GE.AND P1, PT, R194, R3.reuse, PT ;  /* 0x00000003c200720c */ /* 0x080fe40003f26270 */
[----:B------:R-:W-:Y:S01]  /*24f0*/  LOP3.LUT R11, R10, 0xfffffffc, RZ, 0xc0, !PT ;  /* 0xfffffffc0a0b7812 */ /* 0x000fe200078ec0ff */
[-C--:B------:R-:W-:Y:S01]  /*2500*/  IMAD R4, R7, R86.reuse, RZ ;  /* 0x0000005607047224 */ /* 0x080fe200078e02ff */
[----:B------:R-:W-:Y:S01]  /*2510*/  SEL R7, R3, RZ, P1 ;  /* 0x000000ff03077207 */ /* 0x000fe20000800000 */
[----:B------:R-:W-:Y:S01]  /*2520*/  IMAD.IADD R97, R97, 0x1, R9 ;  /* 0x0000000161617824 */ /* 0x000fe200078e0209 */
[----:B------:R-:W-:Y:S01]  /*2530*/  @P0 LOP3.LUT R20, R20, 0x4, RZ, 0xfc, !PT ;  /* 0x0000000414140812 */ /* 0x000fe200078efcff */
[----:B------:R-:W-:Y:S01]  /*2540*/  IMAD.IADD R95, R9, 0x1, R95 ;  /* 0x00000001095f7824 */ /* 0x000fe200078e025f */
[----:B------:R-:W-:Y:S01]  /*2550*/  ISETP.GE.AND P0, PT, R16, R3, PT ;  /* 0x000000031000720c */ /* 0x000fe20003f06270 */
[----:B------:R-:W-:Y:S01]  /*2560*/  IMAD R9, R203, R87, R4 ;  /* 0x00000057cb097224 */ /* 0x000fe200078e0204 */
[C---:B------:R-:W-:Y:S01]  /*2570*/  SEL R4, R3.reuse, RZ, P2 ;  /* 0x000000ff03047207 */ /* 0x040fe20001000000 */
[----:B------:R-:W-:Y:S01]  /*2580*/  IMAD.IADD R108, R8, 0x1, -R11 ;  /* 0x00000001086c7824 */ /* 0x000fe200078e0a0b */
[----:B------:R-:W-:Y:S01]  /*2590*/  SEL R5, R3, RZ, P0 ;  /* 0x000000ff03057207 */ /* 0x000fe20000000000 */
[----:B------:R-:W-:Y:S01]  /*25a0*/  IMAD.IADD R7, R194, 0x1, R7 ;  /* 0x00000001c2077824 */ /* 0x000fe200078e0207 */
[----:B------:R-:W-:Y:S01]  /*25b0*/  LOP3.LUT R20, R20, 0xfffffffe, RZ, 0xc0, !PT ;  /* 0xfffffffe14147812 */ /* 0x000fe200078ec0ff */
[----:B------:R-:W-:Y:S01]  /*25c0*/  IMAD.IADD R11, R193, 0x1, R4 ;  /* 0x00000001c10b7824 */ /* 0x000fe200078e0204 */
[----:B-----5:R-:W-:Y:S01]  /*25d0*/  SHF.R.S32.HI R15, RZ, 0x1f, R134 ;  /* 0x0000001fff0f7819 */ /* 0x020fe20000011486 */
[----:B------:R-:W-:Y:S01]  /*25e0*/  IMAD.IADD R5, R16, 0x1, R5 ;  /* 0x0000000110057824 */ /* 0x000fe200078e0205 */
[----:B------:R-:W-:Y:S01]  /*25f0*/  @P2 LOP3.LUT R20, R20, 0x1, RZ, 0xfc, !PT ;  /* 0x0000000114142812 */ /* 0x000fe200078efcff */
[----:B------:R-:W-:Y:S01]  /*2600*/  IMAD.WIDE.U32 R90, R203, R86, R196 ;  /* 0x00000056cb5a7225 */ /* 0x000fe200078e00c4 */
[----:B------:R-:W-:-:S02]  /*2610*/  SHF.R.S32.HI R10, RZ, 0x1f, R7 ;  /* 0x0000001fff0a7819 */ /* 0x000fc40000011407 */
[----:B------:R-:W-:Y:S01]  /*2620*/  SHF.R.S32.HI R4, RZ, 0x1f, R5 ;  /* 0x0000001fff047819 */ /* 0x000fe20000011405 */
[----:B------:R-:W-:Y:S01]  /*2630*/  IMAD.IADD R91, R91, 0x1, R9 ;  /* 0x000000015b5b7824 */ /* 0x000fe200078e0209 */
[----:B------:R0:W-:Y:S01]  /*2640*/  STL [R1], R20 ;  /* 0x0000001401007387 */ /* 0x0001e20000100800 */
[----:B------:R-:W-:Y:S01]  /*2650*/  IMAD.IADD R89, R9, 0x1, R89 ;  /* 0x0000000109597824 */ /* 0x000fe200078e0259 */
[-C--:B------:R-:W-:Y:S01]  /*2660*/  LEA.HI R8, R4, R5.reuse, RZ, 0x3 ;  /* 0x0000000504087211 */ /* 0x080fe200078f18ff */
[-C--:B------:R-:W-:Y:S01]  /*2670*/  IMAD.WIDE.U32 R90, R134, R86.reuse, R90 ;  /* 0x00000056865a7225 */ /* 0x080fe200078e005a */
[----:B------:R-:W-:Y:S02]  /*2680*/  LEA.HI R4, R4, R5, RZ, 0x6 ;  /* 0x0000000504047211 */ /* 0x000fe400078f30ff */
[----:B------:R-:W-:Y:S01]  /*2690*/  LEA.HI R9, R10, R7, RZ, 0x6 ;  /* 0x000000070a097211 */ /* 0x000fe200078f30ff */
[----:B------:R-:W-:Y:S01]  /*26a0*/  IMAD.WIDE.U32 R88, R134, R86, R88 ;  /* 0x0000005686587225 */ /* 0x000fe200078e0058 */
[----:B------:R-:W-:-:S02]  /*26b0*/  SHF.R.S32.HI R5, RZ, 0x6, R4 ;  /* 0x00000006ff057819 */ /* 0x000fc40000011404 */
[----:B------:R-:W-:Y:S01]  /*26c0*/  LEA.HI R10, R10, R7, RZ, 0x3 ;  /* 0x000000070a0a7211 */ /* 0x000fe200078f18ff */
[-C--:B------:R-:W-:Y:S01]  /*26d0*/  IMAD.WIDE.U32 R96, R134, R92.reuse, R96 ;  /* 0x0000005c86607225 */ /* 0x080fe200078e0060 */
[--C-:B------:R-:W-:Y:S02]  /*26e0*/  LOP3.LUT R4, R216, 0x38, R8.reuse, 0xf8, !PT ;  /* 0x00000038d8047812 */ /* 0x100fe400078ef808 */
[----:B------:R-:W-:Y:S01]  /*26f0*/  LOP3.LUT R7, R205, 0x38, R8, 0xf8, !PT ;  /* 0x00000038cd077812 */ /* 0x000fe200078ef808 */
[C---:B------:R-:W-:Y:S01]  /*2700*/  IMAD R132, R5.reuse, 0x1800, R218 ;  /* 0x0000180005847824 */ /* 0x040fe200078e02da */
[----:B0-----:R-:W-:Y:S01]  /*2710*/  SHF.R.U32.HI R20, RZ, 0x3, R205 ;  /* 0x00000003ff147819 */ /* 0x001fe200000116cd */
[----:B------:R-:W-:Y:S01]  /*2720*/  IMAD R129, R5, 0x1800, R219 ;  /* 0x0000180005817824 */ /* 0x000fe200078e02db */
[----:B------:R-:W-:Y:S01]  /*2730*/  SHF.R.S32.HI R14, RZ, 0x1f, R11 ;  /* 0x0000001fff0e7819 */ /* 0x000fe2000001140b */
[----:B------:R-:W-:Y:S01]  /*2740*/  IMAD.WIDE.U32 R94, R134, R92, R94 ;  /* 0x0000005c865e7225 */ /* 0x000fe200078e005e */
[----:B------:R-:W-:-:S02]  /*2750*/  SHF.R.S32.HI R9, RZ, 0x6, R9 ;  /* 0x00000006ff097819 */ /* 0x000fc40000011409 */
[----:B------:R-:W-:Y:S01]  /*2760*/  LOP3.LUT R12, R216, 0x38, R10, 0xf8, !PT ;  /* 0x00000038d80c7812 */ /* 0x000fe200078ef80a */
[----:B------:R-:W-:Y:S01]  /*2770*/  IMAD R108, R108, 0x40, R203 ;  /* 0x000000406c6c7824 */ /* 0x000fe200078e02cb */
[----:B------:R-:W-:Y:S01]  /*2780*/  LOP3.LUT R5, R4, R217, RZ, 0x3c, !PT ;  /* 0x000000d904057212 */ /* 0x000fe200078e3cff */
[----:B------:R-:W-:Y:S01]  /*2790*/  IMAD R131, R9, 0x1800, R218 ;  /* 0x0000180009837824 */ /* 0x000fe200078e02da */
[----:B------:R-:W-:Y:S01]  /*27a0*/  LOP3.LUT R4, R7, R20, RZ, 0x3c, !PT ;  /* 0x0000001407047212 */ /* 0x000fe200078e3cff */
[----:B------:R-:W-:Y:S01]  /*27b0*/  IMAD R127, R9, 0x1800, R219 ;  /* 0x00001800097f7824 */ /* 0x000fe200078e02db */
[-C--:B------:R-:W-:Y:S01]  /*27c0*/  LEA.HI R13, R14, R11.reuse, RZ, 0x3 ;  /* 0x0000000b0e0d7211 */ /* 0x080fe200078f18ff */
[----:B------:R-:W-:Y:S01]  /*27d0*/  IMAD.IADD R132, R132, 0x1, R5 ;  /* 0x0000000184847824 */ /* 0x000fe200078e0205 */
[----:B------:R-:W-:Y:S01]  /*27e0*/  LEA.HI R11, R14, R11, RZ, 0x6 ;  /* 0x0000000b0e0b7211 */ /* 0x000fe200078f30ff */
[----:B------:R-:W-:Y:S01]  /*27f0*/  IMAD.IADD R129, R129, 0x1, R4 ;  /* 0x0000000181817824 */ /* 0x000fe200078e0204 */
[----:B------:R-:W-:-:S02]  /*2800*/  LOP3.LUT R12, R12, R217, RZ, 0x3c, !PT ;  /* 0x000000d90c0c7212 */ /* 0x000fc400078e3cff */
[----:B------:R-:W-:Y:S02]  /*2810*/  LOP3.LUT R5, R205, 0x38, R10, 0xf8, !PT ;  /* 0x00000038cd057812 */ /* 0x000fe400078ef80a */
[----:B------:R-:W-:Y:S01]  /*2820*/  SHF.R.S32.HI R11, RZ, 0x6, R11 ;  /* 0x00000006ff0b7819 */ /* 0x000fe2000001140b */
[----:B------:R-:W-:Y:S01]  /*2830*/  IMAD.IADD R131, R131, 0x1, R12 ;  /* 0x0000000183837824 */ /* 0x000fe200078e020c */
[--C-:B------:R-:W-:Y:S02]  /*2840*/  LOP3.LUT R4, R216, 0x38, R13.reuse, 0xf8, !PT ;  /* 0x00000038d8047812 */ /* 0x100fe400078ef80d */
[----:B------:R-:W-:Y:S01]  /*2850*/  LOP3.LUT R7, R205, 0x38, R13, 0xf8, !PT ;  /* 0x00000038cd077812 */ /* 0x000fe200078ef80d */
[----:B------:R-:W-:Y:S01]  /*2860*/  IMAD R128, R11, 0x1800, R218 ;  /* 0x000018000b807824 */ /* 0x000fe200078e02da */
[----:B------:R-:W-:Y:S01]  /*2870*/  LOP3.LUT R12, R5, R20, RZ, 0x3c, !PT ;  /* 0x00000014050c7212 */ /* 0x000fe200078e3cff */
[----:B------:R-:W-:Y:S01]  /*2880*/  IMAD R126, R11, 0x1800, R219 ;  /* 0x000018000b7e7824 */ /* 0x000fe200078e02db */
[----:B------:R-:W-:Y:S01]  /*2890*/  LOP3.LUT R5, R4, R217, RZ, 0x3c, !PT ;  /* 0x000000d904057212 */ /* 0x000fe200078e3cff */
[----:B------:R-:W-:Y:S01]  /*28a0*/  IMAD R4, R15, R92, RZ ;  /* 0x0000005c0f047224 */ /* 0x000fe200078e02ff */
[----:B------:R-:W-:Y:S01]  /*28b0*/  LOP3.LUT R7, R7, R20, RZ, 0x3c, !PT ;  /* 0x0000001407077212 */ /* 0x000fe200078e3cff */
[----:B------:R-:W-:Y:S01]  /*28c0*/  IMAD R15, R15, R86, RZ ;  /* 0x000000560f0f7224 */ /* 0x000fe200078e02ff */
[----:B------:R-:W-:Y:S01]  /*28d0*/  ISETP.GE.AND P2, PT, R192, UR4, PT ;  /* 0x00000004c0007c0c */ /* 0x000fe2000bf46270 */
[----:B------:R-:W-:Y:S01]  /*28e0*/  IMAD.IADD R128, R128, 0x1, R5 ;  /* 0x0000000180807824 */ /* 0x000fe200078e0205 */
[----:B------:R-:W-:Y:S01]  /*28f0*/  SHF.L.U64.HI R103, R86, 0x6, R87 ;  /* 0x0000000656677819 */ /* 0x000fe20000010257 */
[----:B------:R-:W-:Y:S01]  /*2900*/  IMAD.IADD R126, R126, 0x1, R7 ;  /* 0x000000017e7e7824 */ /* 0x000fe200078e0207 */
[----:B------:R-:W-:Y:S01]  /*2910*/  SEL R7, RZ, 0x20, P2 ;  /* 0x00000020ff077807 */ /* 0x000fe20001000000 */
[----:B------:R-:W-:Y:S01]  /*2920*/  IMAD R9, R134, R93, R4 ;  /* 0x0000005d86097224 */ /* 0x000fe200078e0204 */
[----:B------:R-:W-:Y:S01]  /*2930*/  LOP3.LUT R4, R216, 0x18, R16, 0xf8, !PT ;  /* 0x00000018d8047812 */ /* 0x000fe200078ef810 */
[----:B------:R-:W-:Y:S01]  /*2940*/  IMAD R5, R87, 0x60, RZ ;  /* 0x0000006057057824 */ /* 0x000fe200078e02ff */
[----:B------:R-:W-:Y:S01]  /*2950*/  SHF.L.U64.HI R101, R92, 0x6, R93 ;  /* 0x000000065c657819 */ /* 0x000fe2000001025d */
[----:B------:R-:W-:Y:S01]  /*2960*/  IMAD R15, R134, R87, R15 ;  /* 0x00000057860f7224 */ /* 0x000fe200078e020f */
[----:B------:R-:W-:Y:S01]  /*2970*/  LOP3.LUT R125, R4, R217, RZ, 0x3c, !PT ;  /* 0x000000d9047d7212 */ /* 0x000fe200078e3cff */
[----:B------:R-:W-:Y:S01]  /*2980*/  IMAD.WIDE.U32 R86, R86, 0x60, RZ ;  /* 0x0000006056567825 */ /* 0x000fe200078e00ff */
[----:B------:R-:W-:-:S02]  /*2990*/  LOP3.LUT R20, R6, R7, RZ, 0xfc, !PT ;  /* 0x0000000706147212 */ /* 0x000fc400078efcff */
[----:B------:R-:W-:Y:S01]  /*29a0*/  LOP3.LUT R3, R8, 0xfffffff8, RZ, 0xc0, !PT ;  /* 0xfffffff808037812 */ /* 0x000fe200078ec0ff */
[----:B------:R-:W-:Y:S01]  /*29b0*/  IMAD.IADD R124, R87, 0x1, R5 ;  /* 0x00000001577c7824 */ /* 0x000fe200078e0205 */
[----:B------:R-:W-:Y:S01]  /*29c0*/  LOP3.LUT R4, R10, 0xfffffff8, RZ, 0xc0, !PT ;  /* 0xfffffff80a047812 */ /* 0x000fe200078ec0ff */
[----:B------:R-:W-:Y:S01]  /*29d0*/  IMAD.WIDE.U32 R92, R92, 0x60, RZ ;  /* 0x000000605c5c7825 */ /* 0x000fe200078e00ff */
[----:B------:R-:W-:Y:S02]  /*29e0*/  LOP3.LUT R5, R13, 0xfffffff8, RZ, 0xc0, !PT ;  /* 0xfffffff80d057812 */ /* 0x000fe400078ec0ff */
[----:B------:R-:W-:Y:S01]  /*29f0*/  SHF.R.S32.HI R111, RZ, 0x3, R8 ;  /* 0x00000003ff6f7819 */ /* 0x000fe20000011408 */
[----:B------:R-:W-:Y:S01]  /*2a00*/  IMAD.IADD R100, R97, 0x1, R9 ;  /* 0x0000000161647824 */ /* 0x000fe200078e0209 */
[----:B------:R-:W-:Y:S01]  /*2a10*/  SHF.R.S32.HI R110, RZ, 0x3, R10 ;  /* 0x00000003ff6e7819 */ /* 0x000fe2000001140a */
[----:B------:R-:W-:Y:S01]  /*2a20*/  IMAD.IADD R98, R9, 0x1, R95 ;  /* 0x0000000109627824 */ /* 0x000fe200078e025f */
[C---:B------:R-:W-:Y:S01]  /*2a30*/  LOP3.LUT R7, R20.reuse, 0x2, RZ, 0xc0, !PT ;  /* 0x0000000214077812 */ /* 0x040fe200078ec0ff */
[----:B------:R-:W-:Y:S01]  /*2a40*/  IMAD.IADD R127, R127, 0x1, R12 ;  /* 0x000000017f7f7824 */ /* 0x000fe200078e020c */
[----:B------:R-:W-:Y:S01]  /*2a50*/  LOP3.LUT R8, R20, 0x4, RZ, 0xc0, !PT ;  /* 0x0000000414087812 */ /* 0x000fe200078ec0ff */
[----:B------:R-:W-:Y:S01]  /*2a60*/  IMAD.IADD R125, R218, 0x1, R125 ;  /* 0x00000001da7d7824 */ /* 0x000fe200078e027d */
[C---:B------:R-:W-:Y:S01]  /*2a70*/  LOP3.LUT R9, R20.reuse, 0x8, RZ, 0xc0, !PT ;  /* 0x0000000814097812 */ /* 0x040fe200078ec0ff */
[----:B------:R-:W-:Y:S01]  /*2a80*/  IMAD.IADD R123, R93, 0x1, R123 ;  /* 0x000000015d7b7824 */ /* 0x000fe200078e027b */
[----:B------:R-:W-:Y:S01]  /*2a90*/  LOP3.LUT R10, R20, 0x10, RZ, 0xc0, !PT ;  /* 0x00000010140a7812 */ /* 0x000fe200078ec0ff */
[----:B------:R-:W-:Y:S01]  /*2aa0*/  IMAD.IADD R99, R91, 0x1, R15 ;  /* 0x000000015b637824 */ /* 0x000fe200078e020f */
[----:B------:R-:W-:Y:S01]  /*2ab0*/  IADD3 R122, R122, R25, RZ ;  /* 0x000000197a7a7210 */ /* 0x000fe20007ffe0ff */
[----:B------:R-:W-:Y:S01]  /*2ac0*/  IMAD.IADD R85, R15, 0x1, R89 ;  /* 0x000000010f557824 */ /* 0x000fe200078e0259 */
[----:B-1----:R-:W-:-:S02]  /*2ad0*/  LEA.HI R161, R161, 0x8, RZ, 0x19 ;  /* 0x00000008a1a17811 */ /* 0x002fc400078fc8ff */
[----:B------:R-:W-:Y:S02]  /*2ae0*/  SHF.R.S32.HI R109, RZ, 0x3, R13 ;  /* 0x00000003ff6d7819 */ /* 0x000fe4000001140d */
[----:B------:R-:W-:Y:S02]  /*2af0*/  LOP3.LUT R6, R6, 0x1, RZ, 0xc0, !PT ;  /* 0x0000000106067812 */ /* 0x000fe400078ec0ff */
[----:B------:R-:W-:Y:S02]  /*2b00*/  SHF.R.S32.HI R107, RZ, 0x1f, R3 ;  /* 0x0000001fff6b7819 */ /* 0x000fe40000011403 */
[----:B------:R-:W-:Y:S02]  /*2b10*/  SHF.R.S32.HI R106, RZ, 0x1f, R4 ;  /* 0x0000001fff6a7819 */ /* 0x000fe40000011404 */
[----:B------:R-:W-:Y:S02]  /*2b20*/  SHF.R.S32.HI R105, RZ, 0x1f, R5 ;  /* 0x0000001fff697819 */ /* 0x000fe40000011405 */
[----:B------:R-:W-:-:S02]  /*2b30*/  LOP3.LUT R20, R20, 0x20, RZ, 0xc0, !PT ;  /* 0x0000002014147812 */ /* 0x000fc400078ec0ff */
[----:B----4-:R-:W-:-:S07]  /*2b40*/  SHF.R.S32.HI R121, RZ, 0x1f, R0 ;  /* 0x0000001fff797819 */ /* 0x010fce0000011400 */
.L_x_562:
[----:B--2---:R-:W2:Y:S01]  /*2b50*/  LDL.LU R29, [R1] ;  /* 0x00000000011d7983 */ /* 0x004ea20000300800 */
[----:B0-----:R-:W0:Y:S01]  /*2b60*/  LDC R25, c[0x0][0x430] ;  /* 0x00010c00ff197b82 */ /* 0x001e220000000800 */
[----:B------:R-:W-:Y:S02]  /*2b70*/  VIADD R2, R2, 0xffffffff ;  /* 0xffffffff02027836 */ /* 0x000fe40000000000 */
[----:B------:R-:W-:Y:S02]  /*2b80*/  IMAD.MOV.U32 R21, RZ, RZ, RZ ;  /* 0x000000ffff157224 */ /* 0x000fe400078e00ff */
[----:B------:R-:W-:-:S03]  /*2b90*/  IMAD R13, R2, 0x60, R108 ;  /* 0x00000060020d7824 */ /* 0x000fc600078e026c */
[----:B-1----:R-:W1:Y:S02]  /*2ba0*/  LDC R117, c[0x0][0x3f4] ;  /* 0x0000fd00ff757b82 */ /* 0x002e640000000800 */
[----:B------:R-:W-:Y:S02]  /*2bb0*/  ISETP.GE.AND P2, PT, R13, R24, PT ;  /* 0x000000180d00720c */ /* 0x000fe40003f46270 */
[----:B------:R-:W-:Y:S02]  /*2bc0*/  IADD3 R30, R122, R13, RZ ;  /* 0x0000000d7a1e7210 */ /* 0x000fe40007ffe0ff */
[----:B------:R-:W-:-:S03]  /*2bd0*/  ISETP.GT.OR P2, PT, R108, 0x5f, P2 ;  /* 0x0000005f6c00780c */ /* 0x000fc60001744670 */
[----:B------:R-:W-:Y:S01]  /*2be0*/  IMAD.MOV.U32 R26, RZ, RZ, R30 ;  /* 0x000000ffff1a7224 */ /* 0x000fe200078e001e */
[----:B0-----:R-:W-:-:S09]  /*2bf0*/  ISETP.NE.AND P3, PT, R25, 0x1, PT ;  /* 0x000000011900780c */ /* 0x001fd20003f65270 */
[----:B------:R-:W0:Y:S08]  /*2c00*/  @!P2 LDC.64 R14, c[0x0][0x428] ;  /* 0x00010a00ff0eab82 */ /* 0x000e300000000a00 */
[----:B------:R-:W3:Y:S08]  /*2c10*/  @!P2 LDC.64 R12, c[0x0][0x418] ;  /* 0x00010600ff0cab82 */ /* 0x000ef00000000a00 */
[----:B------:R-:W4:Y:S08]  /*2c20*/  @P3 LDC R11, c[0x0][0x434] ;  /* 0x00010d00ff0b3b82 */ /* 0x000f300000000800 */
[----:B------:R-:W1:Y:S01]  /*2c30*/  @P3 LDC R28, c[0x0][0x438] ;  /* 0x00010e00ff1c3b82 */ /* 0x000e620000000800 */
[----:B----4-:R-:W-:-:S05]  /*2c40*/  @P3 IMAD.HI.U32 R11, R30, R11, RZ ;  /* 0x0000000b1e0b3227 */ /* 0x010fca00078e00ff */
[----:B-1----:R-:W-:Y:S01]  /*2c50*/  @P3 SHF.R.U32.HI R26, RZ, R28, R11 ;  /* 0x0000001cff1a3219 */ /* 0x002fe2000001160b */
[----:B0-----:R-:W-:-:S03]  /*2c60*/  @!P2 IMAD R11, R121, R14, RZ ;  /* 0x0000000e790ba224 */ /* 0x001fc600078e02ff */
[--C-:B------:R-:W-:Y:S01]  /*2c70*/  @!P2 SHF.R.S32.HI R27, RZ, 0x1f, R26.reuse ;  /* 0x0000001fff1ba819 */ /* 0x100fe2000001141a */
[C---:B------:R-:W-:Y:S02]  /*2c80*/  @!P2 IMAD R11, R0.reuse, R15, R11 ;  /* 0x0000000f000ba224 */ /* 0x040fe400078e020b */
[----:B------:R-:W-:-:S04]  /*2c90*/  @!P2 IMAD.WIDE.U32 R14, R0, R14, R26 ;  /* 0x0000000e000ea225 */ /* 0x000fc800078e001a */
[----:B------:R-:W-:Y:S01]  /*2ca0*/  @!P2 IMAD.IADD R11, R15, 0x1, R11 ;  /* 0x000000010f0ba824 */ /* 0x000fe200078e020b */
[----:B---3--:R-:W-:-:S04]  /*2cb0*/  @!P2 LEA R12, P3, R14, R12, 0x2 ;  /* 0x0000000c0e0ca211 */ /* 0x008fc800078610ff */
[----:B------:R-:W-:-:S05]  /*2cc0*/  @!P2 LEA.HI.X R13, R14, R13, R11, 0x2, P3 ;  /* 0x0000000d0e0da211 */ /* 0x000fca00018f140b */
[----:B------:R0:W5:Y:S01]  /*2cd0*/  @!P2 LDG.E R21, desc[UR48][R12.64] ;  /* 0x000000300c15a981 */ /* 0x000162000c1e1900 */
[----:B------:R-:W-:Y:S01]  /*2ce0*/  ISETP.GT.AND P2, PT, R2, R119, PT ;  /* 0x000000770200720c */ /* 0x000fe20003f44270 */
[----:B------:R-:W-:Y:S01]  /*2cf0*/  IMAD R11, R19, 0x4800, R125 ;  /* 0x00004800130b7824 */ /* 0x000fe200078e027d */
[----:B------:R-:W-:Y:S01]  /*2d00*/  LOP3.LUT P4, RZ, R120, 0x4, RZ, 0xc0, !PT ;  /* 0x0000000478ff7812 */ /* 0x000fe2000788c0ff */
[----:B------:R-:W-:Y:S01]  /*2d10*/  IMAD.MOV R14, RZ, RZ, -R26 ;  /* 0x000000ffff0e7224 */ /* 0x000fe200078e0a1a */
[----:B------:R-:W-:Y:S05]  /*2d20*/  YIELD ;  /* 0x0000000000007946 */ /* 0x000fea0003800000 */
[----:B------:R-:W-:Y:S01]  /*2d30*/  VIADD R27, R11, 0x20 ;  /* 0x000000200b1b7836 */ /* 0x000fe20000000000 */
[----:B------:R-:W-:Y:S01]  /*2d40*/  BSSY B0, `(.L_x_457) ;  /* 0x00007ee000007945 */ /* 0x000fe20003800000 */
[----:B------:R-:W-:-:S02]  /*2d50*/  IMAD R25, R25, R14, R30 ;  /* 0x0000000e19197224 */ /* 0x000fc400078e021e */
[C---:B------:R-:W-:Y:S02]  /*2d60*/  IMAD R26, R11.reuse, 0x2, R112 ;  /* 0x000000020b1a7824 */ /* 0x040fe400078e0270 */
[----:B------:R-:W-:-:S04]  /*2d70*/  @P4 VIADD R27, R11, 0xffffffe0 ;  /* 0xffffffe00b1b4836 */ /* 0x000fc80000000000 */
[----:B------:R-:W-:Y:S01]  /*2d80*/  IMAD R27, R27, 0x2, R112 ;  /* 0x000000021b1b7824 */ /* 0x000fe200078e0270 */
[----:B--2---:R-:W-:-:S04]  /*2d90*/  LOP3.LUT R29, R29, 0xfffffffd, RZ, 0xc0, !PT ;  /* 0xfffffffd1d1d7812 */ /* 0x004fc800078ec0ff */
[----:B------:R-:W-:Y:S02]  /*2da0*/  @P2 LOP3.LUT R29, R29, 0x2, RZ, 0xfc, !PT ;  /* 0x000000021d1d2812 */ /* 0x000fe400078efcff */
[----:B------:R-:W-:-:S03]  /*2db0*/  ISETP.GE.AND P2, PT, R117, 0x1, PT ;  /* 0x000000017500780c */ /* 0x000fc60003f46270 */
[----:B------:R0:W-:Y:S10]  /*2dc0*/  STL [R1], R29 ;  /* 0x0000001d01007387 */ /* 0x0001f40000100800 */
[----:B0-----:R-:W-:Y:S05]  /*2dd0*/  @!P2 BRA `(.L_x_458) ;  /* 0x0000007400c8a947 */ /* 0x001fea0003800000 */
[----:B------:R-:W-:Y:S01]  /*2de0*/  SHF.R.S32.HI R80, RZ, 0x1f, R25 ;  /* 0x0000001fff507819 */ /* 0x000fe20000011419 */
[----:B------:R-:W-:Y:S01]  /*2df0*/  ULDC.64 UR4, c[0x0][0x300] ;  /* 0x0000c00000047ab9 */ /* 0x000fe20000000a00 */
[----:B-----5:R-:W-:Y:S01]  /*2e00*/  SHF.R.S32.HI R81, RZ, 0x1f, R21 ;  /* 0x0000001fff517819 */ /* 0x020fe20000011415 */
[----:B------:R-:W-:-:S04]  /*2e10*/  IMAD.WIDE.U32 R12, R25, UR4, RZ ;  /* 0x00000004190c7c25 */ /* 0x000fc8000f8e00ff */
[----:B------:R-:W-:Y:S02]  /*2e20*/  IMAD R14, R80, UR4, RZ ;  /* 0x00000004500e7c24 */ /* 0x000fe4000f8e02ff */
[----:B------:R-:W-:Y:S02]  /*2e30*/  IMAD R82, R2, -0x60, R24 ;  /* 0xffffffa002527824 */ /* 0x000fe400078e0218 */
[----:B------:R-:W-:Y:S01]  /*2e40*/  IMAD R11, R25, UR5, R14 ;  /* 0x00000005190b7c24 */ /* 0x000fe2000f8e020e */
[----:B------:R-:W-:Y:S02]  /*2e50*/  ULDC.64 UR4, c[0x0][0x310] ;  /* 0x0000c40000047ab9 */ /* 0x000fe40000000a00 */
[----:B------:R-:W-:Y:S01]  /*2e60*/  IMAD R14, R81, UR4, RZ ;  /* 0x00000004510e7c24 */ /* 0x000fe2000f8e02ff */
[----:B------:R-:W-:Y:S01]  /*2e70*/  VIMNMX R82, R82, 0x60, PT ;  /* 0x0000006052527848 */ /* 0x000fe20003fe0100 */
[----:B------:R-:W-:Y:S02]  /*2e80*/  IMAD.IADD R13, R13, 0x1, R11 ;  /* 0x000000010d0d7824 */ /* 0x000fe400078e020b */
[----:B------:R-:W-:-:S02]  /*2e90*/  IMAD R11, R21, UR5, R14 ;  /* 0x00000005150b7c24 */ /* 0x000fc4000f8e020e */
[----:B------:R-:W-:Y:S01]  /*2ea0*/  IMAD.WIDE.U32 R12, R21, UR4, R12 ;  /* 0x00000004150c7c25 */ /* 0x000fe2000f8e000c */
[----:B------:R-:W-:-:S03]  /*2eb0*/  ULDC.64 UR4, c[0x0][0x308] ;  /* 0x0000c20000047ab9 */ /* 0x000fc60000000a00 */
[----:B------:R-:W-:Y:S01]  /*2ec0*/  IMAD.IADD R13, R13, 0x1, R11 ;  /* 0x000000010d0d7824 */ /* 0x000fe200078e020b */
[----:B------:R-:W-:Y:S01]  /*2ed0*/  SHF.R.S32.HI R11, RZ, 0x1f, R2 ;  /* 0x0000001fff0b7819 */ /* 0x000fe20000011402 */
[----:B------:R-:W-:Y:S02]  /*2ee0*/  IMAD R14, R123, R2, RZ ;  /* 0x000000027b0e7224 */ /* 0x000fe400078e02ff */
[----:B------:R-:W-:-:S04]  /*2ef0*/  IMAD.WIDE.U32 R12, R195, UR4, R12 ;  /* 0x00000004c30c7c25 */ /* 0x000fc8000f8e000c */
[----:B------:R-:W-:Y:S01]  /*2f00*/  IMAD R113, R195, UR5, R13 ;  /* 0x00000005c3717c24 */ /* 0x000fe2000f8e020d */
[----:B------:R-:W-:Y:S01]  /*2f10*/  ULDC.64 UR4, c[0x0][0x2e8] ;  /* 0x0000ba0000047ab9 */ /* 0x000fe20000000a00 */
[----:B------:R-:W-:Y:S01]  /*2f20*/  IMAD R13, R124, R2, RZ ;  /* 0x000000027c0d7224 */ /* 0x000fe200078e02ff */
[C---:B------:R-:W-:Y:S01]  /*2f30*/  LEA R116, P2, R12.reuse, UR4, 0x1 ;  /* 0x000000040c747c11 */ /* 0x040fe2000f8408ff */
[----:B------:R-:W-:Y:S01]  /*2f40*/  ULDC.U8 UR4, c[0x0][0x410] ;  /* 0x0001040000047ab9 */ /* 0x000fe20000000000 */
[C---:B------:R-:W-:Y:S02]  /*2f50*/  IMAD R29, R11.reuse, R92, R14 ;  /* 0x0000005c0b1d7224 */ /* 0x040fe400078e020e */
[----:B------:R-:W-:Y:S01]  /*2f60*/  LEA.HI.X R113, R12, UR5, R113, 0x1, P2 ;  /* 0x000000050c717c11 */ /* 0x000fe200090f0c71 */
[----:B------:R-:W-:Y:S01]  /*2f70*/  IMAD R31, R11, R86, R13 ;  /* 0x000000560b1f7224 */ /* 0x000fe200078e020d */
[----:B------:R-:W-:Y:S01]  /*2f80*/  ISETP.NE.AND P2, PT, RZ, UR4, PT ;  /* 0x00000004ff007c0c */ /* 0x000fe2000bf45270 */
[----:B------:R-:W-:-:S04]  /*2f90*/  IMAD.WIDE.U32 R14, R92, R2, RZ ;  /* 0x000000025c0e7225 */ /* 0x000fc800078e00ff */
[----:B------:R-:W-:-:S04]  /*2fa0*/  IMAD.WIDE.U32 R12, R86, R2, RZ ;  /* 0x00000002560c7225 */ /* 0x000fc800078e00ff */
[----:B------:R-:W-:Y:S02]  /*2fb0*/  IMAD.IADD R11, R15, 0x1, R29 ;  /* 0x000000010f0b7824 */ /* 0x000fe400078e021d */
[----:B------:R-:W-:Y:S02]  /*2fc0*/  IMAD.IADD R78, R13, 0x1, R31 ;  /* 0x000000010d4e7824 */ /* 0x000fe400078e021f */
[----:B------:R-:W-:Y:S05]  /*2fd0*/  @!P2 BRA `(.L_x_459) ;  /* 0x000000380058a947 */ /* 0x000fea0003800000 */
[----:B------:R-:W-:Y:S01]  /*2fe0*/  ISETP.GE.AND P3, PT, R203, R82, PT ;  /* 0x00000052cb00720c */ /* 0x000fe20003f66270 */
[----:B------:R-:W-:Y:S01]  /*2ff0*/  BSSY B1, `(.L_x_460) ;  /* 0x0000042000017945 */ /* 0x000fe20003800000 */
        /* <DEDUP_REMOVED lines=24> */
[----:B------:R-:W-:Y:S06]  /*3180*/  @P3 BRA `(.L_x_461) ;  /* 0x0000000000a03947 */ /* 0x000fec0003800000 */
[----:B------:R-:W-:Y:S01]  /*3190*/  IADD3 R55, P2, R96, R14, RZ ;  /* 0x0000000e60377210 */ /* 0x000fe20007f5e0ff */
[----:B------:R-:W-:Y:S01]  /*31a0*/  ULDC.64 UR4, c[0x0][0x3e8] ;  /* 0x0000fa0000047ab9 */ /* 0x000fe20000000a00 */
[----:B------:R-:W-:Y:S02]  /*31b0*/  CS2R R72, SRZ ;  /* 0x0000000000487805 */ /* 0x000fe4000001ff00 */
[----:B------:R-:W-:Y:S01]  /*31c0*/  CS2R R74, SRZ ;  /* 0x00000000004a7805 */ /* 0x000fe2000001ff00 */
[----:B------:R-:W-:Y:S01]  /*31d0*/  IMAD.X R56, R11, 0x1, R100, P2 ;  /* 0x000000010b387824 */ /* 0x000fe200010e0664 */
[----:B------:R-:W-:-:S05]  /*31e0*/  IADD3 R52, P2, R90, R12, RZ ;  /* 0x0000000c5a347210 */ /* 0x000fca0007f5e0ff */
[----:B------:R-:W-:Y:S01]  /*31f0*/  IMAD.X R53, R78, 0x1, R99, P2 ;  /* 0x000000014e357824 */ /* 0x000fe200010e0663 */
[----:B------:R-:W-:-:S04]  /*3200*/  LEA R54, P2, R55, UR4, 0x1 ;  /* 0x0000000437367c11 */ /* 0x000fc8000f8408ff */
[----:B------:R-:W-:Y:S01]  /*3210*/  LEA.HI.X R55, R55, UR5, R56, 0x1, P2 ;  /* 0x0000000537377c11 */ /* 0x000fe200090f0c38 */
[----:B------:R-:W-:Y:S02]  /*3220*/  ULDC.64 UR4, c[0x0][0x400] ;  /* 0x0001000000047ab9 */ /* 0x000fe40000000a00 */
[----:B------:R-:W-:-:S04]  /*3230*/  LEA R76, P2, R52, UR4, 0x1 ;  /* 0x00000004344c7c11 */ /* 0x000fc8000f8408ff */
[----:B------:R-:W-:Y:S02]  /*3240*/  LEA.HI.X R77, R52, UR5, R53, 0x1, P2 ;  /* 0x00000005344d7c11 */ /* 0x000fe400090f0c35 */
[----:B------:R-:W-:Y:S02]  /*3250*/  ISETP.GE.AND P2, PT, R196, R117, PT ;  /* 0x00000075c400720c */ /* 0x000fe40003f46270 */
[----:B------:R-:W-:Y:S02]  /*3260*/  CS2R R68, SRZ ;  /* 0x0000000000447805 */ /* 0x000fe4000001ff00 */
[----:B------:R-:W-:-:S09]  /*3270*/  CS2R R70, SRZ ;  /* 0x0000000000467805 */ /* 0x000fd2000001ff00 */
[----:B------:R-:W5:Y:S04]  /*3280*/  @!P2 LDG.E.64 R72, desc[UR48][R54.64] ;  /* 0x000000303648a981 */ /* 0x000f68000c1e1b00 */
[----:B------:R-:W5:Y:S01]  /*3290*/  @!P2 LDG.E.64 R74, desc[UR48][R76.64] ;  /* 0x000000304c4aa981 */ /* 0x000f62000c1e1b00 */
        /* <DEDUP_REMOVED lines=16> */
[----:B------:R-:W-:-:S11]  /*33a0*/  CS2R R52, SRZ ;  /* 0x0000000000347805 */ /* 0x000fd6000001ff00 */
[----:B------:R-:W5:Y:S04]  /*33b0*/  @!P2 LDG.E.64 R56, desc[UR48][R54.64+0x80] ;  /* 0x000080303638a981 */ /* 0x000f68000c1e1b00 */
[----:B------:R-:W5:Y:S01]  /*33c0*/  @!P2 LDG.E.64 R58, desc[UR48][R76.64+0x80] ;  /* 0x000080304c3aa981 */ /* 0x000f62000c1e1b00 */
[----:B------:R-:W-:-:S13]  /*33d0*/  ISETP.GE.AND P2, PT, R210, R117, PT ;  /* 0x00000075d200720c */ /* 0x000fda0003f46270 */
[----:B------:R0:W5:Y:S02]  /*33e0*/  @!P2 LDG.E.64 R52, desc[UR48][R54.64+0xa0] ;  /* 0x0000a0303634a981 */ /* 0x000164000c1e1b00 */
[----:B0-----:R-:W-:-:S06]  /*33f0*/  CS2R R54, SRZ ;  /* 0x0000000000367805 */ /* 0x001fcc000001ff00 */
[----:B------:R0:W5:Y:S02]  /*3400*/  @!P2 LDG.E.64 R54, desc[UR48][R76.64+0xa0] ;  /* 0x0000a0304c36a981 */ /* 0x000164000c1e1b00 */
.L_x_461:
[----:B------:R-:W-:Y:S05]  /*3410*/  BSYNC B1 ;  /* 0x0000000000017941 */ /* 0x000fea0003800000 */
.L_x_460:
[----:B0-----:R-:W-:Y:S01]  /*3420*/  VIADD R77, R203, 0x40 ;  /* 0x00000040cb4d7836 */ /* 0x001fe20000000000 */
[----:B------:R-:W-:Y:S01]  /*3430*/  BSSY B1, `(.L_x_462) ;  /* 0x000002c000017945 */ /* 0x000fe20003800000 */
[----:B-----5:R-:W-:-:S03]  /*3440*/  IMAD.MOV.U32 R76, RZ, RZ, R52 ;  /* 0x000000ffff4c7224 */ /* 0x020fc600078e0034 */
[----:B------:R-:W-:-:S13]  /*3450*/  ISETP.GE.AND P4, PT, R77, R82, PT ;  /* 0x000000524d00720c */ /* 0x000fda0003f86270 */
[----:B------:R-:W-:Y:S05]  /*3460*/  @P4 BRA `(.L_x_463) ;  /* 0x0000000000a04947 */ /* 0x000fea0003800000 */
[----:B------:R-:W-:Y:S01]  /*3470*/  IADD3 R15, P2, P5, R96, R14, R102 ;  /* 0x0000000e600f7210 */ /* 0x000fe20007d5e066 */
[----:B------:R-:W-:Y:S01]  /*3480*/  ULDC.64 UR4, c[0x0][0x3e8] ;  /* 0x0000fa0000047ab9 */ /* 0x000fe20000000a00 */
[----:B------:R-:W-:Y:S02]  /*3490*/  CS2R R48, SRZ ;  /* 0x0000000000307805 */ /* 0x000fe4000001ff00 */
[----:B------:R-:W-:Y:S02]  /*34a0*/  CS2R R50, SRZ ;  /* 0x0000000000327805 */ /* 0x000fe4000001ff00 */
[----:B------:R-:W-:Y:S02]  /*34b0*/  IADD3.X R28, R100, R11, R101, P2, P5 ;  /* 0x0000000b641c7210 */ /* 0x000fe400017ea465 */
[----:B------:R-:W-:-:S04]  /*34c0*/  IADD3 R13, P2, P5, R90, R12, R104 ;  /* 0x0000000c5a0d7210 */ /* 0x000fc80007d5e068 */
[----:B------:R-:W-:Y:S02]  /*34d0*/  IADD3.X R78, R99, R78, R103, P2, P5 ;  /* 0x0000004e634e7210 */ /* 0x000fe400017ea467 */
        /* <DEDUP_REMOVED lines=8> */
[----:B------:R0:W5:Y:S04]  /*3560*/  @!P2 LDG.E.64 R48, desc[UR48][R14.64] ;  /* 0x000000300e30a981 */ /* 0x000168000c1e1b00 */
[----:B------:R0:W5:Y:S01]  /*3570*/  @!P2 LDG.E.64 R50, desc[UR48][R12.64] ;  /* 0x000000300c32a981 */ /* 0x000162000c1e1b00 */
        /* <DEDUP_REMOVED lines=20> */
[----:B------:R-:W-:-:S13]  /*36c0*/  ISETP.GE.AND P2, PT, R210, R117, PT ;  /* 0x00000075d200720c */ /* 0x000fda0003f46270 */
[----:B------:R0:W5:Y:S04]  /*36d0*/  @!P2 LDG.E.64 R28, desc[UR48][R14.64+0xa0] ;  /* 0x0000a0300e1ca981 */ /* 0x000168000c1e1b00 */
[----:B------:R0:W5:Y:S02]  /*36e0*/  @!P2 LDG.E.64 R30, desc[UR48][R12.64+0xa0] ;  /* 0x0000a0300c1ea981 */ /* 0x000164000c1e1b00 */
.L_x_463:
[----:B------:R-:W-:Y:S05]  /*36f0*/  BSYNC B1 ;  /* 0x0000000000017941 */ /* 0x000fea0003800000 */
.L_x_462:
[----:B0-----:R-:W-:Y:S01]  /*3700*/  IMAD.MOV.U32 R12, RZ, RZ, R56 ;  /* 0x000000ffff0c7224 */ /* 0x001fe200078e0038 */
[----:B------:R-:W-:Y:S01]  /*3710*/  ISETP.NE.AND P2, PT, R214, 0x3, PT ;  /* 0x00000003d600780c */ /* 0x000fe20003f45270 */
[----:B------:R-:W-:Y:S02]  /*3720*/  IMAD.MOV.U32 R11, RZ, RZ, R57 ;  /* 0x000000ffff0b7224 */ /* 0x000fe400078e0039 */
[----:B------:R-:W-:Y:S01]  /*3730*/  IMAD.MOV.U32 R13, RZ, RZ, R53 ;  /* 0x000000ffff0d7224 */ /* 0x000fe200078e0035 */
[----:B------:R-:W-:Y:S01]  /*3740*/  PRMT R152, R152, 0x5410, R12 ;  /* 0x0000541098987816 */ /* 0x000fe2000000000c */
        /* <DEDUP_REMOVED lines=15> */
[----:B------:R-:W-:-:S02]  /*3840*/  MOV R11, R55 ;  /* 0x00000037000b7202 */ /* 0x000fc40000000f00 */
[----:B------:R-:W-:Y:S01]  /*3850*/  PRMT R153, R13, 0x7610, R153 ;  /* 0x000076100d997816 */ /* 0x000fe20000000099 */
[----:B------:R-:W-:Y:S01]  /*3860*/  IMAD.MOV.U32 R13, RZ, RZ, R72 ;  /* 0x000000ffff0d7224 */ /* 0x000fe200078e0048 */
[----:B------:R-:W-:Y:S01]  /*3870*/  PRMT R150, R12, 0x5410, R11 ;  /* 0x000054100c967816 */ /* 0x000fe2000000000b */
[----:B------:R-:W-:Y:S02]  /*3880*/  IMAD.MOV.U32 R12, RZ, RZ, R58 ;  /* 0x000000ffff0c7224 */ /* 0x000fe400078e003a */
[----:B------:R-:W-:Y:S01]  /*3890*/  IMAD.MOV.U32 R11, RZ, RZ, R59 ;  /* 0x000000ffff0b7224 */ /* 0x000fe200078e003b */
[----:B------:R-:W-:Y:S02]  /*38a0*/  PRMT R139, R14, 0x5410, R13 ;  /* 0x000054100e8b7816 */ /* 0x000fe4000000000d */
[----:B------:R-:W-:Y:S01]  /*38b0*/  PRMT R152, R12, 0x7610, R152 ;  /* 0x000076100c987816 */ /* 0x000fe20000000098 */
[----:B------:R-:W-:Y:S01]  /*38c0*/  IMAD.MOV.U32 R12, RZ, RZ, R62 ;  /* 0x000000ffff0c7224 */ /* 0x000fe200078e003e */
[----:B------:R-:W-:Y:S01]  /*38d0*/  PRMT R151, R151, 0x5410, R11 ;  /* 0x0000541097977816 */ /* 0x000fe2000000000b */
[----:B------:R-:W-:-:S03]  /*38e0*/  IMAD.MOV.U32 R11, RZ, RZ, R63 ;  /* 0x000000ffff0b7224 */ /* 0x000fc600078e003f */
        /* <DEDUP_REMOVED lines=11> */
[----:B------:R-:W-:-:S05]  /*39a0*/  IMAD.MOV.U32 R11, RZ, RZ, R74 ;  /* 0x000000ffff0b7224 */ /* 0x000fca00078e004a */
[----:B------:R-:W-:Y:S01]  /*39b0*/  PRMT R140, R11, 0x5410, R12 ;  /* 0x000054100b8c7816 */ /* 0x000fe2000000000c */
[----:B-----5:R-:W-:Y:S02]  /*39c0*/  IMAD.MOV.U32 R12, RZ, RZ, R28 ;  /* 0x000000ffff0c7224 */ /* 0x020fe400078e001c */
[----:B------:R-:W-:-:S05]  /*39d0*/  IMAD.MOV.U32 R11, RZ, RZ, R29 ;  /* 0x000000ffff0b7224 */ /* 0x000fca00078e001d */
[----:B------:R-:W-:Y:S01]  /*39e0*/  PRMT R78, R11, 0x5410, R12 ;  /* 0x000054100b4e7816 */ /* 0x000fe2000000000c */
[----:B------:R-:W-:Y:S02]  /*39f0*/  IMAD.MOV.U32 R12, RZ, RZ, R32 ;  /* 0x000000ffff0c7224 */ /* 0x000fe400078e0020 */
        /* <DEDUP_REMOVED lines=22> */
[----:B------:R-:W-:Y:S02]  /*3b60*/  PRMT R130, R12, 0x5410, R11 ;  /* 0x000054100c827816 */ /* 0x000fe4000000000b */
[----:B------:R-:W-:-:S04]  /*3b70*/  MOV R11, R42 ;  /* 0x0000002a000b7202 */ /* 0x000fc80000000f00 */
[----:B------:R-:W-:Y:S01]  /*3b80*/  PRMT R144, R11, 0x7610, R144 ;  /* 0x000076100b907816 */ /* 0x000fe20000000090 */
[----:B------:R-:W-:-:S05]  /*3b90*/  IMAD.MOV.U32 R11, RZ, RZ, R43 ;  /* 0x000000ffff0b7224 */ /* 0x000fca00078e002b */
        /* <DEDUP_REMOVED lines=9> */
[----:B------:R-:W-:Y:S06]  /*3c30*/  @!P2 BRA `(.L_x_464) ;  /* 0x000000000004a947 */ /* 0x000fec0003800000 */
[----:B------:R-:W-:Y:S01]  /*3c40*/  BPT.TRAP 0x1 ;  /* 0x000000040000795c */ /* 0x000fe20000300000 */
.L_x_464:
[----:B------:R-:W-:Y:S01]  /*3c50*/  IMAD R83, R19, 0x8, R18 ;  /* 0x0000000813537824 */ /* 0x000fe200078e0212 */
[----:B------:R-:W-:Y:S01]  /*3c60*/  SHF.L.U32 R84, R204, 0x1f, RZ ;  /* 0x0000001fcc547819 */ /* 0x000fe200000006ff */
[----:B------:R-:W-:Y:S03]  /*3c70*/  BSSY B1, `(.L_x_465) ;  /* 0x0000003000017945 */ /* 0x000fe60003800000 */
[----:B------:R-:W0:Y:S02]  /*3c80*/  SYNCS.PHASECHK.TRANS64.TRYWAIT P5, [R83+URZ+0x30890], R84 ;  /* 0x03089054530075a7 */ /* 0x000e2400080a017f */
[----:B0-----:R-:W-:Y:S05]  /*3c90*/  @!P5 BRA `(.L_x_466) ;  /* 0x000001e80060d947 */ /* 0x001fea0003800000 */
.L_x_793:
[----:B------:R-:W-:Y:S05]  /*3ca0*/  BSYNC B1 ;  /* 0x0000000000017941 */ /* 0x000fea0003800000 */
.L_x_465:
[----:B------:R-:W-:-:S03]  /*3cb0*/  UMOV UR4, 0xffffffff ;  /* 0xffffffff00047882 */ /* 0x000fc60000000000 */
[----:B------:R-:W-:Y:S05]  /*3cc0*/  BRA.DIV UR4, `(.L_x_467) ;  /* 0x000001ea04687947 */ /* 0x000fea000b800000 */
[----:B------:R1:W2:Y:S04]  /*3cd0*/  SHFL.IDX PT, R76, R113, RZ, 0x1c1f ;  /* 0x001c1fff714c7589 */ /* 0x0002a800000e0000 */
[----:B------:R1:W3:Y:S02]  /*3ce0*/  SHFL.IDX PT, R11, R116, RZ, 0x1c1f ;  /* 0x001c1fff740b7589 */ /* 0x0002e400000e0000 */
.L_x_797:
[----:B------:R-:W-:Y:S04]  /*3cf0*/  BSSY B1, `(.L_x_468) ;  /* 0x0000166000017945 */ /* 0x000fe80003800000 */
[----:B------:R-:W-:Y:S05]  /*3d00*/  @P3 BRA `(.L_x_469) ;  /* 0x0000001400903947 */ /* 0x000fea0003800000 */
[----:B------:R-:W-:Y:S01]  /*3d10*/  ISETP.NE.AND P3, PT, R6, RZ, PT ;  /* 0x000000ff0600720c */ /* 0x000fe20003f65270 */
[----:B------:R-:W-:-:S12]  /*3d20*/  BSSY B2, `(.L_x_470) ;  /* 0x0000039000027945 */ /* 0x000fd80003800000 */
[----:B------:R-:W-:Y:S05]  /*3d30*/  @!P3 BRA `(.L_x_471) ;  /* 0x0000000000dcb947 */ /* 0x000fea0003800000 */
[----:B------:R4:W0:Y:S01]  /*3d40*/  LDS.128 R12, [R26+0x1e000] ;  /* 0x01e000001a0c7984 */ /* 0x0008220000000c00 */
[----:B------:R-:W-:Y:S01]  /*3d50*/  ISETP.GE.AND P3, PT, R196, R117, PT ;  /* 0x00000075c400720c */ /* 0x000fe20003f66270 */
[----:B------:R-:W-:-:S12]  /*3d60*/  BSSY B3, `(.L_x_472) ;  /* 0x0000031000037945 */ /* 0x000fd80003800000 */
[----:B----4-:R-:W-:Y:S05]  /*3d70*/  @P3 BRA `(.L_x_473) ;  /* 0x0000000000bc3947 */ /* 0x010fea0003800000 */
[--C-:B------:R-:W-:Y:S02]  /*3d80*/  SHF.R.U64 R72, R72, 0x10, R73.reuse ;  /* 0x0000001048487819 */ /* 0x100fe40000001249 */
[----:B------:R-:W-:Y:S02]  /*3d90*/  SHF.R.U32.HI R133, RZ, 0x10, R73 ;  /* 0x00000010ff857819 */ /* 0x000fe40000011649 */
[--C-:B------:R-:W-:Y:S02]  /*3da0*/  SHF.R.U64 R73, R74, 0x10, R75.reuse ;  /* 0x000000104a497819 */ /* 0x100fe4000000124b */
[----:B------:R-:W-:Y:S02]  /*3db0*/  SHF.R.U32.HI R74, RZ, 0x10, R75 ;  /* 0x00000010ff4a7819 */ /* 0x000fe4000001164b */
[C---:B------:R-:W-:Y:S02]  /*3dc0*/  PRMT R75, R140.reuse, 0x5410, R73 ;  /* 0x000054108c4b7816 */ /* 0x040fe40000000049 */
[----:B------:R-:W-:-:S02]  /*3dd0*/  PRMT R73, R140, 0x5432, R74 ;  /* 0x000054328c497816 */ /* 0x000fc4000000004a */
[----:B------:R-:W-:Y:S02]  /*3de0*/  PRMT R72, R139, 0x5432, R72 ;  /* 0x000054328b487816 */ /* 0x000fe40000000048 */
[----:B0-----:R-:W-:Y:S02]  /*3df0*/  LOP3.LUT R141, R13, 0xffff0000, RZ, 0xc0, !PT ;  /* 0xffff00000d8d7812 */ /* 0x001fe400078ec0ff */
[C---:B------:R-:W-:Y:S01]  /*3e00*/  LOP3.LUT R140, R75.reuse, 0xffff0000, RZ, 0xc0, !PT ;  /* 0xffff00004b8c7812 */ /* 0x040fe200078ec0ff */
[----:B------:R-:W-:Y:S01]  /*3e10*/  IMAD.U32 R75, R75, 0x10000, RZ ;  /* 0x000100004b4b7824 */ /* 0x000fe200078e00ff */
[----:B------:R-:W-:Y:S01]  /*3e20*/  PRMT R133, R139, 0x5410, R133 ;  /* 0x000054108b857816 */ /* 0x000fe20000000085 */
[----:B------:R-:W-:Y:S01]  /*3e30*/  IMAD.U32 R139, R13, 0x10000, RZ ;  /* 0x000100000d8b7824 */ /* 0x000fe200078e00ff */
[C---:B------:R-:W-:Y:S01]  /*3e40*/  LOP3.LUT R13, R72.reuse, 0xffff0000, RZ, 0xc0, !PT ;  /* 0xffff0000480d7812 */ /* 0x040fe200078ec0ff */
[----:B------:R-:W-:Y:S01]  /*3e50*/  FMUL.FTZ R74, R141, R140 ;  /* 0x0000008c8d4a7220 */ /* 0x000fe20000410000 */
[----:B------:R-:W-:-:S03]  /*3e60*/  IMAD.U32 R72, R72, 0x10000, RZ ;  /* 0x0001000048487824 */ /* 0x000fc600078e00ff */
[-C--:B------:R-:W-:Y:S01]  /*3e70*/  FFMA.FTZ R74, R139, R13.reuse, -R74 ;  /* 0x0000000d8b4a7223 */ /* 0x080fe2000001084a */
[----:B------:R-:W-:Y:S01]  /*3e80*/  FMUL.FTZ R13, R141, R13 ;  /* 0x0000000d8d0d7220 */ /* 0x000fe20000410000 */
[C---:B------:R-:W-:Y:S01]  /*3e90*/  IMAD.U32 R141, R133.reuse, 0x10000, RZ ;  /* 0x00010000858d7824 */ /* 0x040fe200078e00ff */
[----:B------:R-:W-:Y:S02]  /*3ea0*/  LOP3.LUT R133, R133, 0xffff0000, RZ, 0xc0, !PT ;  /* 0xffff000085857812 */ /* 0x000fe400078ec0ff */
[----:B------:R-:W-:Y:S01]  /*3eb0*/  FFMA.FTZ R13, R139, R140, R13 ;  /* 0x0000008c8b0d7223 */ /* 0x000fe2000001000d */
[C---:B------:R-:W-:Y:S01]  /*3ec0*/  LOP3.LUT R140, R14.reuse, 0xffff0000, RZ, 0xc0, !PT ;  /* 0xffff00000e8c7812 */ /* 0x040fe200078ec0ff */
[C---:B------:R-:W-:Y:S01]  /*3ed0*/  IMAD.U32 R139, R73.reuse, 0x10000, RZ ;  /* 0x00010000498b7824 */ /* 0x040fe200078e00ff */
[----:B------:R-:W-:Y:S01]  /*3ee0*/  LOP3.LUT R73, R73, 0xffff0000, RZ, 0xc0, !PT ;  /* 0xffff000049497812 */ /* 0x000fe200078ec0ff */
[----:B------:R-:W-:Y:S01]  /*3ef0*/  IMAD.U32 R14, R14, 0x10000, RZ ;  /* 0x000100000e0e7824 */ /* 0x000fe200078e00ff */
[----:B------:R-:W-:Y:S01]  /*3f00*/  F2FP.BF16.F32.PACK_AB R13, R13, R74 ;  /* 0x0000004a0d0d723e */ /* 0x000fe200000010ff */
[C---:B------:R-:W-:Y:S01]  /*3f10*/  FMUL.FTZ R142, R140.reuse, R139 ;  /* 0x0000008b8c8e7220 */ /* 0x040fe20000410000 */
[----:B------:R-:W-:-:S03]  /*3f20*/  FMUL.FTZ R140, R140, R141 ;  /* 0x0000008d8c8c7220 */ /* 0x000fc60000410000 */
[C---:B------:R-:W-:Y:S01]  /*3f30*/  FFMA.FTZ R142, R14.reuse, R141, -R142 ;  /* 0x0000008d0e8e7223 */ /* 0x040fe2000001088e */
[----:B------:R-:W-:Y:S01]  /*3f40*/  FFMA.FTZ R140, R14, R139, R140 ;  /* 0x0000008b0e8c7223 */ /* 0x000fe2000001008c */
[C---:B------:R-:W-:Y:S01]  /*3f50*/  LOP3.LUT R14, R15.reuse, 0xffff0000, RZ, 0xc0, !PT ;  /* 0xffff00000f0e7812 */ /* 0x040fe200078ec0ff */
[----:B------:R-:W-:-:S03]  /*3f60*/  IMAD.U32 R15, R15, 0x10000, RZ ;  /* 0x000100000f0f7824 */ /* 0x000fc600078e00ff */
        /* <DEDUP_REMOVED lines=11> */
[----:B------:R-:W-:-:S05]  /*4020*/  FFMA.FTZ R15, R12, R75, R15 ;  /* 0x0000004b0c0f7223 */ /* 0x000fca000001000f */
[----:B------:R-:W-:Y:S01]  /*4030*/  F2FP.BF16.F32.PACK_AB R73, R15, R73 ;  /* 0x000000490f49723e */ /* 0x000fe200000010ff */
[----:B------:R-:W-:Y:S02]  /*4040*/  IMAD.MOV.U32 R15, RZ, RZ, R14 ;  /* 0x000000ffff0f7224 */ /* 0x000fe400078e000e */
[----:B------:R-:W-:Y:S02]  /*4050*/  IMAD.MOV.U32 R14, RZ, RZ, R140 ;  /* 0x000000ffff0e7224 */ /* 0x000fe400078e008c */
[----:B------:R-:W-:-:S07]  /*4060*/  IMAD.MOV.U32 R12, RZ, RZ, R73 ;  /* 0x000000ffff0c7224 */ /* 0x000fce00078e0049 */
.L_x_473:
[----:B------:R-:W-:Y:S05]  /*4070*/  BSYNC B3 ;  /* 0x0000000000037941 */ /* 0x000fea0003800000 */
.L_x_472:
[----:B---3--:R-:W-:-:S04]  /*4080*/  LEA R72, P3, R16, R11, 0x1 ;  /* 0x0000000b10487211 */ /* 0x008fc800078608ff */
[----:B--2---:R-:W-:-:S05]  /*4090*/  LEA.HI.X R73, R16, R76, R17, 0x1, P3 ;  /* 0x0000004c10497211 */ /* 0x004fca00018f0c11 */
[----:B0-----:R4:W-:Y:S04]  /*40a0*/  ST.E.128 desc[UR48][R72.64], R12 ;  /* 0x0000000c48007985 */ /* 0x0019e8000c101d30 */
.L_x_471:
[----:B------:R-:W-:Y:S05]  /*40b0*/  BSYNC B2 ;  /* 0x0000000000027941 */ /* 0x000fea0003800000 */
.L_x_470:
[----:B------:R-:W-:Y:S01]  /*40c0*/  ISETP.NE.AND P3, PT, R7, RZ, PT ;  /* 0x000000ff0700720c */ /* 0x000fe20003f65270 */
[----:B------:R-:W-:-:S12]  /*40d0*/  BSSY B2, `(.L_x_474) ;  /* 0x000003b000027945 */ /* 0x000fd80003800000 */
[----:B------:R-:W-:Y:S05]  /*40e0*/  @!P3 BRA `(.L_x_475) ;  /* 0x0000000000e4b947 */ /* 0x000fea0003800000 */
[----:B----4-:R4:W0:Y:S01]  /*40f0*/  LDS.128 R12, [R27+0x1e000] ;  /* 0x01e000001b0c7984 */ /* 0x0108220000000c00 */
[----:B------:R-:W-:Y:S01]  /*4100*/  ISETP.GE.AND P3, PT, R209, R117, PT ;  /* 0x00000075d100720c */ /* 0x000fe20003f66270 */
[----:B------:R-:W-:-:S12]  /*4110*/  BSSY B3, `(.L_x_476) ;  /* 0x0000031000037945 */ /* 0x000fd80003800000 */
[----:B----4-:R-:W-:Y:S05]  /*4120*/  @P3 BRA `(.L_x_477) ;  /* 0x0000000000bc3947 */ /* 0x010fea0003800000 */
[--C-:B------:R-:W-:Y:S01]  /*4130*/  SHF.R.U64 R68, R68, 0x10, R69.reuse ;  /* 0x0000001044447819 */ /* 0x100fe20000001245 */
[----:B0-----:R-:W-:Y:S01]  /*4140*/  IMAD.U32 R73, R13, 0x10000, RZ ;  /* 0x000100000d497824 */ /* 0x001fe200078e00ff */
[----:B------:R-:W-:Y:S02]  /*4150*/  SHF.R.U32.HI R72, RZ, 0x10, R69 ;  /* 0x00000010ff487819 */ /* 0x000fe40000011645 */
[--C-:B------:R-:W-:Y:S02]  /*4160*/  SHF.R.U64 R69, R70, 0x10, R71.reuse ;  /* 0x0000001046457819 */ /* 0x100fe40000001247 */
[----:B------:R-:W-:Y:S02]  /*4170*/  SHF.R.U32.HI R70, RZ, 0x10, R71 ;  /* 0x00000010ff467819 */ /* 0x000fe40000011647 */
[----:B------:R-:W-:Y:S02]  /*4180*/  PRMT R71, R156, 0x5410, R69 ;  /* 0x000054109c477816 */ /* 0x000fe40000000045 */
[----:B------:R-:W-:-:S02]  /*4190*/  PRMT R68, R157, 0x5432, R68 ;  /* 0x000054329d447816 */ /* 0x000fc40000000044 */
[----:B------:R-:W-:Y:S02]  /*41a0*/  LOP3.LUT R75, R13, 0xffff0000, RZ, 0xc0, !PT ;  /* 0xffff00000d4b7812 */ /* 0x000fe400078ec0ff */
[C---:B------:R-:W-:Y:S01]  /*41b0*/  LOP3.LUT R74, R71.reuse, 0xffff0000, RZ, 0xc0, !PT ;  /* 0xffff0000474a7812 */ /* 0x040fe200078ec0ff */
[----:B------:R-:W-:Y:S01]  /*41c0*/  IMAD.U32 R71, R71, 0x10000, RZ ;  /* 0x0001000047477824 */ /* 0x000fe200078e00ff */
[----:B------:R-:W-:Y:S02]  /*41d0*/  PRMT R69, R160, 0x5432, R70 ;  /* 0x00005432a0457816 */ /* 0x000fe40000000046 */
[----:B------:R-:W-:Y:S01]  /*41e0*/  LOP3.LUT R13, R68, 0xffff0000, RZ, 0xc0, !PT ;  /* 0xffff0000440d7812 */ /* 0x000fe200078ec0ff */
[----:B------:R-:W-:Y:S01]  /*41f0*/  FMUL.FTZ R70, R75, R74 ;  /* 0x0000004a4b467220 */ /* 0x000fe20000410000 */
[----:B------:R-:W-:Y:S01]  /*4200*/  PRMT R72, R158, 0x5432, R72 ;  /* 0x000054329e487816 */ /* 0x000fe20000000048 */
[----:B------:R-:W-:Y:S02]  /*4210*/  IMAD.U32 R68, R68, 0x10000, RZ ;  /* 0x0001000044447824 */ /* 0x000fe400078e00ff */
[-C--:B------:R-:W-:Y:S01]  /*4220*/  FFMA.FTZ R70, R73, R13.reuse, -R70 ;  /* 0x0000000d49467223 */ /* 0x080fe20000010846 */
[----:B------:R-:W-:Y:S01]  /*4230*/  FMUL.FTZ R13, R75, R13 ;  /* 0x0000000d4b0d7220 */ /* 0x000fe20000410000 */
[C---:B------:R-:W-:Y:S01]  /*4240*/  IMAD.U32 R75, R72.reuse, 0x10000, RZ ;  /* 0x00010000484b7824 */ /* 0x040fe200078e00ff */
[----:B------:R-:W-:-:S02]  /*4250*/  LOP3.LUT R72, R72, 0xffff0000, RZ, 0xc0, !PT ;  /* 0xffff000048487812 */ /* 0x000fc400078ec0ff */
        /* <DEDUP_REMOVED lines=28> */
.L_x_477:
[----:B------:R-:W-:Y:S05]  /*4420*/  BSYNC B3 ;  /* 0x0000000000037941 */ /* 0x000fea0003800000 */
.L_x_476:
[----:B------:R-:W-:Y:S01]  /*4430*/  SHF.L.U32 R70, R198, 0x3, RZ ;  /* 0x00000003c6467819 */ /* 0x000fe200000006ff */
[----:B---3--:R-:W-:Y:S02]  /*4440*/  IMAD.MOV.U32 R68, RZ, RZ, R11 ;  /* 0x000000ffff447224 */ /* 0x008fe400078e000b */
[----:B--2---:R-:W-:Y:S02]  /*4450*/  IMAD.MOV.U32 R69, RZ, RZ, R76 ;  /* 0x000000ffff457224 */ /* 0x004fe400078e004c */
[----:B------:R-:W-:-:S05]  /*4460*/  IMAD.WIDE R68, R70, 0x2, R68 ;  /* 0x0000000246447825 */ /* 0x000fca00078e0244 */
[----:B0-----:R0:W-:Y:S02]  /*4470*/  ST.E.128 desc[UR48][R68.64], R12 ;  /* 0x0000000c44007985 */ /* 0x0011e4000c101d30 */
.L_x_475:
[----:B------:R-:W-:Y:S05]  /*4480*/  BSYNC B2 ;  /* 0x0000000000027941 */ /* 0x000fea0003800000 */
.L_x_474:
[----:B------:R-:W-:Y:S01]  /*4490*/  ISETP.NE.AND P3, PT, R8, RZ, PT ;  /* 0x000000ff0800720c */ /* 0x000fe20003f65270 */
[----:B------:R-:W-:-:S12]  /*44a0*/  BSSY B2, `(.L_x_478) ;  /* 0x000003b000027945 */ /* 0x000fd80003800000 */
[----:B------:R-:W-:Y:S05]  /*44b0*/  @!P3 BRA `(.L_x_479) ;  /* 0x0000000000e4b947 */ /* 0x000fea0003800000 */
[----:B0---4-:R0:W4:Y:S01]  /*44c0*/  LDS.128 R12, [R26+0x21000] ;  /* 0x021000001a0c7984 */ /* 0x0111220000000c00 */
[----:B------:R-:W-:Y:S01]  /*44d0*/  ISETP.GE.AND P3, PT, R207, R117, PT ;  /* 0x00000075cf00720c */ /* 0x000fe20003f66270 */
[----:B------:R-:W-:-:S12]  /*44e0*/  BSSY B3, `(.L_x_480) ;  /* 0x0000031000037945 */ /* 0x000fd80003800000 */
[----:B0-----:R-:W-:Y:S05]  /*44f0*/  @P3 BRA `(.L_x_481) ;  /* 0x0000000000bc3947 */ /* 0x001fea0003800000 */
[--C-:B------:R-:W-:Y:S01]  /*4500*/  SHF.R.U64 R64, R64, 0x10, R65.reuse ;  /* 0x0000001040407819 */ /* 0x100fe20000001241 */
[----:B----4-:R-:W-:Y:S01]  /*4510*/  IMAD.U32 R69, R13, 0x10000, RZ ;  /* 0x000100000d457824 */ /* 0x010fe200078e00ff */
[----:B------:R-:W-:Y:S02]  /*4520*/  SHF.R.U32.HI R68, RZ, 0x10, R65 ;  /* 0x00000010ff447819 */ /* 0x000fe40000011641 */
[--C-:B------:R-:W-:Y:S02]  /*4530*/  SHF.R.U64 R65, R66, 0x10, R67.reuse ;  /* 0x0000001042417819 */ /* 0x100fe40000001243 */
[----:B------:R-:W-:Y:S02]  /*4540*/  SHF.R.U32.HI R66, RZ, 0x10, R67 ;  /* 0x00000010ff427819 */ /* 0x000fe40000011643 */
[C---:B------:R-:W-:Y:S02]  /*4550*/  PRMT R67, R155.reuse, 0x5410, R65 ;  /* 0x000054109b437816 */ /* 0x040fe40000000041 */
        /* <DEDUP_REMOVED lines=41> */
.L_x_481:
[----:B------:R-:W-:Y:S05]  /*47f0*/  BSYNC B3 ;  /* 0x0000000000037941 */ /* 0x000fea0003800000 */
.L_x_480:
[----:B------:R-:W-:Y:S02]  /*4800*/  IMAD.SHL.U32 R66, R199, 0x8, RZ ;  /* 0x00000008c7427824 */ /* 0x000fe400078e00ff */
[----:B---3--:R-:W-:Y:S02]  /*4810*/  IMAD.MOV.U32 R64, RZ, RZ, R11 ;  /* 0x000000ffff407224 */ /* 0x008fe400078e000b */
[----:B--2---:R-:W-:Y:S02]  /*4820*/  IMAD.MOV.U32 R65, RZ, RZ, R76 ;  /* 0x000000ffff417224 */ /* 0x004fe400078e004c */
[----:B------:R-:W-:-:S05]  /*4830*/  IMAD.WIDE R64, R66, 0x2, R64 ;  /* 0x0000000242407825 */ /* 0x000fca00078e0240 */
[----:B----4-:R0:W-:Y:S02]  /*4840*/  ST.E.128 desc[UR48][R64.64], R12 ;  /* 0x0000000c40007985 */ /* 0x0101e4000c101d30 */
.L_x_479:
[----:B------:R-:W-:Y:S05]  /*4850*/  BSYNC B2 ;  /* 0x0000000000027941 */ /* 0x000fea0003800000 */
.L_x_478:
        /* <DEDUP_REMOVED lines=18> */
[C---:B------:R-:W-:Y:S01]  /*4980*/  LOP3.LUT R13, R60.reuse, 0xffff0000, RZ, 0xc0, !PT ;  /* 0xffff00003c0d7812 */ /* 0x040fe200078ec0ff */
        /* <DEDUP_REMOVED lines=35> */
.L_x_485:
[----:B------:R-:W-:Y:S05]  /*4bc0*/  BSYNC B3 ;  /* 0x0000000000037941 */ /* 0x000fea0003800000 */
.L_x_484:
[----:B---3--:R-:W-:-:S04]  /*4bd0*/  LEA R60, P3, R23, R11, 0x1 ;  /* 0x0000000b173c7211 */ /* 0x008fc800078608ff */
[----:B--2---:R-:W-:-:S05]  /*4be0*/  LEA.HI.X R61, R23, R76, R202, 0x1, P3 ;  /* 0x0000004c173d7211 */ /* 0x004fca00018f0cca */
[----:B----4-:R0:W-:Y:S04]  /*4bf0*/  ST.E.128 desc[UR48][R60.64], R12 ;  /* 0x0000000c3c007985 */ /* 0x0101e8000c101d30 */
.L_x_483:
[----:B------:R-:W-:Y:S05]  /*4c00*/  BSYNC B2 ;  /* 0x0000000000027941 */ /* 0x000fea0003800000 */
.L_x_482:
[----:B------:R-:W-:Y:S01]  /*4c10*/  ISETP.NE.AND P3, PT, R10, RZ, PT ;  /* 0x000000ff0a00720c */ /* 0x000fe20003f65270 */
[----:B------:R-:W-:-:S12]  /*4c20*/  BSSY B2, `(.L_x_486) ;  /* 0x0000039000027945 */ /* 0x000fd80003800000 */
[----:B------:R-:W-:Y:S05]  /*4c30*/  @!P3 BRA `(.L_x_487) ;  /* 0x0000000000dcb947 */ /* 0x000fea0003800000 */
[----:B0---4-:R0:W4:Y:S01]  /*4c40*/  LDS.128 R12, [R26+0x24000] ;  /* 0x024000001a0c7984 */ /* 0x0111220000000c00 */
[----:B------:R-:W-:Y:S01]  /*4c50*/  ISETP.GE.AND P3, PT, R206, R117, PT ;  /* 0x00000075ce00720c */ /* 0x000fe20003f66270 */
[----:B------:R-:W-:-:S12]  /*4c60*/  BSSY B3, `(.L_x_488) ;  /* 0x0000031000037945 */ /* 0x000fd80003800000 */
[----:B0-----:R-:W-:Y:S05]  /*4c70*/  @P3 BRA `(.L_x_489) ;  /* 0x0000000000bc3947 */ /* 0x001fea0003800000 */
[----:B------:R-:W-:Y:S02]  /*4c80*/  SHF.R.U64 R56, R56, 0x10, R57 ;  /* 0x0000001038387819 */ /* 0x000fe40000001239 */
[--C-:B------:R-:W-:Y:S02]  /*4c90*/  SHF.R.U64 R60, R58, 0x10, R59.reuse ;  /* 0x000000103a3c7819 */ /* 0x100fe4000000123b */
[C---:B------:R-:W-:Y:S02]  /*4ca0*/  PRMT R56, R152.reuse, 0x5432, R56 ;  /* 0x0000543298387816 */ /* 0x040fe40000000038 */
[----:B------:R-:W-:Y:S02]  /*4cb0*/  PRMT R152, R152, 0x5410, R60 ;  /* 0x0000541098987816 */ /* 0x000fe4000000003c */
[----:B------:R-:W-:Y:S02]  /*4cc0*/  SHF.R.U32.HI R58, RZ, 0x10, R59 ;  /* 0x00000010ff3a7819 */ /* 0x000fe4000001163b */
[C---:B----4-:R-:W-:Y:S01]  /*4cd0*/  LOP3.LUT R62, R13.reuse, 0xffff0000, RZ, 0xc0, !PT ;  /* 0xffff00000d3e7812 */ /* 0x050fe200078ec0ff */
[----:B------:R-:W-:Y:S01]  /*4ce0*/  IMAD.U32 R13, R13, 0x10000, RZ ;  /* 0x000100000d0d7824 */ /* 0x000fe200078e00ff */
[C---:B------:R-:W-:Y:S01]  /*4cf0*/  LOP3.LUT R59, R152.reuse, 0xffff0000, RZ, 0xc0, !PT ;  /* 0xffff0000983b7812 */ /* 0x040fe200078ec0ff */
[----:B------:R-:W-:Y:S01]  /*4d00*/  IMAD.U32 R152, R152, 0x10000, RZ ;  /* 0x0001000098987824 */ /* 0x000fe200078e00ff */
[C---:B------:R-:W-:Y:S01]  /*4d10*/  LOP3.LUT R60, R56.reuse, 0xffff0000, RZ, 0xc0, !PT ;  /* 0xffff0000383c7812 */ /* 0x040fe200078ec0ff */
[----:B------:R-:W-:Y:S01]  /*4d20*/  IMAD.U32 R56, R56, 0x10000, RZ ;  /* 0x0001000038387824 */ /* 0x000fe200078e00ff */
[----:B------:R-:W-:Y:S01]  /*4d30*/  SHF.R.U32.HI R57, RZ, 0x10, R57 ;  /* 0x00000010ff397819 */ /* 0x000fe20000011639 */
[CC--:B------:R-:W-:Y:S01]  /*4d40*/  FMUL.FTZ R61, R62.reuse, R59.reuse ;  /* 0x0000003b3e3d7220 */ /* 0x0c0fe20000410000 */
[C---:B------:R-:W-:Y:S01]  /*4d50*/  PRMT R58, R151.reuse, 0x5432, R58 ;  /* 0x00005432973a7816 */ /* 0x040fe2000000003a */
[-C--:B------:R-:W-:Y:S01]  /*4d60*/  FMUL.FTZ R62, R62, R60.reuse ;  /* 0x0000003c3e3e7220 */ /* 0x080fe20000410000 */
[----:B------:R-:W-:Y:S01]  /*4d70*/  PRMT R57, R151, 0x5410, R57 ;  /* 0x0000541097397816 */ /* 0x000fe20000000039 */
[C---:B------:R-:W-:Y:S01]  /*4d80*/  FFMA.FTZ R61, R13.reuse, R60, -R61 ;  /* 0x0000003c0d3d7223 */ /* 0x040fe2000001083d */
[----:B------:R-:W-:Y:S01]  /*4d90*/  LOP3.LUT R63, R14, 0xffff0000, RZ, 0xc0, !PT ;  /* 0xffff00000e3f7812 */ /* 0x000fe200078ec0ff */
[----:B------:R-:W-:Y:S01]  /*4da0*/  FFMA.FTZ R62, R13, R59, R62 ;  /* 0x0000003b0d3e7223 */ /* 0x000fe2000001003e */
[C---:B------:R-:W-:Y:S01]  /*4db0*/  SHF.L.U32 R59, R58.reuse, 0x10, RZ ;  /* 0x000000103a3b7819 */ /* 0x040fe200000006ff */
[C---:B------:R-:W-:Y:S01]  /*4dc0*/  IMAD.U32 R60, R57.reuse, 0x10000, RZ ;  /* 0x00010000393c7824 */ /* 0x040fe200078e00ff */
[----:B------:R-:W-:Y:S01]  /*4dd0*/  LOP3.LUT R58, R58, 0xffff0000, RZ, 0xc0, !PT ;  /* 0xffff00003a3a7812 */ /* 0x000fe200078ec0ff */
[----:B------:R-:W-:Y:S01]  /*4de0*/  IMAD.U32 R13, R14, 0x10000, RZ ;  /* 0x000100000e0d7824 */ /* 0x000fe200078e00ff */
[----:B------:R-:W-:Y:S01]  /*4df0*/  LOP3.LUT R57, R57, 0xffff0000, RZ, 0xc0, !PT ;  /* 0xffff000039397812 */ /* 0x000fe200078ec0ff */
[C---:B------:R-:W-:Y:S01]  /*4e00*/  FMUL.FTZ R14, R63.reuse, R59 ;  /* 0x0000003b3f0e7220 */ /* 0x040fe20000410000 */
[----:B------:R-:W-:Y:S01]  /*4e10*/  FMUL.FTZ R63, R63, R60 ;  /* 0x0000003c3f3f7220 */ /* 0x000fe20000410000 */
[----:B------:R-:W-:-:S02]  /*4e20*/  F2FP.BF16.F32.PACK_AB R61, R62, R61 ;  /* 0x0000003d3e3d723e */ /* 0x000fc400000010ff */
        /* <DEDUP_REMOVED lines=20> */
.L_x_489:
[----:B------:R-:W-:Y:S05]  /*4f70*/  BSYNC B3 ;  /* 0x0000000000037941 */ /* 0x000fea0003800000 */
.L_x_488:
[----:B---3--:R-:W-:-:S04]  /*4f80*/  LEA R56, P3, R22, R11, 0x1 ;  /* 0x0000000b16387211 */ /* 0x008fc800078608ff */
[----:B--2---:R-:W-:-:S05]  /*4f90*/  LEA.HI.X R57, R22, R76, R201, 0x1, P3 ;  /* 0x0000004c16397211 */ /* 0x004fca00018f0cc9 */
[----:B----4-:R0:W-:Y:S04]  /*4fa0*/  ST.E.128 desc[UR48][R56.64], R12 ;  /* 0x0000000c38007985 */ /* 0x0101e8000c101d30 */
.L_x_487:
[----:B------:R-:W-:Y:S05]  /*4fb0*/  BSYNC B2 ;  /* 0x0000000000027941 */ /* 0x000fea0003800000 */
.L_x_486:
[----:B------:R-:W-:-:S13]  /*4fc0*/  ISETP.NE.AND P3, PT, R20, RZ, PT ;  /* 0x000000ff1400720c */ /* 0x000fda0003f65270 */
[----:B------:R-:W-:Y:S05]  /*4fd0*/  @!P3 BRA `(.L_x_469) ;  /* 0x0000000000dcb947 */ /* 0x000fea0003800000 */
[----:B0---4-:R0:W4:Y:S01]  /*4fe0*/  LDS.128 R12, [R27+0x24000] ;  /* 0x024000001b0c7984 */ /* 0x0111220000000c00 */
[C---:B---3--:R-:W-:Y:S01]  /*4ff0*/  LEA R56, P3, R192.reuse, R11, 0x1 ;  /* 0x0000000bc0387211 */ /* 0x048fe200078608ff */
[----:B------:R-:W-:Y:S03]  /*5000*/  BSSY B2, `(.L_x_490) ;  /* 0x0000033000027945 */ /* 0x000fe60003800000 */
[----:B--2---:R-:W-:Y:S02]  /*5010*/  LEA.HI.X R57, R192, R76, R200, 0x1, P3 ;  /* 0x0000004cc0397211 */ /* 0x004fe400018f0cc8 */
[----:B------:R-:W-:-:S13]  /*5020*/  ISETP.GE.AND P3, PT, R210, R117, PT ;  /* 0x00000075d200720c */ /* 0x000fda0003f66270 */
[----:B0-----:R-:W-:Y:S05]  /*5030*/  @P3 BRA `(.L_x_491) ;  /* 0x0000000000bc3947 */ /* 0x001fea0003800000 */
[--C-:B------:R-:W-:Y:S02]  /*5040*/  SHF.R.U64 R11, R52, 0x10, R53.reuse ;  /* 0x00000010340b7819 */ /* 0x100fe40000001235 */
[----:B------:R-:W-:Y:S02]  /*5050*/  SHF.R.U32.HI R52, RZ, 0x10, R53 ;  /* 0x00000010ff347819 */ /* 0x000fe40000011635 */
[----:B------:R-:W-:Y:S02]  /*5060*/  SHF.R.U64 R53, R54, 0x10, R55 ;  /* 0x0000001036357819 */ /* 0x000fe40000001237 */
[----:B------:R-:W-:Y:S02]  /*5070*/  PRMT R11, R149, 0x5410, R11 ;  /* 0x00005410950b7816 */ /* 0x000fe4000000000b */
[----:B------:R-:W-:Y:S02]  /*5080*/  PRMT R53, R150, 0x5410, R53 ;  /* 0x0000541096357816 */ /* 0x000fe40000000035 */
[----:B------:R-:W-:-:S02]  /*5090*/  SHF.R.U32.HI R54, RZ, 0x10, R55 ;  /* 0x00000010ff367819 */ /* 0x000fc40000011637 */
[C---:B----4-:R-:W-:Y:S01]  /*50a0*/  LOP3.LUT R60, R13.reuse, 0xffff0000, RZ, 0xc0, !PT ;  /* 0xffff00000d3c7812 */ /* 0x050fe200078ec0ff */
[----:B------:R-:W-:Y:S01]  /*50b0*/  IMAD.U32 R13, R13, 0x10000, RZ ;  /* 0x000100000d0d7824 */ /* 0x000fe200078e00ff */
[C---:B------:R-:W-:Y:S01]  /*50c0*/  LOP3.LUT R55, R53.reuse, 0xffff0000, RZ, 0xc0, !PT ;  /* 0xffff000035377812 */ /* 0x040fe200078ec0ff */
[----:B------:R-:W-:Y:S01]  /*50d0*/  IMAD.U32 R53, R53, 0x10000, RZ ;  /* 0x0001000035357824 */ /* 0x000fe200078e00ff */
[C---:B------:R-:W-:Y:S01]  /*50e0*/  LOP3.LUT R58, R11.reuse, 0xffff0000, RZ, 0xc0, !PT ;  /* 0xffff00000b3a7812 */ /* 0x040fe200078ec0ff */
[----:B------:R-:W-:Y:S01]  /*50f0*/  IMAD.U32 R11, R11, 0x10000, RZ ;  /* 0x000100000b0b7824 */ /* 0x000fe200078e00ff */
[----:B------:R-:W-:Y:S01]  /*5100*/  PRMT R54, R150, 0x5432, R54 ;  /* 0x0000543296367816 */ /* 0x000fe20000000036 */
[C---:B------:R-:W-:Y:S01]  /*5110*/  FMUL.FTZ R59, R60.reuse, R55 ;  /* 0x000000373c3b7220 */ /* 0x040fe20000410000 */
[----:B------:R-:W-:Y:S01]  /*5120*/  PRMT R52, R149, 0x5432, R52 ;  /* 0x0000543295347816 */ /* 0x000fe20000000034 */
[-C--:B------:R-:W-:Y:S01]  /*5130*/  FMUL.FTZ R60, R60, R58.reuse ;  /* 0x0000003a3c3c7220 */ /* 0x080fe20000410000 */
[----:B------:R-:W-:Y:S01]  /*5140*/  LOP3.LUT R61, R14, 0xffff0000, RZ, 0xc0, !PT ;  /* 0xffff00000e3d7812 */ /* 0x000fe200078ec0ff */
[----:B------:R-:W-:-:S02]  /*5150*/  FFMA.FTZ R59, R13, R58, -R59 ;  /* 0x0000003a0d3b7223 */ /* 0x000fc4000001083b */
[----:B------:R-:W-:Y:S01]  /*5160*/  FFMA.FTZ R60, R13, R55, R60 ;  /* 0x000000370d3c7223 */ /* 0x000fe2000001003c */
[C---:B------:R-:W-:Y:S01]  /*5170*/  IMAD.U32 R55, R54.reuse, 0x10000, RZ ;  /* 0x0001000036377824 */ /* 0x040fe200078e00ff */
[----:B------:R-:W-:Y:S01]  /*5180*/  LOP3.LUT R54, R54, 0xffff0000, RZ, 0xc0, !PT ;  /* 0xffff000036367812 */ /* 0x000fe200078ec0ff */
[C---:B------:R-:W-:Y:S01]  /*5190*/  IMAD.U32 R58, R52.reuse, 0x10000, RZ ;  /* 0x00010000343a7824 */ /* 0x040fe200078e00ff */
[----:B------:R-:W-:Y:S01]  /*51a0*/  LOP3.LUT R52, R52, 0xffff0000, RZ, 0xc0, !PT ;  /* 0xffff000034347812 */ /* 0x000fe200078ec0ff */
[----:B------:R-:W-:Y:S02]  /*51b0*/  IMAD.U32 R13, R14, 0x10000, RZ ;  /* 0x000100000e0d7824 */ /* 0x000fe400078e00ff */
[C---:B------:R-:W-:Y:S01]  /*51c0*/  FMUL.FTZ R14, R61.reuse, R55 ;  /* 0x000000373d0e7220 */ /* 0x040fe20000410000 */
[-C--:B------:R-:W-:Y:S01]  /*51d0*/  FMUL.FTZ R61, R61, R58.reuse ;  /* 0x0000003a3d3d7220 */ /* 0x080fe20000410000 */
[----:B------:R-:W-:Y:S02]  /*51e0*/  F2FP.BF16.F32.PACK_AB R59, R60, R59 ;  /* 0x0000003b3c3b723e */ /* 0x000fe400000010ff */
        /* <DEDUP_REMOVED lines=20> */
.L_x_491:
[----:B------:R-:W-:Y:S05]  /*5330*/  BSYNC B2 ;  /* 0x0000000000027941 */ /* 0x000fea0003800000 */
.L_x_490:
[----:B----4-:R0:W-:Y:S02]  /*5340*/  ST.E.128 desc[UR48][R56.64], R12 ;  /* 0x0000000c38007985 */ /* 0x0101e4000c101d30 */
.L_x_469:
[----:B------:R-:W-:Y:S05]  /*5350*/  BSYNC B1 ;  /* 0x0000000000017941 */ /* 0x000fea0003800000 */
.L_x_468:
[----:B------:R-:W-:-:S03]  /*5360*/  UMOV UR4, 0xffffffff ;  /* 0xffffffff00047882 */ /* 0x000fc60000000000 */
[----:B------:R-:W-:Y:S05]  /*5370*/  BRA.DIV UR4, `(.L_x_492) ;  /* 0x000001d604087947 */ /* 0x000fea000b800000 */
[----:B-1----:R-:W1:Y:S04]  /*5380*/  SHFL.IDX PT, R113, R113, 0x1, 0x1c1f ;  /* 0x003c1f0071717f89 */ /* 0x002e6800000e0000 */
[----:B------:R-:W0:Y:S02]  /*5390*/  SHFL.IDX PT, R116, R116, 0x1, 0x1c1f ;  /* 0x003c1f0074747f89 */ /* 0x000e2400000e0000 */
.L_x_801:
[----:B------:R-:W-:Y:S05]  /*53a0*/  @P4 BRA `(.L_x_493) ;  /* 0x00000058001c4947 */ /* 0x000fea0003800000 */
[----:B------:R-:W-:Y:S01]  /*53b0*/  ISETP.NE.AND P3, PT, R6, RZ, PT ;  /* 0x000000ff0600720c */ /* 0x000fe20003f65270 */
[----:B------:R-:W-:-:S12]  /*53c0*/  BSSY B1, `(.L_x_494) ;  /* 0x0000038000017945 */ /* 0x000fd80003800000 */
[----:B------:R-:W-:Y:S05]  /*53d0*/  @!P3 BRA `(.L_x_495) ;  /* 0x0000000000d8b947 */ /* 0x000fea0003800000 */
[----:B0---4-:R0:W4:Y:S01]  /*53e0*/  LDS.128 R12, [R26+0x20000] ;  /* 0x020000001a0c7984 */ /* 0x0111220000000c00 */
[C---:B------:R-:W-:Y:S01]  /*53f0*/  LEA R52, P3, R16.reuse, R116, 0x1 ;  /* 0x0000007410347211 */ /* 0x040fe200078608ff */
[----:B------:R-:W-:Y:S03]  /*5400*/  BSSY B2, `(.L_x_496) ;  /* 0x0000032000027945 */ /* 0x000fe60003800000 */
[----:B-1----:R-:W-:Y:S02]  /*5410*/  LEA.HI.X R53, R16, R113, R17, 0x1, P3 ;  /* 0x0000007110357211 */ /* 0x002fe400018f0c11 */
[----:B------:R-:W-:-:S13]  /*5420*/  ISETP.GE.AND P3, PT, R196, R117, PT ;  /* 0x00000075c400720c */ /* 0x000fda0003f66270 */
[----:B0-----:R-:W-:Y:S05]  /*5430*/  @P3 BRA `(.L_x_497) ;  /* 0x0000000000b83947 */ /* 0x001fea0003800000 */
[----:B------:R-:W-:Y:S01]  /*5440*/  SHF.R.U64 R50, R50, 0x10, R51 ;  /* 0x0000001032327819 */ /* 0x000fe20000001233 */
[----:B----4-:R-:W-:Y:S01]  /*5450*/  IMAD.U32 R56, R13, 0x10000, RZ ;  /* 0x000100000d387824 */ /* 0x010fe200078e00ff */
[--C-:B---3--:R-:W-:Y:S02]  /*5460*/  SHF.R.U64 R11, R48, 0x10, R49.reuse ;  /* 0x00000010300b7819 */ /* 0x108fe40000001231 */
[----:B------:R-:W-:Y:S02]  /*5470*/  SHF.R.U32.HI R48, RZ, 0x10, R49 ;  /* 0x00000010ff307819 */ /* 0x000fe40000011631 */
[----:B------:R-:W-:Y:S02]  /*5480*/  PRMT R49, R148, 0x5410, R50 ;  /* 0x0000541094317816 */ /* 0x000fe40000000032 */
[----:B------:R-:W-:Y:S02]  /*5490*/  PRMT R11, R147, 0x5410, R11 ;  /* 0x00005410930b7816 */ /* 0x000fe4000000000b */
[----:B------:R-:W-:-:S02]  /*54a0*/  LOP3.LUT R55, R13, 0xffff0000, RZ, 0xc0, !PT ;  /* 0xffff00000d377812 */ /* 0x000fc400078ec0ff */
[----:B------:R-:W-:Y:S02]  /*54b0*/  LOP3.LUT R50, R49, 0xffff0000, RZ, 0xc0, !PT ;  /* 0xffff000031327812 */ /* 0x000fe400078ec0ff */
[C---:B------:R-:W-:Y:S01]  /*54c0*/  LOP3.LUT R54, R11.reuse, 0xffff0000, RZ, 0xc0, !PT ;  /* 0xffff00000b367812 */ /* 0x040fe200078ec0ff */
[----:B------:R-:W-:Y:S01]  /*54d0*/  IMAD.U32 R11, R11, 0x10000, RZ ;  /* 0x000100000b0b7824 */ /* 0x000fe200078e00ff */
[----:B------:R-:W-:Y:S01]  /*54e0*/  SHF.R.U32.HI R51, RZ, 0x10, R51 ;  /* 0x00000010ff337819 */ /* 0x000fe20000011633 */
[----:B------:R-:W-:Y:S01]  /*54f0*/  FMUL.FTZ R13, R55, R50 ;  /* 0x00000032370d7220 */ /* 0x000fe20000410000 */
[----:B------:R-:W-:Y:S01]  /*5500*/  PRMT R48, R147, 0x5432, R48 ;  /* 0x0000543293307816 */ /* 0x000fe20000000030 */
[-C--:B------:R-:W-:Y:S01]  /*5510*/  FMUL.FTZ R55, R55, R54.reuse ;  /* 0x0000003637377220 */ /* 0x080fe20000410000 */
[----:B------:R-:W-:Y:S01]  /*5520*/  PRMT R51, R148, 0x5432, R51 ;  /* 0x0000543294337816 */ /* 0x000fe20000000033 */
[----:B------:R-:W-:Y:S01]  /*5530*/  FFMA.FTZ R13, R56, R54, -R13 ;  /* 0x00000036380d7223 */ /* 0x000fe2000001080d */
[----:B------:R-:W-:Y:S01]  /*5540*/  LOP3.LUT R57, R14, 0xffff0000, RZ, 0xc0, !PT ;  /* 0xffff00000e397812 */ /* 0x000fe200078ec0ff */
[----:B------:R-:W-:Y:S01]  /*5550*/  FFMA.FTZ R55, R56, R50, R55 ;  /* 0x0000003238377223 */ /* 0x000fe20000010037 */
[C---:B------:R-:W-:Y:S01]  /*5560*/  IMAD.U32 R54, R48.reuse, 0x10000, RZ ;  /* 0x0001000030367824 */ /* 0x040fe200078e00ff */
[----:B------:R-:W-:Y:S01]  /*5570*/  LOP3.LUT R48, R48, 0xffff0000, RZ, 0xc0, !PT ;  /* 0xffff000030307812 */ /* 0x000fe200078ec0ff */
        /* <DEDUP_REMOVED lines=8> */
[----:B------:R-:W-:Y:S01]  /*5600*/  LOP3.LUT R14, R15, 0xffff0000, RZ, 0xc0, !PT ;  /* 0xffff00000f0e7812 */ /* 0x000fe200078ec0ff */
[C---:B------:R-:W-:Y:S01]  /*5610*/  IMAD.U32 R50, R12.reuse, 0x10000, RZ ;  /* 0x000100000c327824 */ /* 0x040fe200078e00ff */
[----:B------:R-:W-:Y:S01]  /*5620*/  LOP3.LUT R12, R12, 0xffff0000, RZ, 0xc0, !PT ;  /* 0xffff00000c0c7812 */ /* 0x000fe200078ec0ff */
[----:B------:R-:W-:Y:S01]  /*5630*/  IMAD.U32 R54, R49, 0x10000, RZ ;  /* 0x0001000031367824 */ /* 0x000fe200078e00ff */
[----:B------:R-:W-:Y:S01]  /*5640*/  F2FP.BF16.F32.PACK_AB R56, R57, R56 ;  /* 0x000000383938723e */ /* 0x000fe200000010ff */
[----:B------:R-:W-:Y:S02]  /*5650*/  IMAD.U32 R15, R15, 0x10000, RZ ;  /* 0x000100000f0f7824 */ /* 0x000fe400078e00ff */
[C---:B------:R-:W-:Y:S01]  /*5660*/  FMUL.FTZ R49, R14.reuse, R51 ;  /* 0x000000330e317220 */ /* 0x040fe20000410000 */
[----:B------:R-:W-:-:S03]  /*5670*/  FMUL.FTZ R14, R14, R48 ;  /* 0x000000300e0e7220 */ /* 0x000fc60000410000 */
[C---:B------:R-:W-:Y:S01]  /*5680*/  FFMA.FTZ R49, R15.reuse, R48, -R49 ;  /* 0x000000300f317223 */ /* 0x040fe20000010831 */
[CC--:B------:R-:W-:Y:S01]  /*5690*/  FMUL.FTZ R48, R12.reuse, R54.reuse ;  /* 0x000000360c307220 */ /* 0x0c0fe20000410000 */
[----:B------:R-:W-:Y:S01]  /*56a0*/  FFMA.FTZ R14, R15, R51, R14 ;  /* 0x000000330f0e7223 */ /* 0x000fe2000001000e */
[-C--:B------:R-:W-:Y:S02]  /*56b0*/  FMUL.FTZ R12, R12, R11.reuse ;  /* 0x0000000b0c0c7220 */ /* 0x080fe40000410000 */
[C---:B------:R-:W-:Y:S02]  /*56c0*/  FFMA.FTZ R48, R50.reuse, R11, -R48 ;  /* 0x0000000b32307223 */ /* 0x040fe40000010830 */
[----:B------:R-:W-:Y:S01]  /*56d0*/  FFMA.FTZ R12, R50, R54, R12 ;  /* 0x00000036320c7223 */ /* 0x000fe2000001000c */
[----:B------:R-:W-:-:S04]  /*56e0*/  F2FP.BF16.F32.PACK_AB R14, R14, R49 ;  /* 0x000000310e0e723e */ /* 0x000fc800000010ff */
[----:B------:R-:W-:Y:S01]  /*56f0*/  MOV R15, R14 ;  /* 0x0000000e000f7202 */ /* 0x000fe20000000f00 */
[----:B------:R-:W-:Y:S01]  /*5700*/  IMAD.MOV.U32 R14, RZ, RZ, R56 ;  /* 0x000000ffff0e7224 */ /* 0x000fe200078e0038 */
[----:B------:R-:W-:-:S07]  /*5710*/  F2FP.BF16.F32.PACK_AB R12, R12, R48 ;  /* 0x000000300c0c723e */ /* 0x000fce00000010ff */
.L_x_497:
[----:B------:R-:W-:Y:S05]  /*5720*/  BSYNC B2 ;  /* 0x0000000000027941 */ /* 0x000fea0003800000 */
.L_x_496:
[----:B----4-:R0:W-:Y:S02]  /*5730*/  ST.E.128 desc[UR48][R52.64], R12 ;  /* 0x0000000c34007985 */ /* 0x0101e4000c101d30 */
.L_x_495:
[----:B------:R-:W-:Y:S05]  /*5740*/  BSYNC B1 ;  /* 0x0000000000017941 */ /* 0x000fea0003800000 */
.L_x_494:
[----:B------:R-:W-:Y:S01]  /*5750*/  ISETP.NE.AND P3, PT, R7, RZ, PT ;  /* 0x000000ff0700720c */ /* 0x000fe20003f65270 */
[----:B------:R-:W-:-:S12]  /*5760*/  BSSY B1, `(.L_x_498) ;  /* 0x0000039000017945 */ /* 0x000fd80003800000 */
[----:B------:R-:W-:Y:S05]  /*5770*/  @!P3 BRA `(.L_x_499) ;  /* 0x0000000000dcb947 */ /* 0x000fea0003800000 */
[----:B0---4-:R0:W4:Y:S01]  /*5780*/  LDS.128 R12, [R27+0x20000] ;  /* 0x020000001b0c7984 */ /* 0x0111220000000c00 */
[----:B------:R-:W-:Y:S01]  /*5790*/  ISETP.GE.AND P3, PT, R209, R117, PT ;  /* 0x00000075d100720c */ /* 0x000fe20003f66270 */
[----:B---3--:R-:W-:Y:S01]  /*57a0*/  IMAD.SHL.U32 R11, R198, 0x8, RZ ;  /* 0x00000008c60b7824 */ /* 0x008fe200078e00ff */
[----:B------:R-:W-:Y:S01]  /*57b0*/  BSSY B2, `(.L_x_500) ;  /* 0x0000032000027945 */ /* 0x000fe20003800000 */
[----:B------:R-:W-:Y:S02]  /*57c0*/  IMAD.MOV.U32 R48, RZ, RZ, R116 ;  /* 0x000000ffff307224 */ /* 0x000fe400078e0074 */
[----:B-1----:R-:W-:Y:S02]  /*57d0*/  IMAD.MOV.U32 R49, RZ, RZ, R113 ;  /* 0x000000ffff317224 */ /* 0x002fe400078e0071 */
[----:B------:R-:W-:-:S06]  /*57e0*/  IMAD.WIDE R48, R11, 0x2, R48 ;  /* 0x000000020b307825 */ /* 0x000fcc00078e0230 */
[----:B0-----:R-:W-:Y:S05]  /*57f0*/  @P3 BRA `(.L_x_501) ;  /* 0x0000000000b43947 */ /* 0x001fea0003800000 */
[----:B------:R-:W-:Y:S01]  /*5800*/  SHF.R.U64 R11, R44, 0x10, R45 ;  /* 0x000000102c0b7819 */ /* 0x000fe2000000122d */
[----:B----4-:R-:W-:Y:S01]  /*5810*/  IMAD.U32 R52, R12, 0x10000, RZ ;  /* 0x000100000c347824 */ /* 0x010fe200078e00ff */
[--C-:B------:R-:W-:Y:S02]  /*5820*/  SHF.R.U64 R44, R46, 0x10, R47.reuse ;  /* 0x000000102e2c7819 */ /* 0x100fe4000000122f */
[----:B------:R-:W-:Y:S01]  /*5830*/  SHF.R.U32.HI R50, RZ, 0x10, R47 ;  /* 0x00000010ff327819 */ /* 0x000fe2000001162f */
[----:B------:R-:W-:Y:S01]  /*5840*/  IMAD.U32 R47, R14, 0x10000, RZ ;  /* 0x000100000e2f7824 */ /* 0x000fe200078e00ff */
[----:B------:R-:W-:Y:S02]  /*5850*/  SHF.R.U32.HI R45, RZ, 0x10, R45 ;  /* 0x00000010ff2d7819 */ /* 0x000fe4000001162d */
[C---:B------:R-:W-:Y:S02]  /*5860*/  PRMT R44, R146.reuse, 0x5410, R44 ;  /* 0x00005410922c7816 */ /* 0x040fe4000000002c */
[----:B------:R-:W-:Y:S01]  /*5870*/  PRMT R146, R146, 0x5432, R50 ;  /* 0x0000543292927816 */ /* 0x000fe20000000032 */
[----:B------:R-:W-:Y:S01]  /*5880*/  IMAD.U32 R50, R13, 0x10000, RZ ;  /* 0x000100000d327824 */ /* 0x000fe200078e00ff */
[----:B------:R-:W-:-:S02]  /*5890*/  PRMT R11, R145, 0x5410, R11 ;  /* 0x00005410910b7816 */ /* 0x000fc4000000000b */
[----:B------:R-:W-:Y:S01]  /*58a0*/  PRMT R45, R145, 0x5432, R45 ;  /* 0x00005432912d7816 */ /* 0x000fe2000000002d */
[----:B------:R-:W-:Y:S01]  /*58b0*/  IMAD.U32 R53, R146, 0x10000, RZ ;  /* 0x0001000092357824 */ /* 0x000fe200078e00ff */
[----:B------:R-:W-:Y:S02]  /*58c0*/  LOP3.LUT R56, R13, 0xffff0000, RZ, 0xc0, !PT ;  /* 0xffff00000d387812 */ /* 0x000fe400078ec0ff */
[----:B------:R-:W-:Y:S01]  /*58d0*/  LOP3.LUT R14, R14, 0xffff0000, RZ, 0xc0, !PT ;  /* 0xffff00000e0e7812 */ /* 0x000fe200078ec0ff */
[----:B------:R-:W-:Y:S01]  /*58e0*/  IMAD.U32 R54, R45, 0x10000, RZ ;  /* 0x000100002d367824 */ /* 0x000fe200078e00ff */
[C---:B------:R-:W-:Y:S01]  /*58f0*/  LOP3.LUT R13, R44.reuse, 0xffff0000, RZ, 0xc0, !PT ;  /* 0xffff00002c0d7812 */ /* 0x040fe200078ec0ff */
[----:B------:R-:W-:Y:S01]  /*5900*/  IMAD.U32 R44, R44, 0x10000, RZ ;  /* 0x000100002c2c7824 */ /* 0x000fe200078e00ff */
[----:B------:R-:W-:Y:S01]  /*5910*/  LOP3.LUT R51, R11, 0xffff0000, RZ, 0xc0, !PT ;  /* 0xffff00000b337812 */ /* 0x000fe200078ec0ff */
[----:B------:R-:W-:Y:S01]  /*5920*/  FMUL.FTZ R57, R14, R53 ;  /* 0x000000350e397220 */ /* 0x000fe20000410000 */
[----:B------:R-:W-:Y:S01]  /*5930*/  LOP3.LUT R46, R15, 0xffff0000, RZ, 0xc0, !PT ;  /* 0xffff00000f2e7812 */ /* 0x000fe200078ec0ff */
[----:B------:R-:W-:Y:S01]  /*5940*/  FMUL.FTZ R55, R56, R13 ;  /* 0x0000000d38377220 */ /* 0x000fe20000410000 */
[-C--:B------:R-:W-:Y:S01]  /*5950*/  FMUL.FTZ R14, R14, R54.reuse ;  /* 0x000000360e0e7220 */ /* 0x080fe20000410000 */
[----:B------:R-:W-:Y:S01]  /*5960*/  FMUL.FTZ R56, R56, R51 ;  /* 0x0000003338387220 */ /* 0x000fe20000410000 */
[----:B------:R-:W-:Y:S01]  /*5970*/  LOP3.LUT R146, R146, 0xffff0000, RZ, 0xc0, !PT ;  /* 0xffff000092927812 */ /* 0x000fe200078ec0ff */
[----:B------:R-:W-:Y:S01]  /*5980*/  IMAD.U32 R11, R11, 0x10000, RZ ;  /* 0x000100000b0b7824 */ /* 0x000fe200078e00ff */
[----:B------:R-:W-:Y:S01]  /*5990*/  LOP3.LUT R45, R45, 0xffff0000, RZ, 0xc0, !PT ;  /* 0xffff00002d2d7812 */ /* 0x000fe200078ec0ff */
[----:B------:R-:W-:Y:S01]  /*59a0*/  FFMA.FTZ R56, R50, R13, R56 ;  /* 0x0000000d32387223 */ /* 0x000fe20000010038 */
[----:B------:R-:W-:Y:S01]  /*59b0*/  LOP3.LUT R12, R12, 0xffff0000, RZ, 0xc0, !PT ;  /* 0xffff00000c0c7812 */ /* 0x000fe200078ec0ff */
[C---:B------:R-:W-:Y:S01]  /*59c0*/  FFMA.FTZ R57, R47.reuse, R54, -R57 ;  /* 0x000000362f397223 */ /* 0x040fe20000010839 */
[----:B------:R-:W-:Y:S01]  /*59d0*/  FFMA.FTZ R14, R47, R53, R14 ;  /* 0x000000352f0e7223 */ /* 0x000fe2000001000e */
[C---:B------:R-:W-:Y:S01]  /*59e0*/  FMUL.FTZ R13, R46.reuse, R146 ;  /* 0x000000922e0d7220 */ /* 0x040fe20000410000 */
[----:B------:R-:W-:Y:S01]  /*59f0*/  FMUL.FTZ R47, R46, R45 ;  /* 0x0000002d2e2f7220 */ /* 0x000fe20000410000 */
[----:B------:R-:W-:-:S02]  /*5a00*/  IMAD.U32 R15, R15, 0x10000, RZ ;  /* 0x000100000f0f7824 */ /* 0x000fc400078e00ff */
[----:B------:R-:W-:Y:S01]  /*5a10*/  FFMA.FTZ R55, R50, R51, -R55 ;  /* 0x0000003332377223 */ /* 0x000fe20000010837 */
[C---:B------:R-:W-:Y:S01]  /*5a20*/  FMUL.FTZ R46, R12.reuse, R44 ;  /* 0x0000002c0c2e7220 */ /* 0x040fe20000410000 */
[----:B------:R-:W-:Y:S01]  /*5a30*/  FMUL.FTZ R12, R12, R11 ;  /* 0x0000000b0c0c7220 */ /* 0x000fe20000410000 */
[C---:B------:R-:W-:Y:S01]  /*5a40*/  FFMA.FTZ R13, R15.reuse, R45, -R13 ;  /* 0x0000002d0f0d7223 */ /* 0x040fe2000001080d */
[----:B------:R-:W-:Y:S01]  /*5a50*/  FFMA.FTZ R146, R15, R146, R47 ;  /* 0x000000920f927223 */ /* 0x000fe2000001002f */
[C---:B------:R-:W-:Y:S01]  /*5a60*/  FFMA.FTZ R46, R52.reuse, R11, -R46 ;  /* 0x0000000b342e7223 */ /* 0x040fe2000001082e */
[----:B------:R-:W-:Y:S01]  /*5a70*/  FFMA.FTZ R11, R52, R44, R12 ;  /* 0x0000002c340b7223 */ /* 0x000fe2000001000c */
[----:B------:R-:W-:Y:S02]  /*5a80*/  F2FP.BF16.F32.PACK_AB R55, R56, R55 ;  /* 0x000000373837723e */ /* 0x000fe400000010ff */
[----:B------:R-:W-:Y:S02]  /*5a90*/  F2FP.BF16.F32.PACK_AB R15, R146, R13 ;  /* 0x0000000d920f723e */ /* 0x000fe400000010ff */
[----:B------:R-:W-:Y:S01]  /*5aa0*/  F2FP.BF16.F32.PACK_AB R14, R14, R57 ;  /* 0x000000390e0e723e */ /* 0x000fe200000010ff */
[----:B------:R-:W-:Y:S01]  /*5ab0*/  IMAD.MOV.U32 R13, RZ, RZ, R55 ;  /* 0x000000ffff0d7224 */ /* 0x000fe200078e0037 */
[----:B------:R-:W-:-:S07]  /*5ac0*/  F2FP.BF16.F32.PACK_AB R12, R11, R46 ;  /* 0x0000002e0b0c723e */ /* 0x000fce00000010ff */
.L_x_501:
[----:B------:R-:W-:Y:S05]  /*5ad0*/  BSYNC B2 ;  /* 0x0000000000027941 */ /* 0x000fea0003800000 */
.L_x_500:
[----:B----4-:R0:W-:Y:S02]  /*5ae0*/  ST.E.128 desc[UR48][R48.64], R12 ;  /* 0x0000000c30007985 */ /* 0x0101e4000c101d30 */
.L_x_499:
[----:B------:R-:W-:Y:S05]  /*5af0*/  BSYNC B1 ;  /* 0x0000000000017941 */ /* 0x000fea0003800000 */
.L_x_498:
        /* <DEDUP_REMOVED lines=11> */
[----:B------:R-:W-:Y:S02]  /*5bb0*/  SHF.R.U64 R47, R42, 0x10, R43 ;  /* 0x000000102a2f7819 */ /* 0x000fe4000000122b */
[----:B------:R-:W-:Y:S01]  /*5bc0*/  SHF.R.U64 R48, R40, 0x10, R41 ;  /* 0x0000001028307819 */ /* 0x000fe20000001229 */
[----:B----4-:R-:W-:Y:S01]  /*5bd0*/  IMAD.U32 R40, R14, 0x10000, RZ ;  /* 0x000100000e287824 */ /* 0x010fe200078e00ff */
[----:B------:R-:W-:Y:S02]  /*5be0*/  SHF.R.U32.HI R43, RZ, 0x10, R43 ;  /* 0x00000010ff2b7819 */ /* 0x000fe4000001162b */
[----:B------:R-:W-:Y:S02]  /*5bf0*/  SHF.R.U32.HI R46, RZ, 0x10, R41 ;  /* 0x00000010ff2e7819 */ /* 0x000fe40000011629 */
[C---:B------:R-:W-:Y:S02]  /*5c00*/  PRMT R42, R144.reuse, 0x5410, R47 ;  /* 0x00005410902a7816 */ /* 0x040fe4000000002f */
[----:B------:R-:W-:Y:S01]  /*5c10*/  PRMT R41, R143, 0x5410, R48 ;  /* 0x000054108f297816 */ /* 0x000fe20000000030 */
[----:B------:R-:W-:Y:S01]  /*5c20*/  IMAD.U32 R48, R13, 0x10000, RZ ;  /* 0x000100000d307824 */ /* 0x000fe200078e00ff */
[----:B------:R-:W-:-:S02]  /*5c30*/  PRMT R144, R144, 0x5432, R43 ;  /* 0x0000543290907816 */ /* 0x000fc4000000002b */
[----:B------:R-:W-:Y:S02]  /*5c40*/  PRMT R143, R143, 0x5432, R46 ;  /* 0x000054328f8f7816 */ /* 0x000fe4000000002e */
[----:B------:R-:W-:Y:S01]  /*5c50*/  LOP3.LUT R11, R14, 0xffff0000, RZ, 0xc0, !PT ;  /* 0xffff00000e0b7812 */ /* 0x000fe200078ec0ff */
[----:B------:R-:W-:Y:S01]  /*5c60*/  IMAD.U32 R43, R144, 0x10000, RZ ;  /* 0x00010000902b7824 */ /* 0x000fe200078e00ff */
[----:B------:R-:W-:Y:S01]  /*5c70*/  LOP3.LUT R47, R13, 0xffff0000, RZ, 0xc0, !PT ;  /* 0xffff00000d2f7812 */ /* 0x000fe200078ec0ff */
[----:B------:R-:W-:Y:S01]  /*5c80*/  IMAD.U32 R46, R143, 0x10000, RZ ;  /* 0x000100008f2e7824 */ /* 0x000fe200078e00ff */
[----:B------:R-:W-:Y:S01]  /*5c90*/  LOP3.LUT R50, R42, 0xffff0000, RZ, 0xc0, !PT ;  /* 0xffff00002a327812 */ /* 0x000fe200078ec0ff */
[----:B------:R-:W-:Y:S01]  /*5ca0*/  FMUL.FTZ R53, R11, R43 ;  /* 0x0000002b0b357220 */ /* 0x000fe20000410000 */
[----:B------:R-:W-:Y:S01]  /*5cb0*/  LOP3.LUT R49, R41, 0xffff0000, RZ, 0xc0, !PT ;  /* 0xffff000029317812 */ /* 0x000fe200078ec0ff */
[----:B------:R-:W-:Y:S01]  /*5cc0*/  IMAD.U32 R13, R12, 0x10000, RZ ;  /* 0x000100000c0d7824 */ /* 0x000fe200078e00ff */
[----:B------:R-:W-:Y:S01]  /*5cd0*/  LOP3.LUT R14, R15, 0xffff0000, RZ, 0xc0, !PT ;  /* 0xffff00000f0e7812 */ /* 0x000fe200078ec0ff */
[----:B------:R-:W-:Y:S01]  /*5ce0*/  FMUL.FTZ R51, R47, R50 ;  /* 0x000000322f337220 */ /* 0x000fe20000410000 */
[----:B------:R-:W-:Y:S01]  /*5cf0*/  FMUL.FTZ R11, R11, R46 ;  /* 0x0000002e0b0b7220 */ /* 0x000fe20000410000 */
[-C--:B------:R-:W-:Y:S01]  /*5d00*/  FMUL.FTZ R47, R47, R49.reuse ;  /* 0x000000312f2f7220 */ /* 0x080fe20000410000 */
[----:B------:R-:W-:Y:S01]  /*5d10*/  LOP3.LUT R144, R144, 0xffff0000, RZ, 0xc0, !PT ;  /* 0xffff000090907812 */ /* 0x000fe200078ec0ff */
[----:B------:R-:W-:Y:S01]  /*5d20*/  IMAD.U32 R42, R42, 0x10000, RZ ;  /* 0x000100002a2a7824 */ /* 0x000fe200078e00ff */
[----:B------:R-:W-:Y:S01]  /*5d30*/  LOP3.LUT R143, R143, 0xffff0000, RZ, 0xc0, !PT ;  /* 0xffff00008f8f7812 */ /* 0x000fe200078ec0ff */
[----:B------:R-:W-:Y:S01]  /*5d40*/  IMAD.U32 R41, R41, 0x10000, RZ ;  /* 0x0001000029297824 */ /* 0x000fe200078e00ff */
[----:B------:R-:W-:Y:S01]  /*5d50*/  LOP3.LUT R12, R12, 0xffff0000, RZ, 0xc0, !PT ;  /* 0xffff00000c0c7812 */ /* 0x000fe200078ec0ff */
[C---:B------:R-:W-:Y:S01]  /*5d60*/  FFMA.FTZ R49, R48.reuse, R49, -R51 ;  /* 0x0000003130317223 */ /* 0x040fe20000010833 */
[----:B------:R-:W-:Y:S01]  /*5d70*/  FFMA.FTZ R48, R48, R50, R47 ;  /* 0x0000003230307223 */ /* 0x000fe2000001002f */
[C---:B------:R-:W-:Y:S01]  /*5d80*/  FFMA.FTZ R46, R40.reuse, R46, -R53 ;  /* 0x0000002e282e7223 */ /* 0x040fe20000010835 */
[----:B------:R-:W-:Y:S01]  /*5d90*/  FFMA.FTZ R43, R40, R43, R11 ;  /* 0x0000002b282b7223 */ /* 0x000fe2000001000b */
[C---:B------:R-:W-:Y:S01]  /*5da0*/  FMUL.FTZ R40, R14.reuse, R144 ;  /* 0x000000900e287220 */ /* 0x040fe20000410000 */
[----:B------:R-:W-:Y:S01]  /*5db0*/  FMUL.FTZ R47, R14, R143 ;  /* 0x0000008f0e2f7220 */ /* 0x000fe20000410000 */
[C---:B------:R-:W-:Y:S01]  /*5dc0*/  FMUL.FTZ R14, R12.reuse, R42 ;  /* 0x0000002a0c0e7220 */ /* 0x040fe20000410000 */
[-C--:B------:R-:W-:Y:S01]  /*5dd0*/  FMUL.FTZ R11, R12, R41.reuse ;  /* 0x000000290c0b7220 */ /* 0x080fe20000410000 */
[----:B------:R-:W-:Y:S01]  /*5de0*/  IMAD.U32 R15, R15, 0x10000, RZ ;  /* 0x000100000f0f7824 */ /* 0x000fe200078e00ff */
[----:B------:R-:W-:Y:S01]  /*5df0*/  F2FP.BF16.F32.PACK_AB R46, R43, R46 ;  /* 0x0000002e2b2e723e */ /* 0x000fe200000010ff */
[C---:B------:R-:W-:Y:S01]  /*5e00*/  FFMA.FTZ R14, R13.reuse, R41, -R14 ;  /* 0x000000290d0e7223 */ /* 0x040fe2000001080e */
[----:B------:R-:W-:Y:S01]  /*5e10*/  FFMA.FTZ R11, R13, R42, R11 ;  /* 0x0000002a0d0b7223 */ /* 0x000fe2000001000b */
[C---:B------:R-:W-:Y:S01]  /*5e20*/  FFMA.FTZ R40, R15.reuse, R143, -R40 ;  /* 0x0000008f0f287223 */ /* 0x040fe20000010828 */
[----:B------:R-:W-:Y:S01]  /*5e30*/  FFMA.FTZ R47, R15, R144, R47 ;  /* 0x000000900f2f7223 */ /* 0x000fe2000001002f */
[----:B------:R-:W-:-:S02]  /*5e40*/  F2FP.BF16.F32.PACK_AB R13, R48, R49 ;  /* 0x00000031300d723e */ /* 0x000fc400000010ff */
[----:B------:R-:W-:Y:S01]  /*5e50*/  F2FP.BF16.F32.PACK_AB R12, R11, R14 ;  /* 0x0000000e0b0c723e */ /* 0x000fe200000010ff */
[----:B------:R-:W-:Y:S01]  /*5e60*/  IMAD.MOV.U32 R14, RZ, RZ, R46 ;  /* 0x000000ffff0e7224 */ /* 0x000fe200078e002e */
[----:B------:R-:W-:-:S07]  /*5e70*/  F2FP.BF16.F32.PACK_AB R15, R47, R40 ;  /* 0x000000282f0f723e */ /* 0x000fce00000010ff */
.L_x_505:
[----:B------:R-:W-:Y:S05]  /*5e80*/  BSYNC B2 ;  /* 0x0000000000027941 */ /* 0x000fea0003800000 */
.L_x_504:
[----:B----4-:R0:W-:Y:S02]  /*5e90*/  ST.E.128 desc[UR48][R44.64], R12 ;  /* 0x0000000c2c007985 */ /* 0x0101e4000c101d30 */
.L_x_503:
[----:B------:R-:W-:Y:S05]  /*5ea0*/  BSYNC B1 ;  /* 0x0000000000017941 */ /* 0x000fea0003800000 */
.L_x_502:
        /* <DEDUP_REMOVED lines=9> */
[--C-:B------:R-:W-:Y:S01]  /*5f40*/  SHF.R.U64 R44, R36, 0x10, R37.reuse ;  /* 0x00000010242c7819 */ /* 0x100fe20000001225 */
[----:B----4-:R-:W-:Y:S01]  /*5f50*/  IMAD.U32 R36, R14, 0x10000, RZ ;  /* 0x000100000e247824 */ /* 0x010fe200078e00ff */
[----:B------:R-:W-:Y:S02]  /*5f60*/  SHF.R.U32.HI R42, RZ, 0x10, R37 ;  /* 0x00000010ff2a7819 */ /* 0x000fe40000011625 */
[----:B------:R-:W-:Y:S02]  /*5f70*/  SHF.R.U64 R43, R38, 0x10, R39 ;  /* 0x00000010262b7819 */ /* 0x000fe40000001227 */
[----:B------:R-:W-:Y:S01]  /*5f80*/  LOP3.LUT R37, R14, 0xffff0000, RZ, 0xc0, !PT ;  /* 0xffff00000e257812 */ /* 0x000fe200078ec0ff */
[C---:B------:R-:W-:Y:S01]  /*5f90*/  IMAD.U32 R14, R15.reuse, 0x10000, RZ ;  /* 0x000100000f0e7824 */ /* 0x040fe200078e00ff */
[----:B---3--:R-:W-:Y:S02]  /*5fa0*/  LOP3.LUT R11, R15, 0xffff0000, RZ, 0xc0, !PT ;  /* 0xffff00000f0b7812 */ /* 0x008fe400078ec0ff */
[----:B------:R-:W-:-:S02]  /*5fb0*/  PRMT R15, R115, 0x5410, R44 ;  /* 0x00005410730f7816 */ /* 0x000fc4000000002c */
[----:B------:R-:W-:Y:S02]  /*5fc0*/  SHF.R.U32.HI R39, RZ, 0x10, R39 ;  /* 0x00000010ff277819 */ /* 0x000fe40000011627 */
[----:B------:R-:W-:Y:S02]  /*5fd0*/  PRMT R115, R115, 0x5432, R42 ;  /* 0x0000543273737816 */ /* 0x000fe4000000002a */
[C---:B------:R-:W-:Y:S01]  /*5fe0*/  PRMT R42, R130.reuse, 0x5410, R43 ;  /* 0x00005410822a7816 */ /* 0x040fe2000000002b */
[----:B------:R-:W-:Y:S01]  /*5ff0*/  IMAD.U32 R43, R13, 0x10000, RZ ;  /* 0x000100000d2b7824 */ /* 0x000fe200078e00ff */
[----:B------:R-:W-:Y:S01]  /*6000*/  PRMT R130, R130, 0x5432, R39 ;  /* 0x0000543282827816 */ /* 0x000fe20000000027 */
[----:B------:R-:W-:Y:S01]  /*6010*/  IMAD.U32 R45, R115, 0x10000, RZ ;  /* 0x00010000732d7824 */ /* 0x000fe200078e00ff */
[----:B------:R-:W-:Y:S02]  /*6020*/  LOP3.LUT R39, R13, 0xffff0000, RZ, 0xc0, !PT ;  /* 0xffff00000d277812 */ /* 0x000fe400078ec0ff */
[----:B------:R-:W-:Y:S01]  /*6030*/  LOP3.LUT R46, R42, 0xffff0000, RZ, 0xc0, !PT ;  /* 0xffff00002a2e7812 */ /* 0x000fe200078ec0ff */
[----:B------:R-:W-:Y:S01]  /*6040*/  IMAD.U32 R38, R130, 0x10000, RZ ;  /* 0x0001000082267824 */ /* 0x000fe200078e00ff */
[----:B------:R-:W-:-:S02]  /*6050*/  LOP3.LUT R44, R15, 0xffff0000, RZ, 0xc0, !PT ;  /* 0xffff00000f2c7812 */ /* 0x000fc400078ec0ff */
[----:B------:R-:W-:Y:S01]  /*6060*/  SHF.L.U32 R13, R12, 0x10, RZ ;  /* 0x000000100c0d7819 */ /* 0x000fe200000006ff */
[C---:B------:R-:W-:Y:S01]  /*6070*/  FMUL.FTZ R48, R39.reuse, R46 ;  /* 0x0000002e27307220 */ /* 0x040fe20000410000 */
[----:B------:R-:W-:Y:S01]  /*6080*/  LOP3.LUT R130, R130, 0xffff0000, RZ, 0xc0, !PT ;  /* 0xffff000082827812 */ /* 0x000fe200078ec0ff */
[-C--:B------:R-:W-:Y:S01]  /*6090*/  FMUL.FTZ R47, R39, R44.reuse ;  /* 0x0000002c272f7220 */ /* 0x080fe20000410000 */
[----:B------:R-:W-:Y:S01]  /*60a0*/  LOP3.LUT R39, R12, 0xffff0000, RZ, 0xc0, !PT ;  /* 0xffff00000c277812 */ /* 0x000fe200078ec0ff */
[----:B------:R-:W-:Y:S01]  /*60b0*/  FFMA.FTZ R12, R43, R44, -R48 ;  /* 0x0000002c2b0c7223 */ /* 0x000fe20000010830 */
[----:B------:R-:W-:Y:S01]  /*60c0*/  FMUL.FTZ R49, R37, R38 ;  /* 0x0000002625317220 */ /* 0x000fe20000410000 */
[----:B------:R-:W-:Y:S01]  /*60d0*/  FFMA.FTZ R43, R43, R46, R47 ;  /* 0x0000002e2b2b7223 */ /* 0x000fe2000001002f */
[----:B------:R-:W-:Y:S01]  /*60e0*/  FMUL.FTZ R47, R37, R45 ;  /* 0x0000002d252f7220 */ /* 0x000fe20000410000 */
[----:B------:R-:W-:Y:S01]  /*60f0*/  LOP3.LUT R115, R115, 0xffff0000, RZ, 0xc0, !PT ;  /* 0xffff000073737812 */ /* 0x000fe200078ec0ff */
[----:B------:R-:W-:-:S02]  /*6100*/  IMAD.U32 R44, R42, 0x10000, RZ ;  /* 0x000100002a2c7824 */ /* 0x000fc400078e00ff */
[C---:B------:R-:W-:Y:S01]  /*6110*/  FFMA.FTZ R37, R36.reuse, R45, -R49 ;  /* 0x0000002d24257223 */ /* 0x040fe20000010831 */
[----:B------:R-:W-:Y:S02]  /*6120*/  IMAD.U32 R42, R15, 0x10000, RZ ;  /* 0x000100000f2a7824 */ /* 0x000fe400078e00ff */
[----:B------:R-:W-:Y:S01]  /*6130*/  FFMA.FTZ R38, R36, R38, R47 ;  /* 0x0000002624267223 */ /* 0x000fe2000001002f */
[C---:B------:R-:W-:Y:S01]  /*6140*/  FMUL.FTZ R15, R11.reuse, R130 ;  /* 0x000000820b0f7220 */ /* 0x040fe20000410000 */
[-C--:B------:R-:W-:Y:S01]  /*6150*/  FMUL.FTZ R11, R11, R115.reuse ;  /* 0x000000730b0b7220 */ /* 0x080fe20000410000 */
[C---:B------:R-:W-:Y:S01]  /*6160*/  FMUL.FTZ R36, R39.reuse, R44 ;  /* 0x0000002c27247220 */ /* 0x040fe20000410000 */
[----:B------:R-:W-:Y:S01]  /*6170*/  FMUL.FTZ R39, R39, R42 ;  /* 0x0000002a27277220 */ /* 0x000fe20000410000 */
[C---:B------:R-:W-:Y:S01]  /*6180*/  FFMA.FTZ R15, R14.reuse, R115, -R15 ;  /* 0x000000730e0f7223 */ /* 0x040fe2000001080f */
[----:B------:R-:W-:Y:S01]  /*6190*/  FFMA.FTZ R14, R14, R130, R11 ;  /* 0x000000820e0e7223 */ /* 0x000fe2000001000b */
[C---:B------:R-:W-:Y:S01]  /*61a0*/  FFMA.FTZ R36, R13.reuse, R42, -R36 ;  /* 0x0000002a0d247223 */ /* 0x040fe20000010824 */
[----:B------:R-:W-:Y:S01]  /*61b0*/  FFMA.FTZ R39, R13, R44, R39 ;  /* 0x0000002c0d277223 */ /* 0x000fe20000010027 */
[----:B------:R-:W-:-:S02]  /*61c0*/  F2FP.BF16.F32.PACK_AB R13, R43, R12 ;  /* 0x0000000c2b0d723e */ /* 0x000fc400000010ff */
[----:B------:R-:W-:Y:S02]  /*61d0*/  F2FP.BF16.F32.PACK_AB R15, R14, R15 ;  /* 0x0000000f0e0f723e */ /* 0x000fe400000010ff */
[----:B------:R-:W-:Y:S02]  /*61e0*/  F2FP.BF16.F32.PACK_AB R14, R38, R37 ;  /* 0x00000025260e723e */ /* 0x000fe400000010ff */
[----:B------:R-:W-:-:S07]  /*61f0*/  F2FP.BF16.F32.PACK_AB R12, R39, R36 ;  /* 0x00000024270c723e */ /* 0x000fce00000010ff */
.L_x_509:
[----:B------:R-:W-:Y:S05]  /*6200*/  BSYNC B2 ;  /* 0x0000000000027941 */ /* 0x000fea0003800000 */
.L_x_508:
[----:B----4-:R0:W-:Y:S02]  /*6210*/  ST.E.128 desc[UR48][R40.64], R12 ;  /* 0x0000000c28007985 */ /* 0x0101e4000c101d30 */
.L_x_507:
[----:B------:R-:W-:Y:S05]  /*6220*/  BSYNC B1 ;  /* 0x0000000000017941 */ /* 0x000fea0003800000 */
.L_x_506:
        /* <DEDUP_REMOVED lines=11> */
[----:B------:R-:W-:Y:S02]  /*62e0*/  SHF.R.U64 R39, R34, 0x10, R35 ;  /* 0x0000001022277819 */ /* 0x000fe40000001223 */
[----:B------:R-:W-:Y:S02]  /*62f0*/  SHF.R.U32.HI R38, RZ, 0x10, R33 ;  /* 0x00000010ff267819 */ /* 0x000fe40000011621 */
[----:B------:R-:W-:Y:S02]  /*6300*/  SHF.R.U32.HI R33, RZ, 0x10, R35 ;  /* 0x00000010ff217819 */ /* 0x000fe40000011623 */
[----:B------:R-:W-:Y:S02]  /*6310*/  PRMT R35, R79, 0x5410, R40 ;  /* 0x000054104f237816 */ /* 0x000fe40000000028 */
[----:B------:R-:W-:-:S02]  /*6320*/  PRMT R40, R114, 0x5410, R39 ;  /* 0x0000541072287816 */ /* 0x000fc40000000027 */
[----:B------:R-:W-:Y:S02]  /*6330*/  PRMT R114, R114, 0x5432, R33 ;  /* 0x0000543272727816 */ /* 0x000fe40000000021 */
[----:B------:R-:W-:Y:S02]  /*6340*/  PRMT R79, R79, 0x5432, R38 ;  /* 0x000054324f4f7816 */ /* 0x000fe40000000026 */
[----:B------:R-:W-:Y:S01]  /*6350*/  LOP3.LUT R33, R13, 0xffff0000, RZ, 0xc0, !PT ;  /* 0xffff00000d217812 */ /* 0x000fe200078ec0ff */
[----:B------:R-:W-:Y:S01]  /*6360*/  IMAD.U32 R41, R114, 0x10000, RZ ;  /* 0x0001000072297824 */ /* 0x000fe200078e00ff */
[C---:B------:R-:W-:Y:S01]  /*6370*/  LOP3.LUT R42, R40.reuse, 0xffff0000, RZ, 0xc0, !PT ;  /* 0xffff0000282a7812 */ /* 0x040fe200078ec0ff */
[----:B------:R-:W-:Y:S01]  /*6380*/  IMAD.U32 R39, R79, 0x10000, RZ ;  /* 0x000100004f277824 */ /* 0x000fe200078e00ff */
[----:B------:R-:W-:Y:S01]  /*6390*/  LOP3.LUT R38, R35, 0xffff0000, RZ, 0xc0, !PT ;  /* 0xffff000023267812 */ /* 0x000fe200078ec0ff */
[----:B------:R-:W-:Y:S01]  /*63a0*/  IMAD.U32 R40, R40, 0x10000, RZ ;  /* 0x0001000028287824 */ /* 0x000fe200078e00ff */
[----:B------:R-:W-:Y:S01]  /*63b0*/  LOP3.LUT R34, R14, 0xffff0000, RZ, 0xc0, !PT ;  /* 0xffff00000e227812 */ /* 0x000fe200078ec0ff */
[C---:B------:R-:W-:Y:S01]  /*63c0*/  IMAD.U32 R14, R15.reuse, 0x10000, RZ ;  /* 0x000100000f0e7824 */ /* 0x040fe200078e00ff */
[----:B---3--:R-:W-:Y:S01]  /*63d0*/  LOP3.LUT R11, R15, 0xffff0000, RZ, 0xc0, !PT ;  /* 0xffff00000f0b7812 */ /* 0x008fe200078ec0ff */
[----:B------:R-:W-:Y:S01]  /*63e0*/  FMUL.FTZ R44, R33, R42 ;  /* 0x0000002a212c7220 */ /* 0x000fe20000410000 */
[----:B------:R-:W-:-:S02]  /*63f0*/  IMAD.U32 R15, R13, 0x10000, RZ ;  /* 0x000100000d0f7824 */ /* 0x000fc400078e00ff */
[-C--:B------:R-:W-:Y:S01]  /*6400*/  FMUL.FTZ R33, R33, R38.reuse ;  /* 0x0000002621217220 */ /* 0x080fe20000410000 */
[----:B------:R-:W-:Y:S01]  /*6410*/  LOP3.LUT R114, R114, 0xffff0000, RZ, 0xc0, !PT ;  /* 0xffff000072727812 */ /* 0x000fe200078ec0ff */
[----:B------:R-:W-:Y:S02]  /*6420*/  IMAD.U32 R13, R12, 0x10000, RZ ;  /* 0x000100000c0d7824 */ /* 0x000fe400078e00ff */
[C---:B------:R-:W-:Y:S01]  /*6430*/  FFMA.FTZ R44, R15.reuse, R38, -R44 ;  /* 0x000000260f2c7223 */ /* 0x040fe2000001082c */
[----:B------:R-:W-:Y:S01]  /*6440*/  FFMA.FTZ R33, R15, R42, R33 ;  /* 0x0000002a0f217223 */ /* 0x000fe20000010021 */
[C---:B------:R-:W-:Y:S01]  /*6450*/  FMUL.FTZ R15, R34.reuse, R39 ;  /* 0x00000027220f7220 */ /* 0x040fe20000410000 */
[-C--:B------:R-:W-:Y:S01]  /*6460*/  FMUL.FTZ R43, R34, R41.reuse ;  /* 0x00000029222b7220 */ /* 0x080fe20000410000 */
[----:B------:R-:W-:Y:S01]  /*6470*/  LOP3.LUT R79, R79, 0xffff0000, RZ, 0xc0, !PT ;  /* 0xffff00004f4f7812 */ /* 0x000fe200078ec0ff */
[----:B------:R-:W-:Y:S01]  /*6480*/  IMAD.U32 R35, R35, 0x10000, RZ ;  /* 0x0001000023237824 */ /* 0x000fe200078e00ff */
[----:B------:R-:W-:Y:S01]  /*6490*/  LOP3.LUT R12, R12, 0xffff0000, RZ, 0xc0, !PT ;  /* 0xffff00000c0c7812 */ /* 0x000fe200078ec0ff */
[C---:B------:R-:W-:Y:S01]  /*64a0*/  FFMA.FTZ R34, R32.reuse, R41, R15 ;  /* 0x0000002920227223 */ /* 0x040fe2000001000f */
[----:B------:R-:W-:Y:S01]  /*64b0*/  FFMA.FTZ R43, R32, R39, -R43 ;  /* 0x00000027202b7223 */ /* 0x000fe2000001082b */
[C---:B------:R-:W-:Y:S01]  /*64c0*/  FMUL.FTZ R15, R11.reuse, R114 ;  /* 0x000000720b0f7220 */ /* 0x040fe20000410000 */
[----:B------:R-:W-:Y:S01]  /*64d0*/  FMUL.FTZ R39, R11, R79 ;  /* 0x0000004f0b277220 */ /* 0x000fe20000410000 */
        /* <DEDUP_REMOVED lines=10> */
.L_x_513:
[----:B------:R-:W-:Y:S05]  /*6580*/  BSYNC B2 ;  /* 0x0000000000027941 */ /* 0x000fea0003800000 */
.L_x_512:
[----:B----4-:R0:W-:Y:S02]  /*6590*/  ST.E.128 desc[UR48][R36.64], R12 ;  /* 0x0000000c24007985 */ /* 0x0101e4000c101d30 */
.L_x_511:
[----:B------:R-:W-:Y:S05]  /*65a0*/  BSYNC B1 ;  /* 0x0000000000017941 */ /* 0x000fea0003800000 */
.L_x_510:
[----:B------:R-:W-:-:S13]  /*65b0*/  ISETP.NE.AND P3, PT, R20, RZ, PT ;  /* 0x000000ff1400720c */ /* 0x000fda0003f65270 */
        /* <DEDUP_REMOVED lines=9> */
[--C-:B------:R-:W-:Y:S02]  /*6650*/  SHF.R.U64 R36, R30, 0x10, R31.reuse ;  /* 0x000000101e247819 */ /* 0x100fe4000000121f */
[----:B------:R-:W-:Y:S02]  /*6660*/  SHF.R.U32.HI R34, RZ, 0x10, R31 ;  /* 0x00000010ff227819 */ /* 0x000fe4000001161f */
[----:B---3--:R-:W-:Y:S02]  /*6670*/  SHF.R.U32.HI R11, RZ, 0x10, R29 ;  /* 0x00000010ff0b7819 */ /* 0x008fe4000001161d */
[----:B------:R-:W-:Y:S02]  /*6680*/  PRMT R31, R78, 0x5432, R35 ;  /* 0x000054324e1f7816 */ /* 0x000fe40000000023 */
[----:B------:R-:W-:-:S02]  /*6690*/  PRMT R36, R77, 0x5432, R36 ;  /* 0x000054324d247816 */ /* 0x000fc40000000024 */
[----:B------:R-:W-:Y:S02]  /*66a0*/  PRMT R77, R77, 0x5410, R34 ;  /* 0x000054104d4d7816 */ /* 0x000fe40000000022 */
[----:B------:R-:W-:Y:S01]  /*66b0*/  LOP3.LUT R29, R14, 0xffff0000, RZ, 0xc0, !PT ;  /* 0xffff00000e1d7812 */ /* 0x000fe200078ec0ff */
[----:B------:R-:W-:Y:S01]  /*66c0*/  IMAD.U32 R14, R13, 0x10000, RZ ;  /* 0x000100000d0e7824 */ /* 0x000fe200078e00ff */
[----:B------:R-:W-:Y:S01]  /*66d0*/  PRMT R78, R78, 0x5410, R11 ;  /* 0x000054104e4e7816 */ /* 0x000fe2000000000b */
[----:B------:R-:W-:Y:S01]  /*66e0*/  IMAD.U32 R38, R77, 0x10000, RZ ;  /* 0x000100004d267824 */ /* 0x000fe200078e00ff */
[----:B------:R-:W-:Y:S01]  /*66f0*/  LOP3.LUT R13, R13, 0xffff0000, RZ, 0xc0, !PT ;  /* 0xffff00000d0d7812 */ /* 0x000fe200078ec0ff */
[----:B------:R-:W-:Y:S01]  /*6700*/  IMAD.U32 R11, R12, 0x10000, RZ ;  /* 0x000100000c0b7824 */ /* 0x000fe200078e00ff */
[----:B------:R-:W-:Y:S01]  /*6710*/  LOP3.LUT R37, R36, 0xffff0000, RZ, 0xc0, !PT ;  /* 0xffff000024257812 */ /* 0x000fe200078ec0ff */
[----:B------:R-:W-:Y:S01]  /*6720*/  IMAD.U32 R35, R78, 0x10000, RZ ;  /* 0x000100004e237824 */ /* 0x000fe200078e00ff */
[----:B------:R-:W-:Y:S01]  /*6730*/  LOP3.LUT R34, R31, 0xffff0000, RZ, 0xc0, !PT ;  /* 0xffff00001f227812 */ /* 0x000fe200078ec0ff */
[----:B------:R-:W-:Y:S01]  /*6740*/  IMAD.U32 R36, R36, 0x10000, RZ ;  /* 0x0001000024247824 */ /* 0x000fe200078e00ff */
[----:B------:R-:W-:Y:S01]  /*6750*/  LOP3.LUT R30, R15, 0xffff0000, RZ, 0xc0, !PT ;  /* 0xffff00000f1e7812 */ /* 0x000fe200078ec0ff */
[C---:B------:R-:W-:Y:S01]  /*6760*/  FMUL.FTZ R39, R13.reuse, R37 ;  /* 0x000000250d277220 */ /* 0x040fe20000410000 */
[----:B------:R-:W-:Y:S01]  /*6770*/  LOP3.LUT R12, R12, 0xffff0000, RZ, 0xc0, !PT ;  /* 0xffff00000c0c7812 */ /* 0x000fe200078ec0ff */
[----:B------:R-:W-:Y:S01]  /*6780*/  FMUL.FTZ R40, R13, R34 ;  /* 0x000000220d287220 */ /* 0x000fe20000410000 */
[----:B------:R-:W-:Y:S01]  /*6790*/  FMUL.FTZ R13, R29, R38 ;  /* 0x000000261d0d7220 */ /* 0x000fe20000410000 */
[----:B------:R-:W-:Y:S01]  /*67a0*/  LOP3.LUT R77, R77, 0xffff0000, RZ, 0xc0, !PT ;  /* 0xffff00004d4d7812 */ /* 0x000fe200078ec0ff */
[----:B------:R-:W-:Y:S01]  /*67b0*/  FMUL.FTZ R29, R29, R35 ;  /* 0x000000231d1d7220 */ /* 0x000fe20000410000 */
[----:B------:R-:W-:Y:S01]  /*67c0*/  LOP3.LUT R78, R78, 0xffff0000, RZ, 0xc0, !PT ;  /* 0xffff00004e4e7812 */ /* 0x000fe200078ec0ff */
[----:B------:R-:W-:-:S02]  /*67d0*/  IMAD.U32 R31, R31, 0x10000, RZ ;  /* 0x000100001f1f7824 */ /* 0x000fc400078e00ff */
[C---:B------:R-:W-:Y:S01]  /*67e0*/  FFMA.FTZ R39, R14.reuse, R34, -R39 ;  /* 0x000000220e277223 */ /* 0x040fe20000010827 */
[----:B------:R-:W-:Y:S01]  /*67f0*/  FFMA.FTZ R40, R14, R37, R40 ;  /* 0x000000250e287223 */ /* 0x000fe20000010028 */
[C---:B------:R-:W-:Y:S01]  /*6800*/  FFMA.FTZ R35, R28.reuse, R35, -R13 ;  /* 0x000000231c237223 */ /* 0x040fe2000001080d */
[----:B------:R-:W-:Y:S02]  /*6810*/  IMAD.U32 R15, R15, 0x10000, RZ ;  /* 0x000100000f0f7824 */ /* 0x000fe400078e00ff */
[----:B------:R-:W-:Y:S01]  /*6820*/  FFMA.FTZ R28, R28, R38, R29 ;  /* 0x000000261c1c7223 */ /* 0x000fe2000001001d */
[----:B------:R-:W-:Y:S01]  /*6830*/  FMUL.FTZ R34, R30, R77 ;  /* 0x0000004d1e227220 */ /* 0x000fe20000410000 */
[C---:B------:R-:W-:Y:S01]  /*6840*/  FMUL.FTZ R14, R12.reuse, R36 ;  /* 0x000000240c0e7220 */ /* 0x040fe20000410000 */
[-C--:B------:R-:W-:Y:S01]  /*6850*/  FMUL.FTZ R13, R12, R31.reuse ;  /* 0x0000001f0c0d7220 */ /* 0x080fe20000410000 */
[-C--:B------:R-:W-:Y:S01]  /*6860*/  FMUL.FTZ R30, R30, R78.reuse ;  /* 0x0000004e1e1e7220 */ /* 0x080fe20000410000 */
[----:B------:R-:W-:Y:S01]  /*6870*/  FFMA.FTZ R34, R15, R78, -R34 ;  /* 0x0000004e0f227223 */ /* 0x000fe20000010822 */
[C---:B------:R-:W-:Y:S01]  /*6880*/  FFMA.FTZ R14, R11.reuse, R31, -R14 ;  /* 0x0000001f0b0e7223 */ /* 0x040fe2000001080e */
[----:B------:R-:W-:Y:S01]  /*6890*/  FFMA.FTZ R13, R11, R36, R13 ;  /* 0x000000240b0d7223 */ /* 0x000fe2000001000d */
[----:B------:R-:W-:Y:S01]  /*68a0*/  FFMA.FTZ R15, R15, R77, R30 ;  /* 0x0000004d0f0f7223 */ /* 0x000fe2000001001e */
[----:B------:R-:W-:-:S02]  /*68b0*/  F2FP.BF16.F32.PACK_AB R39, R40, R39 ;  /* 0x000000272827723e */ /* 0x000fc400000010ff */
[----:B------:R-:W-:Y:S02]  /*68c0*/  F2FP.BF16.F32.PACK_AB R28, R28, R35 ;  /* 0x000000231c1c723e */ /* 0x000fe400000010ff */
[----:B------:R-:W-:Y:S01]  /*68d0*/  F2FP.BF16.F32.PACK_AB R12, R13, R14 ;  /* 0x0000000e0d0c723e */ /* 0x000fe200000010ff */
[----:B------:R-:W-:Y:S01]  /*68e0*/  IMAD.MOV.U32 R13, RZ, RZ, R39 ;  /* 0x000000ffff0d7224 */ /* 0x000fe200078e0027 */
[----:B------:R-:W-:Y:S01]  /*68f0*/  F2FP.BF16.F32.PACK_AB R15, R15, R34 ;  /* 0x000000220f0f723e */ /* 0x000fe200000010ff */
[----:B------:R-:W-:-:S07]  /*6900*/  IMAD.MOV.U32 R14, RZ, RZ, R28 ;  /* 0x000000ffff0e7224 */ /* 0x000fce00078e001c */
.L_x_515:
[----:B------:R-:W-:Y:S05]  /*6910*/  BSYNC B1 ;  /* 0x0000000000017941 */ /* 0x000fea0003800000 */
.L_x_514:
[----:B----4-:R0:W-:Y:S01]  /*6920*/  ST.E.128 desc[UR48][R32.64], R12 ;  /* 0x0000000c20007985 */ /* 0x0101e2000c101d30 */
[----:B------:R-:W-:Y:S05]  /*6930*/  BRA `(.L_x_493) ;  /* 0x0000004000b87947 */ /* 0x000fea0003800000 */
.L_x_459:
        /* <DEDUP_REMOVED lines=20> */
[----:B------:R-:W-:Y:S01]  /*6a80*/  CS2R R60, SRZ ;  /* 0x00000000003c7805 */ /* 0x000fe2000001ff00 */
[----:B------:R-:W-:Y:S06]  /*6a90*/  @P3 BRA `(.L_x_517) ;  /* 0x00000000007c3947 */ /* 0x000fec0003800000 */
[----:B------:R-:W-:Y:S01]  /*6aa0*/  IADD3 R30, P2, R94, R14, RZ ;  /* 0x0000000e5e1e7210 */ /* 0x000fe20007f5e0ff */
[----:B------:R-:W-:Y:S01]  /*6ab0*/  ULDC.64 UR4, c[0x0][0x3e8] ;  /* 0x0000fa0000047ab9 */ /* 0x000fe20000000a00 */
[----:B------:R-:W-:Y:S02]  /*6ac0*/  CS2R R38, SRZ ;  /* 0x0000000000267805 */ /* 0x000fe4000001ff00 */
[----:B------:R-:W-:Y:S02]  /*6ad0*/  CS2R R36, SRZ ;  /* 0x0000000000247805 */ /* 0x000fe4000001ff00 */
[----:B------:R-:W-:Y:S01]  /*6ae0*/  CS2R R62, SRZ ;  /* 0x00000000003e7805 */ /* 0x000fe2000001ff00 */
[----:B------:R-:W-:Y:S01]  /*6af0*/  IMAD.X R31, R11, 0x1, R98, P2 ;  /* 0x000000010b1f7824 */ /* 0x000fe200010e0662 */
[----:B------:R-:W-:Y:S02]  /*6b00*/  IADD3 R28, P2, R88, R12, RZ ;  /* 0x0000000c581c7210 */ /* 0x000fe40007f5e0ff */
[----:B------:R-:W-:-:S03]  /*6b10*/  CS2R R60, SRZ ;  /* 0x00000000003c7805 */ /* 0x000fc6000001ff00 */
        /* <DEDUP_REMOVED lines=8> */
[----:B------:R-:W-:Y:S02]  /*6ba0*/  CS2R R32, SRZ ;  /* 0x0000000000207805 */ /* 0x000fe4000001ff00 */
[----:B------:R-:W-:Y:S02]  /*6bb0*/  CS2R R46, SRZ ;  /* 0x00000000002e7805 */ /* 0x000fe4000001ff00 */
[----:B------:R-:W-:-:S05]  /*6bc0*/  CS2R R44, SRZ ;  /* 0x00000000002c7805 */ /* 0x000fca000001ff00 */
[----:B------:R0:W5:Y:S04]  /*6bd0*/  @!P2 LDG.E.128 R36, desc[UR48][R64.64] ;  /* 0x000000304024a981 */ /* 0x000168000c1e1d00 */
[----:B------:R0:W5:Y:S01]  /*6be0*/  @!P2 LDG.E.128 R60, desc[UR48][R68.64] ;  /* 0x00000030443ca981 */ /* 0x000162000c1e1d00 */
[----:B------:R-:W-:Y:S02]  /*6bf0*/  ISETP.GE.AND P2, PT, R194, R117, PT ;  /* 0x00000075c200720c */ /* 0x000fe40003f46270 */
[----:B------:R-:W-:Y:S02]  /*6c00*/  CS2R R30, SRZ ;  /* 0x00000000001e7805 */ /* 0x000fe4000001ff00 */
[----:B------:R-:W-:Y:S02]  /*6c10*/  CS2R R28, SRZ ;  /* 0x00000000001c7805 */ /* 0x000fe4000001ff00 */
[----:B------:R-:W-:-:S02]  /*6c20*/  CS2R R42, SRZ ;  /* 0x00000000002a7805 */ /* 0x000fc4000001ff00 */
[----:B------:R-:W-:-:S05]  /*6c30*/  CS2R R40, SRZ ;  /* 0x0000000000287805 */ /* 0x000fca000001ff00 */
[----:B------:R0:W5:Y:S04]  /*6c40*/  @!P2 LDG.E.128 R32, desc[UR48][R64.64+0x40] ;  /* 0x000040304020a981 */ /* 0x000168000c1e1d00 */
[----:B------:R0:W5:Y:S01]  /*6c50*/  @!P2 LDG.E.128 R44, desc[UR48][R68.64+0x40] ;  /* 0x00004030442ca981 */ /* 0x000162000c1e1d00 */
[----:B------:R-:W-:-:S13]  /*6c60*/  ISETP.GE.AND P2, PT, R193, R117, PT ;  /* 0x00000075c100720c */ /* 0x000fda0003f46270 */
[----:B------:R0:W5:Y:S04]  /*6c70*/  @!P2 LDG.E.128 R28, desc[UR48][R64.64+0x80] ;  /* 0x00008030401ca981 */ /* 0x000168000c1e1d00 */
[----:B------:R0:W5:Y:S02]  /*6c80*/  @!P2 LDG.E.128 R40, desc[UR48][R68.64+0x80] ;  /* 0x000080304428a981 */ /* 0x000164000c1e1d00 */
.L_x_517:
[----:B------:R-:W-:Y:S05]  /*6c90*/  BSYNC B1 ;  /* 0x0000000000017941 */ /* 0x000fea0003800000 */
.L_x_516:
[----:B------:R-:W-:Y:S01]  /*6ca0*/  VIADD R77, R203, 0x40 ;  /* 0x00000040cb4d7836 */ /* 0x000fe20000000000 */
[----:B------:R-:W-:Y:S01]  /*6cb0*/  BSSY B1, `(.L_x_518) ;  /* 0x0000028000017945 */ /* 0x000fe20003800000 */
[----:B0-----:R-:W-:Y:S02]  /*6cc0*/  CS2R R64, SRZ ;  /* 0x0000000000407805 */ /* 0x001fe4000001ff00 */
[----:B------:R-:W-:Y:S02]  /*6cd0*/  CS2R R70, SRZ ;  /* 0x0000000000467805 */ /* 0x000fe4000001ff00 */
[----:B------:R-:W-:Y:S02]  /*6ce0*/  CS2R R68, SRZ ;  /* 0x0000000000447805 */ /* 0x000fe4000001ff00 */
[----:B------:R-:W-:Y:S02]  /*6cf0*/  ISETP.GE.AND P4, PT, R77, R82, PT ;  /* 0x000000524d00720c */ /* 0x000fe40003f86270 */
[----:B------:R-:W-:-:S02]  /*6d00*/  CS2R R74, SRZ ;  /* 0x00000000004a7805 */ /* 0x000fc4000001ff00 */
[----:B------:R-:W-:Y:S01]  /*6d10*/  CS2R R72, SRZ ;  /* 0x0000000000487805 */ /* 0x000fe2000001ff00 */
[----:B-----5:R-:W-:-:S08]  /*6d20*/  IMAD.MOV.U32 R76, RZ, RZ, R30 ;  /* 0x000000ffff4c7224 */ /* 0x020fd000078e001e */
[----:B------:R-:W-:Y:S05]  /*6d30*/  @P4 BRA `(.L_x_519) ;  /* 0x00000000007c4947 */ /* 0x000fea0003800000 */
[----:B------:R-:W-:Y:S01]  /*6d40*/  IADD3 R15, P2, P5, R94, R14, R102 ;  /* 0x0000000e5e0f7210 */ /* 0x000fe20007d5e066 */
[----:B------:R-:W-:Y:S01]  /*6d50*/  ULDC.64 UR4, c[0x0][0x3e8] ;  /* 0x0000fa0000047ab9 */ /* 0x000fe20000000a00 */
[----:B------:R-:W-:Y:S02]  /*6d60*/  CS2R R58, SRZ ;  /* 0x00000000003a7805 */ /* 0x000fe4000001ff00 */
[----:B------:R-:W-:Y:S02]  /*6d70*/  CS2R R56, SRZ ;  /* 0x0000000000387805 */ /* 0x000fe4000001ff00 */
[----:B------:R-:W-:Y:S02]  /*6d80*/  IADD3.X R48, R98, R11, R101, P2, P5 ;  /* 0x0000000b62307210 */ /* 0x000fe400017ea465 */
[----:B------:R-:W-:Y:S02]  /*6d90*/  CS2R R74, SRZ ;  /* 0x00000000004a7805 */ /* 0x000fe4000001ff00 */
[----:B------:R-:W-:-:S02]  /*6da0*/  IADD3 R13, P2, P5, R88, R12, R104 ;  /* 0x0000000c580d7210 */ /* 0x000fc40007d5e068 */
[----:B------:R-:W-:Y:S02]  /*6db0*/  CS2R R72, SRZ ;  /* 0x0000000000487805 */ /* 0x000fe4000001ff00 */
        /* <DEDUP_REMOVED lines=23> */
.L_x_519:
[----:B------:R-:W-:Y:S05]  /*6f30*/  BSYNC B1 ;  /* 0x0000000000017941 */ /* 0x000fea0003800000 */
.L_x_518:
[----:B0-----:R-:W-:Y:S01]  /*6f40*/  IMAD.MOV.U32 R12, RZ, RZ, R28 ;  /* 0x000000ffff0c7224 */ /* 0x001fe200078e001c */
[----:B------:R-:W-:Y:S01]  /*6f50*/  MOV R11, R29 ;  /* 0x0000001d000b7202 */ /* 0x000fe20000000f00 */
[----:B------:R-:W-:Y:S01]  /*6f60*/  IMAD.MOV.U32 R13, RZ, RZ, R31 ;  /* 0x000000ffff0d7224 */ /* 0x000fe200078e001f */
[----:B------:R-:W-:Y:S01]  /*6f70*/  ISETP.NE.AND P2, PT, R214, 0x3, PT ;  /* 0x00000003d600780c */ /* 0x000fe20003f45270 */
[----:B------:R-:W-:Y:S01]  /*6f80*/  IMAD.MOV.U32 R14, RZ, RZ, R34 ;  /* 0x000000ffff0e7224 */ /* 0x000fe200078e0022 */
[----:B------:R-:W-:Y:S01]  /*6f90*/  PRMT R158, R12, 0x5410, R11 ;  /* 0x000054100c9e7816 */ /* 0x000fe2000000000b */
[----:B------:R-:W-:Y:S01]  /*6fa0*/  IMAD.MOV.U32 R11, RZ, RZ, R32 ;  /* 0x000000ffff0b7224 */ /* 0x000fe200078e0020 */
[----:B------:R-:W-:Y:S01]  /*6fb0*/  PRMT R157, R76, 0x5410, R13 ;  /* 0x000054104c9d7816 */ /* 0x000fe2000000000d */
[----:B------:R-:W-:Y:S02]  /*6fc0*/  IMAD.MOV.U32 R12, RZ, RZ, R33 ;  /* 0x000000ffff0c7224 */ /* 0x000fe400078e0021 */
[----:B------:R-:W-:-:S03]  /*6fd0*/  IMAD.MOV.U32 R13, RZ, RZ, R35 ;  /* 0x000000ffff0d7224 */ /* 0x000fc600078e0023 */
[----:B------:R-:W-:Y:S01]  /*6fe0*/  PRMT R164, R12, 0x5410, R11 ;  /* 0x000054100ca47816 */ /* 0x000fe2000000000b */
[----:B------:R-:W-:Y:S01]  /*6ff0*/  IMAD.MOV.U32 R11, RZ, RZ, R38 ;  /* 0x000000ffff0b7224 */ /* 0x000fe200078e0026 */
[----:B------:R-:W-:Y:S01]  /*7000*/  PRMT R162, R14, 0x5410, R13 ;  /* 0x000054100ea27816 */ /* 0x000fe2000000000d */
[----:B------:R-:W-:Y:S02]  /*7010*/  IMAD.MOV.U32 R12, RZ, RZ, R39 ;  /* 0x000000ffff0c7224 */ /* 0x000fe400078e0027 */
        /* <DEDUP_REMOVED lines=18> */
[----:B------:R-:W-:-:S03]  /*7140*/  IMAD.MOV.U32 R12, RZ, RZ, R63 ;  /* 0x000000ffff0c7224 */ /* 0x000fc600078e003f */
[----:B------:R-:W-:Y:S01]  /*7150*/  PRMT R152, R152, 0x5410, R11 ;  /* 0x0000541098987816 */ /* 0x000fe2000000000b */
[----:B------:R-:W-:Y:S01]  /*7160*/  IMAD.MOV.U32 R11, RZ, RZ, R60 ;  /* 0x000000ffff0b7224 */ /* 0x000fe200078e003c */
[----:B------:R-:W-:Y:S01]  /*7170*/  PRMT R166, R166, 0x5410, R12 ;  /* 0x00005410a6a67816 */ /* 0x000fe2000000000c */
[----:B------:R-:W-:-:S03]  /*7180*/  IMAD.MOV.U32 R12, RZ, RZ, R61 ;  /* 0x000000ffff0c7224 */ /* 0x000fc600078e003d */
[----:B------:R-:W-:Y:S01]  /*7190*/  PRMT R150, R11, 0x7610, R150 ;  /* 0x000076100b967816 */ /* 0x000fe20000000096 */
[----:B-----5:R-:W-:Y:S01]  /*71a0*/  IMAD.MOV.U32 R11, RZ, RZ, R51 ;  /* 0x000000ffff0b7224 */ /* 0x020fe200078e0033 */
        /* <DEDUP_REMOVED lines=12> */
[----:B------:R-:W-:Y:S01]  /*7270*/  IMAD.MOV.U32 R11, RZ, RZ, R59 ;  /* 0x000000ffff0b7224 */ /* 0x000fe200078e003b */
[----:B------:R-:W-:-:S04]  /*7280*/  MOV R12, R58 ;  /* 0x0000003a000c7202 */ /* 0x000fc80000000f00 */
        /* <DEDUP_REMOVED lines=27> */
.L_x_520:
[----:B------:R-:W-:Y:S01]  /*7440*/  IMAD R83, R19, 0x8, R18 ;  /* 0x0000000813537824 */ /* 0x000fe200078e0212 */
[----:B------:R-:W-:Y:S01]  /*7450*/  SHF.L.U32 R84, R204, 0x1f, RZ ;  /* 0x0000001fcc547819 */ /* 0x000fe200000006ff */
[----:B------:R-:W-:Y:S03]  /*7460*/  BSSY B1, `(.L_x_521) ;  /* 0x0000003000017945 */ /* 0x000fe60003800000 */
[----:B------:R-:W0:Y:S02]  /*7470*/  SYNCS.PHASECHK.TRANS64.TRYWAIT P5, [R83+URZ+0x30890], R84 ;  /* 0x03089054530075a7 */ /* 0x000e2400080a017f */
[----:B0-----:R-:W-:Y:S05]  /*7480*/  @!P5 BRA `(.L_x_522) ;  /* 0x000001b40010d947 */ /* 0x001fea0003800000 */
.L_x_802:
[----:B------:R-:W-:Y:S05]  /*7490*/  BSYNC B1 ;  /* 0x0000000000017941 */ /* 0x000fea0003800000 */
.L_x_521:
[----:B------:R-:W1:Y:S01]  /*74a0*/  LDC R130, c[0x0][0x2f4] ;  /* 0x0000bd00ff827b82 */ /* 0x000e620000000800 */
[----:B------:R-:W-:Y:S01]  /*74b0*/  UMOV UR4, 0xffffffff ;  /* 0xffffffff00047882 */ /* 0x000fe20000000000 */
[----:B-1----:R-:W-:Y:S02]  /*74c0*/  IMAD.IADD R133, R130, 0x1, -R118 ;  /* 0x0000000182857824 */ /* 0x002fe400078e0a76 */
[----:B------:R-:W-:Y:S05]  /*74d0*/  BRA.DIV UR4, `(.L_x_523) ;  /* 0x000001b604107947 */ /* 0x000fea000b800000 */
[----:B------:R1:W2:Y:S04]  /*74e0*/  SHFL.IDX PT, R115, R113, RZ, 0x1c1f ;  /* 0x001c1fff71737589 */ /* 0x0002a800000e0000 */
[----:B------:R1:W3:Y:S02]  /*74f0*/  SHFL.IDX PT, R11, R116, RZ, 0x1c1f ;  /* 0x001c1fff740b7589 */ /* 0x0002e400000e0000 */
.L_x_806:
[----:B------:R-:W-:Y:S04]  /*7500*/  BSSY B1, `(.L_x_524) ;  /* 0x000017d000017945 */ /* 0x000fe80003800000 */
[----:B------:R-:W-:Y:S05]  /*7510*/  @P3 BRA `(.L_x_525) ;  /* 0x0000001400ec3947 */ /* 0x000fea0003800000 */
[----:B------:R-:W-:Y:S01]  /*7520*/  ISETP.NE.AND P3, PT, R6, RZ, PT ;  /* 0x000000ff0600720c */ /* 0x000fe20003f65270 */
[----:B------:R-:W-:Y:S01]  /*7530*/  BSSY B2, `(.L_x_526) ;  /* 0x000007d000027945 */ /* 0x000fe20003800000 */
[----:B---3--:R-:W-:-:S11]  /*7540*/  IMAD.MOV.U32 R114, RZ, RZ, R11 ;  /* 0x000000ffff727224 */ /* 0x008fd600078e000b */
[----:B------:R-:W-:Y:S05]  /*7550*/  @!P3 BRA `(.L_x_527) ;  /* 0x0000000400e8b947 */ /* 0x000fea0003800000 */
[----:B------:R-:W-:Y:S01]  /*7560*/  SEL R12, R118, R133, !P0 ;  /* 0x00000085760c7207 */ /* 0x000fe20004000000 */
[----:B------:R-:W-:Y:S01]  /*7570*/  BSSY B3, `(.L_x_528) ;  /* 0x0000072000037945 */ /* 0x000fe20003800000 */
[----:B------:R-:W-:Y:S02]  /*7580*/  ISETP.GE.AND P3, PT, R16, R117, PT ;  /* 0x000000751000720c */ /* 0x000fe40003f66270 */
[----:B------:R-:W-:-:S04]  /*7590*/  SHF.R.S32.HI R13, RZ, 0x1f, R12 ;  /* 0x0000001fff0d7819 */ /* 0x000fc8000001140c */
[----:B------:R-:W-:-:S04]  /*75a0*/  LEA.HI R13, R13, R12, RZ, 0x4 ;  /* 0x0000000c0d0d7211 */ /* 0x000fc800078f20ff */
[----:B------:R-:W-:-:S04]  /*75b0*/  LEA.HI.SX32 R139, R13, R111, 0x1c ;  /* 0x0000006f0d8b7211 */ /* 0x000fc800078fe2ff */
[----:B------:R-:W-:-:S04]  /*75c0*/  SHF.R.S32.HI R13, RZ, 0x1f, R139 ;  /* 0x0000001fff0d7819 */ /* 0x000fc8000001148b */
[----:B------:R-:W-:Y:S01]  /*75d0*/  LEA.HI R13, R13, R139, RZ, 0x3 ;  /* 0x0000008b0d0d7211 */ /* 0x000fe200078f18ff */
[----:B------:R-:W-:-:S03]  /*75e0*/  IMAD.SHL.U32 R139, R139, 0x8, RZ ;  /* 0x000000088b8b7824 */ /* 0x000fc600078e00ff */
[----:B------:R-:W-:Y:S02]  /*75f0*/  SHF.R.S32.HI R13, RZ, 0x3, R13 ;  /* 0x00000003ff0d7819 */ /* 0x000fe4000001140d */
[----:B------:R-:W-:-:S03]  /*7600*/  LOP3.LUT R12, R216, 0x38, R139, 0xf8, !PT ;  /* 0x00000038d80c7812 */ /* 0x000fc600078ef88b */
[----:B------:R-:W-:Y:S01]  /*7610*/  IMAD R13, R13, 0x1800, R218 ;  /* 0x000018000d0d7824 */ /* 0x000fe200078e02da */
[----:B------:R-:W-:-:S05]  /*7620*/  LOP3.LUT R12, R12, R217, RZ, 0x3c, !PT ;  /* 0x000000d90c0c7212 */ /* 0x000fca00078e3cff */
[----:B------:R-:W-:-:S04]  /*7630*/  IMAD.IADD R12, R13, 0x1, R12 ;  /* 0x000000010d0c7824 */ /* 0x000fc800078e020c */
[C---:B------:R-:W-:Y:S02]  /*7640*/  IMAD R76, R19.reuse, 0x4800, R12 ;  /* 0x00004800134c7824 */ /* 0x040fe400078e020c */
[----:B------:R-:W-:Y:S02]  /*7650*/  IMAD R12, R19, 0x4800, R132 ;  /* 0x00004800130c7824 */ /* 0x000fe400078e0284 */
[--C-:B------:R-:W-:Y:S02]  /*7660*/  IMAD R76, R76, 0x2, R18.reuse ;  /* 0x000000024c4c7824 */ /* 0x100fe400078e0212 */
[----:B------:R-:W-:-:S04]  /*7670*/  IMAD R12, R12, 0x2, R18 ;  /* 0x000000020c0c7824 */ /* 0x000fc800078e0212 */
[----:B------:R-:W3:Y:S04]  /*7680*/  LDS.128 R76, [R76+0x1e400] ;  /* 0x01e400004c4c7984 */ /* 0x000ee80000000c00 */
[----:B------:R-:W4:Y:S01]  /*7690*/  LDS.128 R12, [R12+0x1e400] ;  /* 0x01e400000c0c7984 */ /* 0x000f220000000c00 */
[----:B------:R-:W-:Y:S05]  /*76a0*/  @P3 BRA `(.L_x_529) ;  /* 0x0000000400783947 */ /* 0x000fea0003800000 */
[--C-:B------:R-:W-:Y:S02]  /*76b0*/  SHF.R.U64 R36, R36, 0x10, R37.reuse ;  /* 0x0000001024247819 */ /* 0x100fe40000001225 */
[----:B------:R-:W-:Y:S02]  /*76c0*/  SHF.R.U32.HI R37, RZ, 0x10, R37 ;  /* 0x00000010ff257819 */ /* 0x000fe40000011625 */
[----:B------:R-:W-:Y:S02]  /*76d0*/  SHF.R.U32.HI R145, RZ, 0x10, R61 ;  /* 0x00000010ff917819 */ /* 0x000fe4000001163d */
[C---:B------:R-:W-:Y:S02]  /*76e0*/  PRMT R36, R144.reuse, 0x5432, R36 ;  /* 0x0000543290247816 */ /* 0x040fe40000000024 */
[----:B------:R-:W-:Y:S02]  /*76f0*/  PRMT R37, R144, 0x5410, R37 ;  /* 0x0000541090257816 */ /* 0x000fe40000000025 */
[----:B------:R-:W-:-:S02]  /*7700*/  SHF.R.U64 R38, R38, 0x10, R39 ;  /* 0x0000001026267819 */ /* 0x000fc40000001227 */
[----:B------:R-:W-:Y:S02]  /*7710*/  SHF.R.U32.HI R144, RZ, 0x10, R39 ;  /* 0x00000010ff907819 */ /* 0x000fe40000011627 */
[----:B------:R-:W-:Y:S02]  /*7720*/  SHF.R.U64 R39, R60, 0x10, R61 ;  /* 0x000000103c277819 */ /* 0x000fe4000000123d */
[----:B------:R-:W-:Y:S02]  /*7730*/  SHF.R.U64 R60, R62, 0x10, R63 ;  /* 0x000000103e3c7819 */ /* 0x000fe4000000123f */
[C---:B------:R-:W-:Y:S02]  /*7740*/  PRMT R145, R151.reuse, 0x5410, R145 ;  /* 0x0000541097917816 */ /* 0x040fe40000000091 */
[----:B------:R-:W-:Y:S02]  /*7750*/  PRMT R61, R150, 0x5432, R38 ;  /* 0x00005432963d7816 */ /* 0x000fe40000000026 */
[----:B------:R-:W-:Y:S01]  /*7760*/  PRMT R38, R151, 0x5432, R144 ;  /* 0x0000543297267816 */ /* 0x000fe20000000090 */
[----:B------:R-:W-:Y:S01]  /*7770*/  IMAD.U32 R151, R145, 0x10000, RZ ;  /* 0x0001000091977824 */ /* 0x000fe200078e00ff */
[----:B------:R-:W-:Y:S01]  /*7780*/  PRMT R60, R152, 0x5432, R60 ;  /* 0x00005432983c7816 */ /* 0x000fe2000000003c */
[----:B---3--:R-:W-:Y:S01]  /*7790*/  IMAD.U32 R152, R77, 0x10000, RZ ;  /* 0x000100004d987824 */ /* 0x008fe200078e00ff */
[----:B------:R-:W-:Y:S01]  /*77a0*/  SHF.R.U32.HI R62, RZ, 0x10, R63 ;  /* 0x00000010ff3e7819 */ /* 0x000fe2000001163f */
[----:B------:R-:W-:Y:S01]  /*77b0*/  IMAD.U32 R63, R37, 0x10000, RZ ;  /* 0x00010000253f7824 */ /* 0x000fe200078e00ff */
[----:B------:R-:W-:Y:S01]  /*77c0*/  PRMT R39, R150, 0x5410, R39 ;  /* 0x0000541096277816 */ /* 0x000fe20000000027 */
[----:B----4-:R-:W-:-:S02]  /*77d0*/  IMAD.U32 R150, R13, 0x10000, RZ ;  /* 0x000100000d967824 */ /* 0x010fc400078e00ff */
[----:B------:R-:W-:Y:S01]  /*77e0*/  FMUL.FTZ R144, R152, R151 ;  /* 0x0000009798907220 */ /* 0x000fe20000410000 */
[----:B------:R-:W-:Y:S02]  /*77f0*/  LOP3.LUT R145, R145, 0xffff0000, RZ, 0xc0, !PT ;  /* 0xffff000091917812 */ /* 0x000fe400078ec0ff */
[----:B------:R-:W-:Y:S01]  /*7800*/  LOP3.LUT R77, R77, 0xffff0000, RZ, 0xc0, !PT ;  /* 0xffff00004d4d7812 */ /* 0x000fe200078ec0ff */
[-C--:B------:R-:W-:Y:S01]  /*7810*/  FFMA.FTZ R144, R150, R63.reuse, -R144 ;  /* 0x0000003f96907223 */ /* 0x080fe20000010890 */
[----:B------:R-:W-:Y:S01]  /*7820*/  FMUL.FTZ R63, R152, R63 ;  /* 0x0000003f983f7220 */ /* 0x000fe20000410000 */
[----:B------:R-:W-:Y:S01]  /*7830*/  LOP3.LUT R37, R37, 0xffff0000, RZ, 0xc0, !PT ;  /* 0xffff000025257812 */ /* 0x000fe200078ec0ff */
[----:B------:R-:W-:Y:S01]  /*7840*/  IMAD.U32 R152, R79, 0x10000, RZ ;  /* 0x000100004f987824 */ /* 0x000fe200078e00ff */
[----:B------:R-:W-:Y:S01]  /*7850*/  PRMT R62, R166, 0x5432, R62 ;  /* 0x00005432a63e7816 */ /* 0x000fe2000000003e */
[----:B------:R-:W-:Y:S01]  /*7860*/  FFMA.FTZ R63, R150, R151, R63 ;  /* 0x00000097963f7223 */ /* 0x000fe2000001003f */
[----:B------:R-:W-:Y:S01]  /*7870*/  LOP3.LUT R150, R13, 0xffff0000, RZ, 0xc0, !PT ;  /* 0xffff00000d967812 */ /* 0x000fe200078ec0ff */
[----:B------:R-:W-:Y:S01]  /*7880*/  FMUL.FTZ R13, R77, R145 ;  /* 0x000000914d0d7220 */ /* 0x000fe20000410000 */
[----:B------:R-:W-:Y:S01]  /*7890*/  LOP3.LUT R79, R79, 0xffff0000, RZ, 0xc0, !PT ;  /* 0xffff00004f4f7812 */ /* 0x000fe200078ec0ff */
[C---:B------:R-:W-:Y:S01]  /*78a0*/  IMAD.U32 R151, R62.reuse, 0x10000, RZ ;  /* 0x000100003e977824 */ /* 0x040fe200078e00ff */
[----:B------:R-:W-:Y:S01]  /*78b0*/  LOP3.LUT R62, R62, 0xffff0000, RZ, 0xc0, !PT ;  /* 0xffff00003e3e7812 */ /* 0x000fe200078ec0ff */
[-C--:B------:R-:W-:Y:S01]  /*78c0*/  FFMA.FTZ R13, R150, R37.reuse, -R13 ;  /* 0x00000025960d7223 */ /* 0x080fe2000001080d */
[----:B------:R-:W-:Y:S01]  /*78d0*/  FMUL.FTZ R37, R77, R37 ;  /* 0x000000254d257220 */ /* 0x000fe20000410000 */
[----:B------:R-:W-:-:S03]  /*78e0*/  FMUL.FTZ R77, R152, R151 ;  /* 0x00000097984d7220 */ /* 0x000fc60000410000 */
[----:B------:R-:W-:Y:S01]  /*78f0*/  FFMA.FTZ R37, R150, R145, R37 ;  /* 0x0000009196257223 */ /* 0x000fe20000010025 */
[C---:B------:R-:W-:Y:S01]  /*7900*/  SHF.L.U32 R150, R15.reuse, 0x10, RZ ;  /* 0x000000100f967819 */ /* 0x040fe200000006ff */
[C---:B------:R-:W-:Y:S01]  /*7910*/  IMAD.U32 R145, R38.reuse, 0x10000, RZ ;  /* 0x0001000026917824 */ /* 0x040fe200078e00ff */
[----:B------:R-:W-:Y:S02]  /*7920*/  LOP3.LUT R38, R38, 0xffff0000, RZ, 0xc0, !PT ;  /* 0xffff000026267812 */ /* 0x000fe400078ec0ff */
[----:B------:R-:W-:Y:S01]  /*7930*/  LOP3.LUT R15, R15, 0xffff0000, RZ, 0xc0, !PT ;  /* 0xffff00000f0f7812 */ /* 0x000fe200078ec0ff */
[-C--:B------:R-:W-:Y:S01]  /*7940*/  FFMA.FTZ R77, R150, R145.reuse, -R77 ;  /* 0x00000091964d7223 */ /* 0x080fe2000001084d */
[----:B------:R-:W-:Y:S01]  /*7950*/  FMUL.FTZ R145, R152, R145 ;  /* 0x0000009198917220 */ /* 0x000fe20000410000 */
[----:B------:R-:W-:Y:S01]  /*7960*/  F2FP.BF16.F32.PACK_AB R37, R37, R63 ;  /* 0x0000003f2525723e */ /* 0x000fe200000010ff */
[----:B------:R-:W-:Y:S01]  /*7970*/  IMAD.U32 R63, R76, 0x10000, RZ ;  /* 0x000100004c3f7824 */ /* 0x000fe200078e00ff */
[----:B------:R-:W-:Y:S01]  /*7980*/  F2FP.BF16.F32.PACK_AB R13, R13, R144 ;  /* 0x000000900d0d723e */ /* 0x000fe200000010ff */
[----:B------:R-:W-:Y:S01]  /*7990*/  FFMA.FTZ R145, R150, R151, R145 ;  /* 0x0000009796917223 */ /* 0x000fe20000010091 */
[----:B------:R-:W-:-:S04]  /*79a0*/  FMUL.FTZ R150, R79, R62 ;  /* 0x0000003e4f967220 */ /* 0x000fc80000410000 */
[-C--:B------:R-:W-:Y:S01]  /*79b0*/  FFMA.FTZ R150, R15, R38.reuse, -R150 ;  /* 0x000000260f967223 */ /* 0x080fe20000010896 */
[----:B------:R-:W-:-:S04]  /*79c0*/  FMUL.FTZ R38, R79, R38 ;  /* 0x000000264f267220 */ /* 0x000fc80000410000 */
[----:B------:R-:W-:Y:S01]  /*79d0*/  FFMA.FTZ R38, R15, R62, R38 ;  /* 0x0000003e0f267223 */ /* 0x000fe20000010026 */
[----:B------:R-:W-:Y:S01]  /*79e0*/  F2FP.BF16.F32.PACK_AB R150, R150, R77 ;  /* 0x0000004d9696723e */ /* 0x000fe200000010ff */
[C---:B------:R-:W-:Y:S01]  /*79f0*/  IMAD.U32 R62, R39.reuse, 0x10000, RZ ;  /* 0x00010000273e7824 */ /* 0x040fe200078e00ff */
[----:B------:R-:W-:Y:S01]  /*7a00*/  LOP3.LUT R39, R39, 0xffff0000, RZ, 0xc0, !PT ;  /* 0xffff000027277812 */ /* 0x000fe200078ec0ff */
[C---:B------:R-:W-:Y:S01]  /*7a10*/  IMAD.U32 R77, R36.reuse, 0x10000, RZ ;  /* 0x00010000244d7824 */ /* 0x040fe200078e00ff */
[----:B------:R-:W-:Y:S01]  /*7a20*/  LOP3.LUT R36, R36, 0xffff0000, RZ, 0xc0, !PT ;  /* 0xffff000024247812 */ /* 0x000fe200078ec0ff */
[C---:B------:R-:W-:Y:S01]  /*7a30*/  FMUL.FTZ R79, R63.reuse, R62 ;  /* 0x0000003e3f4f7220 */ /* 0x040fe20000410000 */
[----:B------:R-:W-:Y:S02]  /*7a40*/  IMAD.U32 R15, R12, 0x10000, RZ ;  /* 0x000100000c0f7824 */ /* 0x000fe400078e00ff */
[----:B------:R-:W-:Y:S01]  /*7a50*/  FMUL.FTZ R63, R63, R77 ;  /* 0x0000004d3f3f7220 */ /* 0x000fe20000410000 */
[----:B------:R-:W-:Y:S01]  /*7a60*/  F2FP.BF16.F32.PACK_AB R38, R38, R145 ;  /* 0x000000912626723e */ /* 0x000fe200000010ff */
[----:B------:R-:W-:-:S02]  /*7a70*/  FFMA.FTZ R79, R15, R77, -R79 ;  /* 0x0000004d0f4f7223 */ /* 0x000fc4000001084f */
[----:B------:R-:W-:Y:S01]  /*7a80*/  FFMA.FTZ R63, R15, R62, R63 ;  /* 0x0000003e0f3f7223 */ /* 0x000fe2000001003f */
[----:B------:R-:W-:Y:S01]  /*7a90*/  LOP3.LUT R15, R76, 0xffff0000, RZ, 0xc0, !PT ;  /* 0xffff00004c0f7812 */ /* 0x000fe200078ec0ff */
[----:B------:R-:W-:Y:S01]  /*7aa0*/  IMAD.U32 R77, R78, 0x10000, RZ ;  /* 0x000100004e4d7824 */ /* 0x000fe200078e00ff */
[----:B------:R-:W-:-:S03]  /*7ab0*/  LOP3.LUT R62, R12, 0xffff0000, RZ, 0xc0, !PT ;  /* 0xffff00000c3e7812 */ /* 0x000fc600078ec0ff */
[C---:B------:R-:W-:Y:S01]  /*7ac0*/  FMUL.FTZ R12, R15.reuse, R39 ;  /* 0x000000270f0c7220 */ /* 0x040fe20000410000 */
[----:B------:R-:W-:-:S03]  /*7ad0*/  FMUL.FTZ R15, R15, R36 ;  /* 0x000000240f0f7220 */ /* 0x000fc60000410000 */
[C---:B------:R-:W-:Y:S01]  /*7ae0*/  FFMA.FTZ R12, R62.reuse, R36, -R12 ;  /* 0x000000243e0c7223 */ /* 0x040fe2000001080c */
[----:B------:R-:W-:Y:S01]  /*7af0*/  FFMA.FTZ R15, R62, R39, R15 ;  /* 0x000000273e0f7223 */ /* 0x000fe2000001000f */
[C---:B------:R-:W-:Y:S01]  /*7b00*/  IMAD.U32 R39, R60.reuse, 0x10000, RZ ;  /* 0x000100003c277824 */ /* 0x040fe200078e00ff */
[----:B------:R-:W-:Y:S01]  /*7b10*/  LOP3.LUT R60, R60, 0xffff0000, RZ, 0xc0, !PT ;  /* 0xffff00003c3c7812 */ /* 0x000fe200078ec0ff */
[C---:B------:R-:W-:Y:S01]  /*7b20*/  IMAD.U32 R62, R61.reuse, 0x10000, RZ ;  /* 0x000100003d3e7824 */ /* 0x040fe200078e00ff */
[----:B------:R-:W-:Y:S01]  /*7b30*/  LOP3.LUT R61, R61, 0xffff0000, RZ, 0xc0, !PT ;  /* 0xffff00003d3d7812 */ /* 0x000fe200078ec0ff */
[C---:B------:R-:W-:Y:S01]  /*7b40*/  FMUL.FTZ R76, R77.reuse, R39 ;  /* 0x000000274d4c7220 */ /* 0x040fe20000410000 */
[C---:B------:R-:W-:Y:S02]  /*7b50*/  IMAD.U32 R36, R14.reuse, 0x10000, RZ ;  /* 0x000100000e247824 */ /* 0x040fe400078e00ff */
[-C--:B------:R-:W-:Y:S01]  /*7b60*/  FMUL.FTZ R77, R77, R62.reuse ;  /* 0x0000003e4d4d7220 */ /* 0x080fe20000410000 */
[----:B------:R-:W-:Y:S01]  /*7b70*/  LOP3.LUT R14, R14, 0xffff0000, RZ, 0xc0, !PT ;  /* 0xffff00000e0e7812 */ /* 0x000fe200078ec0ff */
[----:B------:R-:W-:-:S02]  /*7b80*/  FFMA.FTZ R76, R36, R62, -R76 ;  /* 0x0000003e244c7223 */ /* 0x000fc4000001084c */
[----:B------:R-:W-:Y:S01]  /*7b90*/  FFMA.FTZ R77, R36, R39, R77 ;  /* 0x00000027244d7223 */ /* 0x000fe2000001004d */
[----:B------:R-:W-:Y:S02]  /*7ba0*/  LOP3.LUT R36, R78, 0xffff0000, RZ, 0xc0, !PT ;  /* 0xffff00004e247812 */ /* 0x000fe400078ec0ff */
[----:B------:R-:W-:Y:S02]  /*7bb0*/  F2FP.BF16.F32.PACK_AB R15, R15, R63 ;  /* 0x0000003f0f0f723e */ /* 0x000fe400000010ff */
[----:B------:R-:W-:Y:S01]  /*7bc0*/  F2FP.BF16.F32.PACK_AB R12, R12, R79 ;  /* 0x0000004f0c0c723e */ /* 0x000fe200000010ff */
[CC--:B------:R-:W-:Y:S01]  /*7bd0*/  FMUL.FTZ R39, R36.reuse, R60.reuse ;  /* 0x0000003c24277220 */ /* 0x0c0fe20000410000 */
[-C--:B------:R-:W-:Y:S01]  /*7be0*/  FMUL.FTZ R36, R36, R61.reuse ;  /* 0x0000003d24247220 */ /* 0x080fe20000410000 */
[----:B------:R-:W-:Y:S02]  /*7bf0*/  IMAD.MOV.U32 R79, RZ, RZ, R38 ;  /* 0x000000ffff4f7224 */ /* 0x000fe400078e0026 */
[C---:B------:R-:W-:Y:S01]  /*7c00*/  FFMA.FTZ R39, R14.reuse, R61, -R39 ;  /* 0x0000003d0e277223 */ /* 0x040fe20000010827 */
[----:B------:R-:W-:-:S04]  /*7c10*/  FFMA.FTZ R36, R14, R60, R36 ;  /* 0x0000003c0e247223 */ /* 0x000fc80000010024 */
[----:B------:R-:W-:Y:S01]  /*7c20*/  F2FP.BF16.F32.PACK_AB R39, R39, R76 ;  /* 0x0000004c2727723e */ /* 0x000fe200000010ff */
[----:B------:R-:W-:Y:S01]  /*7c30*/  IMAD.MOV.U32 R76, RZ, RZ, R15 ;  /* 0x000000ffff4c7224 */ /* 0x000fe200078e000f */
[----:B------:R-:W-:Y:S01]  /*7c40*/  F2FP.BF16.F32.PACK_AB R36, R36, R77 ;  /* 0x0000004d2424723e */ /* 0x000fe200000010ff */
[----:B------:R-:W-:Y:S02]  /*7c50*/  IMAD.MOV.U32 R77, RZ, RZ, R37 ;  /* 0x000000ffff4d7224 */ /* 0x000fe400078e0025 */
[----:B------:R-:W-:Y:S02]  /*7c60*/  IMAD.MOV.U32 R14, RZ, RZ, R39 ;  /* 0x000000ffff0e7224 */ /* 0x000fe400078e0027 */
[----:B------:R-:W-:Y:S02]  /*7c70*/  IMAD.MOV.U32 R15, RZ, RZ, R150 ;  /* 0x000000ffff0f7224 */ /* 0x000fe400078e0096 */
[----:B------:R-:W-:-:S07]  /*7c80*/  IMAD.MOV.U32 R78, RZ, RZ, R36 ;  /* 0x000000ffff4e7224 */ /* 0x000fce00078e0024 */
.L_x_529:
[----:B------:R-:W-:Y:S05]  /*7c90*/  BSYNC B3 ;  /* 0x0000000000037941 */ /* 0x000fea0003800000 */
.L_x_528:
[----:B------:R-:W-:-:S04]  /*7ca0*/  LEA R36, P3, R3, R11, 0x1 ;  /* 0x0000000b03247211 */ /* 0x000fc800078608ff */
[----:B--2---:R-:W-:Y:S02]  /*7cb0*/  LEA.HI.X R37, R3, R115, R107, 0x1, P3 ;  /* 0x0000007303257211 */ /* 0x004fe400018f0c6b */
[----:B------:R-:W-:-:S03]  /*7cc0*/  ISETP.GE.AND P3, PT, R139, R130, PT ;  /* 0x000000828b00720c */ /* 0x000fc60003f66270 */
[----:B----4-:R2:W-:Y:S10]  /*7cd0*/  ST.E.128 desc[UR48][R36.64], R12 ;  /* 0x0000000c24007985 */ /* 0x0105f4000c101d30 */
[----:B--2---:R-:W-:-:S05]  /*7ce0*/  @!P3 IMAD.WIDE R12, R139, 0x2, R114 ;  /* 0x000000028b0cb825 */ /* 0x004fca00078e0272 */
[----:B---3--:R3:W-:Y:S02]  /*7cf0*/  @!P3 ST.E.128 desc[UR48][R12.64], R76 ;  /* 0x0000004c0c00b985 */ /* 0x0087e4000c101d30 */
.L_x_527:
[----:B------:R-:W-:Y:S05]  /*7d00*/  BSYNC B2 ;  /* 0x0000000000027941 */ /* 0x000fea0003800000 */
.L_x_526:
[----:B------:R-:W-:Y:S01]  /*7d10*/  ISETP.NE.AND P3, PT, R7, RZ, PT ;  /* 0x000000ff0700720c */ /* 0x000fe20003f65270 */
[----:B------:R-:W-:-:S12]  /*7d20*/  BSSY B2, `(.L_x_530) ;  /* 0x000007c000027945 */ /* 0x000fd80003800000 */
[----:B------:R-:W-:Y:S05]  /*7d30*/  @!P3 BRA `(.L_x_531) ;  /* 0x0000000400e8b947 */ /* 0x000fea0003800000 */
[----:B---3--:R-:W-:Y:S01]  /*7d40*/  SEL R12, R118, R133, !P1 ;  /* 0x00000085760c7207 */ /* 0x008fe20004800000 */
        /* <DEDUP_REMOVED lines=20> */
[----:B------:R-:W-:Y:S01]  /*7e90*/  SHF.R.U32.HI R62, RZ, 0x10, R45 ;  /* 0x00000010ff3e7819 */ /* 0x000fe2000001162d */
[----:B---3--:R-:W-:Y:S01]  /*7ea0*/  IMAD.U32 R77, R37, 0x10000, RZ ;  /* 0x00010000254d7824 */ /* 0x008fe200078e00ff */
[--C-:B------:R-:W-:Y:S01]  /*7eb0*/  SHF.R.U64 R32, R32, 0x10, R33.reuse ;  /* 0x0000001020207819 */ /* 0x100fe20000001221 */
[----:B----4-:R-:W-:Y:S01]  /*7ec0*/  IMAD.U32 R63, R13, 0x10000, RZ ;  /* 0x000100000d3f7824 */ /* 0x010fe200078e00ff */
[----:B------:R-:W-:Y:S02]  /*7ed0*/  SHF.R.U32.HI R33, RZ, 0x10, R33 ;  /* 0x00000010ff217819 */ /* 0x000fe40000011621 */
[----:B------:R-:W-:Y:S02]  /*7ee0*/  PRMT R62, R165, 0x5432, R62 ;  /* 0x00005432a53e7816 */ /* 0x000fe4000000003e */
[----:B------:R-:W-:Y:S02]  /*7ef0*/  SHF.R.U64 R34, R34, 0x10, R35 ;  /* 0x0000001022227819 */ /* 0x000fe40000001223 */
[----:B------:R-:W-:Y:S01]  /*7f00*/  PRMT R33, R164, 0x5410, R33 ;  /* 0x00005410a4217816 */ /* 0x000fe20000000021 */
[----:B------:R-:W-:Y:S01]  /*7f10*/  IMAD.U32 R76, R62, 0x10000, RZ ;  /* 0x000100003e4c7824 */ /* 0x000fe200078e00ff */
[----:B------:R-:W-:-:S02]  /*7f20*/  SHF.R.U32.HI R61, RZ, 0x10, R35 ;  /* 0x00000010ff3d7819 */ /* 0x000fc40000011623 */
[----:B------:R-:W-:Y:S02]  /*7f30*/  SHF.R.U64 R35, R44, 0x10, R45 ;  /* 0x000000102c237819 */ /* 0x000fe4000000122d */
[--C-:B------:R-:W-:Y:S02]  /*7f40*/  SHF.R.U64 R44, R46, 0x10, R47.reuse ;  /* 0x000000102e2c7819 */ /* 0x100fe4000000122f */
[C---:B------:R-:W-:Y:S02]  /*7f50*/  PRMT R45, R162.reuse, 0x5410, R34 ;  /* 0x00005410a22d7816 */ /* 0x040fe40000000022 */
[----:B------:R-:W-:Y:S01]  /*7f60*/  SHF.R.U32.HI R46, RZ, 0x10, R47 ;  /* 0x00000010ff2e7819 */ /* 0x000fe2000001162f */
[----:B------:R-:W-:Y:S01]  /*7f70*/  IMAD.U32 R47, R33, 0x10000, RZ ;  /* 0x00010000212f7824 */ /* 0x000fe200078e00ff */
[----:B------:R-:W-:Y:S01]  /*7f80*/  PRMT R34, R162, 0x5432, R61 ;  /* 0x00005432a2227816 */ /* 0x000fe2000000003d */
[----:B------:R-:W-:Y:S01]  /*7f90*/  FMUL.FTZ R61, R77, R76 ;  /* 0x0000004c4d3d7220 */ /* 0x000fe20000410000 */
[----:B------:R-:W-:-:S02]  /*7fa0*/  LOP3.LUT R62, R62, 0xffff0000, RZ, 0xc0, !PT ;  /* 0xffff00003e3e7812 */ /* 0x000fc400078ec0ff */
        /* <DEDUP_REMOVED lines=14> */
[----:B------:R-:W-:Y:S01]  /*8090*/  FMUL.FTZ R37, R77, R76 ;  /* 0x0000004c4d257220 */ /* 0x000fe20000410000 */
[----:B------:R-:W-:-:S02]  /*80a0*/  PRMT R35, R165, 0x5410, R35 ;  /* 0x00005410a5237816 */ /* 0x000fc40000000023 */
[----:B------:R-:W-:Y:S01]  /*80b0*/  FFMA.FTZ R33, R63, R62, R33 ;  /* 0x0000003e3f217223 */ /* 0x000fe20000010021 */
[C---:B------:R-:W-:Y:S01]  /*80c0*/  IMAD.U32 R63, R15.reuse, 0x10000, RZ ;  /* 0x000100000f3f7824 */ /* 0x040fe200078e00ff */
[----:B------:R-:W-:Y:S01]  /*80d0*/  LOP3.LUT R15, R15, 0xffff0000, RZ, 0xc0, !PT ;  /* 0xffff00000f0f7812 */ /* 0x000fe200078ec0ff */
[C---:B------:R-:W-:Y:S01]  /*80e0*/  IMAD.U32 R62, R34.reuse, 0x10000, RZ ;  /* 0x00010000223e7824 */ /* 0x040fe200078e00ff */
[----:B------:R-:W-:Y:S02]  /*80f0*/  LOP3.LUT R34, R34, 0xffff0000, RZ, 0xc0, !PT ;  /* 0xffff000022227812 */ /* 0x000fe400078ec0ff */
[----:B------:R-:W-:Y:S01]  /*8100*/  PRMT R32, R164, 0x5432, R32 ;  /* 0x00005432a4207816 */ /* 0x000fe20000000020 */
[-C--:B------:R-:W-:Y:S01]  /*8110*/  FFMA.FTZ R37, R63, R62.reuse, -R37 ;  /* 0x0000003e3f257223 */ /* 0x080fe20000010825 */
[----:B------:R-:W-:Y:S01]  /*8120*/  FMUL.FTZ R62, R77, R62 ;  /* 0x0000003e4d3e7220 */ /* 0x000fe20000410000 */
[----:B------:R-:W-:Y:S02]  /*8130*/  F2FP.BF16.F32.PACK_AB R33, R33, R47 ;  /* 0x0000002f2121723e */ /* 0x000fe400000010ff */
[----:B------:R-:W-:Y:S01]  /*8140*/  PRMT R44, R163, 0x5410, R44 ;  /* 0x00005410a32c7816 */ /* 0x000fe2000000002c */
[----:B------:R-:W-:Y:S01]  /*8150*/  FFMA.FTZ R62, R63, R76, R62 ;  /* 0x0000004c3f3e7223 */ /* 0x000fe2000001003e */
[----:B------:R-:W-:Y:S01]  /*8160*/  FMUL.FTZ R63, R39, R46 ;  /* 0x0000002e273f7220 */ /* 0x000fe20000410000 */
[----:B------:R-:W-:-:S03]  /*8170*/  F2FP.BF16.F32.PACK_AB R13, R13, R61 ;  /* 0x0000003d0d0d723e */ /* 0x000fc600000010ff */
[-C--:B------:R-:W-:Y:S01]  /*8180*/  FFMA.FTZ R63, R15, R34.reuse, -R63 ;  /* 0x000000220f3f7223 */ /* 0x080fe2000001083f */
[----:B------:R-:W-:Y:S01]  /*8190*/  FMUL.FTZ R34, R39, R34 ;  /* 0x0000002227227220 */ /* 0x000fe20000410000 */
[----:B------:R-:W-:-:S03]  /*81a0*/  IMAD.U32 R39, R36, 0x10000, RZ ;  /* 0x0001000024277824 */ /* 0x000fc600078e00ff */
[----:B------:R-:W-:Y:S01]  /*81b0*/  F2FP.BF16.F32.PACK_AB R63, R63, R37 ;  /* 0x000000253f3f723e */ /* 0x000fe200000010ff */
[----:B------:R-:W-:Y:S01]  /*81c0*/  FFMA.FTZ R34, R15, R46, R34 ;  /* 0x0000002e0f227223 */ /* 0x000fe20000010022 */
[C---:B------:R-:W-:Y:S01]  /*81d0*/  SHF.L.U32 R37, R35.reuse, 0x10, RZ ;  /* 0x0000001023257819 */ /* 0x040fe200000006ff */
[----:B------:R-:W-:Y:S01]  /*81e0*/  IMAD.U32 R46, R32, 0x10000, RZ ;  /* 0x00010000202e7824 */ /* 0x000fe200078e00ff */
[----:B------:R-:W-:Y:S01]  /*81f0*/  LOP3.LUT R35, R35, 0xffff0000, RZ, 0xc0, !PT ;  /* 0xffff000023237812 */ /* 0x000fe200078ec0ff */
[----:B------:R-:W-:Y:S01]  /*8200*/  IMAD.U32 R15, R12, 0x10000, RZ ;  /* 0x000100000c0f7824 */ /* 0x000fe200078e00ff */
[----:B------:R-:W-:Y:S01]  /*8210*/  LOP3.LUT R32, R32, 0xffff0000, RZ, 0xc0, !PT ;  /* 0xffff000020207812 */ /* 0x000fe200078ec0ff */
[CC--:B------:R-:W-:Y:S01]  /*8220*/  FMUL.FTZ R47, R39.reuse, R37.reuse ;  /* 0x00000025272f7220 */ /* 0x0c0fe20000410000 */
[----:B------:R-:W-:Y:S01]  /*8230*/  FMUL.FTZ R39, R39, R46 ;  /* 0x0000002e27277220 */ /* 0x000fe20000410000 */
[----:B------:R-:W-:Y:S02]  /*8240*/  F2FP.BF16.F32.PACK_AB R34, R34, R62 ;  /* 0x0000003e2222723e */ /* 0x000fe400000010ff */
[C---:B------:R-:W-:Y:S01]  /*8250*/  FFMA.FTZ R47, R15.reuse, R46, -R47 ;  /* 0x0000002e0f2f7223 */ /* 0x040fe2000001082f */
        /* <DEDUP_REMOVED lines=12> */
[----:B------:R-:W-:Y:S01]  /*8320*/  FMUL.FTZ R37, R46, R35 ;  /* 0x000000232e257220 */ /* 0x000fe20000410000 */
[----:B------:R-:W-:Y:S02]  /*8330*/  IMAD.U32 R32, R14, 0x10000, RZ ;  /* 0x000100000e207824 */ /* 0x000fe400078e00ff */
[-C--:B------:R-:W-:Y:S01]  /*8340*/  FMUL.FTZ R46, R46, R36.reuse ;  /* 0x000000242e2e7220 */ /* 0x080fe20000410000 */
[----:B------:R-:W-:Y:S01]  /*8350*/  LOP3.LUT R14, R14, 0xffff0000, RZ, 0xc0, !PT ;  /* 0xffff00000e0e7812 */ /* 0x000fe200078ec0ff */
[----:B------:R-:W-:-:S02]  /*8360*/  FFMA.FTZ R37, R32, R36, -R37 ;  /* 0x0000002420257223 */ /* 0x000fc40000010825 */
[----:B------:R-:W-:Y:S01]  /*8370*/  FFMA.FTZ R46, R32, R35, R46 ;  /* 0x00000023202e7223 */ /* 0x000fe2000001002e */
[----:B------:R-:W-:Y:S02]  /*8380*/  LOP3.LUT R32, R38, 0xffff0000, RZ, 0xc0, !PT ;  /* 0xffff000026207812 */ /* 0x000fe400078ec0ff */
[----:B------:R-:W-:Y:S01]  /*8390*/  F2FP.BF16.F32.PACK_AB R15, R15, R39 ;  /* 0x000000270f0f723e */ /* 0x000fe200000010ff */
[----:B------:R-:W-:Y:S01]  /*83a0*/  IMAD.MOV.U32 R39, RZ, RZ, R34 ;  /* 0x000000ffff277224 */ /* 0x000fe200078e0022 */
[----:B------:R-:W-:Y:S01]  /*83b0*/  F2FP.BF16.F32.PACK_AB R12, R12, R47 ;  /* 0x0000002f0c0c723e */ /* 0x000fe200000010ff */
[CC--:B------:R-:W-:Y:S01]  /*83c0*/  FMUL.FTZ R35, R32.reuse, R44.reuse ;  /* 0x0000002c20237220 */ /* 0x0c0fe20000410000 */
[-C--:B------:R-:W-:Y:S01]  /*83d0*/  FMUL.FTZ R32, R32, R45.reuse ;  /* 0x0000002d20207220 */ /* 0x080fe20000410000 */
[----:B------:R-:W-:Y:S02]  /*83e0*/  IMAD.MOV.U32 R36, RZ, RZ, R15 ;  /* 0x000000ffff247224 */ /* 0x000fe400078e000f */
[C---:B------:R-:W-:Y:S01]  /*83f0*/  FFMA.FTZ R35, R14.reuse, R45, -R35 ;  /* 0x0000002d0e237223 */ /* 0x040fe20000010823 */
[----:B------:R-:W-:Y:S01]  /*8400*/  FFMA.FTZ R32, R14, R44, R32 ;  /* 0x0000002c0e207223 */ /* 0x000fe20000010020 */
[----:B------:R-:W-:-:S03]  /*8410*/  IMAD.MOV.U32 R15, RZ, RZ, R63 ;  /* 0x000000ffff0f7224 */ /* 0x000fc600078e003f */
[----:B------:R-:W-:Y:S01]  /*8420*/  F2FP.BF16.F32.PACK_AB R35, R35, R37 ;  /* 0x000000252323723e */ /* 0x000fe200000010ff */
[----:B------:R-:W-:Y:S01]  /*8430*/  IMAD.MOV.U32 R37, RZ, RZ, R33 ;  /* 0x000000ffff257224 */ /* 0x000fe200078e0021 */
[----:B------:R-:W-:-:S03]  /*8440*/  F2FP.BF16.F32.PACK_AB R32, R32, R46 ;  /* 0x0000002e2020723e */ /* 0x000fc600000010ff */
[----:B------:R-:W-:Y:S02]  /*8450*/  IMAD.MOV.U32 R14, RZ, RZ, R35 ;  /* 0x000000ffff0e7224 */ /* 0x000fe400078e0023 */
[----:B------:R-:W-:-:S07]  /*8460*/  IMAD.MOV.U32 R38, RZ, RZ, R32 ;  /* 0x000000ffff267224 */ /* 0x000fce00078e0020 */
.L_x_533:
[----:B------:R-:W-:Y:S05]  /*8470*/  BSYNC B3 ;  /* 0x0000000000037941 */ /* 0x000fea0003800000 */
.L_x_532:
[----:B------:R-:W-:-:S04]  /*8480*/  LEA R32, P3, R4, R11, 0x1 ;  /* 0x0000000b04207211 */ /* 0x000fc800078608ff */
[----:B--2---:R-:W-:Y:S02]  /*8490*/  LEA.HI.X R33, R4, R115, R106, 0x1, P3 ;  /* 0x0000007304217211 */ /* 0x004fe400018f0c6a */
[----:B------:R-:W-:-:S03]  /*84a0*/  ISETP.GE.AND P3, PT, R60, R130, PT ;  /* 0x000000823c00720c */ /* 0x000fc60003f66270 */
[----:B----4-:R2:W-:Y:S10]  /*84b0*/  ST.E.128 desc[UR48][R32.64], R12 ;  /* 0x0000000c20007985 */ /* 0x0105f4000c101d30 */
[----:B--2---:R-:W-:-:S05]  /*84c0*/  @!P3 IMAD.WIDE R12, R60, 0x2, R114 ;  /* 0x000000023c0cb825 */ /* 0x004fca00078e0272 */
[----:B---3--:R4:W-:Y:S02]  /*84d0*/  @!P3 ST.E.128 desc[UR48][R12.64], R36 ;  /* 0x000000240c00b985 */ /* 0x0089e4000c101d30 */
.L_x_531:
[----:B------:R-:W-:Y:S05]  /*84e0*/  BSYNC B2 ;  /* 0x0000000000027941 */ /* 0x000fea0003800000 */
.L_x_530:
[----:B------:R-:W-:-:S13]  /*84f0*/  ISETP.NE.AND P3, PT, R8, RZ, PT ;  /* 0x000000ff0800720c */ /* 0x000fda0003f65270 */
[----:B------:R-:W-:Y:S05]  /*8500*/  @!P3 BRA `(.L_x_525) ;  /* 0x0000000400f0b947 */ /* 0x000fea0003800000 */
[----:B---34-:R-:W3:Y:S01]  /*8510*/  LDL R12, [R1] ;  /* 0x00000000010c7983 */ /* 0x018ee20000100800 */
[----:B------:R-:W-:Y:S01]  /*8520*/  ISETP.GE.AND P3, PT, R193, R117, PT ;  /* 0x00000075c100720c */ /* 0x000fe20003f66270 */
[----:B------:R-:W-:Y:S01]  /*8530*/  BSSY B2, `(.L_x_534) ;  /* 0x0000073000027945 */ /* 0x000fe20003800000 */
[----:B---3--:R-:W-:-:S04]  /*8540*/  LOP3.LUT P5, RZ, R12, 0x1, RZ, 0xc0, !PT ;  /* 0x000000010cff7812 */ /* 0x008fc800078ac0ff */
[----:B------:R-:W-:-:S04]  /*8550*/  SEL R12, R118, R133, !P5 ;  /* 0x00000085760c7207 */ /* 0x000fc80006800000 */
        /* <DEDUP_REMOVED lines=18> */
[--C-:B------:R-:W-:Y:S01]  /*8680*/  SHF.R.U64 R30, R30, 0x10, R31.reuse ;  /* 0x000000101e1e7819 */ /* 0x100fe2000000121f */
[----:B---3--:R-:W-:Y:S01]  /*8690*/  IMAD.U32 R44, R33, 0x10000, RZ ;  /* 0x00010000212c7824 */ /* 0x008fe200078e00ff */
[----:B------:R-:W-:Y:S02]  /*86a0*/  SHF.R.U32.HI R37, RZ, 0x10, R31 ;  /* 0x00000010ff257819 */ /* 0x000fe4000001161f */
[--C-:B------:R-:W-:Y:S02]  /*86b0*/  SHF.R.U64 R31, R40, 0x10, R41.reuse ;  /* 0x00000010281f7819 */ /* 0x100fe40000001229 */
[----:B------:R-:W-:Y:S01]  /*86c0*/  SHF.R.U32.HI R40, RZ, 0x10, R41 ;  /* 0x00000010ff287819 */ /* 0x000fe20000011629 */
[----:B----4-:R-:W-:Y:S01]  /*86d0*/  IMAD.U32 R41, R13, 0x10000, RZ ;  /* 0x000100000d297824 */ /* 0x010fe200078e00ff */
[----:B------:R-:W-:Y:S02]  /*86e0*/  SHF.R.U64 R28, R28, 0x10, R29 ;  /* 0x000000101c1c7819 */ /* 0x000fe4000000121d */
[----:B------:R-:W-:-:S02]  /*86f0*/  PRMT R31, R160, 0x5410, R31 ;  /* 0x00005410a01f7816 */ /* 0x000fc4000000001f */
[----:B------:R-:W-:Y:S02]  /*8700*/  SHF.R.U32.HI R29, RZ, 0x10, R29 ;  /* 0x00000010ff1d7819 */ /* 0x000fe4000001161d */
[----:B------:R-:W-:Y:S02]  /*8710*/  PRMT R160, R160, 0x5432, R40 ;  /* 0x00005432a0a07816 */ /* 0x000fe40000000028 */
[----:B------:R-:W-:Y:S02]  /*8720*/  SHF.R.U64 R38, R42, 0x10, R43 ;  /* 0x000000102a267819 */ /* 0x000fe4000000122b */
[----:B------:R-:W-:Y:S02]  /*8730*/  PRMT R29, R158, 0x5432, R29 ;  /* 0x000054329e1d7816 */ /* 0x000fe4000000001d */
[----:B------:R-:W-:Y:S01]  /*8740*/  SHF.R.U32.HI R42, RZ, 0x10, R43 ;  /* 0x00000010ff2a7819 */ /* 0x000fe2000001162b */
[C---:B------:R-:W-:Y:S01]  /*8750*/  IMAD.U32 R43, R160.reuse, 0x10000, RZ ;  /* 0x00010000a02b7824 */ /* 0x040fe200078e00ff */
[----:B------:R-:W-:Y:S01]  /*8760*/  LOP3.LUT R160, R160, 0xffff0000, RZ, 0xc0, !PT ;  /* 0xffff0000a0a07812 */ /* 0x000fe200078ec0ff */
[----:B------:R-:W-:Y:S01]  /*8770*/  IMAD.U32 R39, R29, 0x10000, RZ ;  /* 0x000100001d277824 */ /* 0x000fe200078e00ff */
[----:B------:R-:W-:Y:S01]  /*8780*/  LOP3.LUT R33, R33, 0xffff0000, RZ, 0xc0, !PT ;  /* 0xffff000021217812 */ /* 0x000fe200078ec0ff */
[----:B------:R-:W-:Y:S01]  /*8790*/  FMUL.FTZ R40, R44, R43 ;  /* 0x0000002b2c287220 */ /* 0x000fe20000410000 */
[----:B------:R-:W-:-:S02]  /*87a0*/  LOP3.LUT R29, R29, 0xffff0000, RZ, 0xc0, !PT ;  /* 0xffff00001d1d7812 */ /* 0x000fc400078ec0ff */
[----:B------:R-:W-:Y:S01]  /*87b0*/  PRMT R42, R159, 0x5432, R42 ;  /* 0x000054329f2a7816 */ /* 0x000fe2000000002a */
[-C--:B------:R-:W-:Y:S01]  /*87c0*/  FFMA.FTZ R40, R41, R39.reuse, -R40 ;  /* 0x0000002729287223 */ /* 0x080fe20000010828 */
[----:B------:R-:W-:Y:S01]  /*87d0*/  FMUL.FTZ R39, R44, R39 ;  /* 0x000000272c277220 */ /* 0x000fe20000410000 */
[----:B------:R-:W-:Y:S01]  /*87e0*/  PRMT R37, R157, 0x5432, R37 ;  /* 0x000054329d257816 */ /* 0x000fe20000000025 */
[----:B------:R-:W-:Y:S01]  /*87f0*/  IMAD.U32 R44, R35, 0x10000, RZ ;  /* 0x00010000232c7824 */ /* 0x000fe200078e00ff */
[----:B------:R-:W-:Y:S01]  /*8800*/  PRMT R28, R158, 0x5410, R28 ;  /* 0x000054109e1c7816 */ /* 0x000fe2000000001c */
[----:B------:R-:W-:Y:S01]  /*8810*/  FFMA.FTZ R39, R41, R43, R39 ;  /* 0x0000002b29277223 */ /* 0x000fe20000010027 */
[----:B------:R-:W-:Y:S01]  /*8820*/  LOP3.LUT R41, R13, 0xffff0000, RZ, 0xc0, !PT ;  /* 0xffff00000d297812 */ /* 0x000fe200078ec0ff */
[----:B------:R-:W-:Y:S01]  /*8830*/  FMUL.FTZ R13, R33, R160 ;  /* 0x000000a0210d7220 */ /* 0x000fe20000410000 */
[C---:B------:R-:W-:Y:S01]  /*8840*/  IMAD.U32 R43, R42.reuse, 0x10000, RZ ;  /* 0x000100002a2b7824 */ /* 0x040fe200078e00ff */
[----:B------:R-:W-:-:S02]  /*8850*/  LOP3.LUT R42, R42, 0xffff0000, RZ, 0xc0, !PT ;  /* 0xffff00002a2a7812 */ /* 0x000fc400078ec0ff */
[-C--:B------:R-:W-:Y:S01]  /*8860*/  FFMA.FTZ R13, R41, R29.reuse, -R13 ;  /* 0x0000001d290d7223 */ /* 0x080fe2000001080d */
[----:B------:R-:W-:Y:S01]  /*8870*/  FMUL.FTZ R29, R33, R29 ;  /* 0x0000001d211d7220 */ /* 0x000fe20000410000 */
[C---:B------:R-:W-:Y:S02]  /*8880*/  IMAD.U32 R33, R37.reuse, 0x10000, RZ ;  /* 0x0001000025217824 */ /* 0x040fe400078e00ff */
[C---:B------:R-:W-:Y:S01]  /*8890*/  FMUL.FTZ R45, R44.reuse, R43 ;  /* 0x0000002b2c2d7220 */ /* 0x040fe20000410000 */
[----:B------:R-:W-:Y:S01]  /*88a0*/  LOP3.LUT R37, R37, 0xffff0000, RZ, 0xc0, !PT ;  /* 0xffff000025257812 */ /* 0x000fe200078ec0ff */
[----:B------:R-:W-:Y:S01]  /*88b0*/  FFMA.FTZ R29, R41, R160, R29 ;  /* 0x000000a0291d7223 */ /* 0x000fe2000001001d */
[C---:B------:R-:W-:Y:S01]  /*88c0*/  IMAD.U32 R41, R15.reuse, 0x10000, RZ ;  /* 0x000100000f297824 */ /* 0x040fe200078e00ff */
[----:B------:R-:W-:Y:S02]  /*88d0*/  LOP3.LUT R15, R15, 0xffff0000, RZ, 0xc0, !PT ;  /* 0xffff00000f0f7812 */ /* 0x000fe400078ec0ff */
[----:B------:R-:W-:Y:S01]  /*88e0*/  F2FP.BF16.F32.PACK_AB R13, R13, R40 ;  /* 0x000000280d0d723e */ /* 0x000fe200000010ff */
[-C--:B------:R-:W-:Y:S01]  /*88f0*/  FFMA.FTZ R45, R41, R33.reuse, -R45 ;  /* 0x00000021292d7223 */ /* 0x080fe2000001082d */
[----:B------:R-:W-:Y:S01]  /*8900*/  FMUL.FTZ R33, R44, R33 ;  /* 0x000000212c217220 */ /* 0x000fe20000410000 */
[----:B------:R-:W-:Y:S01]  /*8910*/  F2FP.BF16.F32.PACK_AB R29, R29, R39 ;  /* 0x000000271d1d723e */ /* 0x000fe200000010ff */
[C---:B------:R-:W-:Y:S01]  /*8920*/  IMAD.U32 R39, R28.reuse, 0x10000, RZ ;  /* 0x000100001c277824 */ /* 0x040fe200078e00ff */
[----:B------:R-:W-:Y:S01]  /*8930*/  LOP3.LUT R28, R28, 0xffff0000, RZ, 0xc0, !PT ;  /* 0xffff00001c1c7812 */ /* 0x000fe200078ec0ff */
[----:B------:R-:W-:Y:S01]  /*8940*/  FFMA.FTZ R41, R41, R43, R33 ;  /* 0x0000002b29297223 */ /* 0x000fe20000010021 */
[----:B------:R-:W-:-:S02]  /*8950*/  LOP3.LUT R33, R35, 0xffff0000, RZ, 0xc0, !PT ;  /* 0xffff000023217812 */ /* 0x000fc400078ec0ff */
[----:B------:R-:W-:Y:S02]  /*8960*/  PRMT R38, R159, 0x5410, R38 ;  /* 0x000054109f267816 */ /* 0x000fe40000000026 */
[----:B------:R-:W-:Y:S01]  /*8970*/  PRMT R30, R157, 0x5410, R30 ;  /* 0x000054109d1e7816 */ /* 0x000fe2000000001e */
[C---:B------:R-:W-:Y:S01]  /*8980*/  FMUL.FTZ R35, R33.reuse, R42 ;  /* 0x0000002a21237220 */ /* 0x040fe20000410000 */
[----:B------:R-:W-:-:S03]  /*8990*/  FMUL.FTZ R33, R33, R37 ;  /* 0x0000002521217220 */ /* 0x000fc60000410000 */
[C---:B------:R-:W-:Y:S01]  /*89a0*/  FFMA.FTZ R35, R15.reuse, R37, -R35 ;  /* 0x000000250f237223 */ /* 0x040fe20000010823 */
[----:B------:R-:W-:Y:S01]  /*89b0*/  FFMA.FTZ R33, R15, R42, R33 ;  /* 0x0000002a0f217223 */ /* 0x000fe20000010021 */
[----:B------:R-:W-:Y:S02]  /*89c0*/  IMAD.U32 R37, R32, 0x10000, RZ ;  /* 0x0001000020257824 */ /* 0x000fe400078e00ff */
[----:B------:R-:W-:Y:S01]  /*89d0*/  IMAD.U32 R15, R12, 0x10000, RZ ;  /* 0x000100000c0f7824 */ /* 0x000fe200078e00ff */
[----:B------:R-:W-:Y:S02]  /*89e0*/  F2FP.BF16.F32.PACK_AB R35, R35, R45 ;  /* 0x0000002d2323723e */ /* 0x000fe400000010ff */
[----:B------:R-:W-:Y:S01]  /*89f0*/  F2FP.BF16.F32.PACK_AB R41, R33, R41 ;  /* 0x000000292129723e */ /* 0x000fe200000010ff */
[C---:B------:R-:W-:Y:S01]  /*8a00*/  IMAD.U32 R33, R31.reuse, 0x10000, RZ ;  /* 0x000100001f217824 */ /* 0x040fe200078e00ff */
[----:B------:R-:W-:-:S03]  /*8a10*/  LOP3.LUT R31, R31, 0xffff0000, RZ, 0xc0, !PT ;  /* 0xffff00001f1f7812 */ /* 0x000fc600078ec0ff */
[C---:B------:R-:W-:Y:S01]  /*8a20*/  FMUL.FTZ R40, R37.reuse, R33 ;  /* 0x0000002125287220 */ /* 0x040fe20000410000 */
[----:B------:R-:W-:-:S03]  /*8a30*/  FMUL.FTZ R37, R37, R39 ;  /* 0x0000002725257220 */ /* 0x000fc60000410000 */
[C---:B------:R-:W-:Y:S01]  /*8a40*/  FFMA.FTZ R40, R15.reuse, R39, -R40 ;  /* 0x000000270f287223 */ /* 0x040fe20000010828 */
[----:B------:R-:W-:Y:S01]  /*8a50*/  FFMA.FTZ R37, R15, R33, R37 ;  /* 0x000000210f257223 */ /* 0x000fe20000010025 */
[----:B------:R-:W-:Y:S02]  /*8a60*/  LOP3.LUT R15, R32, 0xffff0000, RZ, 0xc0, !PT ;  /* 0xffff0000200f7812 */ /* 0x000fe400078ec0ff */
[----:B------:R-:W-:Y:S02]  /*8a70*/  LOP3.LUT R32, R12, 0xffff0000, RZ, 0xc0, !PT ;  /* 0xffff00000c207812 */ /* 0x000fe400078ec0ff */
[----:B------:R-:W-:Y:S01]  /*8a80*/  SHF.L.U32 R39, R34, 0x10, RZ ;  /* 0x0000001022277819 */ /* 0x000fe200000006ff */
        /* <DEDUP_REMOVED lines=17> */
[C---:B------:R-:W-:Y:S01]  /*8ba0*/  FMUL.FTZ R31, R28.reuse, R38 ;  /* 0x000000261c1f7220 */ /* 0x040fe20000410000 */
[-C--:B------:R-:W-:Y:S01]  /*8bb0*/  FMUL.FTZ R28, R28, R30.reuse ;  /* 0x0000001e1c1c7220 */ /* 0x080fe20000410000 */
[----:B------:R-:W-:Y:S02]  /*8bc0*/  IMAD.MOV.U32 R32, RZ, RZ, R15 ;  /* 0x000000ffff207224 */ /* 0x000fe400078e000f */
[C---:B------:R-:W-:Y:S01]  /*8bd0*/  FFMA.FTZ R31, R14.reuse, R30, -R31 ;  /* 0x0000001e0e1f7223 */ /* 0x040fe2000001081f */
[----:B------:R-:W-:Y:S01]  /*8be0*/  FFMA.FTZ R28, R14, R38, R28 ;  /* 0x000000260e1c7223 */ /* 0x000fe2000001001c */
[----:B------:R-:W-:-:S02]  /*8bf0*/  IMAD.MOV.U32 R15, RZ, RZ, R35 ;  /* 0x000000ffff0f7224 */ /* 0x000fc400078e0023 */
[----:B------:R-:W-:Y:S01]  /*8c00*/  IMAD.MOV.U32 R35, RZ, RZ, R41 ;  /* 0x000000ffff237224 */ /* 0x000fe200078e0029 */
[----:B------:R-:W-:Y:S01]  /*8c10*/  F2FP.BF16.F32.PACK_AB R31, R31, R33 ;  /* 0x000000211f1f723e */ /* 0x000fe200000010ff */
[----:B------:R-:W-:Y:S01]  /*8c20*/  IMAD.MOV.U32 R33, RZ, RZ, R29 ;  /* 0x000000ffff217224 */ /* 0x000fe200078e001d */
[----:B------:R-:W-:-:S03]  /*8c30*/  F2FP.BF16.F32.PACK_AB R28, R28, R39 ;  /* 0x000000271c1c723e */ /* 0x000fc600000010ff */
[----:B------:R-:W-:Y:S02]  /*8c40*/  IMAD.MOV.U32 R14, RZ, RZ, R31 ;  /* 0x000000ffff0e7224 */ /* 0x000fe400078e001f */
[----:B------:R-:W-:-:S07]  /*8c50*/  IMAD.MOV.U32 R34, RZ, RZ, R28 ;  /* 0x000000ffff227224 */ /* 0x000fce00078e001c */
.L_x_535:
[----:B------:R-:W-:Y:S05]  /*8c60*/  BSYNC B2 ;  /* 0x0000000000027941 */ /* 0x000fea0003800000 */
.L_x_534:
[----:B------:R-:W-:-:S04]  /*8c70*/  LEA R28, P3, R5, R11, 0x1 ;  /* 0x0000000b051c7211 */ /* 0x000fc800078608ff */
[----:B--2---:R-:W-:Y:S02]  /*8c80*/  LEA.HI.X R29, R5, R115, R105, 0x1, P3 ;  /* 0x00000073051d7211 */ /* 0x004fe400018f0c69 */
[----:B------:R-:W-:-:S03]  /*8c90*/  ISETP.GE.AND P3, PT, R36, R130, PT ;  /* 0x000000822400720c */ /* 0x000fc60003f66270 */
[----:B----4-:R2:W-:Y:S10]  /*8ca0*/  ST.E.128 desc[UR48][R28.64], R12 ;  /* 0x0000000c1c007985 */ /* 0x0105f4000c101d30 */
[----:B------:R-:W-:-:S05]  /*8cb0*/  @!P3 IMAD.WIDE R114, R36, 0x2, R114 ;  /* 0x000000022472b825 */ /* 0x000fca00078e0272 */
[----:B---3--:R2:W-:Y:S02]  /*8cc0*/  @!P3 ST.E.128 desc[UR48][R114.64], R32 ;  /* 0x000000207200b985 */ /* 0x0085e4000c101d30 */
.L_x_525:
[----:B------:R-:W-:Y:S05]  /*8cd0*/  BSYNC B1 ;  /* 0x0000000000017941 */ /* 0x000fea0003800000 */
.L_x_524:
[----:B------:R-:W-:-:S03]  /*8ce0*/  UMOV UR4, 0xffffffff ;  /* 0xffffffff00047882 */ /* 0x000fc60000000000 */
[----:B------:R-:W-:Y:S05]  /*8cf0*/  BRA.DIV UR4, `(.L_x_536) ;  /* 0x0000019e04547947 */ /* 0x000fea000b800000 */
[----:B-1----:R-:W1:Y:S04]  /*8d00*/  SHFL.IDX PT, R113, R113, 0x1, 0x1c1f ;  /* 0x003c1f0071717f89 */ /* 0x002e6800000e0000 */
[----:B------:R-:W0:Y:S02]  /*8d10*/  SHFL.IDX PT, R116, R116, 0x1, 0x1c1f ;  /* 0x003c1f0074747f89 */ /* 0x000e2400000e0000 */
.L_x_810:
[----:B------:R-:W-:Y:S05]  /*8d20*/  @P4 BRA `(.L_x_493) ;  /* 0x0000001c00bc4947 */ /* 0x000fea0003800000 */
[----:B------:R-:W-:Y:S01]  /*8d30*/  ISETP.NE.AND P3, PT, R6, RZ, PT ;  /* 0x000000ff0600720c */ /* 0x000fe20003f65270 */
[----:B------:R-:W-:Y:S01]  /*8d40*/  BSSY B1, `(.L_x_537) ;  /* 0x000007e000017945 */ /* 0x000fe20003800000 */
[----:B0-2---:R-:W-:Y:S02]  /*8d50*/  IMAD.MOV.U32 R32, RZ, RZ, R116 ;  /* 0x000000ffff207224 */ /* 0x005fe400078e0074 */
[----:B-1----:R-:W-:-:S09]  /*8d60*/  IMAD.MOV.U32 R33, RZ, RZ, R113 ;  /* 0x000000ffff217224 */ /* 0x002fd200078e0071 */
[----:B------:R-:W-:Y:S05]  /*8d70*/  @!P3 BRA `(.L_x_538) ;  /* 0x0000000400e8b947 */ /* 0x000fea0003800000 */
[----:B---3--:R-:W-:Y:S01]  /*8d80*/  SEL R11, R118, R133, !P0 ;  /* 0x00000085760b7207 */ /* 0x008fe20004000000 */
[----:B------:R-:W-:Y:S01]  /*8d90*/  BSSY B2, `(.L_x_539) ;  /* 0x0000074000027945 */ /* 0x000fe20003800000 */
[----:B----4-:R-:W-:Y:S02]  /*8da0*/  SHF.R.U32.HI R13, RZ, 0x3, R205 ;  /* 0x00000003ff0d7819 */ /* 0x010fe400000116cd */
[----:B------:R-:W-:Y:S02]  /*8db0*/  SHF.R.S32.HI R12, RZ, 0x1f, R11 ;  /* 0x0000001fff0c7819 */ /* 0x000fe4000001140b */
[C---:B------:R-:W-:Y:S02]  /*8dc0*/  LEA R34, P3, R3.reuse, R116, 0x1 ;  /* 0x0000007403227211 */ /* 0x040fe400078608ff */
[----:B------:R-:W-:Y:S02]  /*8dd0*/  LEA.HI R12, R12, R11, RZ, 0x4 ;  /* 0x0000000b0c0c7211 */ /* 0x000fe400078f20ff */
[----:B------:R-:W-:-:S02]  /*8de0*/  LEA.HI.X R35, R3, R113, R107, 0x1, P3 ;  /* 0x0000007103237211 */ /* 0x000fc400018f0c6b */
[----:B------:R-:W-:Y:S02]  /*8df0*/  LEA.HI.SX32 R36, R12, R111, 0x1c ;  /* 0x0000006f0c247211 */ /* 0x000fe400078fe2ff */
[----:B------:R-:W-:Y:S02]  /*8e00*/  ISETP.GE.AND P3, PT, R16, R117, PT ;  /* 0x000000751000720c */ /* 0x000fe40003f66270 */
[----:B------:R-:W-:-:S04]  /*8e10*/  SHF.R.S32.HI R12, RZ, 0x1f, R36 ;  /* 0x0000001fff0c7819 */ /* 0x000fc80000011424 */
[----:B------:R-:W-:Y:S01]  /*8e20*/  LEA.HI R12, R12, R36, RZ, 0x3 ;  /* 0x000000240c0c7211 */ /* 0x000fe200078f18ff */
[----:B------:R-:W-:-:S03]  /*8e30*/  IMAD.SHL.U32 R36, R36, 0x8, RZ ;  /* 0x0000000824247824 */ /* 0x000fc600078e00ff */
[----:B------:R-:W-:Y:S02]  /*8e40*/  SHF.R.S32.HI R12, RZ, 0x3, R12 ;  /* 0x00000003ff0c7819 */ /* 0x000fe4000001140c */
[----:B------:R-:W-:-:S03]  /*8e50*/  LOP3.LUT R11, R205, 0x38, R36, 0xf8, !PT ;  /* 0x00000038cd0b7812 */ /* 0x000fc600078ef824 */
[----:B------:R-:W-:Y:S01]  /*8e60*/  IMAD R12, R12, 0x1800, R219 ;  /* 0x000018000c0c7824 */ /* 0x000fe200078e02db */
[----:B------:R-:W-:-:S05]  /*8e70*/  LOP3.LUT R11, R11, R13, RZ, 0x3c, !PT ;  /* 0x0000000d0b0b7212 */ /* 0x000fca00078e3cff */
[----:B------:R-:W-:Y:S02]  /*8e80*/  IMAD.IADD R11, R12, 0x1, R11 ;  /* 0x000000010c0b7824 */ /* 0x000fe400078e020b */
[C---:B------:R-:W-:Y:S02]  /*8e90*/  IMAD R12, R19.reuse, 0x4800, R129 ;  /* 0x00004800130c7824 */ /* 0x040fe400078e0281 */
[----:B------:R-:W-:Y:S02]  /*8ea0*/  IMAD R28, R19, 0x4800, R11 ;  /* 0x00004800131c7824 */ /* 0x000fe400078e020b */
[--C-:B------:R-:W-:Y:S02]  /*8eb0*/  IMAD R12, R12, 0x2, R18.reuse ;  /* 0x000000020c0c7824 */ /* 0x100fe400078e0212 */
[----:B------:R-:W-:-:S04]  /*8ec0*/  IMAD R28, R28, 0x2, R18 ;  /* 0x000000021c1c7824 */ /* 0x000fc800078e0212 */
[----:B------:R-:W0:Y:S04]  /*8ed0*/  LDS.128 R12, [R12+0x1e400] ;  /* 0x01e400000c0c7984 */ /* 0x000e280000000c00 */
[----:B------:R-:W1:Y:S01]  /*8ee0*/  LDS.128 R28, [R28+0x1e400] ;  /* 0x01e400001c1c7984 */ /* 0x000e620000000c00 */
[----:B------:R-:W-:Y:S05]  /*8ef0*/  @P3 BRA `(.L_x_540) ;  /* 0x0000000400743947 */ /* 0x000fea0003800000 */
[----:B------:R-:W-:Y:S01]  /*8f00*/  SHF.R.U32.HI R39, RZ, 0x10, R73 ;  /* 0x00000010ff277819 */ /* 0x000fe20000011649 */
[----:B-1----:R-:W-:Y:S01]  /*8f10*/  IMAD.U32 R41, R29, 0x10000, RZ ;  /* 0x000100001d297824 */ /* 0x002fe200078e00ff */
[----:B------:R-:W-:Y:S01]  /*8f20*/  SHF.R.U32.HI R40, RZ, 0x10, R57 ;  /* 0x00000010ff287819 */ /* 0x000fe20000011639 */
[----:B0-----:R-:W-:Y:S01]  /*8f30*/  IMAD.U32 R37, R13, 0x10000, RZ ;  /* 0x000100000d257824 */ /* 0x001fe200078e00ff */
[----:B------:R-:W-:Y:S01]  /*8f40*/  PRMT R39, R156, 0x5432, R39 ;  /* 0x000054329c277816 */ /* 0x000fe20000000027 */
[----:B------:R-:W-:Y:S01]  /*8f50*/  IMAD.U32 R44, R31, 0x10000, RZ ;  /* 0x000100001f2c7824 */ /* 0x000fe200078e00ff */
[----:B------:R-:W-:Y:S01]  /*8f60*/  PRMT R40, R154, 0x5432, R40 ;  /* 0x000054329a287816 */ /* 0x000fe20000000028 */
[----:B------:R-:W-:Y:S01]  /*8f70*/  IMAD.U32 R46, R30, 0x10000, RZ ;  /* 0x000100001e2e7824 */ /* 0x000fe200078e00ff */
[----:B------:R-:W-:Y:S01]  /*8f80*/  LOP3.LUT R29, R29, 0xffff0000, RZ, 0xc0, !PT ;  /* 0xffff00001d1d7812 */ /* 0x000fe200078ec0ff */
[C---:B------:R-:W-:Y:S01]  /*8f90*/  IMAD.U32 R11, R39.reuse, 0x10000, RZ ;  /* 0x00010000270b7824 */ /* 0x040fe200078e00ff */
[----:B------:R-:W-:Y:S01]  /*8fa0*/  LOP3.LUT R39, R39, 0xffff0000, RZ, 0xc0, !PT ;  /* 0xffff000027277812 */ /* 0x000fe200078ec0ff */
[C---:B------:R-:W-:Y:S01]  /*8fb0*/  IMAD.U32 R38, R40.reuse, 0x10000, RZ ;  /* 0x0001000028267824 */ /* 0x040fe200078e00ff */
[----:B------:R-:W-:Y:S01]  /*8fc0*/  LOP3.LUT R40, R40, 0xffff0000, RZ, 0xc0, !PT ;  /* 0xffff000028287812 */ /* 0x000fe200078ec0ff */
[CC--:B------:R-:W-:Y:S01]  /*8fd0*/  FMUL.FTZ R42, R41.reuse, R11.reuse ;  /* 0x0000000b292a7220 */ /* 0x0c0fe20000410000 */
[----:B------:R-:W-:Y:S01]  /*8fe0*/  SHF.R.U64 R72, R72, 0x10, R73 ;  /* 0x0000001048487819 */ /* 0x000fe20000001249 */
[-C--:B------:R-:W-:Y:S01]  /*8ff0*/  FMUL.FTZ R41, R41, R38.reuse ;  /* 0x0000002629297220 */ /* 0x080fe20000410000 */
[----:B------:R-:W-:Y:S01]  /*9000*/  SHF.R.U64 R56, R56, 0x10, R57 ;  /* 0x0000001038387819 */ /* 0x000fe20000001239 */
[C---:B------:R-:W-:Y:S01]  /*9010*/  FFMA.FTZ R38, R37.reuse, R38, -R42 ;  /* 0x0000002625267223 */ /* 0x040fe2000001082a */
[----:B------:R-:W-:Y:S01]  /*9020*/  PRMT R72, R156, 0x5410, R72 ;  /* 0x000054109c487816 */ /* 0x000fe20000000048 */
[----:B------:R-:W-:Y:S01]  /*9030*/  FFMA.FTZ R37, R37, R11, R41 ;  /* 0x0000000b25257223 */ /* 0x000fe20000010029 */
[----:B------:R-:W-:Y:S01]  /*9040*/  LOP3.LUT R11, R13, 0xffff0000, RZ, 0xc0, !PT ;  /* 0xffff00000d0b7812 */ /* 0x000fe200078ec0ff */
[C---:B------:R-:W-:Y:S01]  /*9050*/  FMUL.FTZ R13, R29.reuse, R39 ;  /* 0x000000271d0d7220 */ /* 0x040fe20000410000 */
[----:B------:R-:W-:Y:S01]  /*9060*/  FMUL.FTZ R29, R29, R40 ;  /* 0x000000281d1d7220 */ /* 0x000fe20000410000 */
[----:B------:R-:W-:-:S02]  /*9070*/  PRMT R56, R154, 0x5410, R56 ;  /* 0x000054109a387816 */ /* 0x000fc40000000038 */
[C---:B------:R-:W-:Y:S01]  /*9080*/  FFMA.FTZ R13, R11.reuse, R40, -R13 ;  /* 0x000000280b0d7223 */ /* 0x040fe2000001080d */
[----:B------:R-:W-:Y:S01]  /*9090*/  FFMA.FTZ R11, R11, R39, R29 ;  /* 0x000000270b0b7223 */ /* 0x000fe2000001001d */
[----:B------:R-:W-:Y:S01]  /*90a0*/  SHF.R.U32.HI R39, RZ, 0x10, R75 ;  /* 0x00000010ff277819 */ /* 0x000fe2000001164b */
[----:B------:R-:W-:Y:S01]  /*90b0*/  IMAD.U32 R40, R15, 0x10000, RZ ;  /* 0x000100000f287824 */ /* 0x000fe200078e00ff */
[----:B------:R-:W-:Y:S02]  /*90c0*/  SHF.R.U32.HI R29, RZ, 0x10, R59 ;  /* 0x00000010ff1d7819 */ /* 0x000fe4000001163b */
[----:B------:R-:W-:Y:S02]  /*90d0*/  PRMT R39, R155, 0x5432, R39 ;  /* 0x000054329b277816 */ /* 0x000fe40000000027 */
[----:B------:R-:W-:Y:S02]  /*90e0*/  PRMT R29, R153, 0x5432, R29 ;  /* 0x00005432991d7816 */ /* 0x000fe4000000001d */
[----:B------:R-:W-:Y:S01]  /*90f0*/  LOP3.LUT R15, R15, 0xffff0000, RZ, 0xc0, !PT ;  /* 0xffff00000f0f7812 */ /* 0x000fe200078ec0ff */
[C---:B------:R-:W-:Y:S01]  /*9100*/  IMAD.U32 R41, R39.reuse, 0x10000, RZ ;  /* 0x0001000027297824 */ /* 0x040fe200078e00ff */
[----:B------:R-:W-:Y:S01]  /*9110*/  LOP3.LUT R39, R39, 0xffff0000, RZ, 0xc0, !PT ;  /* 0xffff000027277812 */ /* 0x000fe200078ec0ff */
[C---:B------:R-:W-:Y:S01]  /*9120*/  IMAD.U32 R42, R29.reuse, 0x10000, RZ ;  /* 0x000100001d2a7824 */ /* 0x040fe200078e00ff */
[----:B------:R-:W-:Y:S01]  /*9130*/  LOP3.LUT R29, R29, 0xffff0000, RZ, 0xc0, !PT ;  /* 0xffff00001d1d7812 */ /* 0x000fe200078ec0ff */
[----:B------:R-:W-:Y:S01]  /*9140*/  FMUL.FTZ R43, R44, R41 ;  /* 0x000000292c2b7220 */ /* 0x000fe20000410000 */
[----:B------:R-:W-:Y:S01]  /*9150*/  SHF.R.U64 R74, R74, 0x10, R75 ;  /* 0x000000104a4a7819 */ /* 0x000fe2000000124b */
[-C--:B------:R-:W-:Y:S01]  /*9160*/  FMUL.FTZ R44, R44, R42.reuse ;  /* 0x0000002a2c2c7220 */ /* 0x080fe20000410000 */
[----:B------:R-:W-:Y:S01]  /*9170*/  SHF.R.U64 R58, R58, 0x10, R59 ;  /* 0x000000103a3a7819 */ /* 0x000fe2000000123b */
[----:B------:R-:W-:Y:S01]  /*9180*/  FFMA.FTZ R43, R40, R42, -R43 ;  /* 0x0000002a282b7223 */ /* 0x000fe2000001082b */
[----:B------:R-:W-:-:S02]  /*9190*/  IMAD.U32 R42, R28, 0x10000, RZ ;  /* 0x000100001c2a7824 */ /* 0x000fc400078e00ff */
[----:B------:R-:W-:Y:S01]  /*91a0*/  FFMA.FTZ R44, R40, R41, R44 ;  /* 0x00000029282c7223 */ /* 0x000fe2000001002c */
[----:B------:R-:W-:Y:S02]  /*91b0*/  LOP3.LUT R40, R31, 0xffff0000, RZ, 0xc0, !PT ;  /* 0xffff00001f287812 */ /* 0x000fe400078ec0ff */
[----:B------:R-:W-:Y:S02]  /*91c0*/  LOP3.LUT R28, R28, 0xffff0000, RZ, 0xc0, !PT ;  /* 0xffff00001c1c7812 */ /* 0x000fe400078ec0ff */
[----:B------:R-:W-:Y:S01]  /*91d0*/  PRMT R74, R155, 0x5410, R74 ;  /* 0x000054109b4a7816 */ /* 0x000fe2000000004a */
[C---:B------:R-:W-:Y:S01]  /*91e0*/  FMUL.FTZ R31, R40.reuse, R39 ;  /* 0x00000027281f7220 */ /* 0x040fe20000410000 */
[-C--:B------:R-:W-:Y:S01]  /*91f0*/  FMUL.FTZ R40, R40, R29.reuse ;  /* 0x0000001d28287220 */ /* 0x080fe20000410000 */
[----:B------:R-:W-:Y:S02]  /*9200*/  PRMT R58, R153, 0x5410, R58 ;  /* 0x00005410993a7816 */ /* 0x000fe4000000003a */
[C---:B------:R-:W-:Y:S01]  /*9210*/  FFMA.FTZ R31, R15.reuse, R29, -R31 ;  /* 0x0000001d0f1f7223 */ /* 0x040fe2000001081f */
[----:B------:R-:W-:Y:S01]  /*9220*/  FFMA.FTZ R40, R15, R39, R40 ;  /* 0x000000270f287223 */ /* 0x000fe20000010028 */
[C---:B------:R-:W-:Y:S01]  /*9230*/  IMAD.U32 R29, R72.reuse, 0x10000, RZ ;  /* 0x00010000481d7824 */ /* 0x040fe200078e00ff */
[----:B------:R-:W-:Y:S01]  /*9240*/  LOP3.LUT R72, R72, 0xffff0000, RZ, 0xc0, !PT ;  /* 0xffff000048487812 */ /* 0x000fe200078ec0ff */
[C---:B------:R-:W-:Y:S01]  /*9250*/  IMAD.U32 R39, R56.reuse, 0x10000, RZ ;  /* 0x0001000038277824 */ /* 0x040fe200078e00ff */
[----:B------:R-:W-:Y:S01]  /*9260*/  LOP3.LUT R56, R56, 0xffff0000, RZ, 0xc0, !PT ;  /* 0xffff000038387812 */ /* 0x000fe200078ec0ff */
[----:B------:R-:W-:Y:S01]  /*9270*/  FMUL.FTZ R41, R42, R29 ;  /* 0x0000001d2a297220 */ /* 0x000fe20000410000 */
[----:B------:R-:W-:-:S02]  /*9280*/  IMAD.U32 R15, R12, 0x10000, RZ ;  /* 0x000100000c0f7824 */ /* 0x000fc400078e00ff */
[-C--:B------:R-:W-:Y:S01]  /*9290*/  FMUL.FTZ R42, R42, R39.reuse ;  /* 0x000000272a2a7220 */ /* 0x080fe20000410000 */
[----:B------:R-:W-:Y:S01]  /*92a0*/  LOP3.LUT R12, R12, 0xffff0000, RZ, 0xc0, !PT ;  /* 0xffff00000c0c7812 */ /* 0x000fe200078ec0ff */
[C---:B------:R-:W-:Y:S02]  /*92b0*/  FFMA.FTZ R41, R15.reuse, R39, -R41 ;  /* 0x000000270f297223 */ /* 0x040fe40000010829 */
[----:B------:R-:W-:Y:S01]  /*92c0*/  FFMA.FTZ R42, R15, R29, R42 ;  /* 0x0000001d0f2a7223 */ /* 0x000fe2000001002a */
[----:B------:R-:W-:Y:S01]  /*92d0*/  FMUL.FTZ R15, R28, R72 ;  /* 0x000000481c0f7220 */ /* 0x000fe20000410000 */
[----:B------:R-:W-:Y:S01]  /*92e0*/  SHF.L.U32 R29, R74, 0x10, RZ ;  /* 0x000000104a1d7819 */ /* 0x000fe200000006ff */
[-C--:B------:R-:W-:Y:S01]  /*92f0*/  FMUL.FTZ R28, R28, R56.reuse ;  /* 0x000000381c1c7220 */ /* 0x080fe20000410000 */
[----:B------:R-:W-:Y:S02]  /*9300*/  IMAD.U32 R39, R58, 0x10000, RZ ;  /* 0x000100003a277824 */ /* 0x000fe400078e00ff */
[----:B------:R-:W-:Y:S01]  /*9310*/  FFMA.FTZ R15, R12, R56, -R15 ;  /* 0x000000380c0f7223 */ /* 0x000fe2000001080f */
[----:B------:R-:W-:Y:S01]  /*9320*/  LOP3.LUT R30, R30, 0xffff0000, RZ, 0xc0, !PT ;  /* 0xffff00001e1e7812 */ /* 0x000fe200078ec0ff */
[----:B------:R-:W-:Y:S01]  /*9330*/  FFMA.FTZ R28, R12, R72, R28 ;  /* 0x000000480c1c7223 */ /* 0x000fe2000001001c */
[----:B------:R-:W-:Y:S01]  /*9340*/  FMUL.FTZ R45, R46, R29 ;  /* 0x0000001d2e2d7220 */ /* 0x000fe20000410000 */
[----:B------:R-:W-:-:S02]  /*9350*/  IMAD.U32 R12, R14, 0x10000, RZ ;  /* 0x000100000e0c7824 */ /* 0x000fc400078e00ff */
[-C--:B------:R-:W-:Y:S01]  /*9360*/  FMUL.FTZ R46, R46, R39.reuse ;  /* 0x000000272e2e7220 */ /* 0x080fe20000410000 */
[----:B------:R-:W-:Y:S01]  /*9370*/  LOP3.LUT R74, R74, 0xffff0000, RZ, 0xc0, !PT ;  /* 0xffff00004a4a7812 */ /* 0x000fe200078ec0ff */
[C---:B------:R-:W-:Y:S02]  /*9380*/  FFMA.FTZ R45, R12.reuse, R39, -R45 ;  /* 0x000000270c2d7223 */ /* 0x040fe4000001082d */
[----:B------:R-:W-:Y:S01]  /*9390*/  FFMA.FTZ R46, R12, R29, R46 ;  /* 0x0000001d0c2e7223 */ /* 0x000fe2000001002e */
[----:B------:R-:W-:Y:S01]  /*93a0*/  LOP3.LUT R58, R58, 0xffff0000, RZ, 0xc0, !PT ;  /* 0xffff00003a3a7812 */ /* 0x000fe200078ec0ff */
[----:B------:R-:W-:Y:S01]  /*93b0*/  FMUL.FTZ R12, R30, R74 ;  /* 0x0000004a1e0c7220 */ /* 0x000fe20000410000 */
[----:B------:R-:W-:Y:S02]  /*93c0*/  LOP3.LUT R14, R14, 0xffff0000, RZ, 0xc0, !PT ;  /* 0xffff00000e0e7812 */ /* 0x000fe400078ec0ff */
[----:B------:R-:W-:Y:S01]  /*93d0*/  F2FP.BF16.F32.PACK_AB R15, R15, R41 ;  /* 0x000000290f0f723e */ /* 0x000fe200000010ff */
[-C--:B------:R-:W-:Y:S01]  /*93e0*/  FMUL.FTZ R30, R30, R58.reuse ;  /* 0x0000003a1e1e7220 */ /* 0x080fe20000410000 */
[----:B------:R-:W-:Y:S01]  /*93f0*/  F2FP.BF16.F32.PACK_AB R31, R31, R43 ;  /* 0x0000002b1f1f723e */ /* 0x000fe200000010ff */
[C---:B------:R-:W-:Y:S01]  /*9400*/  FFMA.FTZ R12, R14.reuse, R58, -R12 ;  /* 0x0000003a0e0c7223 */ /* 0x040fe2000001080c */
[----:B------:R-:W-:Y:S01]  /*9410*/  F2FP.BF16.F32.PACK_AB R11, R11, R37 ;  /* 0x000000250b0b723e */ /* 0x000fe200000010ff */
[----:B------:R-:W-:Y:S01]  /*9420*/  FFMA.FTZ R30, R14, R74, R30 ;  /* 0x0000004a0e1e7223 */ /* 0x000fe2000001001e */
[----:B------:R-:W-:-:S02]  /*9430*/  F2FP.BF16.F32.PACK_AB R40, R40, R44 ;  /* 0x0000002c2828723e */ /* 0x000fc400000010ff */
[----:B------:R-:W-:Y:S01]  /*9440*/  F2FP.BF16.F32.PACK_AB R45, R12, R45 ;  /* 0x0000002d0c2d723e */ /* 0x000fe200000010ff */
[----:B------:R-:W-:Y:S01]  /*9450*/  IMAD.MOV.U32 R12, RZ, RZ, R15 ;  /* 0x000000ffff0c7224 */ /* 0x000fe200078e000f */
[----:B------:R-:W-:Y:S01]  /*9460*/  F2FP.BF16.F32.PACK_AB R13, R13, R38 ;  /* 0x000000260d0d723e */ /* 0x000fe200000010ff */
[----:B------:R-:W-:Y:S01]  /*9470*/  IMAD.MOV.U32 R15, RZ, RZ, R31 ;  /* 0x000000ffff0f7224 */ /* 0x000fe200078e001f */
[----:B------:R-:W-:Y:S01]  /*9480*/  F2FP.BF16.F32.PACK_AB R28, R28, R42 ;  /* 0x0000002a1c1c723e */ /* 0x000fe200000010ff */
[----:B------:R-:W-:Y:S01]  /*9490*/  IMAD.MOV.U32 R29, RZ, RZ, R11 ;  /* 0x000000ffff1d7224 */ /* 0x000fe200078e000b */
[----:B------:R-:W-:Y:S01]  /*94a0*/  F2FP.BF16.F32.PACK_AB R30, R30, R46 ;  /* 0x0000002e1e1e723e */ /* 0x000fe200000010ff */
[----:B------:R-:W-:Y:S02]  /*94b0*/  IMAD.MOV.U32 R14, RZ, RZ, R45 ;  /* 0x000000ffff0e7224 */ /* 0x000fe400078e002d */
[----:B------:R-:W-:-:S07]  /*94c0*/  IMAD.MOV.U32 R31, RZ, RZ, R40 ;  /* 0x000000ffff1f7224 */ /* 0x000fce00078e0028 */
.L_x_540:
[----:B------:R-:W-:Y:S05]  /*94d0*/  BSYNC B2 ;  /* 0x0000000000027941 */ /* 0x000fea0003800000 */
.L_x_539:
[----:B------:R-:W-:Y:S01]  /*94e0*/  ISETP.GE.AND P3, PT, R36, R130, PT ;  /* 0x000000822400720c */ /* 0x000fe20003f66270 */
[----:B0-----:R0:W-:-:S12]  /*94f0*/  ST.E.128 desc[UR48][R34.64], R12 ;  /* 0x0000000c22007985 */ /* 0x0011d8000c101d30 */
[----:B------:R-:W-:-:S05]  /*9500*/  @!P3 IMAD.WIDE R36, R36, 0x2, R32 ;  /* 0x000000022424b825 */ /* 0x000fca00078e0220 */
[----:B-1----:R0:W-:Y:S02]  /*9510*/  @!P3 ST.E.128 desc[UR48][R36.64], R28 ;  /* 0x0000001c2400b985 */ /* 0x0021e4000c101d30 */
.L_x_538:
[----:B------:R-:W-:Y:S05]  /*9520*/  BSYNC B1 ;  /* 0x0000000000017941 */ /* 0x000fea0003800000 */
.L_x_537:
[----:B------:R-:W-:Y:S01]  /*9530*/  ISETP.NE.AND P3, PT, R7, RZ, PT ;  /* 0x000000ff0700720c */ /* 0x000fe20003f65270 */
[----:B------:R-:W-:-:S12]  /*9540*/  BSSY B1, `(.L_x_541) ;  /* 0x000007b000017945 */ /* 0x000fd80003800000 */
[----:B------:R-:W-:Y:S05]  /*9550*/  @!P3 BRA `(.L_x_542) ;  /* 0x0000000400e4b947 */ /* 0x000fea0003800000 */
[----:B---3--:R-:W-:Y:S01]  /*9560*/  SEL R11, R118, R133, !P1 ;  /* 0x00000085760b7207 */ /* 0x008fe20004800000 */
[----:B------:R-:W-:Y:S01]  /*9570*/  BSSY B2, `(.L_x_543) ;  /* 0x0000073000027945 */ /* 0x000fe20003800000 */
[----:B0---4-:R-:W-:Y:S02]  /*9580*/  SHF.R.U32.HI R13, RZ, 0x3, R205 ;  /* 0x00000003ff0d7819 */ /* 0x011fe400000116cd */
[----:B------:R-:W-:Y:S02]  /*9590*/  SHF.R.S32.HI R12, RZ, 0x1f, R11 ;  /* 0x0000001fff0c7819 */ /* 0x000fe4000001140b */
[----:B------:R-:W-:Y:S02]  /*95a0*/  LEA R34, P3, R4, R116, 0x1 ;  /* 0x0000007404227211 */ /* 0x000fe400078608ff */
[----:B------:R-:W-:Y:S02]  /*95b0*/  LEA.HI R11, R12, R11, RZ, 0x4 ;  /* 0x0000000b0c0b7211 */ /* 0x000fe400078f20ff */
[----:B------:R-:W-:-:S02]  /*95c0*/  LEA.HI.X R35, R4, R113, R106, 0x1, P3 ;  /* 0x0000007104237211 */ /* 0x000fc400018f0c6a */
[----:B------:R-:W-:Y:S02]  /*95d0*/  LEA.HI.SX32 R11, R11, R110, 0x1c ;  /* 0x0000006e0b0b7211 */ /* 0x000fe400078fe2ff */
[----:B------:R-:W-:Y:S02]  /*95e0*/  ISETP.GE.AND P3, PT, R194, R117, PT ;  /* 0x00000075c200720c */ /* 0x000fe40003f66270 */
[----:B------:R-:W-:Y:S01]  /*95f0*/  SHF.R.S32.HI R12, RZ, 0x1f, R11 ;  /* 0x0000001fff0c7819 */ /* 0x000fe2000001140b */
[----:B------:R-:W-:-:S03]  /*9600*/  IMAD.SHL.U32 R36, R11, 0x8, RZ ;  /* 0x000000080b247824 */ /* 0x000fc600078e00ff */
[----:B------:R-:W-:Y:S02]  /*9610*/  LEA.HI R12, R12, R11, RZ, 0x3 ;  /* 0x0000000b0c0c7211 */ /* 0x000fe400078f18ff */
[----:B------:R-:W-:Y:S02]  /*9620*/  LOP3.LUT R11, R205, 0x38, R36, 0xf8, !PT ;  /* 0x00000038cd0b7812 */ /* 0x000fe400078ef824 */
[----:B------:R-:W-:Y:S02]  /*9630*/  SHF.R.S32.HI R12, RZ, 0x3, R12 ;  /* 0x00000003ff0c7819 */ /* 0x000fe4000001140c */
[----:B------:R-:W-:-:S03]  /*9640*/  LOP3.LUT R11, R11, R13, RZ, 0x3c, !PT ;  /* 0x0000000d0b0b7212 */ /* 0x000fc600078e3cff */
[----:B------:R-:W-:-:S04]  /*9650*/  IMAD R12, R12, 0x1800, R219 ;  /* 0x000018000c0c7824 */ /* 0x000fc800078e02db */
[----:B------:R-:W-:Y:S02]  /*9660*/  IMAD.IADD R12, R12, 0x1, R11 ;  /* 0x000000010c0c7824 */ /* 0x000fe400078e020b */
[C---:B------:R-:W-:Y:S02]  /*9670*/  IMAD R11, R19.reuse, 0x4800, R127 ;  /* 0x00004800130b7824 */ /* 0x040fe400078e027f */
[----:B------:R-:W-:Y:S02]  /*9680*/  IMAD R13, R19, 0x4800, R12 ;  /* 0x00004800130d7824 */ /* 0x000fe400078e020c */
[--C-:B------:R-:W-:Y:S02]  /*9690*/  IMAD R11, R11, 0x2, R18.reuse ;  /* 0x000000020b0b7824 */ /* 0x100fe400078e0212 */
[----:B------:R-:W-:-:S03]  /*96a0*/  IMAD R28, R13, 0x2, R18 ;  /* 0x000000020d1c7824 */ /* 0x000fc600078e0212 */
[----:B------:R0:W1:Y:S04]  /*96b0*/  LDS.128 R12, [R11+0x1e400] ;  /* 0x01e400000b0c7984 */ /* 0x0000680000000c00 */
[----:B------:R-:W2:Y:S01]  /*96c0*/  LDS.128 R28, [R28+0x1e400] ;  /* 0x01e400001c1c7984 */ /* 0x000ea20000000c00 */
[----:B------:R-:W-:Y:S05]  /*96d0*/  @P3 BRA `(.L_x_544) ;  /* 0x0000000400703947 */ /* 0x000fea0003800000 */
[----:B------:R-:W-:Y:S01]  /*96e0*/  SHF.R.U32.HI R40, RZ, 0x10, R69 ;  /* 0x00000010ff287819 */ /* 0x000fe20000011645 */
[----:B--2---:R-:W-:Y:S01]  /*96f0*/  IMAD.U32 R45, R29, 0x10000, RZ ;  /* 0x000100001d2d7824 */ /* 0x004fe200078e00ff */
[----:B------:R-:W-:Y:S01]  /*9700*/  SHF.R.U32.HI R39, RZ, 0x10, R53 ;  /* 0x00000010ff277819 */ /* 0x000fe20000011635 */
[----:B-1----:R-:W-:Y:S01]  /*9710*/  IMAD.U32 R42, R13, 0x10000, RZ ;  /* 0x000100000d2a7824 */ /* 0x002fe200078e00ff */
[----:B------:R-:W-:Y:S01]  /*9720*/  PRMT R40, R149, 0x5432, R40 ;  /* 0x0000543295287816 */ /* 0x000fe20000000028 */
[----:B------:R-:W-:Y:S01]  /*9730*/  IMAD.U32 R41, R12, 0x10000, RZ ;  /* 0x000100000c297824 */ /* 0x000fe200078e00ff */
[----:B------:R-:W-:Y:S02]  /*9740*/  PRMT R39, R147, 0x5432, R39 ;  /* 0x0000543293277816 */ /* 0x000fe40000000027 */
[----:B------:R-:W-:Y:S01]  /*9750*/  LOP3.LUT R29, R29, 0xffff0000, RZ, 0xc0, !PT ;  /* 0xffff00001d1d7812 */ /* 0x000fe200078ec0ff */
[C---:B------:R-:W-:Y:S01]  /*9760*/  IMAD.U32 R43, R40.reuse, 0x10000, RZ ;  /* 0x00010000282b7824 */ /* 0x040fe200078e00ff */
[----:B------:R-:W-:Y:S01]  /*9770*/  LOP3.LUT R40, R40, 0xffff0000, RZ, 0xc0, !PT ;  /* 0xffff000028287812 */ /* 0x000fe200078ec0ff */
[----:B------:R-:W-:Y:S01]  /*9780*/  IMAD.U32 R44, R39, 0x10000, RZ ;  /* 0x00010000272c7824 */ /* 0x000fe200078e00ff */
[----:B------:R-:W-:Y:S01]  /*9790*/  SHF.R.U64 R38, R70, 0x10, R71 ;  /* 0x0000001046267819 */ /* 0x000fe20000001247 */
[-C--:B------:R-:W-:Y:S01]  /*97a0*/  FMUL.FTZ R46, R45, R43.reuse ;  /* 0x0000002b2d2e7220 */ /* 0x080fe20000410000 */
[----:B------:R-:W-:Y:S01]  /*97b0*/  LOP3.LUT R39, R39, 0xffff0000, RZ, 0xc0, !PT ;  /* 0xffff000027277812 */ /* 0x000fe200078ec0ff */
[-C--:B------:R-:W-:Y:S01]  /*97c0*/  FMUL.FTZ R47, R45, R44.reuse ;  /* 0x0000002c2d2f7220 */ /* 0x080fe20000410000 */
[----:B------:R-:W-:Y:S01]  /*97d0*/  SHF.R.U64 R37, R54, 0x10, R55 ;  /* 0x0000001036257819 */ /* 0x000fe20000001237 */
[C---:B------:R-:W-:Y:S01]  /*97e0*/  FFMA.FTZ R46, R42.reuse, R44, -R46 ;  /* 0x0000002c2a2e7223 */ /* 0x040fe2000001082e */
[----:B------:R-:W-:Y:S01]  /*97f0*/  SHF.R.U32.HI R70, RZ, 0x10, R71 ;  /* 0x00000010ff467819 */ /* 0x000fe20000011647 */
[----:B------:R-:W-:Y:S01]  /*9800*/  IMAD.U32 R44, R31, 0x10000, RZ ;  /* 0x000100001f2c7824 */ /* 0x000fe200078e00ff */
[----:B------:R-:W-:Y:S01]  /*9810*/  SHF.R.U32.HI R54, RZ, 0x10, R55 ;  /* 0x00000010ff367819 */ /* 0x000fe20000011637 */
[----:B------:R-:W-:Y:S01]  /*9820*/  FFMA.FTZ R47, R42, R43, R47 ;  /* 0x0000002b2a2f7223 */ /* 0x000fe2000001002f */
[----:B0-----:R-:W-:Y:S01]  /*9830*/  SHF.R.U64 R11, R52, 0x10, R53 ;  /* 0x00000010340b7819 */ /* 0x001fe20000001235 */
[-C--:B------:R-:W-:Y:S01]  /*9840*/  FMUL.FTZ R53, R29, R40.reuse ;  /* 0x000000281d357220 */ /* 0x080fe20000410000 */
[----:B------:R-:W-:Y:S01]  /*9850*/  LOP3.LUT R13, R13, 0xffff0000, RZ, 0xc0, !PT ;  /* 0xffff00000d0d7812 */ /* 0x000fe200078ec0ff */
[-C--:B------:R-:W-:Y:S01]  /*9860*/  FMUL.FTZ R29, R29, R39.reuse ;  /* 0x000000271d1d7220 */ /* 0x080fe20000410000 */
[----:B------:R-:W-:Y:S01]  /*9870*/  PRMT R70, R148, 0x5432, R70 ;  /* 0x0000543294467816 */ /* 0x000fe20000000046 */
[----:B------:R-:W-:Y:S01]  /*9880*/  IMAD.U32 R43, R15, 0x10000, RZ ;  /* 0x000100000f2b7824 */ /* 0x000fe200078e00ff */
[----:B------:R-:W-:Y:S01]  /*9890*/  PRMT R54, R146, 0x5432, R54 ;  /* 0x0000543292367816 */ /* 0x000fe20000000036 */
[C---:B------:R-:W-:Y:S01]  /*98a0*/  FFMA.FTZ R53, R13.reuse, R39, -R53 ;  /* 0x000000270d357223 */ /* 0x040fe20000010835 */
[----:B------:R-:W-:Y:S01]  /*98b0*/  FFMA.FTZ R29, R13, R40, R29 ;  /* 0x000000280d1d7223 */ /* 0x000fe2000001001d */
[----:B------:R-:W-:Y:S01]  /*98c0*/  IMAD.U32 R13, R70, 0x10000, RZ ;  /* 0x00010000460d7824 */ /* 0x000fe200078e00ff */
[----:B------:R-:W-:Y:S01]  /*98d0*/  SHF.R.U64 R68, R68, 0x10, R69 ;  /* 0x0000001044447819 */ /* 0x000fe20000001245 */
[----:B------:R-:W-:Y:S01]  /*98e0*/  IMAD.U32 R39, R54, 0x10000, RZ ;  /* 0x0001000036277824 */ /* 0x000fe200078e00ff */
[----:B------:R-:W-:Y:S01]  /*98f0*/  LOP3.LUT R31, R31, 0xffff0000, RZ, 0xc0, !PT ;  /* 0xffff00001f1f7812 */ /* 0x000fe200078ec0ff */
[----:B------:R-:W-:Y:S01]  /*9900*/  FMUL.FTZ R40, R44, R13 ;  /* 0x0000000d2c287220 */ /* 0x000fe20000410000 */
[----:B------:R-:W-:Y:S01]  /*9910*/  LOP3.LUT R70, R70, 0xffff0000, RZ, 0xc0, !PT ;  /* 0xffff000046467812 */ /* 0x000fe200078ec0ff */
[-C--:B------:R-:W-:Y:S01]  /*9920*/  FMUL.FTZ R44, R44, R39.reuse ;  /* 0x000000272c2c7220 */ /* 0x080fe20000410000 */
[----:B------:R-:W-:Y:S01]  /*9930*/  PRMT R68, R149, 0x5410, R68 ;  /* 0x0000541095447816 */ /* 0x000fe20000000044 */
[----:B------:R-:W-:Y:S01]  /*9940*/  FFMA.FTZ R40, R43, R39, -R40 ;  /* 0x000000272b287223 */ /* 0x000fe20000010828 */
[----:B------:R-:W-:Y:S01]  /*9950*/  PRMT R11, R147, 0x5410, R11 ;  /* 0x00005410930b7816 */ /* 0x000fe2000000000b */
[----:B------:R-:W-:Y:S01]  /*9960*/  FFMA.FTZ R44, R43, R13, R44 ;  /* 0x0000000d2b2c7223 */ /* 0x000fe2000001002c */
[----:B------:R-:W-:Y:S01]  /*9970*/  LOP3.LUT R54, R54, 0xffff0000, RZ, 0xc0, !PT ;  /* 0xffff000036367812 */ /* 0x000fe200078ec0ff */
[----:B------:R-:W-:Y:S01]  /*9980*/  FMUL.FTZ R43, R31, R70 ;  /* 0x000000461f2b7220 */ /* 0x000fe20000410000 */
[----:B------:R-:W-:Y:S01]  /*9990*/  LOP3.LUT R15, R15, 0xffff0000, RZ, 0xc0, !PT ;  /* 0xffff00000f0f7812 */ /* 0x000fe200078ec0ff */
[C---:B------:R-:W-:Y:S01]  /*99a0*/  IMAD.U32 R45, R28.reuse, 0x10000, RZ ;  /* 0x000100001c2d7824 */ /* 0x040fe200078e00ff */
[----:B------:R-:W-:Y:S01]  /*99b0*/  LOP3.LUT R28, R28, 0xffff0000, RZ, 0xc0, !PT ;  /* 0xffff00001c1c7812 */ /* 0x000fe200078ec0ff */
[----:B------:R-:W-:-:S02]  /*99c0*/  IMAD.U32 R39, R68, 0x10000, RZ ;  /* 0x0001000044277824 */ /* 0x000fc400078e00ff */
[-C--:B------:R-:W-:Y:S01]  /*99d0*/  FMUL.FTZ R31, R31, R54.reuse ;  /* 0x000000361f1f7220 */ /* 0x080fe20000410000 */
[----:B------:R-:W-:Y:S01]  /*99e0*/  IMAD.U32 R13, R11, 0x10000, RZ ;  /* 0x000100000b0d7824 */ /* 0x000fe200078e00ff */
[----:B------:R-:W-:Y:S01]  /*99f0*/  LOP3.LUT R68, R68, 0xffff0000, RZ, 0xc0, !PT ;  /* 0xffff000044447812 */ /* 0x000fe200078ec0ff */
[----:B------:R-:W-:Y:S01]  /*9a00*/  FFMA.FTZ R43, R15, R54, -R43 ;  /* 0x000000360f2b7223 */ /* 0x000fe2000001082b */
[----:B------:R-:W-:Y:S01]  /*9a10*/  LOP3.LUT R54, R11, 0xffff0000, RZ, 0xc0, !PT ;  /* 0xffff00000b367812 */ /* 0x000fe200078ec0ff */
[C---:B------:R-:W-:Y:S01]  /*9a20*/  FMUL.FTZ R11, R45.reuse, R39 ;  /* 0x000000272d0b7220 */ /* 0x040fe20000410000 */
[----:B------:R-:W-:Y:S01]  /*9a30*/  LOP3.LUT R12, R12, 0xffff0000, RZ, 0xc0, !PT ;  /* 0xffff00000c0c7812 */ /* 0x000fe200078ec0ff */
[-C--:B------:R-:W-:Y:S01]  /*9a40*/  FMUL.FTZ R45, R45, R13.reuse ;  /* 0x0000000d2d2d7220 */ /* 0x080fe20000410000 */
[----:B------:R-:W-:Y:S01]  /*9a50*/  PRMT R37, R146, 0x5410, R37 ;  /* 0x0000541092257816 */ /* 0x000fe20000000025 */
[----:B------:R-:W-:Y:S01]  /*9a60*/  FFMA.FTZ R31, R15, R70, R31 ;  /* 0x000000460f1f7223 */ /* 0x000fe2000001001f */
[----:B------:R-:W-:Y:S01]  /*9a70*/  PRMT R38, R148, 0x5410, R38 ;  /* 0x0000541094267816 */ /* 0x000fe20000000026 */
[----:B------:R-:W-:Y:S01]  /*9a80*/  FMUL.FTZ R15, R28, R68 ;  /* 0x000000441c0f7220 */ /* 0x000fe20000410000 */
[----:B------:R-:W-:Y:S01]  /*9a90*/  FFMA.FTZ R11, R41, R13, -R11 ;  /* 0x0000000d290b7223 */ /* 0x000fe2000001080b */
[----:B------:R-:W-:-:S02]  /*9aa0*/  IMAD.U32 R52, R30, 0x10000, RZ ;  /* 0x000100001e347824 */ /* 0x000fc400078e00ff */
[----:B------:R-:W-:Y:S01]  /*9ab0*/  FFMA.FTZ R45, R41, R39, R45 ;  /* 0x00000027292d7223 */ /* 0x000fe2000001002d */
[-C--:B------:R-:W-:Y:S01]  /*9ac0*/  FMUL.FTZ R13, R28, R54.reuse ;  /* 0x000000361c0d7220 */ /* 0x080fe20000410000 */
[----:B------:R-:W-:Y:S01]  /*9ad0*/  LOP3.LUT R30, R30, 0xffff0000, RZ, 0xc0, !PT ;  /* 0xffff00001e1e7812 */ /* 0x000fe200078ec0ff */
[----:B------:R-:W-:Y:S01]  /*9ae0*/  FFMA.FTZ R54, R12, R54, -R15 ;  /* 0x000000360c367223 */ /* 0x000fe2000001080f */
[C---:B------:R-:W-:Y:S01]  /*9af0*/  IMAD.U32 R39, R37.reuse, 0x10000, RZ ;  /* 0x0001000025277824 */ /* 0x040fe200078e00ff */
[C---:B------:R-:W-:Y:S01]  /*9b00*/  LOP3.LUT R41, R38.reuse, 0xffff0000, RZ, 0xc0, !PT ;  /* 0xffff000026297812 */ /* 0x040fe200078ec0ff */
[----:B------:R-:W-:Y:S01]  /*9b10*/  IMAD.U32 R15, R38, 0x10000, RZ ;  /* 0x00010000260f7824 */ /* 0x000fe200078e00ff */
[----:B------:R-:W-:Y:S01]  /*9b20*/  LOP3.LUT R37, R37, 0xffff0000, RZ, 0xc0, !PT ;  /* 0xffff000025257812 */ /* 0x000fe200078ec0ff */
[----:B------:R-:W-:Y:S02]  /*9b30*/  IMAD.U32 R42, R14, 0x10000, RZ ;  /* 0x000100000e2a7824 */ /* 0x000fe400078e00ff */
[----:B------:R-:W-:Y:S01]  /*9b40*/  FFMA.FTZ R12, R12, R68, R13 ;  /* 0x000000440c0c7223 */ /* 0x000fe2000001000d */
[----:B------:R-:W-:Y:S01]  /*9b50*/  LOP3.LUT R14, R14, 0xffff0000, RZ, 0xc0, !PT ;  /* 0xffff00000e0e7812 */ /* 0x000fe200078ec0ff */
[----:B------:R-:W-:Y:S01]  /*9b60*/  FMUL.FTZ R13, R52, R15 ;  /* 0x0000000f340d7220 */ /* 0x000fe20000410000 */
[----:B------:R-:W-:Y:S01]  /*9b70*/  FMUL.FTZ R55, R30, R41 ;  /* 0x000000291e377220 */ /* 0x000fe20000410000 */
[----:B------:R-:W-:Y:S01]  /*9b80*/  FMUL.FTZ R52, R52, R39 ;  /* 0x0000002734347220 */ /* 0x000fe20000410000 */
[----:B------:R-:W-:Y:S01]  /*9b90*/  FMUL.FTZ R30, R30, R37 ;  /* 0x000000251e1e7220 */ /* 0x000fe20000410000 */
[----:B------:R-:W-:Y:S01]  /*9ba0*/  FFMA.FTZ R13, R42, R39, -R13 ;  /* 0x000000272a0d7223 */ /* 0x000fe2000001080d */
[----:B------:R-:W-:Y:S01]  /*9bb0*/  FFMA.FTZ R28, R14, R37, -R55 ;  /* 0x000000250e1c7223 */ /* 0x000fe20000010837 */
[----:B------:R-:W-:Y:S01]  /*9bc0*/  FFMA.FTZ R52, R42, R15, R52 ;  /* 0x0000000f2a347223 */ /* 0x000fe20000010034 */
[----:B------:R-:W-:Y:S01]  /*9bd0*/  FFMA.FTZ R41, R14, R41, R30 ;  /* 0x000000290e297223 */ /* 0x000fe2000001001e */
[----:B------:R-:W-:-:S02]  /*9be0*/  F2FP.BF16.F32.PACK_AB R30, R12, R45 ;  /* 0x0000002d0c1e723e */ /* 0x000fc400000010ff */
[----:B------:R-:W-:Y:S02]  /*9bf0*/  F2FP.BF16.F32.PACK_AB R11, R54, R11 ;  /* 0x0000000b360b723e */ /* 0x000fe400000010ff */
[----:B------:R-:W-:Y:S02]  /*9c00*/  F2FP.BF16.F32.PACK_AB R52, R41, R52 ;  /* 0x000000342934723e */ /* 0x000fe400000010ff */
[----:B------:R-:W-:Y:S01]  /*9c10*/  F2FP.BF16.F32.PACK_AB R46, R53, R46 ;  /* 0x0000002e352e723e */ /* 0x000fe200000010ff */
[----:B------:R-:W-:Y:S01]  /*9c20*/  IMAD.MOV.U32 R12, RZ, RZ, R11 ;  /* 0x000000ffff0c7224 */ /* 0x000fe200078e000b */
[----:B------:R-:W-:Y:S01]  /*9c30*/  F2FP.BF16.F32.PACK_AB R14, R28, R13 ;  /* 0x0000000d1c0e723e */ /* 0x000fe200000010ff */
[----:B------:R-:W-:Y:S01]  /*9c40*/  IMAD.MOV.U32 R28, RZ, RZ, R30 ;  /* 0x000000ffff1c7224 */ /* 0x000fe200078e001e */
[----:B------:R-:W-:Y:S01]  /*9c50*/  F2FP.BF16.F32.PACK_AB R15, R43, R40 ;  /* 0x000000282b0f723e */ /* 0x000fe200000010ff */
[----:B------:R-:W-:Y:S01]  /*9c60*/  IMAD.MOV.U32 R30, RZ, RZ, R52 ;  /* 0x000000ffff1e7224 */ /* 0x000fe200078e0034 */
[----:B------:R-:W-:-:S02]  /*9c70*/  F2FP.BF16.F32.PACK_AB R29, R29, R47 ;  /* 0x0000002f1d1d723e */ /* 0x000fc400000010ff */
[----:B------:R-:W-:Y:S02]  /*9c80*/  F2FP.BF16.F32.PACK_AB R31, R31, R44 ;  /* 0x0000002c1f1f723e */ /* 0x000fe400000010ff */
[----:B------:R-:W-:-:S07]  /*9c90*/  MOV R13, R46 ;  /* 0x0000002e000d7202 */ /* 0x000fce0000000f00 */
.L_x_544:
[----:B------:R-:W-:Y:S05]  /*9ca0*/  BSYNC B2 ;  /* 0x0000000000027941 */ /* 0x000fea0003800000 */
.L_x_543:
[----:B------:R-:W-:Y:S01]  /*9cb0*/  ISETP.GE.AND P3, PT, R36, R130, PT ;  /* 0x000000822400720c */ /* 0x000fe20003f66270 */
[----:B-1----:R1:W-:-:S12]  /*9cc0*/  ST.E.128 desc[UR48][R34.64], R12 ;  /* 0x0000000c22007985 */ /* 0x0023d8000c101d30 */
[----:B------:R-:W-:-:S05]  /*9cd0*/  @!P3 IMAD.WIDE R36, R36, 0x2, R32 ;  /* 0x000000022424b825 */ /* 0x000fca00078e0220 */
[----:B--2---:R1:W-:Y:S02]  /*9ce0*/  @!P3 ST.E.128 desc[UR48][R36.64], R28 ;  /* 0x0000001c2400b985 */ /* 0x0043e4000c101d30 */
.L_x_542:
[----:B------:R-:W-:Y:S05]  /*9cf0*/  BSYNC B1 ;  /* 0x0000000000017941 */ /* 0x000fea0003800000 */
.L_x_541:
[----:B------:R-:W-:-:S13]  /*9d00*/  ISETP.NE.AND P3, PT, R8, RZ, PT ;  /* 0x000000ff0800720c */ /* 0x000fda0003f65270 */
[----:B------:R-:W-:Y:S05]  /*9d10*/  @!P3 BRA `(.L_x_493) ;  /* 0x0000000c00c0b947 */ /* 0x000fea0003800000 */
[----:B0--3--:R-:W2:Y:S01]  /*9d20*/  LDL R11, [R1] ;  /* 0x00000000010b7983 */ /* 0x009ea20000100800 */
[----:B-1----:R-:W-:Y:S01]  /*9d30*/  SHF.R.U32.HI R15, RZ, 0x3, R205 ;  /* 0x00000003ff0f7819 */ /* 0x002fe200000116cd */
[----:B------:R-:W-:Y:S01]  /*9d40*/  BSSY B1, `(.L_x_545) ;  /* 0x0000075000017945 */ /* 0x000fe20003800000 */
[----:B------:R-:W-:-:S04]  /*9d50*/  LEA R34, P3, R5, R116, 0x1 ;  /* 0x0000007405227211 */ /* 0x000fc800078608ff */
[----:B------:R-:W-:Y:S02]  /*9d60*/  LEA.HI.X R35, R5, R113, R105, 0x1, P3 ;  /* 0x0000007105237211 */ /* 0x000fe400018f0c69 */
[----:B------:R-:W-:Y:S02]  /*9d70*/  ISETP.GE.AND P3, PT, R193, R117, PT ;  /* 0x00000075c100720c */ /* 0x000fe40003f66270 */
[----:B--2---:R-:W-:-:S04]  /*9d80*/  LOP3.LUT P4, RZ, R11, 0x1, RZ, 0xc0, !PT ;  /* 0x000000010bff7812 */ /* 0x004fc8000788c0ff */
[----:B------:R-:W-:-:S04]  /*9d90*/  SEL R133, R118, R133, !P4 ;  /* 0x0000008576857207 */ /* 0x000fc80006000000 */
[----:B----4-:R-:W-:-:S04]  /*9da0*/  SHF.R.S32.HI R12, RZ, 0x1f, R133 ;  /* 0x0000001fff0c7819 */ /* 0x010fc80000011485 */
        /* <DEDUP_REMOVED lines=17> */
[--C-:B------:R-:W-:Y:S01]  /*9ec0*/  SHF.R.U64 R39, R64, 0x10, R65.reuse ;  /* 0x0000001040277819 */ /* 0x100fe20000001241 */
[----:B-1----:R-:W-:Y:S01]  /*9ed0*/  IMAD.U32 R46, R29, 0x10000, RZ ;  /* 0x000100001d2e7824 */ /* 0x002fe200078e00ff */
[----:B------:R-:W-:Y:S01]  /*9ee0*/  SHF.R.U32.HI R65, RZ, 0x10, R65 ;  /* 0x00000010ff417819 */ /* 0x000fe20000011641 */
[----:B0-----:R-:W-:Y:S01]  /*9ef0*/  IMAD.U32 R40, R13, 0x10000, RZ ;  /* 0x000100000d287824 */ /* 0x001fe200078e00ff */
[--C-:B------:R-:W-:Y:S01]  /*9f00*/  SHF.R.U64 R37, R48, 0x10, R49.reuse ;  /* 0x0000001030257819 */ /* 0x100fe20000001231 */
[----:B------:R-:W-:Y:S01]  /*9f10*/  IMAD.U32 R47, R31, 0x10000, RZ ;  /* 0x000100001f2f7824 */ /* 0x000fe200078e00ff */
[----:B------:R-:W-:Y:S01]  /*9f20*/  SHF.R.U32.HI R49, RZ, 0x10, R49 ;  /* 0x00000010ff317819 */ /* 0x000fe20000011631 */
[----:B------:R-:W-:Y:S01]  /*9f30*/  IMAD.U32 R44, R15, 0x10000, RZ ;  /* 0x000100000f2c7824 */ /* 0x000fe200078e00ff */
[----:B------:R-:W-:Y:S01]  /*9f40*/  PRMT R65, R140, 0x5410, R65 ;  /* 0x000054108c417816 */ /* 0x000fe20000000041 */
[----:B------:R-:W-:Y:S01]  /*9f50*/  IMAD.U32 R43, R14, 0x10000, RZ ;  /* 0x000100000e2b7824 */ /* 0x000fe200078e00ff */
[----:B------:R-:W-:-:S02]  /*9f60*/  PRMT R37, R142, 0x5432, R37 ;  /* 0x000054328e257816 */ /* 0x000fc40000000025 */
[----:B------:R-:W-:Y:S02]  /*9f70*/  SHF.R.U64 R36, R50, 0x10, R51 ;  /* 0x0000001032247819 */ /* 0x000fe40000001233 */
[----:B------:R-:W-:Y:S02]  /*9f80*/  PRMT R142, R142, 0x5410, R49 ;  /* 0x000054108e8e7816 */ /* 0x000fe40000000031 */
[----:B------:R-:W-:Y:S01]  /*9f90*/  SHF.R.U32.HI R50, RZ, 0x10, R51 ;  /* 0x00000010ff327819 */ /* 0x000fe20000011633 */
[----:B------:R-:W-:Y:S01]  /*9fa0*/  IMAD.U32 R51, R65, 0x10000, RZ ;  /* 0x0001000041337824 */ /* 0x000fe200078e00ff */
[--C-:B------:R-:W-:Y:S01]  /*9fb0*/  SHF.R.U64 R38, R66, 0x10, R67.reuse ;  /* 0x0000001042267819 */ /* 0x100fe20000001243 */
[----:B------:R-:W-:Y:S01]  /*9fc0*/  IMAD.U32 R49, R142, 0x10000, RZ ;  /* 0x000100008e317824 */ /* 0x000fe200078e00ff */
[----:B------:R-:W-:Y:S01]  /*9fd0*/  SHF.R.U32.HI R66, RZ, 0x10, R67 ;  /* 0x00000010ff427819 */ /* 0x000fe20000011643 */
[C---:B------:R-:W-:Y:S01]  /*9fe0*/  FMUL.FTZ R53, R46.reuse, R51 ;  /* 0x000000332e357220 */ /* 0x040fe20000410000 */
[----:B------:R-:W-:Y:S01]  /*9ff0*/  PRMT R38, R141, 0x5432, R38 ;  /* 0x000054328d267816 */ /* 0x000fe20000000026 */
[-C--:B------:R-:W-:Y:S01]  /*a000*/  FMUL.FTZ R55, R46, R49.reuse ;  /* 0x000000312e377220 */ /* 0x080fe20000410000 */
[----:B------:R-:W-:Y:S01]  /*a010*/  PRMT R36, R143, 0x5432, R36 ;  /* 0x000054328f247816 */ /* 0x000fe20000000024 */
[C---:B------:R-:W-:Y:S01]  /*a020*/  FFMA.FTZ R46, R40.reuse, R49, -R53 ;  /* 0x00000031282e7223 */ /* 0x040fe20000010835 */
[----:B------:R-:W-:Y:S01]  /*a030*/  PRMT R141, R141, 0x5410, R66 ;  /* 0x000054108d8d7816 */ /* 0x000fe20000000042 */
[----:B------:R-:W-:Y:S01]  /*a040*/  FFMA.FTZ R40, R40, R51, R55 ;  /* 0x0000003328287223 */ /* 0x000fe20000010037 */
[----:B------:R-:W-:-:S02]  /*a050*/  PRMT R143, R143, 0x5410, R50 ;  /* 0x000054108f8f7816 */ /* 0x000fc40000000032 */
[----:B------:R-:W-:Y:S01]  /*a060*/  LOP3.LUT R42, R29, 0xffff0000, RZ, 0xc0, !PT ;  /* 0xffff00001d2a7812 */ /* 0x000fe200078ec0ff */
[----:B------:R-:W-:Y:S01]  /*a070*/  IMAD.U32 R52, R141, 0x10000, RZ ;  /* 0x000100008d347824 */ /* 0x000fe200078e00ff */
[----:B------:R-:W-:Y:S01]  /*a080*/  LOP3.LUT R65, R65, 0xffff0000, RZ, 0xc0, !PT ;  /* 0xffff000041417812 */ /* 0x000fe200078ec0ff */
[----:B------:R-:W-:Y:S01]  /*a090*/  IMAD.U32 R48, R143, 0x10000, RZ ;  /* 0x000100008f307824 */ /* 0x000fe200078e00ff */
[----:B------:R-:W-:Y:S01]  /*a0a0*/  LOP3.LUT R49, R142, 0xffff0000, RZ, 0xc0, !PT ;  /* 0xffff00008e317812 */ /* 0x000fe200078ec0ff */
[----:B------:R-:W-:Y:S01]  /*a0b0*/  FMUL.FTZ R51, R47, R52 ;  /* 0x000000342f337220 */ /* 0x000fe20000410000 */
[----:B------:R-:W-:Y:S01]  /*a0c0*/  LOP3.LUT R41, R13, 0xffff0000, RZ, 0xc0, !PT ;  /* 0xffff00000d297812 */ /* 0x000fe200078ec0ff */
[C---:B------:R-:W-:Y:S01]  /*a0d0*/  FMUL.FTZ R50, R42.reuse, R65 ;  /* 0x000000412a327220 */ /* 0x040fe20000410000 */
[----:B------:R-:W-:Y:S01]  /*a0e0*/  LOP3.LUT R31, R31, 0xffff0000, RZ, 0xc0, !PT ;  /* 0xffff00001f1f7812 */ /* 0x000fe200078ec0ff */
[-C--:B------:R-:W-:Y:S01]  /*a0f0*/  FMUL.FTZ R42, R42, R49.reuse ;  /* 0x000000312a2a7220 */ /* 0x080fe20000410000 */
[----:B------:R-:W-:Y:S01]  /*a100*/  LOP3.LUT R54, R141, 0xffff0000, RZ, 0xc0, !PT ;  /* 0xffff00008d367812 */ /* 0x000fe200078ec0ff */
[-C--:B------:R-:W-:Y:S01]  /*a110*/  FMUL.FTZ R47, R47, R48.reuse ;  /* 0x000000302f2f7220 */ /* 0x080fe20000410000 */
[----:B------:R-:W-:Y:S01]  /*a120*/  PRMT R39, R140, 0x5432, R39 ;  /* 0x000054328c277816 */ /* 0x000fe20000000027 */
[C---:B------:R-:W-:Y:S01]  /*a130*/  FFMA.FTZ R49, R41.reuse, R49, -R50 ;  /* 0x0000003129317223 */ /* 0x040fe20000010832 */
[----:B------:R-:W-:Y:S01]  /*a140*/  FFMA.FTZ R41, R41, R65, R42 ;  /* 0x0000004129297223 */ /* 0x000fe2000001002a */
[----:B------:R-:W-:Y:S01]  /*a150*/  LOP3.LUT R50, R143, 0xffff0000, RZ, 0xc0, !PT ;  /* 0xffff00008f327812 */ /* 0x000fe200078ec0ff */
[C---:B------:R-:W-:Y:S01]  /*a160*/  FFMA.FTZ R42, R44.reuse, R48, -R51 ;  /* 0x000000302c2a7223 */ /* 0x040fe20000010833 */
[----:B------:R-:W-:Y:S01]  /*a170*/  LOP3.LUT R15, R15, 0xffff0000, RZ, 0xc0, !PT ;  /* 0xffff00000f0f7812 */ /* 0x000fe200078ec0ff */
[----:B------:R-:W-:Y:S01]  /*a180*/  FFMA.FTZ R44, R44, R52, R47 ;  /* 0x000000342c2c7223 */ /* 0x000fe2000001002f */
[----:B------:R-:W-:Y:S01]  /*a190*/  FMUL.FTZ R56, R31, R54 ;  /* 0x000000361f387220 */ /* 0x000fe20000410000 */
[----:B------:R-:W-:-:S02]  /*a1a0*/  IMAD.U32 R29, R28, 0x10000, RZ ;  /* 0x000100001c1d7824 */ /* 0x000fc400078e00ff */
[-C--:B------:R-:W-:Y:S01]  /*a1b0*/  FMUL.FTZ R58, R31, R50.reuse ;  /* 0x000000321f3a7220 */ /* 0x080fe20000410000 */
[----:B------:R-:W-:Y:S01]  /*a1c0*/  IMAD.U32 R52, R39, 0x10000, RZ ;  /* 0x0001000027347824 */ /* 0x000fe200078e00ff */
[----:B------:R-:W-:Y:S01]  /*a1d0*/  LOP3.LUT R28, R28, 0xffff0000, RZ, 0xc0, !PT ;  /* 0xffff00001c1c7812 */ /* 0x000fe200078ec0ff */
[----:B------:R-:W-:Y:S02]  /*a1e0*/  IMAD.U32 R48, R37, 0x10000, RZ ;  /* 0x0001000025307824 */ /* 0x000fe400078e00ff */
[----:B------:R-:W-:Y:S01]  /*a1f0*/  FFMA.FTZ R31, R15, R50, -R56 ;  /* 0x000000320f1f7223 */ /* 0x000fe20000010838 */
[----:B------:R-:W-:Y:S01]  /*a200*/  LOP3.LUT R39, R39, 0xffff0000, RZ, 0xc0, !PT ;  /* 0xffff000027277812 */ /* 0x000fe200078ec0ff */
[----:B------:R-:W-:Y:S01]  /*a210*/  FMUL.FTZ R50, R29, R52 ;  /* 0x000000341d327220 */ /* 0x000fe20000410000 */
[----:B------:R-:W-:Y:S01]  /*a220*/  LOP3.LUT R37, R37, 0xffff0000, RZ, 0xc0, !PT ;  /* 0xffff000025257812 */ /* 0x000fe200078ec0ff */
[C---:B------:R-:W-:Y:S02]  /*a230*/  IMAD.U32 R13, R12.reuse, 0x10000, RZ ;  /* 0x000100000c0d7824 */ /* 0x040fe400078e00ff */
[----:B------:R-:W-:Y:S01]  /*a240*/  FMUL.FTZ R29, R29, R48 ;  /* 0x000000301d1d7220 */ /* 0x000fe20000410000 */
[----:B------:R-:W-:Y:S01]  /*a250*/  LOP3.LUT R12, R12, 0xffff0000, RZ, 0xc0, !PT ;  /* 0xffff00000c0c7812 */ /* 0x000fe200078ec0ff */
[----:B------:R-:W-:Y:S01]  /*a260*/  FMUL.FTZ R47, R28, R39 ;  /* 0x000000271c2f7220 */ /* 0x000fe20000410000 */
[----:B------:R-:W-:Y:S01]  /*a270*/  LOP3.LUT R45, R14, 0xffff0000, RZ, 0xc0, !PT ;  /* 0xffff00000e2d7812 */ /* 0x000fe200078ec0ff */
[----:B------:R-:W-:Y:S01]  /*a280*/  FMUL.FTZ R51, R28, R37 ;  /* 0x000000251c337220 */ /* 0x000fe20000410000 */
[----:B------:R-:W-:-:S02]  /*a290*/  IMAD.U32 R14, R30, 0x10000, RZ ;  /* 0x000100001e0e7824 */ /* 0x000fc400078e00ff */
[C---:B------:R-:W-:Y:S01]  /*a2a0*/  FFMA.FTZ R50, R13.reuse, R48, -R50 ;  /* 0x000000300d327223 */ /* 0x040fe20000010832 */
[----:B------:R-:W-:Y:S01]  /*a2b0*/  FFMA.FTZ R29, R13, R52, R29 ;  /* 0x000000340d1d7223 */ /* 0x000fe2000001001d */
[----:B------:R-:W-:Y:S01]  /*a2c0*/  IMAD.U32 R28, R38, 0x10000, RZ ;  /* 0x00010000261c7824 */ /* 0x000fe200078e00ff */
[----:B------:R-:W-:Y:S01]  /*a2d0*/  LOP3.LUT R30, R30, 0xffff0000, RZ, 0xc0, !PT ;  /* 0xffff00001e1e7812 */ /* 0x000fe200078ec0ff */
[----:B------:R-:W-:Y:S01]  /*a2e0*/  IMAD.U32 R13, R36, 0x10000, RZ ;  /* 0x00010000240d7824 */ /* 0x000fe200078e00ff */
[----:B------:R-:W-:Y:S01]  /*a2f0*/  LOP3.LUT R38, R38, 0xffff0000, RZ, 0xc0, !PT ;  /* 0xffff000026267812 */ /* 0x000fe200078ec0ff */
[----:B------:R-:W-:Y:S01]  /*a300*/  FFMA.FTZ R47, R12, R37, -R47 ;  /* 0x000000250c2f7223 */ /* 0x000fe2000001082f */
[----:B------:R-:W-:Y:S01]  /*a310*/  LOP3.LUT R36, R36, 0xffff0000, RZ, 0xc0, !PT ;  /* 0xffff000024247812 */ /* 0x000fe200078ec0ff */
[C---:B------:R-:W-:Y:S01]  /*a320*/  FMUL.FTZ R48, R14.reuse, R28 ;  /* 0x0000001c0e307220 */ /* 0x040fe20000410000 */
[----:B------:R-:W-:Y:S01]  /*a330*/  FMUL.FTZ R37, R14, R13 ;  /* 0x0000000d0e257220 */ /* 0x000fe20000410000 */
[----:B------:R-:W-:Y:S01]  /*a340*/  FFMA.FTZ R15, R15, R54, R58 ;  /* 0x000000360f0f7223 */ /* 0x000fe2000001003a */
[----:B------:R-:W-:Y:S01]  /*a350*/  FFMA.FTZ R12, R12, R39, R51 ;  /* 0x000000270c0c7223 */ /* 0x000fe20000010033 */
[C---:B------:R-:W-:Y:S01]  /*a360*/  FMUL.FTZ R14, R30.reuse, R38 ;  /* 0x000000261e0e7220 */ /* 0x040fe20000410000 */
[----:B------:R-:W-:Y:S01]  /*a370*/  FMUL.FTZ R39, R30, R36 ;  /* 0x000000241e277220 */ /* 0x000fe20000410000 */
[----:B------:R-:W-:Y:S01]  /*a380*/  FFMA.FTZ R48, R43, R13, -R48 ;  /* 0x0000000d2b307223 */ /* 0x000fe20000010830 */
[----:B------:R-:W-:Y:S01]  /*a390*/  F2FP.BF16.F32.PACK_AB R31, R31, R42 ;  /* 0x0000002a1f1f723e */ /* 0x000fe200000010ff */
[----:B------:R-:W-:Y:S01]  /*a3a0*/  FFMA.FTZ R13, R45, R36, -R14 ;  /* 0x000000242d0d7223 */ /* 0x000fe2000001080e */
[----:B------:R-:W-:Y:S01]  /*a3b0*/  FFMA.FTZ R37, R43, R28, R37 ;  /* 0x0000001c2b257223 */ /* 0x000fe20000010025 */
[----:B------:R-:W-:Y:S01]  /*a3c0*/  FFMA.FTZ R38, R45, R38, R39 ;  /* 0x000000262d267223 */ /* 0x000fe20000010027 */
[----:B------:R-:W-:-:S02]  /*a3d0*/  F2FP.BF16.F32.PACK_AB R46, R49, R46 ;  /* 0x0000002e312e723e */ /* 0x000fc400000010ff */
[----:B------:R-:W-:Y:S02]  /*a3e0*/  F2FP.BF16.F32.PACK_AB R40, R41, R40 ;  /* 0x000000282928723e */ /* 0x000fe400000010ff */
[----:B------:R-:W-:Y:S01]  /*a3f0*/  F2FP.BF16.F32.PACK_AB R44, R15, R44 ;  /* 0x0000002c0f2c723e */ /* 0x000fe200000010ff */
[----:B------:R-:W-:Y:S01]  /*a400*/  IMAD.MOV.U32 R15, RZ, RZ, R31 ;  /* 0x000000ffff0f7224 */ /* 0x000fe200078e001f */
[----:B------:R-:W-:Y:S02]  /*a410*/  F2FP.BF16.F32.PACK_AB R47, R47, R50 ;  /* 0x000000322f2f723e */ /* 0x000fe400000010ff */
[----:B------:R-:W-:Y:S01]  /*a420*/  F2FP.BF16.F32.PACK_AB R28, R12, R29 ;  /* 0x0000001d0c1c723e */ /* 0x000fe200000010ff */
[----:B------:R-:W-:Y:S01]  /*a430*/  IMAD.MOV.U32 R29, RZ, RZ, R40 ;  /* 0x000000ffff1d7224 */ /* 0x000fe200078e0028 */
[----:B------:R-:W-:Y:S01]  /*a440*/  F2FP.BF16.F32.PACK_AB R14, R13, R48 ;  /* 0x000000300d0e723e */ /* 0x000fe200000010ff */
[----:B------:R-:W-:Y:S01]  /*a450*/  IMAD.MOV.U32 R12, RZ, RZ, R47 ;  /* 0x000000ffff0c7224 */ /* 0x000fe200078e002f */
[----:B------:R-:W-:Y:S01]  /*a460*/  F2FP.BF16.F32.PACK_AB R30, R38, R37 ;  /* 0x00000025261e723e */ /* 0x000fe200000010ff */
[----:B------:R-:W-:-:S02]  /*a470*/  IMAD.MOV.U32 R13, RZ, RZ, R46 ;  /* 0x000000ffff0d7224 */ /* 0x000fc400078e002e */
[----:B------:R-:W-:-:S07]  /*a480*/  IMAD.MOV.U32 R31, RZ, RZ, R44 ;  /* 0x000000ffff1f7224 */ /* 0x000fce00078e002c */
.L_x_546:
[----:B------:R-:W-:Y:S05]  /*a490*/  BSYNC B1 ;  /* 0x0000000000017941 */ /* 0x000fea0003800000 */
.L_x_545:
[----:B0-----:R0:W-:Y:S01]  /*a4a0*/  ST.E.128 desc[UR48][R34.64], R12 ;  /* 0x0000000c22007985 */ /* 0x0011e2000c101d30 */
[----:B------:R-:W-:-:S13]  /*a4b0*/  ISETP.GE.AND P3, PT, R11, R130, PT ;  /* 0x000000820b00720c */ /* 0x000fda0003f66270 */
[----:B------:R-:W-:Y:S05]  /*a4c0*/  @P3 BRA `(.L_x_493) ;  /* 0x0000000400d43947 */ /* 0x000fea0003800000 */
[----:B------:R-:W-:-:S05]  /*a4d0*/  IMAD.WIDE R32, R11, 0x2, R32 ;  /* 0x000000020b207825 */ /* 0x000fca00078e0220 */
[----:B-1----:R1:W-:Y:S01]  /*a4e0*/  ST.E.128 desc[UR48][R32.64], R28 ;  /* 0x0000001c20007985 */ /* 0x0023e2000c101d30 */
[----:B------:R-:W-:Y:S05]  /*a4f0*/  BRA `(.L_x_493) ;  /* 0x0000000400c87947 */ /* 0x000fea0003800000 */
.L_x_458:
[----:B------:R-:W-:-:S13]  /*a500*/  ISETP.NE.AND P2, PT, R214, 0x3, PT ;  /* 0x00000003d600780c */ /* 0x000fda0003f45270 */
[----:B------:R-:W-:Y:S05]  /*a510*/  @!P2 BRA `(.L_x_547) ;  /* 0x000000000004a947 */ /* 0x000fea0003800000 */
[----:B------:R-:W-:Y:S01]  /*a520*/  BPT.TRAP 0x1 ;  /* 0x000000040000795c */ /* 0x000fe20000300000 */
.L_x_547:
[----:B------:R-:W-:Y:S01]  /*a530*/  IMAD R83, R19, 0x8, R18 ;  /* 0x0000000813537824 */ /* 0x000fe200078e0212 */
[----:B------:R-:W-:Y:S01]  /*a540*/  SHF.L.U32 R84, R204, 0x1f, RZ ;  /* 0x0000001fcc547819 */ /* 0x000fe200000006ff */
[----:B------:R-:W-:Y:S01]  /*a550*/  BSSY B1, `(.L_x_548) ;  /* 0x0000004000017945 */ /* 0x000fe20003800000 */
[----:B------:R-:W-:Y:S02]  /*a560*/  SHF.R.S32.HI R80, RZ, 0x1f, R25 ;  /* 0x0000001fff507819 */ /* 0x000fe40000011419 */
[----:B------:R-:W0:Y:S02]  /*a570*/  SYNCS.PHASECHK.TRANS64.TRYWAIT P3, [R83+URZ+0x30890], R84 ;  /* 0x03089054530075a7 */ /* 0x000e24000806017f */
[----:B0-----:R-:W-:Y:S05]  /*a580*/  @!P3 BRA `(.L_x_549) ;  /* 0x00000184007cb947 */ /* 0x001fea0003800000 */
.L_x_811:
[----:B------:R-:W-:Y:S05]  /*a590*/  BSYNC B1 ;  /* 0x0000000000017941 */ /* 0x000fea0003800000 */
.L_x_548:
[----:B------:R-:W-:Y:S01]  /*a5a0*/  ULDC.64 UR4, c[0x0][0x300] ;  /* 0x0000c00000047ab9 */ /* 0x000fe20000000a00 */
[----:B-----5:R-:W-:Y:S01]  /*a5b0*/  SHF.R.S32.HI R81, RZ, 0x1f, R21 ;  /* 0x0000001fff517819 */ /* 0x020fe20000011415 */
[----:B------:R-:W-:Y:S01]  /*a5c0*/  IMAD R14, R80, UR4, RZ ;  /* 0x00000004500e7c24 */ /* 0x000fe2000f8e02ff */
[----:B------:R-:W-:Y:S01]  /*a5d0*/  ULDC.64 UR6, c[0x0][0x2e8] ;  /* 0x0000ba0000067ab9 */ /* 0x000fe20000000a00 */
[----:B------:R-:W-:-:S04]  /*a5e0*/  IMAD.WIDE.U32 R12, R25, UR4, RZ ;  /* 0x00000004190c7c25 */ /* 0x000fc8000f8e00ff */
[----:B------:R-:W-:Y:S01]  /*a5f0*/  IMAD R11, R25, UR5, R14 ;  /* 0x00000005190b7c24 */ /* 0x000fe2000f8e020e */
[----:B------:R-:W-:Y:S01]  /*a600*/  ULDC.64 UR4, c[0x0][0x310] ;  /* 0x0000c40000047ab9 */ /* 0x000fe20000000a00 */
[----:B------:R-:W-:Y:S02]  /*a610*/  IMAD R82, R2, -0x60, R24 ;  /* 0xffffffa002527824 */ /* 0x000fe400078e0218 */
[----:B------:R-:W-:Y:S01]  /*a620*/  IMAD R14, R81, UR4, RZ ;  /* 0x00000004510e7c24 */ /* 0x000fe2000f8e02ff */
[----:B------:R-:W-:Y:S02]  /*a630*/  IADD3 R13, R13, R11, RZ ;  /* 0x0000000b0d0d7210 */ /* 0x000fe40007ffe0ff */
[----:B------:R-:W-:Y:S01]  /*a640*/  VIMNMX R82, R82, 0x60, PT ;  /* 0x0000006052527848 */ /* 0x000fe20003fe0100 */
[C---:B------:R-:W-:Y:S02]  /*a650*/  IMAD R11, R21.reuse, UR5, R14 ;  /* 0x00000005150b7c24 */ /* 0x040fe4000f8e020e */
[----:B------:R-:W-:Y:S01]  /*a660*/  IMAD.WIDE.U32 R12, R21, UR4, R12 ;  /* 0x00000004150c7c25 */ /* 0x000fe2000f8e000c */
[----:B------:R-:W-:-:S03]  /*a670*/  ULDC.64 UR4, c[0x0][0x308] ;  /* 0x0000c20000047ab9 */ /* 0x000fc60000000a00 */
[----:B------:R-:W-:Y:S02]  /*a680*/  IMAD.IADD R13, R13, 0x1, R11 ;  /* 0x000000010d0d7824 */ /* 0x000fe400078e020b */
[----:B------:R-:W-:Y:S02]  /*a690*/  IMAD.IADD R36, R82, 0x1, -R203 ;  /* 0x0000000152247824 */ /* 0x000fe400078e0acb */
[----:B------:R-:W-:Y:S01]  /*a6a0*/  IMAD.WIDE.U32 R12, R195, UR4, R12 ;  /* 0x00000004c30c7c25 */ /* 0x000fe2000f8e000c */
[----:B------:R-:W-:-:S03]  /*a6b0*/  UMOV UR4, 0xffffffff ;  /* 0xffffffff00047882 */ /* 0x000fc60000000000 */
[----:B------:R-:W-:Y:S01]  /*a6c0*/  IMAD R35, R195, UR5, R13 ;  /* 0x00000005c3237c24 */ /* 0x000fe2000f8e020d */
[----:B------:R-:W-:-:S04]  /*a6d0*/  LEA R34, P3, R12, UR6, 0x1 ;  /* 0x000000060c227c11 */ /* 0x000fc8000f8608ff */
[----:B------:R-:W-:Y:S02]  /*a6e0*/  LEA.HI.X R35, R12, UR7, R35, 0x1, P3 ;  /* 0x000000070c237c11 */ /* 0x000fe400098f0c23 */
[----:B------:R-:W-:Y:S01]  /*a6f0*/  ISETP.GE.AND P3, PT, R36, 0x1, PT ;  /* 0x000000012400780c */ /* 0x000fe20003f66270 */
[----:B------:R-:W-:-:S12]  /*a700*/  BRA.DIV UR4, `(.L_x_550) ;  /* 0x0000018604307947 */ /* 0x000fd8000b800000 */
[----:B------:R1:W2:Y:S04]  /*a710*/  SHFL.IDX PT, R37, R35, RZ, 0x1c1f ;  /* 0x001c1fff23257589 */ /* 0x0002a800000e0000 */
[----:B------:R1:W3:Y:S02]  /*a720*/  SHFL.IDX PT, R38, R34, RZ, 0x1c1f ;  /* 0x001c1fff22267589 */ /* 0x0002e400000e0000 */
.L_x_815:
[----:B------:R-:W-:Y:S04]  /*a730*/  BSSY B1, `(.L_x_551) ;  /* 0x0000025000017945 */ /* 0x000fe80003800000 */
[----:B------:R-:W-:Y:S05]  /*a740*/  @!P3 BRA `(.L_x_552) ;  /* 0x00000000008cb947 */ /* 0x000fea0003800000 */
[----:B------:R-:W-:Y:S02]  /*a750*/  ULDC UR4, c[0x0][0x2f4] ;  /* 0x0000bd0000047ab9 */ /* 0x000fe40000000800 */
[----:B------:R-:W-:Y:S02]  /*a760*/  ISETP.GE.AND P5, PT, R16, UR4, PT ;  /* 0x0000000410007c0c */ /* 0x000fe4000bfa6270 */
[----:B------:R-:W-:-:S11]  /*a770*/  ISETP.GE.AND P4, PT, R23, UR4, PT ;  /* 0x0000000417007c0c */ /* 0x000fd6000bf86270 */
[----:B------:R-:W4:Y:S01]  /*a780*/  @!P5 LDS.128 R12, [R26+0x1e000] ;  /* 0x01e000001a0cd984 */ /* 0x000f220000000c00 */
[----:B---3--:R-:W-:-:S04]  /*a790*/  @!P5 LEA R32, P3, R16, R38, 0x1 ;  /* 0x000000261020d211 */ /* 0x008fc800078608ff */
[----:B--2---:R-:W-:Y:S02]  /*a7a0*/  @!P5 LEA.HI.X R33, R16, R37, R17, 0x1, P3 ;  /* 0x000000251021d211 */ /* 0x004fe400018f0c11 */
[----:B------:R-:W-:-:S04]  /*a7b0*/  @!P4 LEA R30, P3, R23, R38, 0x1 ;  /* 0x00000026171ec211 */ /* 0x000fc800078608ff */
[----:B------:R-:W-:Y:S02]  /*a7c0*/  @!P4 LEA.HI.X R31, R23, R37, R202, 0x1, P3 ;  /* 0x00000025171fc211 */ /* 0x000fe400018f0cca */
[----:B------:R-:W-:-:S13]  /*a7d0*/  ISETP.GE.AND P3, PT, R22, UR4, PT ;  /* 0x0000000416007c0c */ /* 0x000fda000bf66270 */
[----:B------:R-:W-:-:S04]  /*a7e0*/  @!P3 LEA R28, P6, R22, R38, 0x1 ;  /* 0x00000026161cb211 */ /* 0x000fc800078c08ff */
[----:B------:R-:W-:Y:S01]  /*a7f0*/  @!P3 LEA.HI.X R29, R22, R37, R201, 0x1, P6 ;  /* 0x00000025161db211 */ /* 0x000fe200030f0cc9 */
[----:B----4-:R2:W-:Y:S01]  /*a800*/  @!P5 ST.E.128 desc[UR48][R32.64], R12 ;  /* 0x0000000c2000d985 */ /* 0x0105e2000c101d30 */
[----:B------:R-:W-:-:S13]  /*a810*/  ISETP.GE.AND P5, PT, R194, UR4, PT ;  /* 0x00000004c2007c0c */ /* 0x000fda000bfa6270 */
[----:B------:R-:W3:Y:S01]  /*a820*/  @!P5 LDS.128 R12, [R27+0x1e000] ;  /* 0x01e000001b0cd984 */ /* 0x000ee20000000c00 */
[----:B------:R-:W-:Y:S02]  /*a830*/  @!P5 IMAD.SHL.U32 R11, R198, 0x8, RZ ;  /* 0x00000008c60bd824 */ /* 0x000fe400078e00ff */
[----:B--2---:R-:W-:Y:S02]  /*a840*/  @!P5 IMAD.MOV.U32 R32, RZ, RZ, R38 ;  /* 0x000000ffff20d224 */ /* 0x004fe400078e0026 */
[----:B------:R-:W-:Y:S02]  /*a850*/  @!P5 IMAD.MOV.U32 R33, RZ, RZ, R37 ;  /* 0x000000ffff21d224 */ /* 0x000fe400078e0025 */
[----:B------:R-:W-:-:S05]  /*a860*/  @!P5 IMAD.WIDE R32, R11, 0x2, R32 ;  /* 0x000000020b20d825 */ /* 0x000fca00078e0220 */
[----:B---3--:R2:W-:Y:S01]  /*a870*/  @!P5 ST.E.128 desc[UR48][R32.64], R12 ;  /* 0x0000000c2000d985 */ /* 0x0085e2000c101d30 */
[----:B------:R-:W-:-:S13]  /*a880*/  ISETP.GE.AND P5, PT, R193, UR4, PT ;  /* 0x00000004c1007c0c */ /* 0x000fda000bfa6270 */
[----:B------:R-:W3:Y:S01]  /*a890*/  @!P5 LDS.128 R12, [R26+0x21000] ;  /* 0x021000001a0cd984 */ /* 0x000ee20000000c00 */
[----:B------:R-:W-:Y:S02]  /*a8a0*/  @!P5 IMAD.SHL.U32 R11, R199, 0x8, RZ ;  /* 0x00000008c70bd824 */ /* 0x000fe400078e00ff */
[----:B--2---:R-:W-:Y:S02]  /*a8b0*/  @!P5 IMAD.MOV.U32 R32, RZ, RZ, R38 ;  /* 0x000000ffff20d224 */ /* 0x004fe400078e0026 */
[----:B------:R-:W-:Y:S02]  /*a8c0*/  @!P5 IMAD.MOV.U32 R33, RZ, RZ, R37 ;  /* 0x000000ffff21d224 */ /* 0x000fe400078e0025 */
[----:B------:R-:W-:-:S05]  /*a8d0*/  @!P5 IMAD.WIDE R32, R11, 0x2, R32 ;  /* 0x000000020b20d825 */ /* 0x000fca00078e0220 */
[----:B---3--:R2:W-:Y:S01]  /*a8e0*/  @!P5 ST.E.128 desc[UR48][R32.64], R12 ;  /* 0x0000000c2000d985 */ /* 0x0085e2000c101d30 */
[----:B------:R-:W-:-:S03]  /*a8f0*/  ISETP.GE.AND P5, PT, R192, UR4, PT ;  /* 0x00000004c0007c0c */ /* 0x000fc6000bfa6270 */
[----:B------:R-:W3:Y:S10]  /*a900*/  @!P4 LDS.128 R12, [R27+0x21000] ;  /* 0x021000001b0cc984 */ /* 0x000ef40000000c00 */
[----:B--2---:R-:W-:-:S04]  /*a910*/  @!P5 LEA R32, P6, R192, R38, 0x1 ;  /* 0x00000026c020d211 */ /* 0x004fc800078c08ff */
[----:B------:R-:W-:Y:S01]  /*a920*/  @!P5 LEA.HI.X R33, R192, R37, R200, 0x1, P6 ;  /* 0x00000025c021d211 */ /* 0x000fe200030f0cc8 */
[----:B---3--:R-:W-:Y:S04]  /*a930*/  @!P4 ST.E.128 desc[UR48][R30.64], R12 ;  /* 0x0000000c1e00c985 */ /* 0x008fe8000c101d30 */
[----:B------:R-:W2:Y:S04]  /*a940*/  @!P3 LDS.128 R12, [R26+0x24000] ;  /* 0x024000001a0cb984 */ /* 0x000ea80000000c00 */
[----:B--2---:R-:W-:Y:S04]  /*a950*/  @!P3 ST.E.128 desc[UR48][R28.64], R12 ;  /* 0x0000000c1c00b985 */ /* 0x004fe8000c101d30 */
[----:B------:R-:W2:Y:S04]  /*a960*/  @!P5 LDS.128 R12, [R27+0x24000] ;  /* 0x024000001b0cd984 */ /* 0x000ea80000000c00 */
[----:B--2---:R4:W-:Y:S02]  /*a970*/  @!P5 ST.E.128 desc[UR48][R32.64], R12 ;  /* 0x0000000c2000d985 */ /* 0x0049e4000c101d30 */
.L_x_552:
[----:B------:R-:W-:Y:S05]  /*a980*/  BSYNC B1 ;  /* 0x0000000000017941 */ /* 0x000fea0003800000 */
.L_x_551:
[----:B------:R-:W-:-:S03]  /*a990*/  UMOV UR4, 0xffffffff ;  /* 0xffffffff00047882 */ /* 0x000fc60000000000 */
[----:B------:R-:W-:Y:S05]  /*a9a0*/  BRA.DIV UR4, `(.L_x_553) ;  /* 0x0000018204d47947 */ /* 0x000fea000b800000 */
[----:B-1----:R-:W1:Y:S04]  /*a9b0*/  SHFL.IDX PT, R35, R35, 0x1, 0x1c1f ;  /* 0x003c1f0023237f89 */ /* 0x002e6800000e0000 */
[----:B------:R-:W0:Y:S02]  /*a9c0*/  SHFL.IDX PT, R34, R34, 0x1, 0x1c1f ;  /* 0x003c1f0022227f89 */ /* 0x000e2400000e0000 */
.L_x_819:
[----:B------:R-:W-:-:S13]  /*a9d0*/  ISETP.GE.AND P3, PT, R36, 0x41, PT ;  /* 0x000000412400780c */ /* 0x000fda0003f66270 */
[----:B------:R-:W-:Y:S05]  /*a9e0*/  @!P3 BRA `(.L_x_493) ;  /* 0x00000000008cb947 */ /* 0x000fea0003800000 */
[----:B------:R-:W-:Y:S02]  /*a9f0*/  ULDC UR4, c[0x0][0x2f4] ;  /* 0x0000bd0000047ab9 */ /* 0x000fe40000000800 */
[----:B------:R-:W-:Y:S02]  /*aa00*/  ISETP.GE.AND P5, PT, R16, UR4, PT ;  /* 0x0000000410007c0c */ /* 0x000fe4000bfa6270 */
[----:B------:R-:W-:-:S11]  /*aa10*/  ISETP.GE.AND P4, PT, R23, UR4, PT ;  /* 0x0000000417007c0c */ /* 0x000fd6000bf86270 */
[----:B----4-:R-:W4:Y:S01]  /*aa20*/  @!P5 LDS.128 R12, [R26+0x20000] ;  /* 0x020000001a0cd984 */ /* 0x010f220000000c00 */
[----:B0-----:R-:W-:-:S04]  /*aa30*/  @!P5 LEA R32, P3, R16, R34, 0x1 ;  /* 0x000000221020d211 */ /* 0x001fc800078608ff */
[----:B-1----:R-:W-:Y:S02]  /*aa40*/  @!P5 LEA.HI.X R33, R16, R35, R17, 0x1, P3 ;  /* 0x000000231021d211 */ /* 0x002fe400018f0c11 */
[----:B------:R-:W-:-:S04]  /*aa50*/  @!P4 LEA R30, P3, R23, R34, 0x1 ;  /* 0x00000022171ec211 */ /* 0x000fc800078608ff */
[----:B------:R-:W-:Y:S02]  /*aa60*/  @!P4 LEA.HI.X R31, R23, R35, R202, 0x1, P3 ;  /* 0x00000023171fc211 */ /* 0x000fe400018f0cca */
[----:B------:R-:W-:-:S13]  /*aa70*/  ISETP.GE.AND P3, PT, R22, UR4, PT ;  /* 0x0000000416007c0c */ /* 0x000fda000bf66270 */
[----:B------:R-:W-:-:S04]  /*aa80*/  @!P3 LEA R28, P6, R22, R34, 0x1 ;  /* 0x00000022161cb211 */ /* 0x000fc800078c08ff */
[----:B------:R-:W-:Y:S01]  /*aa90*/  @!P3 LEA.HI.X R29, R22, R35, R201, 0x1, P6 ;  /* 0x00000023161db211 */ /* 0x000fe200030f0cc9 */
[----:B----4-:R0:W-:Y:S01]  /*aaa0*/  @!P5 ST.E.128 desc[UR48][R32.64], R12 ;  /* 0x0000000c2000d985 */ /* 0x0101e2000c101d30 */
[----:B------:R-:W-:-:S13]  /*aab0*/  ISETP.GE.AND P5, PT, R194, UR4, PT ;  /* 0x00000004c2007c0c */ /* 0x000fda000bfa6270 */
[----:B------:R-:W1:Y:S01]  /*aac0*/  @!P5 LDS.128 R12, [R27+0x20000] ;  /* 0x020000001b0cd984 */ /* 0x000e620000000c00 */
[----:B------:R-:W-:Y:S02]  /*aad0*/  @!P5 IMAD.SHL.U32 R11, R198, 0x8, RZ ;  /* 0x00000008c60bd824 */ /* 0x000fe400078e00ff */
[----:B0-----:R-:W-:Y:S02]  /*aae0*/  @!P5 IMAD.MOV.U32 R32, RZ, RZ, R34 ;  /* 0x000000ffff20d224 */ /* 0x001fe400078e0022 */
[----:B------:R-:W-:Y:S02]  /*aaf0*/  @!P5 IMAD.MOV.U32 R33, RZ, RZ, R35 ;  /* 0x000000ffff21d224 */ /* 0x000fe400078e0023 */
[----:B------:R-:W-:-:S05]  /*ab00*/  @!P5 IMAD.WIDE R32, R11, 0x2, R32 ;  /* 0x000000020b20d825 */ /* 0x000fca00078e0220 */
[----:B-1----:R0:W-:Y:S01]  /*ab10*/  @!P5 ST.E.128 desc[UR48][R32.64], R12 ;  /* 0x0000000c2000d985 */ /* 0x0021e2000c101d30 */
[----:B------:R-:W-:-:S13]  /*ab20*/  ISETP.GE.AND P5, PT, R193, UR4, PT ;  /* 0x00000004c1007c0c */ /* 0x000fda000bfa6270 */
[----:B------:R-:W1:Y:S01]  /*ab30*/  @!P5 LDS.128 R12, [R26+0x23000] ;  /* 0x023000001a0cd984 */ /* 0x000e620000000c00 */
[----:B------:R-:W-:Y:S02]  /*ab40*/  @!P5 IMAD.SHL.U32 R11, R199, 0x8, RZ ;  /* 0x00000008c70bd824 */ /* 0x000fe400078e00ff */
[----:B0-----:R-:W-:Y:S02]  /*ab50*/  @!P5 IMAD.MOV.U32 R32, RZ, RZ, R34 ;  /* 0x000000ffff20d224 */ /* 0x001fe400078e0022 */
[----:B------:R-:W-:Y:S02]  /*ab60*/  @!P5 IMAD.MOV.U32 R33, RZ, RZ, R35 ;  /* 0x000000ffff21d224 */ /* 0x000fe400078e0023 */
[----:B------:R-:W-:-:S05]  /*ab70*/  @!P5 IMAD.WIDE R32, R11, 0x2, R32 ;  /* 0x000000020b20d825 */ /* 0x000fca00078e0220 */
[----:B-1----:R0:W-:Y:S01]  /*ab80*/  @!P5 ST.E.128 desc[UR48][R32.64], R12 ;  /* 0x0000000c2000d985 */ /* 0x0021e2000c101d30 */
[----:B------:R-:W-:-:S03]  /*ab90*/  ISETP.GE.AND P5, PT, R192, UR4, PT ;  /* 0x00000004c0007c0c */ /* 0x000fc6000bfa6270 */
[----:B------:R-:W1:Y:S10]  /*aba0*/  @!P4 LDS.128 R12, [R27+0x23000] ;  /* 0x023000001b0cc984 */ /* 0x000e740000000c00 */
[----:B0-----:R-:W-:-:S04]  /*abb0*/  @!P5 LEA R32, P6, R192, R34, 0x1 ;  /* 0x00000022c020d211 */ /* 0x001fc800078c08ff */
[----:B------:R-:W-:Y:S01]  /*abc0*/  @!P5 LEA.HI.X R33, R192, R35, R200, 0x1, P6 ;  /* 0x00000023c021d211 */ /* 0x000fe200030f0cc8 */
[----:B-1----:R-:W-:Y:S04]  /*abd0*/  @!P4 ST.E.128 desc[UR48][R30.64], R12 ;  /* 0x0000000c1e00c985 */ /* 0x002fe8000c101d30 */
[----:B------:R-:W0:Y:S04]  /*abe0*/  @!P3 LDS.128 R12, [R26+0x26000] ;  /* 0x026000001a0cb984 */ /* 0x000e280000000c00 */
[----:B0-----:R-:W-:Y:S04]  /*abf0*/  @!P3 ST.E.128 desc[UR48][R28.64], R12 ;  /* 0x0000000c1c00b985 */ /* 0x001fe8000c101d30 */
[----:B------:R-:W0:Y:S04]  /*ac00*/  @!P5 LDS.128 R12, [R27+0x26000] ;  /* 0x026000001b0cd984 */ /* 0x000e280000000c00 */
[----:B0-----:R0:W-:Y:S02]  /*ac10*/  @!P5 ST.E.128 desc[UR48][R32.64], R12 ;  /* 0x0000000c2000d985 */ /* 0x0011e4000c101d30 */
.L_x_493:
[----:B------:R-:W-:Y:S05]  /*ac20*/  BSYNC B0 ;  /* 0x0000000000007941 */ /* 0x000fea0003800000 */
.L_x_457:
[----:B0--3--:R-:W0:Y:S01]  /*ac30*/  S2R R11, SR_TID.X ;  /* 0x00000000000b7919 */ /* 0x009e220000002100 */
[----:B------:R-:W-:Y:S01]  /*ac40*/  @!PT LDS RZ, [RZ] ;  /* 0x00000000fffff984 */ /* 0x000fe20000000800 */
[----:B------:R-:W-:Y:S01]  /*ac50*/  @!PT LDS RZ, [RZ] ;  /* 0x00000000fffff984 */ /* 0x000fe20000000800 */
[----:B------:R-:W-:Y:S01]  /*ac60*/  @!PT LDS RZ, [RZ] ;  /* 0x00000000fffff984 */ /* 0x000fe20000000800 */
[----:B------:R-:W-:Y:S01]  /*ac70*/  @!PT LDS RZ, [RZ] ;  /* 0x00000000fffff984 */ /* 0x000fe20000000800 */
[----:B------:R3:W-:Y:S06]  /*ac80*/  MEMBAR.ALL.CTA ;  /* 0x0000000000007992 */ /* 0x0007ec0000008000 */
[----:B---3--:R-:W3:Y:S01]  /*ac90*/  FENCE.VIEW.ASYNC.S ;  /* 0x00000000000073c6 */ /* 0x008ee20000000000 */
[----:B------:R-:W-:Y:S05]  /*aca0*/  WARPSYNC.ALL ;  /* 0x0000000000007948 */ /* 0x000fea0003800000 */
[----:B------:R-:W-:Y:S01]  /*acb0*/  BSSY B0, `(.L_x_554) ;  /* 0x0000009000007945 */ /* 0x000fe20003800000 */
[----:B0-----:R-:W-:Y:S01]  /*acc0*/  LOP3.LUT R11, R11, 0x7f, RZ, 0xc0, !PT ;  /* 0x0000007f0b0b7812 */ /* 0x001fe200078ec0ff */
[----:B---3--:R0:W-:Y:S03]  /*acd0*/  BAR.SYNC.DEFER_BLOCKING R161, 0x80 ;  /* 0x000200a10000751d */ /* 0x0081e60000010000 */
[----:B------:R-:W-:-:S13]  /*ace0*/  ISETP.NE.AND P3, PT, R11, RZ, PT ;  /* 0x000000ff0b00720c */ /* 0x000fda0003f65270 */
[----:B------:R-:W-:-:S05]  /*acf0*/  @!P3 VIADD R11, R83, 0x308a0 ;  /* 0x000308a0530bb836 */ /* 0x000fca0000000000 */
[----:B------:R-:W-:-:S04]  /*ad00*/  @!P3 PRMT R11, RZ, 0x654, R11 ;  /* 0x00000654ff0bb816 */ /* 0x000fc8000000000b */
[----:B------:R0:W-:Y:S01]  /*ad10*/  @!P3 SYNCS.ARRIVE.TRANS64.RED.A1T0 RZ, [R11+URZ], RZ ;  /* 0x000000ff0bffb9a7 */ /* 0x0001e2000810043f */
[----:B------:R-:W-:Y:S05]  /*ad20*/  @!P2 BRA `(.L_x_555) ;  /* 0x000000000004a947 */ /* 0x000fea0003800000 */
[----:B------:R-:W-:Y:S01]  /*ad30*/  BPT.TRAP 0x1 ;  /* 0x000000040000795c */ /* 0x000fe20000300000 */
.L_x_555:
[----:B------:R-:W-:Y:S05]  /*ad40*/  BSYNC B0 ;  /* 0x0000000000007941 */ /* 0x000fea0003800000 */
.L_x_554:
[----:B------:R-:W3:Y:S01]  /*ad50*/  SYNCS.PHASECHK.TRANS64.TRYWAIT P2, [R83+URZ+0x308b0], R84 ;  /* 0x0308b054530075a7 */ /* 0x000ee2000804017f */
[----:B------:R-:W-:Y:S01]  /*ad60*/  ULDC UR50, c[0x0][0x2f4] ;  /* 0x0000bd0000327ab9 */ /* 0x000fe20000000800 */
[----:B------:R-:W-:Y:S04]  /*ad70*/  BSSY B0, `(.L_x_556) ;  /* 0x0000002000007945 */ /* 0x000fe80003800000 */
[----:B---3--:R-:W-:Y:S05]  /*ad80*/  @!P2 BRA `(.L_x_557) ;  /* 0x000001800028a947 */ /* 0x008fea0003800000 */
.L_x_820:
[----:B------:R-:W-:Y:S05]  /*ad90*/  BSYNC B0 ;  /* 0x0000000000007941 */ /* 0x000fea0003800000 */
.L_x_556:
[----:B------:R-:W-:Y:S01]  /*ada0*/  ULDC.64 UR4, c[0x0][0x328] ;  /* 0x0000ca0000047ab9 */ /* 0x000fe20000000a00 */
[----:B------:R-:W-:Y:S01]  /*adb0*/  ULDC.64 UR6, c[0x0][0x318] ;  /* 0x0000c60000067ab9 */ /* 0x000fe20000000a00 */
[----:B------:R-:W-:Y:S01]  /*adc0*/  IMAD R80, R80, UR4, RZ ;  /* 0x0000000450507c24 */ /* 0x000fe2000f8e02ff */
[----:B------:R-:W-:Y:S01]  /*add0*/  BSSY B0, `(.L_x_558) ;  /* 0x0000033000007945 */ /* 0x000fe20003800000 */
[----:B-12-4-:R-:W-:-:S04]  /*ade0*/  IMAD.WIDE.U32 R12, R25, UR4, RZ ;  /* 0x00000004190c7c25 */ /* 0x016fc8000f8e00ff */
[----:B------:R-:W-:Y:S01]  /*adf0*/  IMAD R25, R25, UR5, R80 ;  /* 0x0000000519197c24 */ /* 0x000fe2000f8e0250 */
[----:B------:R-:W-:Y:S01]  /*ae00*/  ULDC.64 UR4, c[0x0][0x338] ;  /* 0x0000ce0000047ab9 */ /* 0x000fe20000000a00 */
[----:B------:R-:W-:Y:S02]  /*ae10*/  IMAD.IADD R82, R82, 0x1, -R203 ;  /* 0x0000000152527824 */ /* 0x000fe400078e0acb */
[----:B------:R-:W-:Y:S02]  /*ae20*/  IMAD R14, R81, UR4, RZ ;  /* 0x00000004510e7c24 */ /* 0x000fe4000f8e02ff */
[----:B------:R-:W-:Y:S02]  /*ae30*/  IMAD.IADD R13, R13, 0x1, R25 ;  /* 0x000000010d0d7824 */ /* 0x000fe400078e0219 */
[C---:B0-----:R-:W-:Y:S02]  /*ae40*/  IMAD R11, R21.reuse, UR5, R14 ;  /* 0x00000005150b7c24 */ /* 0x041fe4000f8e020e */
[----:B------:R-:W-:Y:S01]  /*ae50*/  IMAD.WIDE.U32 R12, R21, UR4, R12 ;  /* 0x00000004150c7c25 */ /* 0x000fe2000f8e000c */
[----:B------:R-:W-:-:S03]  /*ae60*/  ULDC.64 UR4, c[0x0][0x330] ;  /* 0x0000cc0000047ab9 */ /* 0x000fc60000000a00 */
[----:B------:R-:W-:Y:S02]  /*ae70*/  IMAD.IADD R13, R13, 0x1, R11 ;  /* 0x000000010d0d7824 */ /* 0x000fe400078e020b */
[----:B------:R-:W-:-:S04]  /*ae80*/  IMAD.WIDE.U32 R12, R195, UR4, R12 ;  /* 0x00000004c30c7c25 */ /* 0x000fc8000f8e000c */
[----:B------:R-:W-:Y:S01]  /*ae90*/  IMAD R11, R195, UR5, R13 ;  /* 0x00000005c30b7c24 */ /* 0x000fe2000f8e020d */
[----:B------:R-:W-:-:S04]  /*aea0*/  LEA R21, P2, R12, UR6, 0x1 ;  /* 0x000000060c157c11 */ /* 0x000fc8000f8408ff */
[----:B------:R-:W-:Y:S01]  /*aeb0*/  LEA.HI.X R11, R12, UR7, R11, 0x1, P2 ;  /* 0x000000070c0b7c11 */ /* 0x000fe200090f0c0b */
[----:B------:R0:W1:Y:S01]  /*aec0*/  SHFL.IDX PT, R32, R21, RZ, 0x1c1f ;  /* 0x001c1fff15207589 */ /* 0x00006200000e0000 */
[----:B------:R-:W-:-:S03]  /*aed0*/  ISETP.GE.AND P2, PT, R82, 0x1, PT ;  /* 0x000000015200780c */ /* 0x000fc60003f46270 */
[----:B------:R0:W2:Y:S10]  /*aee0*/  SHFL.IDX PT, R33, R11, RZ, 0x1c1f ;  /* 0x001c1fff0b217589 */ /* 0x0000b400000e0000 */
[----:B0-----:R-:W-:Y:S05]  /*aef0*/  @!P2 BRA `(.L_x_559) ;  /* 0x000000000080a947 */ /* 0x001fea0003800000 */
[----:B------:R-:W-:Y:S02]  /*af00*/  ISETP.GE.AND P5, PT, R16, UR50, PT ;  /* 0x0000003210007c0c */ /* 0x000fe4000bfa6270 */
[----:B------:R-:W-:-:S11]  /*af10*/  ISETP.GE.AND P4, PT, R23, UR50, PT ;  /* 0x0000003217007c0c */ /* 0x000fd6000bf86270 */
[----:B------:R-:W0:Y:S01]  /*af20*/  @!P5 LDS.128 R12, [R26] ;  /* 0x000000001a0cd984 */ /* 0x000e220000000c00 */
[----:B-1----:R-:W-:-:S04]  /*af30*/  @!P5 LEA R34, P2, R16, R32, 0x1 ;  /* 0x000000201022d211 */ /* 0x002fc800078408ff */
[----:B--2---:R-:W-:Y:S02]  /*af40*/  @!P5 LEA.HI.X R35, R16, R33, R17, 0x1, P2 ;  /* 0x000000211023d211 */ /* 0x004fe400010f0c11 */
[----:B------:R-:W-:-:S04]  /*af50*/  @!P4 LEA R30, P2, R23, R32, 0x1 ;  /* 0x00000020171ec211 */ /* 0x000fc800078408ff */
[----:B------:R-:W-:Y:S02]  /*af60*/  @!P4 LEA.HI.X R31, R23, R33, R202, 0x1, P2 ;  /* 0x00000021171fc211 */ /* 0x000fe400010f0cca */
[----:B------:R-:W-:-:S13]  /*af70*/  ISETP.GE.AND P2, PT, R22, UR50, PT ;  /* 0x0000003216007c0c */ /* 0x000fda000bf46270 */
[----:B------:R-:W-:-:S04]  /*af80*/  @!P2 LEA R28, P6, R22, R32, 0x1 ;  /* 0x00000020161ca211 */ /* 0x000fc800078c08ff */
[----:B------:R-:W-:Y:S01]  /*af90*/  @!P2 LEA.HI.X R29, R22, R33, R201, 0x1, P6 ;  /* 0x00000021161da211 */ /* 0x000fe200030f0cc9 */
[----:B0-----:R0:W-:Y:S01]  /*afa0*/  @!P5 ST.E.128 desc[UR48][R34.64], R12 ;  /* 0x0000000c2200d985 */ /* 0x0011e2000c101d30 */
[----:B------:R-:W-:-:S13]  /*afb0*/  ISETP.GE.AND P5, PT, R194, UR50, PT ;  /* 0x00000032c2007c0c */ /* 0x000fda000bfa6270 */
[----:B------:R-:W1:Y:S01]  /*afc0*/  @!P5 LDS.128 R12, [R27] ;  /* 0x000000001b0cd984 */ /* 0x000e620000000c00 */
[----:B------:R-:W-:-:S04]  /*afd0*/  @!P5 IMAD.SHL.U32 R25, R198, 0x8, RZ ;  /* 0x00000008c619d824 */ /* 0x000fc800078e00ff */
[----:B0-----:R-:W-:-:S05]  /*afe0*/  @!P5 IMAD.WIDE R34, R25, 0x2, R32 ;  /* 0x000000021922d825 */ /* 0x001fca00078e0220 */
[----:B-1----:R0:W-:Y:S01]  /*aff0*/  @!P5 ST.E.128 desc[UR48][R34.64], R12 ;  /* 0x0000000c2200d985 */ /* 0x0021e2000c101d30 */
[----:B------:R-:W-:-:S13]  /*b000*/  ISETP.GE.AND P5, PT, R193, UR50, PT ;  /* 0x00000032c1007c0c */ /* 0x000fda000bfa6270 */
[----:B------:R-:W1:Y:S01]  /*b010*/  @!P5 LDS.128 R12, [R26+0x3000] ;  /* 0x003000001a0cd984 */ /* 0x000e620000000c00 */
[----:B------:R-:W-:Y:S02]  /*b020*/  @!P5 IMAD.SHL.U32 R25, R199, 0x8, RZ ;  /* 0x00000008c719d824 */ /* 0x000fe400078e00ff */
[----:B0-----:R-:W-:Y:S02]  /*b030*/  @!P5 IMAD.MOV.U32 R34, RZ, RZ, R32 ;  /* 0x000000ffff22d224 */ /* 0x001fe400078e0020 */
[----:B------:R-:W-:Y:S02]  /*b040*/  @!P5 IMAD.MOV.U32 R35, RZ, RZ, R33 ;  /* 0x000000ffff23d224 */ /* 0x000fe400078e0021 */
[----:B------:R-:W-:-:S05]  /*b050*/  @!P5 IMAD.WIDE R34, R25, 0x2, R34 ;  /* 0x000000021922d825 */ /* 0x000fca00078e0222 */
[----:B-1----:R-:W-:Y:S01]  /*b060*/  @!P5 ST.E.128 desc[UR48][R34.64], R12 ;  /* 0x0000000c2200d985 */ /* 0x002fe2000c101d30 */
[----:B------:R-:W-:-:S03]  /*b070*/  ISETP.GE.AND P5, PT, R192, UR50, PT ;  /* 0x00000032c0007c0c */ /* 0x000fc6000bfa6270 */
[----:B------:R-:W0:Y:S10]  /*b080*/  @!P4 LDS.128 R12, [R27+0x3000] ;  /* 0x003000001b0cc984 */ /* 0x000e340000000c00 */
[----:B------:R-:W-:-:S04]  /*b090*/  @!P5 LEA R32, P6, R192, R32, 0x1 ;  /* 0x00000020c020d211 */ /* 0x000fc800078c08ff */
[----:B------:R-:W-:Y:S01]  /*b0a0*/  @!P5 LEA.HI.X R33, R192, R33, R200, 0x1, P6 ;  /* 0x00000021c021d211 */ /* 0x000fe200030f0cc8 */
[----:B0-----:R-:W-:Y:S04]  /*b0b0*/  @!P4 ST.E.128 desc[UR48][R30.64], R12 ;  /* 0x0000000c1e00c985 */ /* 0x001fe8000c101d30 */
[----:B------:R-:W0:Y:S04]  /*b0c0*/  @!P2 LDS.128 R12, [R26+0x6000] ;  /* 0x006000001a0ca984 */ /* 0x000e280000000c00 */
[----:B0-----:R-:W-:Y:S04]  /*b0d0*/  @!P2 ST.E.128 desc[UR48][R28.64], R12 ;  /* 0x0000000c1c00a985 */ /* 0x001fe8000c101d30 */
[----:B------:R-:W0:Y:S04]  /*b0e0*/  @!P5 LDS.128 R12, [R27+0x6000] ;  /* 0x006000001b0cd984 */ /* 0x000e280000000c00 */
[----:B0-----:R0:W-:Y:S02]  /*b0f0*/  @!P5 ST.E.128 desc[UR48][R32.64], R12 ;  /* 0x0000000c2000d985 */ /* 0x0011e4000c101d30 */
.L_x_559:
[----:B------:R-:W-:Y:S05]  /*b100*/  BSYNC B0 ;  /* 0x0000000000007941 */ /* 0x000fea0003800000 */
.L_x_558:
[----:B------:R-:W-:Y:S01]  /*b110*/  ISETP.GE.AND P2, PT, R82, 0x41, PT ;  /* 0x000000415200780c */ /* 0x000fe20003f46270 */
[----:B0-2---:R0:W2:Y:S01]  /*b120*/  SHFL.IDX PT, R33, R11, 0x1, 0x1c1f ;  /* 0x003c1f000b217f89 */ /* 0x0050a200000e0000 */
[----:B------:R-:W-:Y:S03]  /*b130*/  BSSY B0, `(.L_x_560) ;  /* 0x0000023000007945 */ /* 0x000fe60003800000 */
[----:B-1----:R0:W1:Y:S08]  /*b140*/  SHFL.IDX PT, R32, R21, 0x1, 0x1c1f ;  /* 0x003c1f0015207f89 */ /* 0x00207000000e0000 */
[----:B0-----:R-:W-:Y:S05]  /*b150*/  @!P2 BRA `(.L_x_561) ;  /* 0x000000000080a947 */ /* 0x001fea0003800000 */
[----:B------:R-:W-:Y:S02]  /*b160*/  ISETP.GE.AND P5, PT, R16, UR50, PT ;  /* 0x0000003210007c0c */ /* 0x000fe4000bfa6270 */
[----:B------:R-:W-:-:S11]  /*b170*/  ISETP.GE.AND P4, PT, R23, UR50, PT ;  /* 0x0000003217007c0c */ /* 0x000fd6000bf86270 */
[----:B------:R-:W0:Y:S01]  /*b180*/  @!P5 LDS.128 R12, [R26+0x2000] ;  /* 0x002000001a0cd984 */ /* 0x000e220000000c00 */
        /* <DEDUP_REMOVED lines=9> */
[----:B------:R-:W1:Y:S01]  /*b220*/  @!P5 LDS.128 R12, [R27+0x2000] ;  /* 0x002000001b0cd984 */ /* 0x000e620000000c00 */
        /* <DEDUP_REMOVED lines=19> */
.L_x_561:
[----:B------:R-:W-:Y:S05]  /*b360*/  BSYNC B0 ;  /* 0x0000000000007941 */ /* 0x000fea0003800000 */
.L_x_560:
[----:B------:R-:W4:Y:S01]  /*b370*/  LDL R11, [R1] ;  /* 0x00000000010b7983 */ /* 0x000f220000100800 */
[----:B------:R-:W-:Y:S02]  /*b380*/  VIADD R19, R19, 0x1 ;  /* 0x0000000113137836 */ /* 0x000fe40000000000 */
[----:B---3--:R-:W-:Y:S01]  /*b390*/  @!P3 VIADD R83, R83, 0x308c0 ;  /* 0x000308c05353b836 */ /* 0x008fe20000000000 */
[----:B------:R-:W-:Y:S01]  /*b3a0*/  @!PT LDS RZ, [RZ] ;  /* 0x00000000fffff984 */ /* 0x000fe20000000800 */
[----:B------:R-:W-:Y:S01]  /*b3b0*/  @!PT LDS RZ, [RZ] ;  /* 0x00000000fffff984 */ /* 0x000fe20000000800 */
[----:B------:R-:W-:Y:S01]  /*b3c0*/  @!PT LDS RZ, [RZ] ;  /* 0x00000000fffff984 */ /* 0x000fe20000000800 */
[----:B------:R-:W-:Y:S01]  /*b3d0*/  @!PT LDS RZ, [RZ] ;  /* 0x00000000fffff984 */ /* 0x000fe20000000800 */
[----:B------:R3:W-:Y:S06]  /*b3e0*/  MEMBAR.ALL.CTA ;  /* 0x0000000000007992 */ /* 0x0007ec0000008000 */
[----:B---3--:R-:W3:Y:S02]  /*b3f0*/  FENCE.VIEW.ASYNC.S ;  /* 0x00000000000073c6 */ /* 0x008ee40000000000 */
[----:B---3--:R3:W-:Y:S01]  /*b400*/  BAR.SYNC.DEFER_BLOCKING R161, 0x80 ;  /* 0x000200a10000751d */ /* 0x0087e20000010000 */
[----:B------:R-:W-:-:S02]  /*b410*/  ISETP.NE.AND P2, PT, R19, 0x2, PT ;  /* 0x000000021300780c */ /* 0x000fc40003f45270 */
[----:B------:R-:W-:Y:S02]  /*b420*/  @!P3 PRMT R83, RZ, 0x654, R83 ;  /* 0x00000654ff53b816 */ /* 0x000fe40000000053 */
[----:B------:R-:W-:Y:S02]  /*b430*/  SEL R19, R19, RZ, P2 ;  /* 0x000000ff13137207 */ /* 0x000fe40001000000 */
[----:B------:R3:W-:Y:S01]  /*b440*/  @!P3 SYNCS.ARRIVE.TRANS64.RED.A1T0 RZ, [R83+URZ], RZ ;  /* 0x000000ff53ffb9a7 */ /* 0x0007e2000810043f */
[----:B----4-:R-:W-:Y:S02]  /*b450*/  LOP3.LUT P4, RZ, R11, 0x2, RZ, 0xc0, !PT ;  /* 0x000000020bff7812 */ /* 0x010fe4000788c0ff */
[----:B------:R-:W-:Y:S02]  /*b460*/  SEL R11, RZ, 0x1, P2 ;  /* 0x00000001ff0b7807 */ /* 0x000fe40001000000 */
[----:B------:R-:W-:Y:S02]  /*b470*/  PLOP3.LUT P2, PT, PT, PT, PT, 0x8, 0x0 ;  /* 0x000000000000781c */ /* 0x000fe40003f4e170 */
[----:B------:R-:W-:-:S07]  /*b480*/  LOP3.LUT R204, R204, R11, RZ, 0x3c, !PT ;  /* 0x0000000bcccc7212 */ /* 0x000fce00078e3cff */
[----:B---3--:R-:W-:Y:S05]  /*b490*/  @P4 BRA `(.L_x_562) ;  /* 0xffffff7400ac4947 */ /* 0x008fea000383ffff */
.L_x_452:
[----:B------:R-:W-:Y:S01]  /*b4a0*/  BSSY B0, `(.L_x_563) ;  /* 0x0000005000007945 */ /* 0x000fe20003800000 */
[----:B------:R-:W-:-:S03]  /*b4b0*/  MOV R2, RZ ;  /* 0x000000ff00027202 */ /* 0x000fc60000000f00 */
[----:B------:R-:W-:Y:S05]  /*b4c0*/  @P2 BRA `(.L_x_564) ;  /* 0x0000000000082947 */ /* 0x000fea0003800000 */
[----:B------:R-:W3:Y:S02]  /*b4d0*/  FENCE.VIEW.ASYNC.G ;  /* 0x00000000000073c6 */ /* 0x000ee40000000100 */
[----:B---3--:R-:W-:Y:S06]  /*b4e0*/  BAR.ARV 0xc, 0x180 ;  /* 0x0306000000007b1d */ /* 0x008fec0000002000 */
.L_x_564:
[----:B------:R-:W-:Y:S05]  /*b4f0*/  BSYNC B0 ;  /* 0x0000000000007941 */ /* 0x000fea0003800000 */
.L_x_563:
[----:B------:R-:W3:Y:S01]  /*b500*/  LDL R0, [R1] ;  /* 0x0000000001007983 */ /* 0x000ee20000100800 */
[----:B------:R-:W-:Y:S01]  /*b510*/  BSSY B0, `(.L_x_565) ;  /* 0x0000021000007945 */ /* 0x000fe20003800000 */
[----:B---3--:R-:W-:-:S13]  /*b520*/  LOP3.LUT P0, RZ, R0, 0x8, RZ, 0xc0, !PT ;  /* 0x0000000800ff7812 */ /* 0x008fda000780c0ff */
[----:B------:R-:W-:Y:S05]  /*b530*/  @!P0 BRA `(.L_x_566) ;  /* 0x0000000000788947 */ /* 0x000fea0003800000 */
[----:B------:R-:W-:Y:S01]  /*b540*/  ISETP.NE.AND P0, PT, R224, RZ, PT ;  /* 0x000000ffe000720c */ /* 0x000fe20003f05270 */
[----:B------:R-:W-:-:S03]  /*b550*/  ULDC UR4, c[0x0][0x9f0] ;  /* 0x00027c0000047ab9 */ /* 0x000fc60000000800 */
[----:B------:R-:W-:-:S04]  /*b560*/  SEL R6, R224, UR4, P0 ;  /* 0x00000004e0067c07 */ /* 0x000fc80008000000 */
[-C--:B------:R-:W-:Y:S02]  /*b570*/  IABS R5, R6.reuse ;  /* 0x0000000600057213 */ /* 0x080fe40000000000 */
[----:B------:R-:W-:Y:S02]  /*b580*/  IADD3 R0, R135, -0x1, R6 ;  /* 0xffffffff87007810 */ /* 0x000fe40007ffe006 */
[----:B------:R-:W3:Y:S01]  /*b590*/  I2F.RP R4, R5 ;  /* 0x0000000500047306 */ /* 0x000ee20000209400 */
[----:B------:R-:W-:-:S05]  /*b5a0*/  IABS R9, R6 ;  /* 0x0000000600097213 */ /* 0x000fca0000000000 */
[----:B------:R-:W-:Y:S02]  /*b5b0*/  IMAD.MOV R9, RZ, RZ, -R9 ;  /* 0x000000ffff097224 */ /* 0x000fe400078e0a09 */
[----:B---3--:R-:W3:Y:S02]  /*b5c0*/  MUFU.RCP R4, R4 ;  /* 0x0000000400047308 */ /* 0x008ee40000001000 */
[----:B---3--:R-:W-:Y:S01]  /*b5d0*/  VIADD R2, R4, 0xffffffe ;  /* 0x0ffffffe04027836 */ /* 0x008fe20000000000 */
[----:B------:R-:W-:Y:S02]  /*b5e0*/  IABS R4, R0 ;  /* 0x0000000000047213 */ /* 0x000fe40000000000 */
[----:B------:R-:W-:-:S03]  /*b5f0*/  LOP3.LUT R0, R0, R6, RZ, 0x3c, !PT ;  /* 0x0000000600007212 */ /* 0x000fc600078e3cff */
[----:B------:R3:W4:Y:S01]  /*b600*/  F2I.FTZ.U32.TRUNC.NTZ R3, R2 ;  /* 0x0000000200037305 */ /* 0x000722000021f000 */
[----:B------:R-:W-:Y:S01]  /*b610*/  ISETP.GE.AND P2, PT, R0, RZ, PT ;  /* 0x000000ff0000720c */ /* 0x000fe20003f46270 */
[----:B---3--:R-:W-:Y:S02]  /*b620*/  IMAD.MOV.U32 R2, RZ, RZ, RZ ;  /* 0x000000ffff027224 */ /* 0x008fe400078e00ff */
[----:B----4-:R-:W-:-:S04]  /*b630*/  IMAD.MOV R8, RZ, RZ, -R3 ;  /* 0x000000ffff087224 */ /* 0x010fc800078e0a03 */
[----:B------:R-:W-:-:S04]  /*b640*/  IMAD R7, R8, R5, RZ ;  /* 0x0000000508077224 */ /* 0x000fc800078e02ff */
[----:B------:R-:W-:-:S04]  /*b650*/  IMAD.HI.U32 R3, R3, R7, R2 ;  /* 0x0000000703037227 */ /* 0x000fc800078e0002 */
[----:B------:R-:W-:Y:S02]  /*b660*/  IMAD.MOV.U32 R2, RZ, RZ, R9 ;  /* 0x000000ffff027224 */ /* 0x000fe400078e0009 */
        /* <DEDUP_REMOVED lines=8> */
[----:B------:R-:W-:-:S04]  /*b6f0*/  IMAD.MOV.U32 R2, RZ, RZ, R3 ;  /* 0x000000ffff027224 */ /* 0x000fc800078e0003 */
[----:B------:R-:W-:Y:S01]  /*b700*/  @!P2 IMAD.MOV R2, RZ, RZ, -R2 ;  /* 0x000000ffff02a224 */ /* 0x000fe200078e0a02 */
[----:B------:R-:W-:-:S07]  /*b710*/  @!P1 LOP3.LUT R2, RZ, R6, RZ, 0x33, !PT ;  /* 0x00000006ff029212 */ /* 0x000fce00078e33ff */
.L_x_566:
[----:B------:R-:W-:Y:S05]  /*b720*/  BSYNC B0 ;  /* 0x0000000000007941 */ /* 0x000fea0003800000 */
.L_x_565:
[----:B------:R-:W3:Y:S01]  /*b730*/  LDL R0, [R1+0x40] ;  /* 0x0000400001007983 */ /* 0x000ee20000100800 */
[----:B------:R-:W-:Y:S02]  /*b740*/  PLOP3.LUT P0, PT, PT, PT, PT, 0x80, 0x0 ;  /* 0x000000000000781c */ /* 0x000fe40003f0f070 */
        /* <DEDUP_REMOVED lines=30> */
[----:B012---:R-:W-:Y:S02]  /*b930*/  CS2R R32, SRZ ;  /* 0x0000000000207805 */ /* 0x007fe4000001ff00 */
        /* <DEDUP_REMOVED lines=18> */
[----:B---3--:R-:W-:-:S05]  /*ba60*/  IMAD R221, R0, R2, RZ ;  /* 0x0000000200dd7224 */ /* 0x008fca00078e02ff */
[----:B------:R-:W-:-:S04]  /*ba70*/  VIADDMNMX R2, R221, R2, R135, PT ;  /* 0x00000002dd027246 */ /* 0x000fc80003800187 */
[----:B------:R-:W-:-:S13]  /*ba80*/  ISETP.GT.AND P1, PT, R2, R221, PT ;  /* 0x000000dd0200720c */ /* 0x000fda0003f24270 */
[----:B------:R-:W-:Y:S05]  /*ba90*/  @!P1 BRA `(.L_x_567) ;  /* 0x000000b800d49947 */ /* 0x000fea0003800000 */
[----:B------:R-:W0:Y:S01]  /*baa0*/  S2R R37, SR_TID.X ;  /* 0x0000000000257919 */ /* 0x000e220000002100 */
[----:B------:R-:W-:Y:S01]  /*bab0*/  LOP3.LUT P0, RZ, R229, 0x1bf, RZ, 0xc0, !PT ;  /* 0x000001bfe5ff7812 */ /* 0x000fe2000780c0ff */
[----:B0-----:R-:W-:-:S05]  /*bac0*/  VIADD R37, R37, 0xffffff80 ;  /* 0xffffff8025257836 */ /* 0x001fca0000000000 */
[----:B------:R-:W-:-:S04]  /*bad0*/  SHF.R.S32.HI R42, RZ, 0x1f, R37 ;  /* 0x0000001fff2a7819 */ /* 0x000fc80000011425 */
[----:B------:R-:W-:-:S04]  /*bae0*/  LEA.HI R0, R42, R37, RZ, 0x7 ;  /* 0x000000252a007211 */ /* 0x000fc800078f38ff */
[----:B------:R-:W-:-:S05]  /*baf0*/  SHF.R.S32.HI R4, RZ, 0x7, R0 ;  /* 0x00000007ff047819 */ /* 0x000fca0000011400 */
[----:B------:R-:W0:Y:S02]  /*bb00*/  SHFL.IDX PT, R0, R4, RZ, 0x1f ;  /* 0x00001fff04007589 */ /* 0x000e2400000e0000 */
[----:B0-----:R-:W-:-:S04]  /*bb10*/  LEA.HI R3, R0, R0, RZ, 0x1 ;  /* 0x0000000000037211 */ /* 0x001fc800078f08ff */
[----:B------:R-:W-:-:S05]  /*bb20*/  LOP3.LUT R3, R3, 0x1e, RZ, 0xc0, !PT ;  /* 0x0000001e03037812 */ /* 0x000fca00078ec0ff */
[----:B------:R-:W-:-:S04]  /*bb30*/  IMAD.IADD R0, R0, 0x1, -R3 ;  /* 0x0000000100007824 */ /* 0x000fc800078e0a03 */
[----:B------:R-:W-:-:S05]  /*bb40*/  IMAD R0, R0, 0x2000, R229 ;  /* 0x0000200000007824 */ /* 0x000fca00078e02e5 */
[----:B------:R-:W-:-:S04]  /*bb50*/  SHF.R.U32.HI R0, RZ, 0x4, R0 ;  /* 0x00000004ff007819 */ /* 0x000fc80000011600 */
[----:B------:R-:W-:Y:S01]  /*bb60*/  LOP3.LUT R36, R0, 0x3fff, RZ, 0xc0, !PT ;  /* 0x00003fff00247812 */ /* 0x000fe200078ec0ff */
[----:B------:R-:W-:Y:S06]  /*bb70*/  @!P0 BRA `(.L_x_568) ;  /* 0x0000000000408947 */ /* 0x000fec0003800000 */
        /* <DEDUP_REMOVED lines=16> */
.L_x_568:
[----:B------:R-:W-:Y:S02]  /*bc80*/  ULDC UR4, c[0x0][0x3f4] ;  /* 0x0000fd0000047ab9 */ /* 0x000fe40000000800 */
[----:B------:R-:W-:-:S13]  /*bc90*/  ISETP.LT.AND P0, PT, RZ, UR4, PT ;  /* 0x00000004ff007c0c */ /* 0x000fda000bf01270 */
[----:B------:R-:W-:Y:S05]  /*bca0*/  @P0 BRA `(.L_x_569) ;  /* 0x00000000003c0947 */ /* 0x000fea0003800000 */
[----:B------:R-:W-:-:S04]  /*bcb0*/  LEA.HI R0, R228, R228, RZ, 0x1 ;  /* 0x000000e4e4007211 */ /* 0x000fc800078f08ff */
[----:B------:R-:W-:-:S05]  /*bcc0*/  LOP3.LUT R3, R0, 0xfffffffe, RZ, 0xc0, !PT ;  /* 0xfffffffe00037812 */ /* 0x000fca00078ec0ff */
[----:B------:R-:W-:-:S05]  /*bcd0*/  IMAD.IADD R3, R228, 0x1, -R3 ;  /* 0x00000001e4037824 */ /* 0x000fca00078e0a03 */
[----:B------:R-:W-:-:S04]  /*bce0*/  SHF.L.U32 R3, R3, 0x1f, RZ ;  /* 0x0000001f03037819 */ /* 0x000fc800000006ff */
[----:B------:R0:W1:Y:S03]  /*bcf0*/  SYNCS.PHASECHK.TRANS64.TRYWAIT P0, [R18+URZ+0x30800], R3 ;  /* 0x03080003120075a7 */ /* 0x000066000800017f */
[----:B-1----:R-:W-:Y:S05]  /*bd00*/  @!P0 NANOSLEEP.SYNCS 0x989680 ;  /* 0x009896800000895d */ /* 0x002fea0003900000 */
[----:B------:R-:W1:Y:S01]  /*bd10*/  @!P0 SYNCS.PHASECHK.TRANS64 P0, [R18+URZ+0x30800], R3 ;  /* 0x03080003120085a7 */ /* 0x000e62000800007f */
[----:B------:R-:W-:Y:S04]  /*bd20*/  BSSY B0, `(.L_x_570) ;  /* 0x0000006000007945 */ /* 0x000fe80003800000 */
[----:B-1----:R-:W-:Y:S05]  /*bd30*/  @P0 BRA `(.L_x_571) ;  /* 0x0000000000100947 */ /* 0x002fea0003800000 */
.L_x_572:
[----:B-1----:R1:W2:Y:S02]  /*bd40*/  SYNCS.PHASECHK.TRANS64.TRYWAIT P0, [R18+URZ+0x30800], R3 ;  /* 0x03080003120075a7 */ /* 0x0022a4000800017f */
[----:B--2---:R-:W-:Y:S05]  /*bd50*/  @!P0 NANOSLEEP.SYNCS 0x989680 ;  /* 0x009896800000895d */ /* 0x004fea0003900000 */
[----:B------:R-:W2:Y:S02]  /*bd60*/  @!P0 SYNCS.PHASECHK.TRANS64 P0, [R18+URZ+0x30800], R3 ;  /* 0x03080003120085a7 */ /* 0x000ea4000800007f */
[----:B--2---:R-:W-:Y:S05]  /*bd70*/  @!P0 BRA `(.L_x_572) ;  /* 0xfffffffc00f08947 */ /* 0x004fea000383ffff */
.L_x_571:
[----:B------:R-:W-:Y:S05]  /*bd80*/  BSYNC B0 ;  /* 0x0000000000007941 */ /* 0x000fea0003800000 */
.L_x_570:
[----:B------:R-:W-:Y:S05]  /*bd90*/  BRA `(.L_x_573) ;  /* 0x0000005c00447947 */ /* 0x000fea0003800000 */
.L_x_569:
[----:B-----5:R-:W-:Y:S01]  /*bda0*/  SHF.R.S32.HI R0, RZ, 0x1f, R134 ;  /* 0x0000001fff007819 */ /* 0x020fe20000011486 */
[----:B------:R-:W-:Y:S01]  /*bdb0*/  ULDC.64 UR4, c[0x0][0x3f8] ;  /* 0x0000fe0000047ab9 */ /* 0x000fe20000000a00 */
[----:B------:R-:W-:Y:S01]  /*bdc0*/  ULDC.64 UR6, c[0x0][0x408] ;  /* 0x0001020000067ab9 */ /* 0x000fe20000000a00 */
[----:B------:R-:W-:Y:S01]  /*bdd0*/  LOP3.LUT P0, RZ, R229, 0x3ff, RZ, 0xc0, !PT ;  /* 0x000003ffe5ff7812 */ /* 0x000fe2000780c0ff */
[----:B------:R-:W-:-:S04]  /*bde0*/  IMAD.WIDE.U32 R4, R134, UR4, RZ ;  /* 0x0000000486047c25 */ /* 0x000fc8000f8e00ff */
[C---:B------:R-:W-:Y:S02]  /*bdf0*/  IMAD R3, R0.reuse, UR4, RZ ;  /* 0x0000000400037c24 */ /* 0x040fe4000f8e02ff */
[----:B------:R-:W-:Y:S02]  /*be00*/  IMAD R7, R0, UR6, RZ ;  /* 0x0000000600077c24 */ /* 0x000fe4000f8e02ff */
[C---:B------:R-:W-:Y:S01]  /*be10*/  IMAD R3, R134.reuse, UR5, R3 ;  /* 0x0000000586037c24 */ /* 0x040fe2000f8e0203 */
[----:B------:R-:W-:Y:S01]  /*be20*/  ULDC.64 UR4, c[0x0][0x3e8] ;  /* 0x0000fa0000047ab9 */ /* 0x000fe20000000a00 */
[----:B------:R-:W-:Y:S01]  /*be30*/  IMAD R7, R134, UR7, R7 ;  /* 0x0000000786077c24 */ /* 0x000fe2000f8e0207 */
[----:B------:R-:W-:Y:S01]  /*be40*/  LEA R24, P1, R4, UR4, 0x1 ;  /* 0x0000000404187c11 */ /* 0x000fe2000f8208ff */
[----:B------:R-:W-:Y:S01]  /*be50*/  IMAD.WIDE.U32 R134, R134, UR6, RZ ;  /* 0x0000000686867c25 */ /* 0x000fe2000f8e00ff */
[----:B------:R-:W-:-:S03]  /*be60*/  ULDC.64 UR6, c[0x0][0x400] ;  /* 0x0001000000067ab9 */ /* 0x000fc60000000a00 */
[----:B------:R-:W-:Y:S01]  /*be70*/  IMAD.IADD R25, R3, 0x1, R5 ;  /* 0x0000000103197824 */ /* 0x000fe200078e0205 */
[----:B------:R-:W-:Y:S01]  /*be80*/  LEA R40, P2, R134, UR6, 0x1 ;  /* 0x0000000686287c11 */ /* 0x000fe2000f8408ff */
[----:B------:R-:W-:-:S03]  /*be90*/  IMAD.IADD R35, R7, 0x1, R135 ;  /* 0x0000000107237824 */ /* 0x000fc600078e0287 */
[----:B------:R-:W-:Y:S02]  /*bea0*/  LEA.HI.X R25, R4, UR5, R25, 0x1, P1 ;  /* 0x0000000504197c11 */ /* 0x000fe400088f0c19 */
[----:B------:R-:W-:Y:S01]  /*beb0*/  LEA.HI.X R35, R134, UR7, R35, 0x1, P2 ;  /* 0x0000000786237c11 */ /* 0x000fe200090f0c23 */
[----:B------:R-:W-:Y:S06]  /*bec0*/  @!P0 BRA `(.L_x_574) ;  /* 0x0000000000408947 */ /* 0x000fec0003800000 */
        /* <DEDUP_REMOVED lines=16> */
.L_x_574:
[----:B------:R-:W-:Y:S01]  /*bfd0*/  ULDC.U8 UR4, c[0x0][0x410] ;  /* 0x0001040000047ab9 */ /* 0x000fe20000000000 */
[----:B------:R-:W-:Y:S01]  /*bfe0*/  BSSY B0, `(.L_x_575) ;  /* 0x00005a4000007945 */ /* 0x000fe20003800000 */
[----:B------:R-:W-:Y:S01]  /*bff0*/  ISETP.NE.AND P0, PT, RZ, UR4, PT ;  /* 0x00000004ff007c0c */ /* 0x000fe2000bf05270 */
[----:B------:R-:W-:-:S12]  /*c000*/  IMAD R6, R137, 0x80, R203 ;  /* 0x0000008089067824 */ /* 0x000fd800078e02cb */
[----:B------:R-:W-:Y:S05]  /*c010*/  @!P0 BRA `(.L_x_576) ;  /* 0x0000002800f48947 */ /* 0x000fea0003800000 */
[----:B------:R-:W-:-:S03]  /*c020*/  UMOV UR4, 0xffffffff ;  /* 0xffffffff00047882 */ /* 0x000fc60000000000 */
[----:B------:R-:W-:Y:S05]  /*c030*/  BRA.DIV UR4, `(.L_x_577) ;  /* 0x0000016e04907947 */ /* 0x000fea000b800000 */
[----:B------:R0:W1:Y:S04]  /*c040*/  SHFL.IDX PT, R0, R25, RZ, 0x1c1f ;  /* 0x001c1fff19007589 */ /* 0x00006800000e0000 */
[----:B------:R0:W2:Y:S04]  /*c050*/  SHFL.IDX PT, R3, R24, RZ, 0x1c1f ;  /* 0x001c1fff18037589 */ /* 0x0000a800000e0000 */
[----:B------:R-:W3:Y:S04]  /*c060*/  SHFL.IDX PT, R35, R35, RZ, 0x1c1f ;  /* 0x001c1fff23237589 */ /* 0x000ee800000e0000 */
[----:B------:R0:W4:Y:S02]  /*c070*/  SHFL.IDX PT, R44, R40, RZ, 0x1c1f ;  /* 0x001c1fff282c7589 */ /* 0x00012400000e0000 */
.L_x_826:
[----:B------:R-:W-:Y:S01]  /*c080*/  ULDC UR4, c[0x0][0x448] ;  /* 0x0001120000047ab9 */ /* 0x000fe20000000800 */
[----:B------:R-:W-:Y:S01]  /*c090*/  LEA.HI R42, R42, R37, RZ, 0x2 ;  /* 0x000000252a2a7211 */ /* 0x000fe200078f10ff */
[----:B------:R-:W-:Y:S01]  /*c0a0*/  IMAD R136, R136, UR4, RZ ;  /* 0x0000000488887c24 */ /* 0x000fe2000f8e02ff */
[----:B------:R-:W-:Y:S01]  /*c0b0*/  BSSY B1, `(.L_x_578) ;  /* 0x000005c000017945 */ /* 0x000fe20003800000 */
[----:B------:R-:W-:Y:S02]  /*c0c0*/  CS2R R38, SRZ ;  /* 0x0000000000267805 */ /* 0x000fe4000001ff00 */
[----:B------:R-:W-:Y:S01]  /*c0d0*/  SHF.R.S32.HI R42, RZ, 0x1f, R42 ;  /* 0x0000001fff2a7819 */ /* 0x000fe2000001142a */
[----:B------:R-:W-:Y:S01]  /*c0e0*/  IMAD R37, R137, -0x80, R136 ;  /* 0xffffff8089257824 */ /* 0x000fe200078e0288 */
[----:B------:R-:W-:Y:S02]  /*c0f0*/  ISETP.GE.AND P0, PT, R6, R136, PT ;  /* 0x000000880600720c */ /* 0x000fe40003f06270 */
[----:B------:R-:W-:-:S02]  /*c100*/  CS2R R8, SRZ ;  /* 0x0000000000087805 */ /* 0x000fc4000001ff00 */
[----:B------:R-:W-:Y:S02]  /*c110*/  LEA.HI R42, R42, R203, RZ, 0x3 ;  /* 0x000000cb2a2a7211 */ /* 0x000fe400078f18ff */
[----:B------:R-:W-:Y:S02]  /*c120*/  CS2R R10, SRZ ;  /* 0x00000000000a7805 */ /* 0x000fe4000001ff00 */
[----:B------:R-:W-:Y:S02]  /*c130*/  CS2R R14, SRZ ;  /* 0x00000000000e7805 */ /* 0x000fe4000001ff00 */
[----:B0-----:R-:W-:Y:S02]  /*c140*/  CS2R R24, SRZ ;  /* 0x0000000000187805 */ /* 0x001fe4000001ff00 */
[----:B------:R-:W-:Y:S02]  /*c150*/  LOP3.LUT R42, R42, 0xfffffff8, RZ, 0xc0, !PT ;  /* 0xfffffff82a2a7812 */ /* 0x000fe400078ec0ff */
[----:B------:R-:W-:-:S02]  /*c160*/  CS2R R28, SRZ ;  /* 0x00000000001c7805 */ /* 0x000fc4000001ff00 */
[----:B------:R-:W-:Y:S02]  /*c170*/  CS2R R40, SRZ ;  /* 0x0000000000287805 */ /* 0x000fe4000001ff00 */
[----:B------:R-:W-:Y:S02]  /*c180*/  CS2R R4, SRZ ;  /* 0x0000000000047805 */ /* 0x000fe4000001ff00 */
[----:B------:R-:W-:Y:S02]  /*c190*/  CS2R R6, SRZ ;  /* 0x0000000000067805 */ /* 0x000fe4000001ff00 */
[----:B------:R-:W-:Y:S02]  /*c1a0*/  CS2R R12, SRZ ;  /* 0x00000000000c7805 */ /* 0x000fe4000001ff00 */
[----:B------:R-:W-:Y:S01]  /*c1b0*/  CS2R R20, SRZ ;  /* 0x0000000000147805 */ /* 0x000fe2000001ff00 */
[----:B------:R-:W-:Y:S01]  /*c1c0*/  IMAD.IADD R43, R203, 0x1, -R42 ;  /* 0x00000001cb2b7824 */ /* 0x000fe200078e0a2a */
[----:B------:R-:W-:Y:S01]  /*c1d0*/  CS2R R26, SRZ ;  /* 0x00000000001a7805 */ /* 0x000fe2000001ff00 */
[----:B------:R-:W-:Y:S06]  /*c1e0*/  @P0 BRA `(.L_x_579) ;  /* 0x0000000400200947 */ /* 0x000fec0003800000 */
[----:B------:R-:W-:Y:S01]  /*c1f0*/  ULDC UR4, c[0x0][0x3f4] ;  /* 0x0000fd0000047ab9 */ /* 0x000fe20000000800 */
[C---:B------:R-:W-:Y:S01]  /*c200*/  IMAD.SHL.U32 R12, R209.reuse, 0x2, RZ ;  /* 0x00000002d10c7824 */ /* 0x040fe200078e00ff */
[----:B------:R-:W-:Y:S01]  /*c210*/  ISETP.GE.AND P3, PT, R209, UR4, PT ;  /* 0x00000004d1007c0c */ /* 0x000fe2000bf66270 */
[C---:B------:R-:W-:Y:S01]  /*c220*/  IMAD.SHL.U32 R8, R207.reuse, 0x2, RZ ;  /* 0x00000002cf087824 */ /* 0x040fe200078e00ff */
[----:B------:R-:W-:Y:S01]  /*c230*/  ISETP.GE.AND P2, PT, R207, UR4, PT ;  /* 0x00000004cf007c0c */ /* 0x000fe2000bf46270 */
[C---:B------:R-:W-:Y:S01]  /*c240*/  IMAD.SHL.U32 R24, R208.reuse, 0x2, RZ ;  /* 0x00000002d0187824 */ /* 0x040fe200078e00ff */
[----:B------:R-:W-:Y:S01]  /*c250*/  ISETP.GE.AND P1, PT, R208, UR4, PT ;  /* 0x00000004d0007c0c */ /* 0x000fe2000bf26270 */
[----:B------:R-:W-:Y:S01]  /*c260*/  IMAD.SHL.U32 R30, R206, 0x2, RZ ;  /* 0x00000002ce1e7824 */ /* 0x000fe200078e00ff */
[----:B------:R-:W-:Y:S02]  /*c270*/  SHF.R.S32.HI R4, RZ, 0x1f, R209 ;  /* 0x0000001fff047819 */ /* 0x000fe400000114d1 */
[----:B------:R-:W-:-:S02]  /*c280*/  CS2R R28, SRZ ;  /* 0x00000000001c7805 */ /* 0x000fc4000001ff00 */
[----:B------:R-:W-:Y:S01]  /*c290*/  SHF.R.S32.HI R6, RZ, 0x1f, R207 ;  /* 0x0000001fff067819 */ /* 0x000fe200000114cf */
[----:B------:R-:W-:Y:S01]  /*c2a0*/  IMAD.SHL.U32 R34, R210, 0x2, RZ ;  /* 0x00000002d2227824 */ /* 0x000fe200078e00ff */
[----:B------:R-:W-:Y:S02]  /*c2b0*/  SHF.L.U64.HI R4, R209, 0x1, R4 ;  /* 0x00000001d1047819 */ /* 0x000fe40000010204 */
[----:B------:R-:W-:Y:S02]  /*c2c0*/  CS2R R26, SRZ ;  /* 0x00000000001a7805 */ /* 0x000fe4000001ff00 */
[----:B------:R-:W-:Y:S02]  /*c2d0*/  SHF.R.S32.HI R7, RZ, 0x1f, R208 ;  /* 0x0000001fff077819 */ /* 0x000fe400000114d0 */
[-C--:B--2---:R-:W-:Y:S02]  /*c2e0*/  @!P3 IADD3 R14, P4, R3, R12.reuse, RZ ;  /* 0x0000000c030eb210 */ /* 0x084fe40007f9e0ff */
[----:B----4-:R-:W-:-:S02]  /*c2f0*/  @!P3 IADD3 R12, P5, R44, R12, RZ ;  /* 0x0000000c2c0cb210 */ /* 0x010fc40007fbe0ff */
[----:B------:R-:W-:Y:S01]  /*c300*/  ISETP.GE.AND P0, PT, R206, UR4, PT ;  /* 0x00000004ce007c0c */ /* 0x000fe2000bf06270 */
[----:B-1----:R-:W-:Y:S01]  /*c310*/  @!P3 IMAD.X R15, R0, 0x1, R4, P4 ;  /* 0x00000001000fb824 */ /* 0x002fe200020e0604 */
[----:B------:R-:W-:Y:S01]  /*c320*/  SHF.L.U64.HI R5, R207, 0x1, R6 ;  /* 0x00000001cf057819 */ /* 0x000fe20000010206 */
[----:B---3--:R-:W-:Y:S01]  /*c330*/  @!P3 IMAD.X R13, R35, 0x1, R4, P5 ;  /* 0x00000001230db824 */ /* 0x008fe200028e0604 */
[-C--:B------:R-:W-:Y:S02]  /*c340*/  @!P2 IADD3 R10, P6, R3, R8.reuse, RZ ;  /* 0x00000008030aa210 */ /* 0x080fe40007fde0ff */
[----:B------:R-:W-:Y:S02]  /*c350*/  @!P2 IADD3 R6, P4, R44, R8, RZ ;  /* 0x000000082c06a210 */ /* 0x000fe40007f9e0ff */
[----:B------:R-:W-:Y:S01]  /*c360*/  SHF.R.S32.HI R9, RZ, 0x1f, R206 ;  /* 0x0000001fff097819 */ /* 0x000fe200000114ce */
[----:B------:R-:W-:Y:S01]  /*c370*/  @!P2 IMAD.X R11, R0, 0x1, R5, P6 ;  /* 0x00000001000ba824 */ /* 0x000fe200030e0605 */
[----:B------:R-:W-:Y:S01]  /*c380*/  SHF.L.U64.HI R20, R208, 0x1, R7 ;  /* 0x00000001d0147819 */ /* 0x000fe20000010207 */
[----:B------:R-:W-:Y:S01]  /*c390*/  @!P2 IMAD.X R7, R35, 0x1, R5, P4 ;  /* 0x000000012307a824 */ /* 0x000fe200020e0605 */
[----:B------:R-:W-:-:S02]  /*c3a0*/  @!P1 IADD3 R8, P5, R3, R24, RZ ;  /* 0x0000001803089210 */ /* 0x000fc40007fbe0ff */
[----:B------:R-:W-:Y:S02]  /*c3b0*/  @!P1 IADD3 R4, P6, R44, R24, RZ ;  /* 0x000000182c049210 */ /* 0x000fe40007fde0ff */
[----:B------:R-:W-:Y:S01]  /*c3c0*/  SHF.L.U64.HI R21, R206, 0x1, R9 ;  /* 0x00000001ce157819 */ /* 0x000fe20000010209 */
[--C-:B------:R-:W-:Y:S01]  /*c3d0*/  @!P1 IMAD.X R9, R0, 0x1, R20.reuse, P5 ;  /* 0x0000000100099824 */ /* 0x100fe200028e0614 */
[----:B------:R-:W-:Y:S01]  /*c3e0*/  ISETP.GE.AND P5, PT, R196, UR4, PT ;  /* 0x00000004c4007c0c */ /* 0x000fe2000bfa6270 */
[----:B------:R-:W-:Y:S01]  /*c3f0*/  @!P1 IMAD.X R5, R35, 0x1, R20, P6 ;  /* 0x0000000123059824 */ /* 0x000fe200030e0614 */
[-C--:B------:R-:W-:Y:S02]  /*c400*/  @!P0 IADD3 R38, P6, R3, R30.reuse, RZ ;  /* 0x0000001e03268210 */ /* 0x080fe40007fde0ff */
[----:B------:R-:W-:Y:S02]  /*c410*/  SHF.R.S32.HI R25, RZ, 0x1f, R210 ;  /* 0x0000001fff197819 */ /* 0x000fe400000114d2 */
[----:B------:R-:W-:Y:S01]  /*c420*/  ISETP.GE.AND P4, PT, R210, UR4, PT ;  /* 0x00000004d2007c0c */ /* 0x000fe2000bf86270 */
[----:B------:R-:W-:Y:S01]  /*c430*/  @!P0 IMAD.X R39, R0, 0x1, R21, P6 ;  /* 0x0000000100278824 */ /* 0x000fe200030e0615 */
[----:B------:R-:W-:-:S02]  /*c440*/  @!P0 IADD3 R30, P6, R44, R30, RZ ;  /* 0x0000001e2c1e8210 */ /* 0x000fc40007fde0ff */
[----:B------:R-:W-:-:S03]  /*c450*/  SHF.L.U64.HI R42, R210, 0x1, R25 ;  /* 0x00000001d22a7819 */ /* 0x000fc60000010219 */
[----:B------:R-:W-:Y:S02]  /*c460*/  @!P5 IMAD.MOV.U32 R24, RZ, RZ, R44 ;  /* 0x000000ffff18d224 */ /* 0x000fe400078e002c */
[----:B------:R-:W-:Y:S02]  /*c470*/  @!P5 IMAD.MOV.U32 R25, RZ, RZ, R35 ;  /* 0x000000ffff19d224 */ /* 0x000fe400078e0023 */
[----:B------:R-:W-:Y:S02]  /*c480*/  @!P0 IMAD.X R31, R35, 0x1, R21, P6 ;  /* 0x00000001231f8824 */ /* 0x000fe400030e0615 */
[----:B------:R-:W-:Y:S01]  /*c490*/  @!P5 IMAD.MOV.U32 R20, RZ, RZ, R3 ;  /* 0x000000ffff14d224 */ /* 0x000fe200078e0003 */
[----:B------:R-:W-:Y:S01]  /*c4a0*/  @!P4 IADD3 R32, P6, R3, R34, RZ ;  /* 0x000000220320c210 */ /* 0x000fe20007fde0ff */
[----:B------:R-:W-:Y:S02]  /*c4b0*/  @!P5 IMAD.MOV.U32 R21, RZ, RZ, R0 ;  /* 0x000000ffff15d224 */ /* 0x000fe400078e0000 */
[----:B------:R-:W-:Y:S01]  /*c4c0*/  @!P5 IMAD.WIDE R40, R196, 0x2, R24 ;  /* 0x00000002c428d825 */ /* 0x000fe200078e0218 */
[----:B------:R-:W-:-:S03]  /*c4d0*/  CS2R R24, SRZ ;  /* 0x0000000000187805 */ /* 0x000fc6000001ff00 */
[----:B------:R-:W-:Y:S01]  /*c4e0*/  @!P5 IMAD.WIDE R20, R196, 0x2, R20 ;  /* 0x00000002c414d825 */ /* 0x000fe200078e0214 */
[----:B------:R0:W5:Y:S03]  /*c4f0*/  @!P5 LD.E.64 R26, desc[UR48][R40.64] ;  /* 0x00000030281ad980 */ /* 0x000166000c101b00 */
[----:B------:R-:W-:Y:S01]  /*c500*/  @!P4 IMAD.X R33, R0, 0x1, R42, P6 ;  /* 0x000000010021c824 */ /* 0x000fe200030e062a */
[----:B------:R1:W5:Y:S01]  /*c510*/  @!P5 LD.E.64 R28, desc[UR48][R20.64] ;  /* 0x00000030141cd980 */ /* 0x000362000c101b00 */
[----:B------:R-:W-:-:S03]  /*c520*/  @!P4 IADD3 R34, P6, R44, R34, RZ ;  /* 0x000000222c22c210 */ /* 0x000fc60007fde0ff */
[----:B------:R2:W5:Y:S01]  /*c530*/  @!P3 LD.E.64 R24, desc[UR48][R14.64] ;  /* 0x000000300e18b980 */ /* 0x000562000c101b00 */
[----:B0-----:R-:W-:Y:S01]  /*c540*/  CS2R R40, SRZ ;  /* 0x0000000000287805 */ /* 0x001fe2000001ff00 */
[----:B------:R-:W-:Y:S01]  /*c550*/  @!P4 IMAD.X R35, R35, 0x1, R42, P6 ;  /* 0x000000012323c824 */ /* 0x000fe200030e062a */
[----:B-1----:R-:W-:-:S04]  /*c560*/  CS2R R20, SRZ ;  /* 0x0000000000147805 */ /* 0x002fc8000001ff00 */
[----:B------:R-:W5:Y:S01]  /*c570*/  @!P4 LD.E.64 R40, desc[UR48][R34.64] ;  /* 0x000000302228c980 */ /* 0x000f62000c101b00 */
[----:B--2---:R-:W-:-:S03]  /*c580*/  CS2R R14, SRZ ;  /* 0x00000000000e7805 */ /* 0x004fc6000001ff00 */
[----:B------:R0:W5:Y:S04]  /*c590*/  @!P3 LD.E.64 R20, desc[UR48][R12.64] ;  /* 0x000000300c14b980 */ /* 0x000168000c101b00 */
[----:B------:R1:W5:Y:S01]  /*c5a0*/  @!P2 LD.E.64 R14, desc[UR48][R10.64] ;  /* 0x000000300a0ea980 */ /* 0x000362000c101b00 */
[----:B0-----:R-:W-:Y:S02]  /*c5b0*/  CS2R R12, SRZ ;  /* 0x00000000000c7805 */ /* 0x001fe4000001ff00 */
[----:B-1----:R-:W-:-:S04]  /*c5c0*/  CS2R R10, SRZ ;  /* 0x00000000000a7805 */ /* 0x002fc8000001ff00 */
        /* <DEDUP_REMOVED lines=9> */
[----:B------:R0:W5:Y:S02]  /*c660*/  @!P4 LD.E.64 R38, desc[UR48][R32.64] ;  /* 0x000000302026c980 */ /* 0x000164000c101b00 */
.L_x_579:
[----:B------:R-:W-:Y:S05]  /*c670*/  BSYNC B1 ;  /* 0x0000000000017941 */ /* 0x000fea0003800000 */
.L_x_578:
[----:B-1----:R-:W-:Y:S01]  /*c680*/  LEA.HI R0, R228, R228, RZ, 0x1 ;  /* 0x000000e4e4007211 */ /* 0x002fe200078f08ff */
[----:B0----5:R-:W-:Y:S01]  /*c690*/  IMAD.MOV.U32 R33, RZ, RZ, R21 ;  /* 0x000000ffff217224 */ /* 0x021fe200078e0015 */
[----:B------:R-:W-:Y:S01]  /*c6a0*/  MOV R30, R24 ;  /* 0x00000018001e7202 */ /* 0x000fe20000000f00 */
[----:B------:R-:W-:Y:S01]  /*c6b0*/  IMAD.MOV.U32 R34, RZ, RZ, R28 ;  /* 0x000000ffff227224 */ /* 0x000fe200078e001c */
[----:B--2---:R-:W-:Y:S01]  /*c6c0*/  LOP3.LUT R3, R0, 0xfffffffe, RZ, 0xc0, !PT ;  /* 0xfffffffe00037812 */ /* 0x004fe200078ec0ff */
[--C-:B------:R-:W-:Y:S01]  /*c6d0*/  IMAD.MOV.U32 R31, RZ, RZ, R25.reuse ;  /* 0x000000ffff1f7224 */ /* 0x100fe200078e0019 */
[----:B------:R-:W-:Y:S01]  /*c6e0*/  SHF.R.U64 R65, R24, 0x10, R25 ;  /* 0x0000001018417819 */ /* 0x000fe20000001219 */
[--C-:B------:R-:W-:Y:S01]  /*c6f0*/  IMAD.MOV.U32 R24, RZ, RZ, R11.reuse ;  /* 0x000000ffff187224 */ /* 0x100fe200078e000b */
[----:B------:R-:W-:Y:S01]  /*c700*/  SHF.R.U64 R62, R10, 0x10, R11 ;  /* 0x000000100a3e7819 */ /* 0x000fe2000000120b */
[----:B------:R-:W-:Y:S01]  /*c710*/  IMAD.IADD R3, R228, 0x1, -R3 ;  /* 0x00000001e4037824 */ /* 0x000fe200078e0a03 */
[----:B------:R-:W-:Y:S01]  /*c720*/  SHF.R.U32.HI R61, RZ, 0x10, R11 ;  /* 0x00000010ff3d7819 */ /* 0x000fe2000001160b */
[----:B---3--:R-:W-:Y:S01]  /*c730*/  IMAD.MOV.U32 R35, RZ, RZ, R29 ;  /* 0x000000ffff237224 */ /* 0x008fe200078e001d */
[----:B------:R-:W-:Y:S01]  /*c740*/  LOP3.LUT R0, R216, 0x18, R16, 0xf8, !PT ;  /* 0x00000018d8007812 */ /* 0x000fe200078ef810 */
[----:B------:R-:W-:Y:S01]  /*c750*/  IMAD.MOV.U32 R45, RZ, RZ, R27 ;  /* 0x000000ffff2d7224 */ /* 0x000fe200078e001b */
[----:B------:R-:W-:Y:S01]  /*c760*/  SHF.L.U32 R11, R3, 0x1f, RZ ;  /* 0x0000001f030b7819 */ /* 0x000fe200000006ff */
[----:B------:R-:W-:Y:S01]  /*c770*/  IMAD.MOV.U32 R32, RZ, RZ, R20 ;  /* 0x000000ffff207224 */ /* 0x000fe200078e0014 */
[----:B------:R-:W-:Y:S01]  /*c780*/  SHF.R.U64 R51, R20, 0x10, R21 ;  /* 0x0000001014337819 */ /* 0x000fe20000001215 */
[----:B----4-:R-:W-:Y:S01]  /*c790*/  IMAD.MOV.U32 R44, RZ, RZ, R13 ;  /* 0x000000ffff2c7224 */ /* 0x010fe200078e000d */
[----:B------:R-:W0:Y:S01]  /*c7a0*/  SYNCS.PHASECHK.TRANS64.TRYWAIT P0, [R18+URZ+0x30800], R11 ;  /* 0x0308000b120075a7 */ /* 0x000e22000800017f */
[----:B------:R-:W-:Y:S01]  /*c7b0*/  SHF.R.U32.HI R56, RZ, 0x10, R21 ;  /* 0x00000010ff387819 */ /* 0x000fe20000011615 */
[----:B------:R-:W-:Y:S01]  /*c7c0*/  IMAD.MOV.U32 R42, RZ, RZ, R6 ;  /* 0x000000ffff2a7224 */ /* 0x000fe200078e0006 */
[----:B------:R-:W-:Y:S01]  /*c7d0*/  LOP3.LUT R21, R0, R217, RZ, 0x3c, !PT ;  /* 0x000000d900157212 */ /* 0x000fe200078e3cff */
[----:B------:R-:W-:Y:S01]  /*c7e0*/  BSSY B1, `(.L_x_580) ;  /* 0x000003f000017945 */ /* 0x000fe20003800000 */
[----:B------:R-:W-:Y:S01]  /*c7f0*/  LOP3.LUT P1, RZ, R43, 0x4, RZ, 0xc0, !PT ;  /* 0x000000042bff7812 */ /* 0x000fe2000782c0ff */
[----:B------:R-:W-:Y:S01]  /*c800*/  IMAD.MOV.U32 R43, RZ, RZ, R7 ;  /* 0x000000ffff2b7224 */ /* 0x000fe200078e0007 */
[----:B------:R-:W-:Y:S01]  /*c810*/  SHF.R.U64 R67, R28, 0x10, R29 ;  /* 0x000000101c437819 */ /* 0x000fe2000000121d */
[----:B------:R-:W-:Y:S01]  /*c820*/  IMAD.IADD R3, R218, 0x1, R21 ;  /* 0x00000001da037824 */ /* 0x000fe200078e0215 */
[----:B------:R-:W-:Y:S01]  /*c830*/  SHF.R.U32.HI R66, RZ, 0x10, R25 ;  /* 0x00000010ff427819 */ /* 0x000fe20000011619 */
[--C-:B------:R-:W-:Y:S01]  /*c840*/  IMAD.MOV.U32 R28, RZ, RZ, R15.reuse ;  /* 0x000000ffff1c7224 */ /* 0x100fe200078e000f */
[--C-:B------:R-:W-:Y:S01]  /*c850*/  SHF.R.U64 R64, R14, 0x10, R15.reuse ;  /* 0x000000100e407819 */ /* 0x100fe2000000120f */
[----:B------:R-:W-:Y:S01]  /*c860*/  IMAD.MOV.U32 R25, RZ, RZ, R14 ;  /* 0x000000ffff197224 */ /* 0x000fe200078e000e */
[----:B------:R-:W-:Y:S01]  /*c870*/  SHF.R.U32.HI R63, RZ, 0x10, R15 ;  /* 0x00000010ff3f7819 */ /* 0x000fe2000001160f */
[----:B------:R-:W-:Y:S01]  /*c880*/  IMAD.MOV.U32 R15, RZ, RZ, R10 ;  /* 0x000000ffff0f7224 */ /* 0x000fe200078e000a */
[--C-:B------:R-:W-:Y:S01]  /*c890*/  SHF.R.U64 R59, R8, 0x10, R9.reuse ;  /* 0x00000010083b7819 */ /* 0x100fe20000001209 */
[----:B------:R-:W-:Y:S01]  /*c8a0*/  IMAD R3, R3, 0x2, R18 ;  /* 0x0000000203037824 */ /* 0x000fe200078e0212 */
[----:B------:R-:W-:Y:S01]  /*c8b0*/  SHF.R.U32.HI R57, RZ, 0x10, R9 ;  /* 0x00000010ff397819 */ /* 0x000fe20000011609 */
[----:B------:R-:W-:Y:S01]  /*c8c0*/  IMAD.MOV.U32 R10, RZ, RZ, R8 ;  /* 0x000000ffff0a7224 */ /* 0x000fe200078e0008 */
[----:B------:R-:W-:Y:S01]  /*c8d0*/  SHF.R.U32.HI R68, RZ, 0x10, R29 ;  /* 0x00000010ff447819 */ /* 0x000fe2000001161d */
[----:B------:R-:W-:Y:S01]  /*c8e0*/  IMAD.MOV.U32 R14, RZ, RZ, R9 ;  /* 0x000000ffff0e7224 */ /* 0x000fe200078e0009 */
[--C-:B------:R-:W-:Y:S01]  /*c8f0*/  SHF.R.U64 R55, R38, 0x10, R39.reuse ;  /* 0x0000001026377819 */ /* 0x100fe20000001227 */
[----:B------:R-:W-:Y:S01]  /*c900*/  IMAD.MOV.U32 R8, RZ, RZ, R38 ;  /* 0x000000ffff087224 */ /* 0x000fe200078e0026 */
[--C-:B------:R-:W-:Y:S01]  /*c910*/  SHF.R.U32.HI R60, RZ, 0x10, R39.reuse ;  /* 0x00000010ff3c7819 */ /* 0x100fe20000011627 */
[----:B------:R-:W-:Y:S01]  /*c920*/  IMAD.MOV.U32 R9, RZ, RZ, R39 ;  /* 0x000000ffff097224 */ /* 0x000fe200078e0027 */
[--C-:B------:R-:W-:Y:S01]  /*c930*/  SHF.R.U64 R47, R6, 0x10, R7.reuse ;  /* 0x00000010062f7819 */ /* 0x100fe20000001207 */
[----:B------:R-:W-:Y:S01]  /*c940*/  IMAD.MOV.U32 R38, RZ, RZ, R26 ;  /* 0x000000ffff267224 */ /* 0x000fe200078e001a */
[----:B------:R-:W-:Y:S01]  /*c950*/  SHF.R.U32.HI R52, RZ, 0x10, R7 ;  /* 0x00000010ff347819 */ /* 0x000fe20000011607 */
[----:B------:R-:W-:Y:S01]  /*c960*/  IMAD.MOV.U32 R29, RZ, RZ, R12 ;  /* 0x000000ffff1d7224 */ /* 0x000fe200078e000c */
[--C-:B------:R-:W-:Y:S01]  /*c970*/  SHF.R.U64 R50, R4, 0x10, R5.reuse ;  /* 0x0000001004327819 */ /* 0x100fe20000001205 */
[----:B------:R-:W-:Y:S01]  /*c980*/  IMAD.MOV.U32 R7, RZ, RZ, R4 ;  /* 0x000000ffff077224 */ /* 0x000fe200078e0004 */
[--C-:B------:R-:W-:Y:S01]  /*c990*/  SHF.R.U32.HI R48, RZ, 0x10, R5.reuse ;  /* 0x00000010ff307819 */ /* 0x100fe20000011605 */
[----:B------:R-:W-:Y:S01]  /*c9a0*/  IMAD.MOV.U32 R39, RZ, RZ, R5 ;  /* 0x000000ffff277224 */ /* 0x000fe200078e0005 */
[----:B------:R-:W-:Y:S01]  /*c9b0*/  SHF.R.U64 R53, R26, 0x10, R27 ;  /* 0x000000101a357819 */ /* 0x000fe2000000121b */
[C---:B------:R-:W-:Y:S01]  /*c9c0*/  VIADD R4, R3.reuse, 0x12400 ;  /* 0x0001240003047836 */ /* 0x040fe20000000000 */
[----:B------:R-:W-:Y:S01]  /*c9d0*/  SHF.R.U64 R54, R12, 0x10, R13 ;  /* 0x000000100c367819 */ /* 0x000fe2000000120d */
[----:B------:R-:W-:Y:S01]  /*c9e0*/  IMAD.MOV.U32 R5, RZ, RZ, R40 ;  /* 0x000000ffff057224 */ /* 0x000fe200078e0028 */
[----:B------:R-:W-:Y:S01]  /*c9f0*/  SHF.R.U64 R46, R40, 0x10, R41 ;  /* 0x00000010282e7819 */ /* 0x000fe20000001229 */
[----:B------:R-:W-:Y:S01]  /*ca00*/  VIADD R0, R3, 0x12440 ;  /* 0x0001244003007836 */ /* 0x000fe20000000000 */
[----:B------:R-:W-:Y:S01]  /*ca10*/  SHF.R.U32.HI R58, RZ, 0x10, R27 ;  /* 0x00000010ff3a7819 */ /* 0x000fe2000001161b */
[----:B------:R-:W-:Y:S01]  /*ca20*/  IMAD.MOV.U32 R6, RZ, RZ, R41 ;  /* 0x000000ffff067224 */ /* 0x000fe200078e0029 */
[----:B------:R-:W-:Y:S01]  /*ca30*/  SHF.R.U32.HI R49, RZ, 0x10, R13 ;  /* 0x00000010ff317819 */ /* 0x000fe2000001160d */
[----:B------:R-:W-:Y:S01]  /*ca40*/  @P1 VIADD R0, R4, 0xffffffc0 ;  /* 0xffffffc004001836 */ /* 0x000fe20000000000 */
[----:B------:R-:W-:-:S02]  /*ca50*/  VIMNMX R40, R37, 0x80, PT ;  /* 0x0000008025287848 */ /* 0x000fc40003fe0100 */
[----:B------:R-:W-:Y:S02]  /*ca60*/  PRMT R27, R28, 0x5410, R63 ;  /* 0x000054101c1b7816 */ /* 0x000fe4000000003f */
[----:B------:R-:W-:Y:S02]  /*ca70*/  PRMT R26, R25, 0x5410, R64 ;  /* 0x00005410191a7816 */ /* 0x000fe40000000040 */
[----:B------:R-:W-:Y:S02]  /*ca80*/  PRMT R21, R24, 0x5410, R61 ;  /* 0x0000541018157816 */ /* 0x000fe4000000003d */
[----:B------:R-:W-:Y:S02]  /*ca90*/  PRMT R37, R38, 0x5410, R53 ;  /* 0x0000541026257816 */ /* 0x000fe40000000035 */
[----:B------:R-:W-:Y:S02]  /*caa0*/  PRMT R28, R29, 0x5410, R54 ;  /* 0x000054101d1c7816 */ /* 0x000fe40000000036 */
[----:B------:R-:W-:-:S02]  /*cab0*/  SHF.R.U32.HI R41, RZ, 0x10, R41 ;  /* 0x00000010ff297819 */ /* 0x000fc40000011629 */
[----:B------:R-:W-:Y:S02]  /*cac0*/  PRMT R34, R34, 0x5410, R67 ;  /* 0x0000541022227816 */ /* 0x000fe40000000043 */
[----:B------:R-:W-:Y:S02]  /*cad0*/  PRMT R35, R35, 0x5410, R68 ;  /* 0x0000541023237816 */ /* 0x000fe40000000044 */
[----:B------:R-:W-:Y:S02]  /*cae0*/  PRMT R30, R30, 0x5410, R65 ;  /* 0x000054101e1e7816 */ /* 0x000fe40000000041 */
[----:B------:R-:W-:Y:S02]  /*caf0*/  PRMT R31, R31, 0x5410, R66 ;  /* 0x000054101f1f7816 */ /* 0x000fe40000000042 */
[----:B------:R-:W-:Y:S02]  /*cb00*/  PRMT R20, R15, 0x5410, R62 ;  /* 0x000054100f147816 */ /* 0x000fe4000000003e */
[----:B------:R-:W-:-:S02]  /*cb10*/  PRMT R12, R10, 0x5410, R59 ;  /* 0x000054100a0c7816 */ /* 0x000fc4000000003b */
[----:B------:R-:W-:Y:S02]  /*cb20*/  PRMT R13, R14, 0x5410, R57 ;  /* 0x000054100e0d7816 */ /* 0x000fe40000000039 */
[----:B------:R-:W-:Y:S02]  /*cb30*/  PRMT R8, R8, 0x5410, R55 ;  /* 0x0000541008087816 */ /* 0x000fe40000000037 */
[----:B------:R-:W-:Y:S02]  /*cb40*/  PRMT R9, R9, 0x5410, R60 ;  /* 0x0000541009097816 */ /* 0x000fe4000000003c */
[----:B------:R-:W-:Y:S02]  /*cb50*/  ISETP.GE.AND P1, PT, R203, R40, PT ;  /* 0x00000028cb00720c */ /* 0x000fe40003f26270 */
[----:B------:R-:W-:Y:S02]  /*cb60*/  PRMT R38, R45, 0x5410, R58 ;  /* 0x000054102d267816 */ /* 0x000fe4000000003a */
[----:B------:R-:W-:-:S02]  /*cb70*/  PRMT R32, R32, 0x5410, R51 ;  /* 0x0000541020207816 */ /* 0x000fc40000000033 */
[----:B------:R-:W-:Y:S02]  /*cb80*/  PRMT R33, R33, 0x5410, R56 ;  /* 0x0000541021217816 */ /* 0x000fe40000000038 */
[----:B------:R-:W-:Y:S02]  /*cb90*/  PRMT R29, R44, 0x5410, R49 ;  /* 0x000054102c1d7816 */ /* 0x000fe40000000031 */
[----:B------:R-:W-:Y:S02]  /*cba0*/  PRMT R24, R42, 0x5410, R47 ;  /* 0x000054102a187816 */ /* 0x000fe4000000002f */
[----:B------:R-:W-:Y:S01]  /*cbb0*/  PRMT R25, R43, 0x5410, R52 ;  /* 0x000054102b197816 */ /* 0x000fe20000000034 */
[----:B0-----:R-:W-:Y:S06]  /*cbc0*/  @!P0 BRA `(.L_x_581) ;  /* 0x0000016400208947 */ /* 0x001fec0003800000 */
.L_x_827:
[----:B------:R-:W-:Y:S05]  /*cbd0*/  BSYNC B1 ;  /* 0x0000000000017941 */ /* 0x000fea0003800000 */
.L_x_580:
[----:B------:R-:W-:Y:S01]  /*cbe0*/  BSSY B1, `(.L_x_582) ;  /* 0x0000101000017945 */ /* 0x000fe20003800000 */
[----:B------:R-:W-:Y:S02]  /*cbf0*/  PRMT R14, R7, 0x5410, R50 ;  /* 0x00005410070e7816 */ /* 0x000fe40000000032 */
[----:B------:R-:W-:Y:S02]  /*cc00*/  PRMT R15, R39, 0x5410, R48 ;  /* 0x00005410270f7816 */ /* 0x000fe40000000030 */
[----:B------:R-:W-:Y:S02]  /*cc10*/  PRMT R10, R5, 0x5410, R46 ;  /* 0x00005410050a7816 */ /* 0x000fe4000000002e */
[----:B0-----:R-:W-:Y:S01]  /*cc20*/  PRMT R11, R6, 0x5410, R41 ;  /* 0x00005410060b7816 */ /* 0x001fe20000000029 */
[----:B------:R-:W-:Y:S06]  /*cc30*/  @P1 BRA `(.L_x_583) ;  /* 0x0000000c00ec1947 */ /* 0x000fec0003800000 */
[----:B------:R-:W0:Y:S01]  /*cc40*/  LDC R5, c[0x0][0x3f4] ;  /* 0x0000fd00ff057b82 */ /* 0x000e220000000800 */
[----:B------:R-:W-:Y:S01]  /*cc50*/  BSSY B2, `(.L_x_584) ;  /* 0x000002e000027945 */ /* 0x000fe20003800000 */
[-C--:B0-----:R-:W-:Y:S02]  /*cc60*/  ISETP.GE.AND P0, PT, R196, R5.reuse, PT ;  /* 0x00000005c400720c */ /* 0x081fe40003f06270 */
[-C--:B------:R-:W-:Y:S02]  /*cc70*/  ISETP.GE.AND P1, PT, R209, R5.reuse, PT ;  /* 0x00000005d100720c */ /* 0x080fe40003f26270 */
[-C--:B------:R-:W-:Y:S02]  /*cc80*/  ISETP.GE.AND P2, PT, R207, R5.reuse, PT ;  /* 0x00000005cf00720c */ /* 0x080fe40003f46270 */
[-C--:B------:R-:W-:Y:S02]  /*cc90*/  ISETP.GE.AND P3, PT, R208, R5.reuse, PT ;  /* 0x00000005d000720c */ /* 0x080fe40003f66270 */
[----:B------:R-:W-:-:S02]  /*cca0*/  ISETP.GE.AND P4, PT, R206, R5, PT ;  /* 0x00000005ce00720c */ /* 0x000fc40003f86270 */
[----:B------:R-:W-:-:S03]  /*ccb0*/  ISETP.GE.AND P5, PT, R210, R5, PT ;  /* 0x00000005d200720c */ /* 0x000fc60003fa6270 */
[----:B------:R-:W-:Y:S10]  /*ccc0*/  @P0 BRA `(.L_x_585) ;  /* 0x0000000000980947 */ /* 0x000ff40003800000 */
[----:B------:R-:W0:Y:S01]  /*ccd0*/  LDS.128 R4, [R3+0x12400] ;  /* 0x0124000003047984 */ /* 0x000e220000000c00 */
[C---:B------:R-:W-:Y:S01]  /*cce0*/  IMAD.U32 R45, R37.reuse, 0x10000, RZ ;  /* 0x00010000252d7824 */ /* 0x040fe200078e00ff */
[----:B------:R-:W-:Y:S01]  /*ccf0*/  LOP3.LUT R48, R37, 0xffff0000, RZ, 0xc0, !PT ;  /* 0xffff000025307812 */ /* 0x000fe200078ec0ff */
[C---:B------:R-:W-:Y:S01]  /*cd00*/  IMAD.U32 R44, R34.reuse, 0x10000, RZ ;  /* 0x00010000222c7824 */ /* 0x040fe200078e00ff */
[----:B------:R-:W-:Y:S01]  /*cd10*/  LOP3.LUT R46, R34, 0xffff0000, RZ, 0xc0, !PT ;  /* 0xffff0000222e7812 */ /* 0x000fe200078ec0ff */
[C---:B0-----:R-:W-:Y:S01]  /*cd20*/  IMAD.U32 R39, R4.reuse, 0x10000, RZ ;  /* 0x0001000004277824 */ /* 0x041fe200078e00ff */
[----:B------:R-:W-:Y:S01]  /*cd30*/  LOP3.LUT R4, R4, 0xffff0000, RZ, 0xc0, !PT ;  /* 0xffff000004047812 */ /* 0x000fe200078ec0ff */
[----:B------:R-:W-:Y:S01]  /*cd40*/  IMAD.U32 R42, R6, 0x10000, RZ ;  /* 0x00010000062a7824 */ /* 0x000fe200078e00ff */
[----:B------:R-:W-:Y:S01]  /*cd50*/  SHF.L.U32 R41, R5, 0x10, RZ ;  /* 0x0000001005297819 */ /* 0x000fe200000006ff */
[----:B------:R-:W-:Y:S01]  /*cd60*/  IMAD.U32 R43, R7, 0x10000, RZ ;  /* 0x00010000072b7824 */ /* 0x000fe200078e00ff */
[----:B------:R-:W-:Y:S01]  /*cd70*/  LOP3.LUT R5, R5, 0xffff0000, RZ, 0xc0, !PT ;  /* 0xffff000005057812 */ /* 0x000fe200078ec0ff */
[C---:B------:R-:W-:Y:S01]  /*cd80*/  FMUL.FTZ R50, R4.reuse, R45 ;  /* 0x0000002d04327220 */ /* 0x040fe20000410000 */
[----:B------:R-:W-:Y:S01]  /*cd90*/  FMUL.FTZ R4, R4, R44 ;  /* 0x0000002c04047220 */ /* 0x000fe20000410000 */
[----:B------:R-:W-:-:S02]  /*cda0*/  LOP3.LUT R6, R6, 0xffff0000, RZ, 0xc0, !PT ;  /* 0xffff000006067812 */ /* 0x000fc400078ec0ff */
[----:B------:R-:W-:Y:S01]  /*cdb0*/  FMUL.FTZ R52, R5, R48 ;  /* 0x0000003005347220 */ /* 0x000fe20000410000 */
[C---:B------:R-:W-:Y:S01]  /*cdc0*/  FFMA.FTZ R50, R39.reuse, R44, -R50 ;  /* 0x0000002c27327223 */ /* 0x040fe20000010832 */
[----:B------:R-:W-:Y:S01]  /*cdd0*/  FFMA.FTZ R45, R39, R45, R4 ;  /* 0x0000002d272d7223 */ /* 0x000fe20000010004 */
[----:B------:R-:W-:Y:S01]  /*cde0*/  LOP3.LUT R7, R7, 0xffff0000, RZ, 0xc0, !PT ;  /* 0xffff000007077812 */ /* 0x000fe200078ec0ff */
[-C--:B------:R-:W-:Y:S01]  /*cdf0*/  FMUL.FTZ R54, R5, R46.reuse ;  /* 0x0000002e05367220 */ /* 0x080fe20000410000 */
[C---:B------:R-:W-:Y:S01]  /*ce00*/  LOP3.LUT R44, R38.reuse, 0xffff0000, RZ, 0xc0, !PT ;  /* 0xffff0000262c7812 */ /* 0x040fe200078ec0ff */
[----:B------:R-:W-:Y:S01]  /*ce10*/  IMAD.U32 R39, R38, 0x10000, RZ ;  /* 0x0001000026277824 */ /* 0x000fe200078e00ff */
[C---:B------:R-:W-:Y:S01]  /*ce20*/  LOP3.LUT R4, R35.reuse, 0xffff0000, RZ, 0xc0, !PT ;  /* 0xffff000023047812 */ /* 0x040fe200078ec0ff */
[----:B------:R-:W-:Y:S02]  /*ce30*/  IMAD.U32 R5, R35, 0x10000, RZ ;  /* 0x0001000023057824 */ /* 0x000fe400078e00ff */
[C---:B------:R-:W-:Y:S01]  /*ce40*/  FFMA.FTZ R52, R41.reuse, R46, -R52 ;  /* 0x0000002e29347223 */ /* 0x040fe20000010834 */
[----:B------:R-:W-:Y:S01]  /*ce50*/  FFMA.FTZ R41, R41, R48, R54 ;  /* 0x0000003029297223 */ /* 0x000fe20000010036 */
[C---:B------:R-:W-:Y:S01]  /*ce60*/  FMUL.FTZ R47, R6.reuse, R39 ;  /* 0x00000027062f7220 */ /* 0x040fe20000410000 */
[-C--:B------:R-:W-:Y:S01]  /*ce70*/  FMUL.FTZ R46, R6, R5.reuse ;  /* 0x00000005062e7220 */ /* 0x080fe20000410000 */
[C---:B------:R-:W-:Y:S01]  /*ce80*/  FMUL.FTZ R48, R7.reuse, R44 ;  /* 0x0000002c07307220 */ /* 0x040fe20000410000 */
[-C--:B------:R-:W-:Y:S01]  /*ce90*/  FMUL.FTZ R49, R7, R4.reuse ;  /* 0x0000000407317220 */ /* 0x080fe20000410000 */
[C---:B------:R-:W-:Y:S01]  /*cea0*/  FFMA.FTZ R6, R42.reuse, R5, -R47 ;  /* 0x000000052a067223 */ /* 0x040fe2000001082f */
[----:B------:R-:W-:Y:S01]  /*ceb0*/  FFMA.FTZ R39, R42, R39, R46 ;  /* 0x000000272a277223 */ /* 0x000fe2000001002e */
[C---:B------:R-:W-:Y:S01]  /*cec0*/  FFMA.FTZ R7, R43.reuse, R4, -R48 ;  /* 0x000000042b077223 */ /* 0x040fe20000010830 */
[----:B------:R-:W-:Y:S01]  /*ced0*/  FFMA.FTZ R44, R43, R44, R49 ;  /* 0x0000002c2b2c7223 */ /* 0x000fe20000010031 */
[----:B------:R-:W-:-:S02]  /*cee0*/  F2FP.BF16.F32.PACK_AB R4, R45, R50 ;  /* 0x000000322d04723e */ /* 0x000fc400000010ff */
[----:B------:R-:W-:Y:S02]  /*cef0*/  F2FP.BF16.F32.PACK_AB R5, R41, R52 ;  /* 0x000000342905723e */ /* 0x000fe400000010ff */
[----:B------:R-:W-:Y:S02]  /*cf00*/  F2FP.BF16.F32.PACK_AB R6, R39, R6 ;  /* 0x000000062706723e */ /* 0x000fe400000010ff */
[----:B------:R-:W-:-:S05]  /*cf10*/  F2FP.BF16.F32.PACK_AB R7, R44, R7 ;  /* 0x000000072c07723e */ /* 0x000fca00000010ff */
[----:B------:R0:W-:Y:S02]  /*cf20*/  STS.128 [R3+0x12400], R4 ;  /* 0x0124000403007388 */ /* 0x0001e40000000c00 */
.L_x_585:
[----:B------:R-:W-:Y:S05]  /*cf30*/  BSYNC B2 ;  /* 0x0000000000027941 */ /* 0x000fea0003800000 */
.L_x_584:
[----:B------:R-:W-:Y:S04]  /*cf40*/  BSSY B2, `(.L_x_586) ;  /* 0x0000028000027945 */ /* 0x000fe80003800000 */
[----:B------:R-:W-:Y:S05]  /*cf50*/  @P1 BRA `(.L_x_587) ;  /* 0x0000000000981947 */ /* 0x000fea0003800000 */
[----:B0-----:R-:W0:Y:S01]  /*cf60*/  LDS.128 R4, [R0] ;  /* 0x0000000000047984 */ /* 0x001e220000000c00 */
[C---:B------:R-:W-:Y:S01]  /*cf70*/  IMAD.U32 R45, R32.reuse, 0x10000, RZ ;  /* 0x00010000202d7824 */ /* 0x040fe200078e00ff */
[----:B------:R-:W-:Y:S01]  /*cf80*/  LOP3.LUT R48, R32, 0xffff0000, RZ, 0xc0, !PT ;  /* 0xffff000020307812 */ /* 0x000fe200078ec0ff */
[C---:B------:R-:W-:Y:S01]  /*cf90*/  IMAD.U32 R44, R30.reuse, 0x10000, RZ ;  /* 0x000100001e2c7824 */ /* 0x040fe200078e00ff */
[----:B------:R-:W-:Y:S01]  /*cfa0*/  LOP3.LUT R46, R30, 0xffff0000, RZ, 0xc0, !PT ;  /* 0xffff00001e2e7812 */ /* 0x000fe200078ec0ff */
[C---:B0-----:R-:W-:Y:S01]  /*cfb0*/  IMAD.U32 R39, R4.reuse, 0x10000, RZ ;  /* 0x0001000004277824 */ /* 0x041fe200078e00ff */
[----:B------:R-:W-:Y:S01]  /*cfc0*/  LOP3.LUT R4, R4, 0xffff0000, RZ, 0xc0, !PT ;  /* 0xffff000004047812 */ /* 0x000fe200078ec0ff */
[C---:B------:R-:W-:Y:S01]  /*cfd0*/  IMAD.U32 R41, R5.reuse, 0x10000, RZ ;  /* 0x0001000005297824 */ /* 0x040fe200078e00ff */
[----:B------:R-:W-:Y:S01]  /*cfe0*/  LOP3.LUT R5, R5, 0xffff0000, RZ, 0xc0, !PT ;  /* 0xffff000005057812 */ /* 0x000fe200078ec0ff */
[C---:B------:R-:W-:Y:S01]  /*cff0*/  IMAD.U32 R42, R6.reuse, 0x10000, RZ ;  /* 0x00010000062a7824 */ /* 0x040fe200078e00ff */
[----:B------:R-:W-:Y:S01]  /*d000*/  LOP3.LUT R6, R6, 0xffff0000, RZ, 0xc0, !PT ;  /* 0xffff000006067812 */ /* 0x000fe200078ec0ff */
[C---:B------:R-:W-:Y:S01]  /*d010*/  FMUL.FTZ R50, R4.reuse, R45 ;  /* 0x0000002d04327220 */ /* 0x040fe20000410000 */
[----:B------:R-:W-:Y:S01]  /*d020*/  FMUL.FTZ R4, R4, R44 ;  /* 0x0000002c04047220 */ /* 0x000fe20000410000 */
[----:B------:R-:W-:-:S02]  /*d030*/  IMAD.U32 R43, R7, 0x10000, RZ ;  /* 0x00010000072b7824 */ /* 0x000fc400078e00ff */
        /* <DEDUP_REMOVED lines=23> */
[----:B------:R1:W-:Y:S02]  /*d1b0*/  STS.128 [R0], R4 ;  /* 0x0000000400007388 */ /* 0x0003e40000000c00 */
.L_x_587:
[----:B------:R-:W-:Y:S05]  /*d1c0*/  BSYNC B2 ;  /* 0x0000000000027941 */ /* 0x000fea0003800000 */
.L_x_586:
[----:B------:R-:W-:Y:S04]  /*d1d0*/  BSSY B2, `(.L_x_588) ;  /* 0x0000028000027945 */ /* 0x000fe80003800000 */
[----:B------:R-:W-:Y:S05]  /*d1e0*/  @P2 BRA `(.L_x_589) ;  /* 0x0000000000982947 */ /* 0x000fea0003800000 */
[----:B01----:R-:W0:Y:S01]  /*d1f0*/  LDS.128 R4, [R3+0x16400] ;  /* 0x0164000003047984 */ /* 0x003e220000000c00 */
        /* <DEDUP_REMOVED lines=37> */
.L_x_589:
[----:B------:R-:W-:Y:S05]  /*d450*/  BSYNC B2 ;  /* 0x0000000000027941 */ /* 0x000fea0003800000 */
.L_x_588:
[----:B------:R-:W-:Y:S04]  /*d460*/  BSSY B2, `(.L_x_590) ;  /* 0x0000028000027945 */ /* 0x000fe80003800000 */
[----:B------:R-:W-:Y:S05]  /*d470*/  @P3 BRA `(.L_x_591) ;  /* 0x0000000000983947 */ /* 0x000fea0003800000 */
[----:B012---:R-:W0:Y:S01]  /*d480*/  LDS.128 R4, [R0+0x4000] ;  /* 0x0040000000047984 */ /* 0x007e220000000c00 */
        /* <DEDUP_REMOVED lines=18> */
[----:B------:R-:W-:Y:S01]  /*d5b0*/  SHF.L.U32 R39, R25, 0x10, RZ ;  /* 0x0000001019277819 */ /* 0x000fe200000006ff */
[----:B------:R-:W-:Y:S01]  /*d5c0*/  IMAD.U32 R5, R21, 0x10000, RZ ;  /* 0x0001000015057824 */ /* 0x000fe200078e00ff */
[----:B------:R-:W-:Y:S01]  /*d5d0*/  LOP3.LUT R44, R25, 0xffff0000, RZ, 0xc0, !PT ;  /* 0xffff0000192c7812 */ /* 0x000fe200078ec0ff */
[----:B------:R-:W-:Y:S01]  /*d5e0*/  FFMA.FTZ R52, R41, R46, -R52 ;  /* 0x0000002e29347223 */ /* 0x000fe20000010834 */
[----:B------:R-:W-:Y:S01]  /*d5f0*/  LOP3.LUT R4, R21, 0xffff0000, RZ, 0xc0, !PT ;  /* 0xffff000015047812 */ /* 0x000fe200078ec0ff */
        /* <DEDUP_REMOVED lines=14> */
.L_x_591:
[----:B------:R-:W-:Y:S05]  /*d6e0*/  BSYNC B2 ;  /* 0x0000000000027941 */ /* 0x000fea0003800000 */
.L_x_590:
[----:B------:R-:W-:Y:S04]  /*d6f0*/  BSSY B2, `(.L_x_592) ;  /* 0x0000028000027945 */ /* 0x000fe80003800000 */
[----:B------:R-:W-:Y:S05]  /*d700*/  @P4 BRA `(.L_x_593) ;  /* 0x0000000000984947 */ /* 0x000fea0003800000 */
[----:B0123--:R-:W0:Y:S01]  /*d710*/  LDS.128 R4, [R3+0x1a400] ;  /* 0x01a4000003047984 */ /* 0x00fe220000000c00 */
        /* <DEDUP_REMOVED lines=37> */
.L_x_593:
[----:B------:R-:W-:Y:S05]  /*d970*/  BSYNC B2 ;  /* 0x0000000000027941 */ /* 0x000fea0003800000 */
.L_x_592:
[----:B------:R-:W-:Y:S05]  /*d980*/  @P5 BRA `(.L_x_583) ;  /* 0x0000000000985947 */ /* 0x000fea0003800000 */
[----:B01234-:R-:W0:Y:S01]  /*d990*/  LDS.128 R4, [R0+0x8000] ;  /* 0x0080000000047984 */ /* 0x01fe220000000c00 */
        /* <DEDUP_REMOVED lines=37> */
.L_x_583:
[----:B------:R-:W-:Y:S05]  /*dbf0*/  BSYNC B1 ;  /* 0x0000000000017941 */ /* 0x000fea0003800000 */
.L_x_582:
[----:B01234-:R-:W-:-:S05]  /*dc00*/  VIADD R4, R203, 0x40 ;  /* 0x00000040cb047836 */ /* 0x01ffca0000000000 */
[----:B------:R-:W-:-:S13]  /*dc10*/  ISETP.GE.AND P0, PT, R4, R40, PT ;  /* 0x000000280400720c */ /* 0x000fda0003f06270 */
[----:B------:R-:W-:Y:S05]  /*dc20*/  @P0 BRA `(.L_x_594) ;  /* 0x0000003c007c0947 */ /* 0x000fea0003800000 */
        /* <DEDUP_REMOVED lines=13> */
[----:B------:R-:W-:Y:S02]  /*dd00*/  LOP3.LUT R46, R34, 0xffff0000, RZ, 0xc0, !PT ;  /* 0xffff0000222e7812 */ /* 0x000fe400078ec0ff */
[----:B------:R-:W-:Y:S01]  /*dd10*/  LOP3.LUT R47, R38, 0xffff0000, RZ, 0xc0, !PT ;  /* 0xffff0000262f7812 */ /* 0x000fe200078ec0ff */
[C---:B0-----:R-:W-:Y:S01]  /*dd20*/  IMAD.U32 R39, R4.reuse, 0x10000, RZ ;  /* 0x0001000004277824 */ /* 0x041fe200078e00ff */
[----:B------:R-:W-:Y:S01]  /*dd30*/  LOP3.LUT R4, R4, 0xffff0000, RZ, 0xc0, !PT ;  /* 0xffff000004047812 */ /* 0x000fe200078ec0ff */
[C---:B------:R-:W-:Y:S01]  /*dd40*/  IMAD.U32 R40, R5.reuse, 0x10000, RZ ;  /* 0x0001000005287824 */ /* 0x040fe200078e00ff */
[----:B------:R-:W-:Y:S01]  /*dd50*/  LOP3.LUT R5, R5, 0xffff0000, RZ, 0xc0, !PT ;  /* 0xffff000005057812 */ /* 0x000fe200078ec0ff */
[C---:B------:R-:W-:Y:S01]  /*dd60*/  IMAD.U32 R34, R6.reuse, 0x10000, RZ ;  /* 0x0001000006227824 */ /* 0x040fe200078e00ff */
[----:B------:R-:W-:Y:S01]  /*dd70*/  LOP3.LUT R6, R6, 0xffff0000, RZ, 0xc0, !PT ;  /* 0xffff000006067812 */ /* 0x000fe200078ec0ff */
[-C--:B------:R-:W-:Y:S01]  /*dd80*/  FMUL.FTZ R42, R45, R4.reuse ;  /* 0x000000042d2a7220 */ /* 0x080fe20000410000 */
[----:B------:R-:W-:Y:S01]  /*dd90*/  FMUL.FTZ R44, R43, R4 ;  /* 0x000000042b2c7220 */ /* 0x000fe20000410000 */
[----:B------:R-:W-:Y:S01]  /*dda0*/  FMUL.FTZ R41, R48, R5 ;  /* 0x0000000530297220 */ /* 0x000fe20000410000 */
[----:B------:R-:W-:-:S02]  /*ddb0*/  IMAD.U32 R37, R7, 0x10000, RZ ;  /* 0x0001000007257824 */ /* 0x000fc400078e00ff */
[-C--:B------:R-:W-:Y:S01]  /*ddc0*/  FFMA.FTZ R4, R43, R39.reuse, -R42 ;  /* 0x000000272b047223 */ /* 0x080fe2000001082a */
[----:B------:R-:W-:Y:S01]  /*ddd0*/  FFMA.FTZ R39, R45, R39, R44 ;  /* 0x000000272d277223 */ /* 0x000fe2000001002c */
[C---:B------:R-:W-:Y:S01]  /*dde0*/  FMUL.FTZ R43, R46.reuse, R5 ;  /* 0x000000052e2b7220 */ /* 0x040fe20000410000 */
[----:B------:R-:W-:Y:S01]  /*ddf0*/  LOP3.LUT R7, R7, 0xffff0000, RZ, 0xc0, !PT ;  /* 0xffff000007077812 */ /* 0x000fe200078ec0ff */
[-C--:B------:R-:W-:Y:S01]  /*de00*/  FFMA.FTZ R5, R46, R40.reuse, -R41 ;  /* 0x000000282e057223 */ /* 0x080fe20000010829 */
[C---:B------:R-:W-:Y:S01]  /*de10*/  LOP3.LUT R45, R35.reuse, 0xffff0000, RZ, 0xc0, !PT ;  /* 0xffff0000232d7812 */ /* 0x040fe200078ec0ff */
[----:B------:R-:W-:Y:S02]  /*de20*/  IMAD.U32 R46, R38, 0x10000, RZ ;  /* 0x00010000262e7824 */ /* 0x000fe400078e00ff */
[----:B------:R-:W-:Y:S01]  /*de30*/  FFMA.FTZ R40, R48, R40, R43 ;  /* 0x0000002830287223 */ /* 0x000fe2000001002b */
[----:B------:R-:W-:Y:S02]  /*de40*/  IMAD.U32 R44, R35, 0x10000, RZ ;  /* 0x00010000232c7824 */ /* 0x000fe400078e00ff */
[-C--:B------:R-:W-:Y:S01]  /*de50*/  FMUL.FTZ R38, R47, R7.reuse ;  /* 0x000000072f267220 */ /* 0x080fe20000410000 */
[-C--:B------:R-:W-:Y:S01]  /*de60*/  FMUL.FTZ R35, R46, R6.reuse ;  /* 0x000000062e237220 */ /* 0x080fe20000410000 */
[C---:B------:R-:W-:Y:S01]  /*de70*/  FMUL.FTZ R42, R45.reuse, R7 ;  /* 0x000000072d2a7220 */ /* 0x040fe20000410000 */
[C---:B------:R-:W-:Y:S01]  /*de80*/  FMUL.FTZ R41, R44.reuse, R6 ;  /* 0x000000062c297220 */ /* 0x040fe20000410000 */
[-C--:B------:R-:W-:Y:S01]  /*de90*/  FFMA.FTZ R7, R45, R37.reuse, -R38 ;  /* 0x000000252d077223 */ /* 0x080fe20000010826 */
[-C--:B------:R-:W-:Y:S01]  /*dea0*/  FFMA.FTZ R6, R44, R34.reuse, -R35 ;  /* 0x000000222c067223 */ /* 0x080fe20000010823 */
[----:B------:R-:W-:Y:S01]  /*deb0*/  FFMA.FTZ R42, R47, R37, R42 ;  /* 0x000000252f2a7223 */ /* 0x000fe2000001002a */
[----:B------:R-:W-:Y:S01]  /*dec0*/  FFMA.FTZ R41, R46, R34, R41 ;  /* 0x000000222e297223 */ /* 0x000fe20000010029 */
[----:B------:R-:W-:-:S02]  /*ded0*/  F2FP.BF16.F32.PACK_AB R4, R39, R4 ;  /* 0x000000042704723e */ /* 0x000fc400000010ff */
[----:B------:R-:W-:Y:S02]  /*dee0*/  F2FP.BF16.F32.PACK_AB R5, R40, R5 ;  /* 0x000000052805723e */ /* 0x000fe400000010ff */
[----:B------:R-:W-:Y:S02]  /*def0*/  F2FP.BF16.F32.PACK_AB R6, R41, R6 ;  /* 0x000000062906723e */ /* 0x000fe400000010ff */
[----:B------:R-:W-:-:S05]  /*df00*/  F2FP.BF16.F32.PACK_AB R7, R42, R7 ;  /* 0x000000072a07723e */ /* 0x000fca00000010ff */
[----:B------:R0:W-:Y:S02]  /*df10*/  STS.128 [R3+0x14400], R4 ;  /* 0x0144000403007388 */ /* 0x0001e40000000c00 */
.L_x_596:
[----:B------:R-:W-:Y:S05]  /*df20*/  BSYNC B1 ;  /* 0x0000000000017941 */ /* 0x000fea0003800000 */
.L_x_595:
[----:B------:R-:W-:Y:S04]  /*df30*/  BSSY B1, `(.L_x_597) ;  /* 0x0000028000017945 */ /* 0x000fe80003800000 */
[----:B------:R-:W-:Y:S05]  /*df40*/  @P1 BRA `(.L_x_598) ;  /* 0x0000000000981947 */ /* 0x000fea0003800000 */
[----:B0-----:R-:W0:Y:S01]  /*df50*/  LDS.128 R4, [R0+0x2000] ;  /* 0x0020000000047984 */ /* 0x001e220000000c00 */
[----:B------:R-:W-:Y:S01]  /*df60*/  SHF.L.U32 R40, R30, 0x10, RZ ;  /* 0x000000101e287819 */ /* 0x000fe200000006ff */
[C---:B------:R-:W-:Y:S01]  /*df70*/  IMAD.U32 R42, R32.reuse, 0x10000, RZ ;  /* 0x00010000202a7824 */ /* 0x040fe200078e00ff */
[----:B------:R-:W-:Y:S02]  /*df80*/  LOP3.LUT R43, R32, 0xffff0000, RZ, 0xc0, !PT ;  /* 0xffff0000202b7812 */ /* 0x000fe400078ec0ff */
        /* <DEDUP_REMOVED lines=17> */
[----:B------:R-:W-:Y:S01]  /*e0a0*/  LOP3.LUT R40, R31, 0xffff0000, RZ, 0xc0, !PT ;  /* 0xffff00001f287812 */ /* 0x000fe200078ec0ff */
[----:B------:R-:W-:Y:S02]  /*e0b0*/  IMAD.U32 R42, R33, 0x10000, RZ ;  /* 0x00010000212a7824 */ /* 0x000fe400078e00ff */
[----:B------:R-:W-:Y:S01]  /*e0c0*/  FFMA.FTZ R34, R43, R35, R34 ;  /* 0x000000232b227223 */ /* 0x000fe20000010022 */
[----:B------:R-:W-:Y:S02]  /*e0d0*/  IMAD.U32 R38, R31, 0x10000, RZ ;  /* 0x000100001f267824 */ /* 0x000fe400078e00ff */
[-C--:B------:R-:W-:Y:S01]  /*e0e0*/  FMUL.FTZ R35, R44, R7.reuse ;  /* 0x000000072c237220 */ /* 0x080fe20000410000 */
[-C--:B------:R-:W-:Y:S01]  /*e0f0*/  FMUL.FTZ R31, R42, R6.reuse ;  /* 0x000000062a1f7220 */ /* 0x080fe20000410000 */
        /* <DEDUP_REMOVED lines=9> */
[----:B------:R-:W-:-:S05]  /*e190*/  F2FP.BF16.F32.PACK_AB R7, R32, R7 ;  /* 0x000000072007723e */ /* 0x000fca00000010ff */
[----:B------:R1:W-:Y:S02]  /*e1a0*/  STS.128 [R0+0x2000], R4 ;  /* 0x0020000400007388 */ /* 0x0003e40000000c00 */
.L_x_598:
[----:B------:R-:W-:Y:S05]  /*e1b0*/  BSYNC B1 ;  /* 0x0000000000017941 */ /* 0x000fea0003800000 */
.L_x_597:
[----:B------:R-:W-:Y:S04]  /*e1c0*/  BSSY B1, `(.L_x_599) ;  /* 0x0000028000017945 */ /* 0x000fe80003800000 */
[----:B------:R-:W-:Y:S05]  /*e1d0*/  @P2 BRA `(.L_x_600) ;  /* 0x0000000000982947 */ /* 0x000fea0003800000 */
[----:B01----:R-:W0:Y:S01]  /*e1e0*/  LDS.128 R4, [R3+0x18400] ;  /* 0x0184000003047984 */ /* 0x003e220000000c00 */
[----:B------:R-:W-:Y:S01]  /*e1f0*/  IMAD.U32 R34, R26, 0x10000, RZ ;  /* 0x000100001a227824 */ /* 0x000fe200078e00ff */
[C---:B------:R-:W-:Y:S01]  /*e200*/  LOP3.LUT R39, R28.reuse, 0xffff0000, RZ, 0xc0, !PT ;  /* 0xffff00001c277812 */ /* 0x040fe200078ec0ff */
[----:B------:R-:W-:Y:S01]  /*e210*/  IMAD.U32 R38, R28, 0x10000, RZ ;  /* 0x000100001c267824 */ /* 0x000fe200078e00ff */
        /* <DEDUP_REMOVED lines=34> */
.L_x_600:
[----:B------:R-:W-:Y:S05]  /*e440*/  BSYNC B1 ;  /* 0x0000000000017941 */ /* 0x000fea0003800000 */
.L_x_599:
[----:B------:R-:W-:Y:S04]  /*e450*/  BSSY B1, `(.L_x_601) ;  /* 0x0000028000017945 */ /* 0x000fe80003800000 */
[----:B------:R-:W-:Y:S05]  /*e460*/  @P3 BRA `(.L_x_602) ;  /* 0x0000000000983947 */ /* 0x000fea0003800000 */
[----:B012---:R-:W0:Y:S01]  /*e470*/  LDS.128 R4, [R0+0x6000] ;  /* 0x0060000000047984 */ /* 0x007e220000000c00 */
        /* <DEDUP_REMOVED lines=37> */
.L_x_602:
[----:B------:R-:W-:Y:S05]  /*e6d0*/  BSYNC B1 ;  /* 0x0000000000017941 */ /* 0x000fea0003800000 */
.L_x_601:
[----:B------:R-:W-:Y:S04]  /*e6e0*/  BSSY B1, `(.L_x_603) ;  /* 0x0000028000017945 */ /* 0x000fe80003800000 */
[----:B------:R-:W-:Y:S05]  /*e6f0*/  @P4 BRA `(.L_x_604) ;  /* 0x0000000000984947 */ /* 0x000fea0003800000 */
[----:B0123--:R-:W0:Y:S01]  /*e700*/  LDS.128 R4, [R3+0x1c400] ;  /* 0x01c4000003047984 */ /* 0x00fe220000000c00 */
        /* <DEDUP_REMOVED lines=18> */
[-C--:B------:R-:W-:Y:S01]  /*e830*/  FFMA.FTZ R5, R29, R21.reuse, -R24 ;  /* 0x000000151d057223 */ /* 0x080fe20000010818 */
[----:B------:R-:W-:Y:S01]  /*e840*/  LOP3.LUT R6, R6, 0xffff0000, RZ, 0xc0, !PT ;  /* 0xffff000006067812 */ /* 0x000fe200078ec0ff */
[----:B------:R-:W-:Y:S01]  /*e850*/  IMAD.U32 R28, R15, 0x10000, RZ ;  /* 0x000100000f1c7824 */ /* 0x000fe200078e00ff */
[----:B------:R-:W-:Y:S01]  /*e860*/  SHF.L.U32 R24, R13, 0x10, RZ ;  /* 0x000000100d187819 */ /* 0x000fe200000006ff */
[----:B------:R-:W-:Y:S01]  /*e870*/  FFMA.FTZ R20, R31, R21, R20 ;  /* 0x000000151f147223 */ /* 0x000fe20000010014 */
[----:B------:R-:W-:Y:S01]  /*e880*/  LOP3.LUT R26, R13, 0xffff0000, RZ, 0xc0, !PT ;  /* 0xffff00000d1a7812 */ /* 0x000fe200078ec0ff */
[-C--:B------:R-:W-:Y:S01]  /*e890*/  FMUL.FTZ R21, R30, R7.reuse ;  /* 0x000000071e157220 */ /* 0x080fe20000410000 */
[-C--:B------:R-:W-:Y:S01]  /*e8a0*/  FMUL.FTZ R13, R28, R6.reuse ;  /* 0x000000061c0d7220 */ /* 0x080fe20000410000 */
[----:B------:R-:W-:Y:S01]  /*e8b0*/  FMUL.FTZ R15, R24, R6 ;  /* 0x00000006180f7220 */ /* 0x000fe20000410000 */
[----:B------:R-:W-:Y:S01]  /*e8c0*/  F2FP.BF16.F32.PACK_AB R4, R27, R4 ;  /* 0x000000041b04723e */ /* 0x000fe200000010ff */
[C---:B------:R-:W-:Y:S01]  /*e8d0*/  FMUL.FTZ R25, R26.reuse, R7 ;  /* 0x000000071a197220 */ /* 0x040fe20000410000 */
[----:B------:R-:W-:Y:S01]  /*e8e0*/  FFMA.FTZ R7, R26, R14, -R21 ;  /* 0x0000000e1a077223 */ /* 0x000fe20000010815 */
[-C--:B------:R-:W-:Y:S01]  /*e8f0*/  FFMA.FTZ R6, R24, R12.reuse, -R13 ;  /* 0x0000000c18067223 */ /* 0x080fe2000001080d */
[----:B------:R-:W-:Y:S01]  /*e900*/  FFMA.FTZ R15, R28, R12, R15 ;  /* 0x0000000c1c0f7223 */ /* 0x000fe2000001000f */
[----:B------:R-:W-:Y:S01]  /*e910*/  FFMA.FTZ R14, R30, R14, R25 ;  /* 0x0000000e1e0e7223 */ /* 0x000fe20000010019 */
[----:B------:R-:W-:-:S03]  /*e920*/  F2FP.BF16.F32.PACK_AB R5, R20, R5 ;  /* 0x000000051405723e */ /* 0x000fc600000010ff */
[----:B------:R-:W-:Y:S02]  /*e930*/  F2FP.BF16.F32.PACK_AB R6, R15, R6 ;  /* 0x000000060f06723e */ /* 0x000fe400000010ff */
[----:B------:R-:W-:-:S05]  /*e940*/  F2FP.BF16.F32.PACK_AB R7, R14, R7 ;  /* 0x000000070e07723e */ /* 0x000fca00000010ff */
[----:B------:R4:W-:Y:S02]  /*e950*/  STS.128 [R3+0x1c400], R4 ;  /* 0x01c4000403007388 */ /* 0x0009e40000000c00 */
.L_x_604:
[----:B------:R-:W-:Y:S05]  /*e960*/  BSYNC B1 ;  /* 0x0000000000017941 */ /* 0x000fea0003800000 */
.L_x_603:
[----:B------:R-:W-:Y:S05]  /*e970*/  @P5 BRA `(.L_x_594) ;  /* 0x0000003000285947 */ /* 0x000fea0003800000 */
[----:B01234-:R-:W0:Y:S01]  /*e980*/  LDS.128 R4, [R0+0xa000] ;  /* 0x00a0000000047984 */ /* 0x01fe220000000c00 */
        /* <DEDUP_REMOVED lines=17> */
[----:B------:R-:W-:Y:S01]  /*eaa0*/  FMUL.FTZ R15, R24, R5 ;  /* 0x00000005180f7220 */ /* 0x000fe20000410000 */
        /* <DEDUP_REMOVED lines=18> */
[----:B------:R0:W-:Y:S01]  /*ebd0*/  STS.128 [R0+0xa000], R4 ;  /* 0x00a0000400007388 */ /* 0x0001e20000000c00 */
[----:B------:R-:W-:Y:S05]  /*ebe0*/  BRA `(.L_x_594) ;  /* 0x0000002c008c7947 */ /* 0x000fea0003800000 */
.L_x_576:
[----:B------:R-:W-:-:S03]  /*ebf0*/  UMOV UR4, 0xffffffff ;  /* 0xffffffff00047882 */ /* 0x000fc60000000000 */
[----:B------:R-:W-:Y:S05]  /*ec00*/  BRA.DIV UR4, `(.L_x_605) ;  /* 0x0000014604247947 */ /* 0x000fea000b800000 */
[----:B------:R0:W1:Y:S04]  /*ec10*/  SHFL.IDX PT, R3, R25, RZ, 0x1c1f ;  /* 0x001c1fff19037589 */ /* 0x00006800000e0000 */
[----:B------:R0:W2:Y:S04]  /*ec20*/  SHFL.IDX PT, R0, R24, RZ, 0x1c1f ;  /* 0x001c1fff18007589 */ /* 0x0000a800000e0000 */
[----:B------:R0:W3:Y:S04]  /*ec30*/  SHFL.IDX PT, R39, R35, RZ, 0x1c1f ;  /* 0x001c1fff23277589 */ /* 0x0000e800000e0000 */
[----:B------:R-:W4:Y:S02]  /*ec40*/  SHFL.IDX PT, R40, R40, RZ, 0x1c1f ;  /* 0x001c1fff28287589 */ /* 0x000f2400000e0000 */
.L_x_833:
[----:B------:R-:W-:Y:S01]  /*ec50*/  ULDC UR4, c[0x0][0x448] ;  /* 0x0001120000047ab9 */ /* 0x000fe20000000800 */
[----:B------:R-:W-:Y:S01]  /*ec60*/  BSSY B1, `(.L_x_606) ;  /* 0x0000037000017945 */ /* 0x000fe20003800000 */
[----:B------:R-:W-:Y:S01]  /*ec70*/  IMAD R44, R136, UR4, RZ ;  /* 0x00000004882c7c24 */ /* 0x000fe2000f8e02ff */
[----:B------:R-:W-:Y:S02]  /*ec80*/  CS2R R4, SRZ ;  /* 0x0000000000047805 */ /* 0x000fe4000001ff00 */
[----:B------:R-:W-:Y:S02]  /*ec90*/  CS2R R8, SRZ ;  /* 0x0000000000087805 */ /* 0x000fe4000001ff00 */
[----:B------:R-:W-:Y:S02]  /*eca0*/  CS2R R10, SRZ ;  /* 0x00000000000a7805 */ /* 0x000fe4000001ff00 */
[----:B------:R-:W-:Y:S02]  /*ecb0*/  CS2R R12, SRZ ;  /* 0x00000000000c7805 */ /* 0x000fe4000001ff00 */
[----:B------:R-:W-:Y:S01]  /*ecc0*/  ISETP.GE.AND P0, PT, R6, R44, PT ;  /* 0x0000002c0600720c */ /* 0x000fe20003f06270 */
[----:B------:R-:W-:Y:S01]  /*ecd0*/  IMAD R44, R137, -0x80, R44 ;  /* 0xffffff80892c7824 */ /* 0x000fe200078e022c */
[----:B------:R-:W-:-:S02]  /*ece0*/  CS2R R6, SRZ ;  /* 0x0000000000067805 */ /* 0x000fc4000001ff00 */
[----:B------:R-:W-:Y:S02]  /*ecf0*/  CS2R R14, SRZ ;  /* 0x00000000000e7805 */ /* 0x000fe4000001ff00 */
[----:B0-----:R-:W-:Y:S02]  /*ed00*/  CS2R R24, SRZ ;  /* 0x0000000000187805 */ /* 0x001fe4000001ff00 */
[----:B------:R-:W-:Y:S02]  /*ed10*/  CS2R R26, SRZ ;  /* 0x00000000001a7805 */ /* 0x000fe4000001ff00 */
[----:B------:R-:W-:Y:S02]  /*ed20*/  CS2R R28, SRZ ;  /* 0x00000000001c7805 */ /* 0x000fe4000001ff00 */
[----:B------:R-:W-:Y:S02]  /*ed30*/  CS2R R30, SRZ ;  /* 0x00000000001e7805 */ /* 0x000fe4000001ff00 */
[----:B------:R-:W-:-:S02]  /*ed40*/  CS2R R32, SRZ ;  /* 0x0000000000207805 */ /* 0x000fc4000001ff00 */
[----:B------:R-:W-:Y:S01]  /*ed50*/  CS2R R34, SRZ ;  /* 0x0000000000227805 */ /* 0x000fe2000001ff00 */
[----:B------:R-:W-:Y:S06]  /*ed60*/  @P0 BRA `(.L_x_607) ;  /* 0x0000000000980947 */ /* 0x000fec0003800000 */
[----:B------:R-:W-:Y:S01]  /*ed70*/  ULDC UR4, c[0x0][0x3f4] ;  /* 0x0000fd0000047ab9 */ /* 0x000fe20000000800 */
[----:B--2---:R-:W-:Y:S01]  /*ed80*/  IMAD.MOV.U32 R6, RZ, RZ, R0 ;  /* 0x000000ffff067224 */ /* 0x004fe200078e0000 */
[----:B------:R-:W-:Y:S01]  /*ed90*/  ISETP.GE.AND P2, PT, R16, UR4, PT ;  /* 0x0000000410007c0c */ /* 0x000fe2000bf46270 */
[----:B-1----:R-:W-:Y:S01]  /*eda0*/  IMAD.MOV.U32 R7, RZ, RZ, R3 ;  /* 0x000000ffff077224 */ /* 0x002fe200078e0003 */
[----:B------:R-:W-:Y:S01]  /*edb0*/  ISETP.GE.AND P3, PT, R194, UR4, PT ;  /* 0x00000004c2007c0c */ /* 0x000fe2000bf66270 */
[----:B----4-:R-:W-:Y:S01]  /*edc0*/  IMAD.MOV.U32 R8, RZ, RZ, R40 ;  /* 0x000000ffff087224 */ /* 0x010fe200078e0028 */
[----:B------:R-:W-:Y:S01]  /*edd0*/  ISETP.GE.AND P4, PT, R193, UR4, PT ;  /* 0x00000004c1007c0c */ /* 0x000fe2000bf86270 */
[----:B---3--:R-:W-:Y:S01]  /*ede0*/  IMAD.MOV.U32 R9, RZ, RZ, R39 ;  /* 0x000000ffff097224 */ /* 0x008fe200078e0027 */
[----:B------:R-:W-:Y:S02]  /*edf0*/  CS2R R28, SRZ ;  /* 0x00000000001c7805 */ /* 0x000fe4000001ff00 */
[----:B------:R-:W-:-:S02]  /*ee00*/  CS2R R30, SRZ ;  /* 0x00000000001e7805 */ /* 0x000fc4000001ff00 */
[----:B------:R-:W-:Y:S02]  /*ee10*/  CS2R R10, SRZ ;  /* 0x00000000000a7805 */ /* 0x000fe4000001ff00 */
[----:B------:R-:W-:Y:S02]  /*ee20*/  CS2R R32, SRZ ;  /* 0x0000000000207805 */ /* 0x000fe4000001ff00 */
[----:B------:R-:W-:Y:S01]  /*ee30*/  CS2R R34, SRZ ;  /* 0x0000000000227805 */ /* 0x000fe2000001ff00 */
[----:B------:R-:W-:Y:S02]  /*ee40*/  @!P2 IMAD.SHL.U32 R5, R16, 0x2, RZ ;  /* 0x000000021005a824 */ /* 0x000fe400078e00ff */
[----:B------:R-:W-:Y:S02]  /*ee50*/  @!P3 IMAD.SHL.U32 R13, R198, 0x8, RZ ;  /* 0x00000008c60db824 */ /* 0x000fe400078e00ff */
[----:B------:R-:W-:Y:S01]  /*ee60*/  @!P4 IMAD.SHL.U32 R41, R199, 0x8, RZ ;  /* 0x00000008c729c824 */ /* 0x000fe200078e00ff */
[----:B------:R-:W-:-:S02]  /*ee70*/  @!P2 IADD3 R20, P0, R0, R5, RZ ;  /* 0x000000050014a210 */ /* 0x000fc40007f1e0ff */
[----:B------:R-:W-:Y:S01]  /*ee80*/  @!P2 IADD3 R38, P1, R40, R5, RZ ;  /* 0x000000052826a210 */ /* 0x000fe20007f3e0ff */
[----:B------:R-:W-:Y:S01]  /*ee90*/  @!P3 IMAD.WIDE R4, R13, 0x2, R6 ;  /* 0x000000020d04b825 */ /* 0x000fe200078e0206 */
[----:B------:R-:W-:-:S03]  /*eea0*/  @!P2 SHF.L.U64.HI R0, R16, 0x1, R17 ;  /* 0x000000011000a819 */ /* 0x000fc60000010211 */
[----:B------:R-:W-:Y:S01]  /*eeb0*/  @!P4 IMAD.WIDE R6, R41, 0x2, R6 ;  /* 0x000000022906c825 */ /* 0x000fe200078e0206 */
[----:B------:R0:W5:Y:S03]  /*eec0*/  @!P3 LD.E.128 R28, desc[UR48][R4.64] ;  /* 0x00000030041cb980 */ /* 0x000166000c101d00 */
[--C-:B------:R-:W-:Y:S01]  /*eed0*/  @!P3 IMAD.WIDE R12, R13, 0x2, R8.reuse ;  /* 0x000000020d0cb825 */ /* 0x100fe200078e0208 */
[----:B------:R1:W5:Y:S03]  /*eee0*/  @!P4 LD.E.128 R32, desc[UR48][R6.64] ;  /* 0x000000300620c980 */ /* 0x000366000c101d00 */
[----:B------:R-:W-:Y:S01]  /*eef0*/  @!P4 IMAD.WIDE R40, R41, 0x2, R8 ;  /* 0x000000022928c825 */ /* 0x000fe200078e0208 */
[----:B------:R-:W-:Y:S02]  /*ef00*/  CS2R R8, SRZ ;  /* 0x0000000000087805 */ /* 0x000fe4000001ff00 */
[----:B------:R-:W-:-:S02]  /*ef10*/  CS2R R14, SRZ ;  /* 0x00000000000e7805 */ /* 0x000fc4000001ff00 */
[----:B------:R-:W-:Y:S02]  /*ef20*/  CS2R R24, SRZ ;  /* 0x0000000000187805 */ /* 0x000fe4000001ff00 */
[----:B------:R-:W-:Y:S02]  /*ef30*/  CS2R R26, SRZ ;  /* 0x00000000001a7805 */ /* 0x000fe4000001ff00 */
[----:B0-----:R-:W-:Y:S01]  /*ef40*/  CS2R R4, SRZ ;  /* 0x0000000000047805 */ /* 0x001fe2000001ff00 */
[--C-:B------:R-:W-:Y:S01]  /*ef50*/  @!P2 IMAD.X R21, R3, 0x1, R0.reuse, P0 ;  /* 0x000000010315a824 */ /* 0x100fe200000e0600 */
[----:B------:R0:W5:Y:S01]  /*ef60*/  @!P3 LD.E.128 R8, desc[UR48][R12.64] ;  /* 0x000000300c08b980 */ /* 0x000162000c101d00 */
[----:B-1----:R-:W-:Y:S01]  /*ef70*/  CS2R R6, SRZ ;  /* 0x0000000000067805 */ /* 0x002fe2000001ff00 */
[----:B------:R-:W-:Y:S02]  /*ef80*/  @!P2 IMAD.X R39, R39, 0x1, R0, P1 ;  /* 0x000000012727a824 */ /* 0x000fe400008e0600 */
[----:B------:R1:W5:Y:S04]  /*ef90*/  @!P2 LD.E.128 R24, desc[UR48][R20.64] ;  /* 0x000000301418a980 */ /* 0x000368000c101d00 */
[----:B------:R1:W5:Y:S01]  /*efa0*/  @!P2 LD.E.128 R4, desc[UR48][R38.64] ;  /* 0x000000302604a980 */ /* 0x000362000c101d00 */
[----:B0-----:R-:W-:-:S06]  /*efb0*/  CS2R R12, SRZ ;  /* 0x00000000000c7805 */ /* 0x001fcc000001ff00 */
[----:B------:R1:W5:Y:S02]  /*efc0*/  @!P4 LD.E.128 R12, desc[UR48][R40.64] ;  /* 0x00000030280cc980 */ /* 0x000364000c101d00 */
.L_x_607:
[----:B------:R-:W-:Y:S05]  /*efd0*/  BSYNC B1 ;  /* 0x0000000000017941 */ /* 0x000fea0003800000 */
.L_x_606:
[----:B-1----:R-:W-:Y:S01]  /*efe0*/  LEA.HI R20, R228, R228, RZ, 0x1 ;  /* 0x000000e4e4147211 */ /* 0x002fe200078f08ff */
[--C-:B---3-5:R-:W-:Y:S01]  /*eff0*/  IMAD.MOV.U32 R39, RZ, RZ, R5.reuse ;  /* 0x000000ffff277224 */ /* 0x128fe200078e0005 */
[----:B------:R-:W-:Y:S01]  /*f000*/  SHF.R.U64 R57, R4, 0x10, R5 ;  /* 0x0000001004397819 */ /* 0x000fe20000001205 */
[----:B--2---:R-:W-:Y:S01]  /*f010*/  IMAD.MOV.U32 R0, RZ, RZ, R24 ;  /* 0x000000ffff007224 */ /* 0x004fe200078e0018 */
[----:B------:R-:W-:Y:S01]  /*f020*/  LOP3.LUT R21, R20, 0xfffffffe, RZ, 0xc0, !PT ;  /* 0xfffffffe14157812 */ /* 0x000fe200078ec0ff */
[----:B------:R-:W-:Y:S01]  /*f030*/  IMAD.MOV.U32 R3, RZ, RZ, R25 ;  /* 0x000000ffff037224 */ /* 0x000fe200078e0019 */
[----:B------:R-:W-:Y:S01]  /*f040*/  SHF.R.U32.HI R54, RZ, 0x10, R5 ;  /* 0x00000010ff367819 */ /* 0x000fe20000011605 */
[----:B------:R-:W-:Y:S01]  /*f050*/  IMAD.MOV.U32 R43, RZ, RZ, R30 ;  /* 0x000000ffff2b7224 */ /* 0x000fe200078e001e */
[----:B------:R-:W-:Y:S01]  /*f060*/  SHF.R.U64 R67, R24, 0x10, R25 ;  /* 0x0000001018437819 */ /* 0x000fe20000001219 */
[----:B------:R-:W-:Y:S01]  /*f070*/  IMAD.IADD R21, R228, 0x1, -R21 ;  /* 0x00000001e4157824 */ /* 0x000fe200078e0a15 */
[----:B------:R-:W-:Y:S01]  /*f080*/  SHF.R.U32.HI R68, RZ, 0x10, R25 ;  /* 0x00000010ff447819 */ /* 0x000fe20000011619 */
[----:B------:R-:W-:Y:S01]  /*f090*/  IMAD.MOV.U32 R24, RZ, RZ, R26 ;  /* 0x000000ffff187224 */ /* 0x000fe200078e001a */
[--C-:B------:R-:W-:Y:S01]  /*f0a0*/  SHF.R.U64 R65, R26, 0x10, R27.reuse ;  /* 0x000000101a417819 */ /* 0x100fe2000000121b */
[--C-:B------:R-:W-:Y:S01]  /*f0b0*/  IMAD.MOV.U32 R25, RZ, RZ, R27.reuse ;  /* 0x000000ffff197224 */ /* 0x100fe200078e001b */
[----:B------:R-:W-:Y:S01]  /*f0c0*/  SHF.L.U32 R5, R21, 0x1f, RZ ;  /* 0x0000001f15057819 */ /* 0x000fe200000006ff */
[----:B------:R-:W-:Y:S01]  /*f0d0*/  IMAD.MOV.U32 R26, RZ, RZ, R28 ;  /* 0x000000ffff1a7224 */ /* 0x000fe200078e001c */
[----:B------:R-:W-:Y:S01]  /*f0e0*/  SHF.R.U32.HI R66, RZ, 0x10, R27 ;  /* 0x00000010ff427819 */ /* 0x000fe2000001161b */
[--C-:B------:R-:W-:Y:S01]  /*f0f0*/  IMAD.MOV.U32 R27, RZ, RZ, R29.reuse ;  /* 0x000000ffff1b7224 */ /* 0x100fe200078e001d */
[----:B------:R-:W0:Y:S01]  /*f100*/  SYNCS.PHASECHK.TRANS64.TRYWAIT P0, [R18+URZ+0x30800], R5 ;  /* 0x03080005120075a7 */ /* 0x000e22000800017f */
[----:B------:R-:W-:Y:S01]  /*f110*/  SHF.R.U64 R63, R28, 0x10, R29 ;  /* 0x000000101c3f7819 */ /* 0x000fe2000000121d */
[----:B------:R-:W-:Y:S01]  /*f120*/  IMAD.MOV.U32 R45, RZ, RZ, R31 ;  /* 0x000000ffff2d7224 */ /* 0x000fe200078e001f */
[----:B------:R-:W-:Y:S01]  /*f130*/  SHF.R.U32.HI R64, RZ, 0x10, R29 ;  /* 0x00000010ff407819 */ /* 0x000fe2000001161d */
[----:B------:R-:W-:Y:S01]  /*f140*/  IMAD.MOV.U32 R46, RZ, RZ, R32 ;  /* 0x000000ffff2e7224 */ /* 0x000fe200078e0020 */
[----:B------:R-:W-:Y:S01]  /*f150*/  SHF.R.U64 R62, R30, 0x10, R31 ;  /* 0x000000101e3e7819 */ /* 0x000fe2000000121f */
[----:B------:R-:W-:Y:S01]  /*f160*/  IMAD.MOV.U32 R47, RZ, RZ, R33 ;  /* 0x000000ffff2f7224 */ /* 0x000fe200078e0021 */
[----:B------:R-:W-:Y:S01]  /*f170*/  SHF.R.U32.HI R60, RZ, 0x10, R31 ;  /* 0x00000010ff3c7819 */ /* 0x000fe2000001161f */
[----:B------:R-:W-:Y:S01]  /*f180*/  IMAD.MOV.U32 R48, RZ, RZ, R34 ;  /* 0x000000ffff307224 */ /* 0x000fe200078e0022 */
[----:B------:R-:W-:Y:S01]  /*f190*/  SHF.R.U64 R51, R10, 0x10, R11 ;  /* 0x000000100a337819 */ /* 0x000fe2000000120b */
[----:B------:R-:W-:Y:S01]  /*f1a0*/  IMAD.MOV.U32 R38, RZ, RZ, R4 ;  /* 0x000000ffff267224 */ /* 0x000fe200078e0004 */
[--C-:B------:R-:W-:Y:S01]  /*f1b0*/  SHF.R.U64 R61, R32, 0x10, R33.reuse ;  /* 0x00000010203d7819 */ /* 0x100fe20000001221 */
[----:B----4-:R-:W-:Y:S01]  /*f1c0*/  IMAD.MOV.U32 R40, RZ, RZ, R6 ;  /* 0x000000ffff287224 */ /* 0x010fe200078e0006 */
[----:B------:R-:W-:Y:S01]  /*f1d0*/  SHF.R.U32.HI R58, RZ, 0x10, R33 ;  /* 0x00000010ff3a7819 */ /* 0x000fe20000011621 */
[----:B------:R-:W-:Y:S01]  /*f1e0*/  IMAD.MOV.U32 R41, RZ, RZ, R7 ;  /* 0x000000ffff297224 */ /* 0x000fe200078e0007 */
[----:B------:R-:W-:Y:S01]  /*f1f0*/  SHF.R.U64 R59, R34, 0x10, R35 ;  /* 0x00000010223b7819 */ /* 0x000fe20000001223 */
[----:B------:R-:W-:Y:S01]  /*f200*/  IMAD.MOV.U32 R28, RZ, RZ, R8 ;  /* 0x000000ffff1c7224 */ /* 0x000fe200078e0008 */
[----:B------:R-:W-:Y:S01]  /*f210*/  MOV R49, R35 ;  /* 0x0000002300317202 */ /* 0x000fe20000000f00 */
[----:B------:R-:W-:Y:S01]  /*f220*/  IMAD.MOV.U32 R29, RZ, RZ, R9 ;  /* 0x000000ffff1d7224 */ /* 0x000fe200078e0009 */
[----:B------:R-:W-:Y:S01]  /*f230*/  SHF.R.U32.HI R56, RZ, 0x10, R35 ;  /* 0x00000010ff387819 */ /* 0x000fe20000011623 */
[----:B------:R-:W-:Y:S01]  /*f240*/  IMAD.MOV.U32 R30, RZ, RZ, R10 ;  /* 0x000000ffff1e7224 */ /* 0x000fe200078e000a */
[----:B------:R-:W-:Y:S01]  /*f250*/  SHF.R.U64 R55, R6, 0x10, R7 ;  /* 0x0000001006377819 */ /* 0x000fe20000001207 */
[----:B------:R-:W-:Y:S01]  /*f260*/  IMAD.MOV.U32 R31, RZ, RZ, R11 ;  /* 0x000000ffff1f7224 */ /* 0x000fe200078e000b */
[----:B------:R-:W-:Y:S01]  /*f270*/  SHF.R.U32.HI R52, RZ, 0x10, R7 ;  /* 0x00000010ff347819 */ /* 0x000fe20000011607 */
[----:B------:R-:W-:Y:S01]  /*f280*/  BSSY B1, `(.L_x_608) ;  /* 0x0000023000017945 */ /* 0x000fe20003800000 */
[--C-:B------:R-:W-:Y:S01]  /*f290*/  SHF.R.U64 R53, R8, 0x10, R9.reuse ;  /* 0x0000001008357819 */ /* 0x100fe20000001209 */
[----:B------:R-:W-:Y:S01]  /*f2a0*/  IMAD.MOV.U32 R4, RZ, RZ, R12 ;  /* 0x000000ffff047224 */ /* 0x000fe200078e000c */
[----:B------:R-:W-:Y:S01]  /*f2b0*/  SHF.R.U32.HI R50, RZ, 0x10, R9 ;  /* 0x00000010ff327819 */ /* 0x000fe20000011609 */
[----:B------:R-:W-:Y:S01]  /*f2c0*/  IMAD.MOV.U32 R6, RZ, RZ, R13 ;  /* 0x000000ffff067224 */ /* 0x000fe200078e000d */
[----:B------:R-:W-:Y:S01]  /*f2d0*/  SHF.R.U32.HI R10, RZ, 0x10, R11 ;  /* 0x00000010ff0a7819 */ /* 0x000fe2000001160b */
[----:B------:R-:W-:Y:S01]  /*f2e0*/  IMAD.MOV.U32 R20, RZ, RZ, R14 ;  /* 0x000000ffff147224 */ /* 0x000fe200078e000e */
[----:B------:R-:W-:Y:S01]  /*f2f0*/  VIMNMX R44, R44, 0x80, PT ;  /* 0x000000802c2c7848 */ /* 0x000fe20003fe0100 */
[----:B------:R-:W-:Y:S01]  /*f300*/  IMAD.MOV.U32 R21, RZ, RZ, R15 ;  /* 0x000000ffff157224 */ /* 0x000fe200078e000f */
[----:B------:R-:W-:-:S02]  /*f310*/  PRMT R34, R24, 0x5410, R65 ;  /* 0x0000541018227816 */ /* 0x000fc40000000041 */
[----:B------:R-:W-:Y:S02]  /*f320*/  PRMT R35, R25, 0x5410, R66 ;  /* 0x0000541019237816 */ /* 0x000fe40000000042 */
[--C-:B------:R-:W-:Y:S02]  /*f330*/  SHF.R.U64 R11, R12, 0x10, R13.reuse ;  /* 0x000000100c0b7819 */ /* 0x100fe4000000120d */
[----:B------:R-:W-:Y:S02]  /*f340*/  SHF.R.U32.HI R9, RZ, 0x10, R13 ;  /* 0x00000010ff097819 */ /* 0x000fe4000001160d */
[----:B------:R-:W-:Y:S02]  /*f350*/  PRMT R32, R0, 0x5410, R67 ;  /* 0x0000541000207816 */ /* 0x000fe40000000043 */
[----:B------:R-:W-:Y:S02]  /*f360*/  PRMT R33, R3, 0x5410, R68 ;  /* 0x0000541003217816 */ /* 0x000fe40000000044 */
        /* <DEDUP_REMOVED lines=8> */
[----:B------:R-:W-:Y:S02]  /*f3f0*/  PRMT R12, R48, 0x5410, R59 ;  /* 0x00005410300c7816 */ /* 0x000fe4000000003b */
[----:B------:R-:W-:Y:S02]  /*f400*/  PRMT R13, R49, 0x5410, R56 ;  /* 0x00005410310d7816 */ /* 0x000fe40000000038 */
[----:B------:R-:W-:Y:S02]  /*f410*/  PRMT R38, R38, 0x5410, R57 ;  /* 0x0000541026267816 */ /* 0x000fe40000000039 */
[----:B------:R-:W-:Y:S02]  /*f420*/  ISETP.GE.AND P1, PT, R203, R44, PT ;  /* 0x0000002ccb00720c */ /* 0x000fe40003f26270 */
[----:B------:R-:W-:-:S02]  /*f430*/  PRMT R39, R39, 0x5410, R54 ;  /* 0x0000541027277816 */ /* 0x000fc40000000036 */
[----:B------:R-:W-:Y:S02]  /*f440*/  PRMT R40, R40, 0x5410, R55 ;  /* 0x0000541028287816 */ /* 0x000fe40000000037 */
[----:B------:R-:W-:Y:S02]  /*f450*/  PRMT R41, R41, 0x5410, R52 ;  /* 0x0000541029297816 */ /* 0x000fe40000000034 */
[----:B------:R-:W-:Y:S02]  /*f460*/  PRMT R28, R28, 0x5410, R53 ;  /* 0x000054101c1c7816 */ /* 0x000fe40000000035 */
[----:B------:R-:W-:Y:S02]  /*f470*/  PRMT R29, R29, 0x5410, R50 ;  /* 0x000054101d1d7816 */ /* 0x000fe40000000032 */
[----:B------:R-:W-:Y:S02]  /*f480*/  PRMT R30, R30, 0x5410, R51 ;  /* 0x000054101e1e7816 */ /* 0x000fe40000000033 */
[----:B------:R-:W-:Y:S01]  /*f490*/  PRMT R31, R31, 0x5410, R10 ;  /* 0x000054101f1f7816 */ /* 0x000fe2000000000a */
[----:B0-----:R-:W-:Y:S06]  /*f4a0*/  @!P0 BRA `(.L_x_609) ;  /* 0x0000013c00708947 */ /* 0x001fec0003800000 */
.L_x_834:
[----:B------:R-:W-:Y:S05]  /*f4b0*/  BSYNC B1 ;  /* 0x0000000000017941 */ /* 0x000fea0003800000 */
.L_x_608:
[----:B------:R-:W-:Y:S01]  /*f4c0*/  BSSY B1, `(.L_x_610) ;  /* 0x000012c000017945 */ /* 0x000fe20003800000 */
[----:B------:R-:W-:Y:S02]  /*f4d0*/  PRMT R14, R4, 0x5410, R11 ;  /* 0x00005410040e7816 */ /* 0x000fe4000000000b */
[----:B------:R-:W-:Y:S02]  /*f4e0*/  PRMT R15, R6, 0x5410, R9 ;  /* 0x00005410060f7816 */ /* 0x000fe40000000009 */
[----:B------:R-:W-:Y:S02]  /*f4f0*/  PRMT R20, R20, 0x5410, R7 ;  /* 0x0000541014147816 */ /* 0x000fe40000000007 */
[----:B------:R-:W-:Y:S01]  /*f500*/  PRMT R21, R21, 0x5410, R8 ;  /* 0x0000541015157816 */ /* 0x000fe20000000008 */
[----:B------:R-:W-:Y:S06]  /*f510*/  @P1 BRA `(.L_x_611) ;  /* 0x0000001000981947 */ /* 0x000fec0003800000 */
[----:B------:R-:W1:Y:S01]  /*f520*/  LDC R43, c[0x0][0x3f4] ;  /* 0x0000fd00ff2b7b82 */ /* 0x000e620000000800 */
[----:B------:R-:W-:Y:S01]  /*f530*/  BSSY B2, `(.L_x_612) ;  /* 0x0000062000027945 */ /* 0x000fe20003800000 */
[-C--:B-1----:R-:W-:Y:S02]  /*f540*/  ISETP.GE.AND P0, PT, R16, R43.reuse, PT ;  /* 0x0000002b1000720c */ /* 0x082fe40003f06270 */
[-C--:B------:R-:W-:Y:S02]  /*f550*/  ISETP.GE.AND P1, PT, R194, R43.reuse, PT ;  /* 0x0000002bc200720c */ /* 0x080fe40003f26270 */
[----:B------:R-:W-:-:S09]  /*f560*/  ISETP.GE.AND P2, PT, R193, R43, PT ;  /* 0x0000002bc100720c */ /* 0x000fd20003f46270 */
[----:B------:R-:W-:Y:S05]  /*f570*/  @P0 BRA `(.L_x_613) ;  /* 0x0000000400740947 */ /* 0x000fea0003800000 */
[----:B------:R-:W-:Y:S01]  /*f580*/  LEA.HI R4, R42, R37, RZ, 0x2 ;  /* 0x000000252a047211 */ /* 0x000fe200078f10ff */
[C---:B------:R-:W-:Y:S01]  /*f590*/  IMAD.U32 R57, R38.reuse, 0x10000, RZ ;  /* 0x0001000026397824 */ /* 0x040fe200078e00ff */
[----:B------:R-:W-:Y:S01]  /*f5a0*/  LOP3.LUT R59, R38, 0xffff0000, RZ, 0xc0, !PT ;  /* 0xffff0000263b7812 */ /* 0x000fe200078ec0ff */
[----:B------:R-:W-:Y:S01]  /*f5b0*/  IMAD.U32 R55, R32, 0x10000, RZ ;  /* 0x0001000020377824 */ /* 0x000fe200078e00ff */
[----:B------:R-:W-:-:S05]  /*f5c0*/  LOP3.LUT R4, R4, 0xfffffffc, RZ, 0xc0, !PT ;  /* 0xfffffffc04047812 */ /* 0x000fca00078ec0ff */
[----:B------:R-:W-:-:S05]  /*f5d0*/  IMAD.IADD R4, R37, 0x1, -R4 ;  /* 0x0000000125047824 */ /* 0x000fca00078e0a04 */
[----:B------:R-:W-:Y:S02]  /*f5e0*/  LEA.HI R6, R43, R4, RZ, 0x1d ;  /* 0x000000042b067211 */ /* 0x000fe400078fe8ff */
[----:B------:R-:W-:Y:S02]  /*f5f0*/  LOP3.LUT R4, R216, 0x38, R16, 0xf8, !PT ;  /* 0x00000038d8047812 */ /* 0x000fe400078ef810 */
[----:B------:R-:W-:Y:S01]  /*f600*/  SHF.R.S32.HI R9, RZ, 0x1f, R6 ;  /* 0x0000001fff097819 */ /* 0x000fe20000011406 */
[----:B------:R-:W-:Y:S01]  /*f610*/  IMAD.SHL.U32 R7, R6, 0x8, RZ ;  /* 0x0000000806077824 */ /* 0x000fe200078e00ff */
[----:B0-----:R-:W-:Y:S02]  /*f620*/  LOP3.LUT R5, R4, R217, RZ, 0x3c, !PT ;  /* 0x000000d904057212 */ /* 0x001fe400078e3cff */
[----:B------:R-:W-:Y:S02]  /*f630*/  LEA.HI R9, R9, R6, RZ, 0x3 ;  /* 0x0000000609097211 */ /* 0x000fe400078f18ff */
[----:B------:R-:W-:Y:S01]  /*f640*/  LOP3.LUT R4, R216, 0x38, R7, 0xf8, !PT ;  /* 0x00000038d8047812 */ /* 0x000fe200078ef807 */
[----:B------:R-:W-:-:S02]  /*f650*/  IMAD.IADD R5, R218, 0x1, R5 ;  /* 0x00000001da057824 */ /* 0x000fc400078e0205 */
[----:B------:R-:W-:Y:S01]  /*f660*/  IMAD.SHL.U32 R9, R9, 0x400, RZ ;  /* 0x0000040009097824 */ /* 0x000fe200078e00ff */
[----:B------:R-:W-:Y:S01]  /*f670*/  LOP3.LUT R4, R4, R217, RZ, 0x3c, !PT ;  /* 0x000000d904047212 */ /* 0x000fe200078e3cff */
[----:B------:R-:W-:-:S03]  /*f680*/  IMAD R45, R5, 0x2, R18 ;  /* 0x00000002052d7824 */ /* 0x000fc600078e0212 */
[----:B------:R-:W-:-:S04]  /*f690*/  LOP3.LUT R9, R9, 0x7fffe000, RZ, 0xc0, !PT ;  /* 0x7fffe00009097812 */ /* 0x000fc800078ec0ff */
[----:B------:R-:W-:Y:S02]  /*f6a0*/  IADD3 R9, R4, R9, R218 ;  /* 0x0000000904097210 */ /* 0x000fe40007ffe0da */
[----:B------:R-:W0:Y:S03]  /*f6b0*/  LDS.128 R4, [R45+0x12400] ;  /* 0x012400002d047984 */ /* 0x000e260000000c00 */
[----:B------:R-:W-:-:S05]  /*f6c0*/  IMAD R62, R9, 0x2, R18 ;  /* 0x00000002093e7824 */ /* 0x000fca00078e0212 */
[----:B------:R-:W1:Y:S01]  /*f6d0*/  LDS.128 R8, [R62+0x12400] ;  /* 0x012400003e087984 */ /* 0x000e620000000c00 */
[C---:B0-----:R-:W-:Y:S01]  /*f6e0*/  IMAD.U32 R46, R4.reuse, 0x10000, RZ ;  /* 0x00010000042e7824 */ /* 0x041fe200078e00ff */
[----:B------:R-:W-:Y:S01]  /*f6f0*/  LOP3.LUT R4, R4, 0xffff0000, RZ, 0xc0, !PT ;  /* 0xffff000004047812 */ /* 0x000fe200078ec0ff */
[C---:B------:R-:W-:Y:S01]  /*f700*/  IMAD.U32 R47, R5.reuse, 0x10000, RZ ;  /* 0x00010000052f7824 */ /* 0x040fe200078e00ff */
[----:B------:R-:W-:Y:S01]  /*f710*/  LOP3.LUT R5, R5, 0xffff0000, RZ, 0xc0, !PT ;  /* 0xffff000005057812 */ /* 0x000fe200078ec0ff */
[C---:B------:R-:W-:Y:S01]  /*f720*/  IMAD.U32 R48, R6.reuse, 0x10000, RZ ;  /* 0x0001000006307824 */ /* 0x040fe200078e00ff */
[----:B------:R-:W-:Y:S01]  /*f730*/  LOP3.LUT R6, R6, 0xffff0000, RZ, 0xc0, !PT ;  /* 0xffff000006067812 */ /* 0x000fe200078ec0ff */
[C---:B------:R-:W-:Y:S01]  /*f740*/  IMAD.U32 R49, R7.reuse, 0x10000, RZ ;  /* 0x0001000007317824 */ /* 0x040fe200078e00ff */
[----:B------:R-:W-:Y:S01]  /*f750*/  LOP3.LUT R7, R7, 0xffff0000, RZ, 0xc0, !PT ;  /* 0xffff000007077812 */ /* 0x000fe200078ec0ff */
[C---:B-1----:R-:W-:Y:S01]  /*f760*/  IMAD.U32 R50, R8.reuse, 0x10000, RZ ;  /* 0x0001000008327824 */ /* 0x042fe200078e00ff */
[----:B------:R-:W-:Y:S01]  /*f770*/  LOP3.LUT R8, R8, 0xffff0000, RZ, 0xc0, !PT ;  /* 0xffff000008087812 */ /* 0x000fe200078ec0ff */
[----:B------:R-:W-:Y:S01]  /*f780*/  IMAD.U32 R51, R9, 0x10000, RZ ;  /* 0x0001000009337824 */ /* 0x000fe200078e00ff */
[----:B------:R-:W-:Y:S01]  /*f790*/  SHF.L.U32 R53, R11, 0x10, RZ ;  /* 0x000000100b357819 */ /* 0x000fe200000006ff */
[C---:B------:R-:W-:Y:S01]  /*f7a0*/  FMUL.FTZ R61, R50.reuse, R57 ;  /* 0x00000039323d7220 */ /* 0x040fe20000410000 */
[----:B------:R-:W-:Y:S01]  /*f7b0*/  FMUL.FTZ R63, R50, R55 ;  /* 0x00000037323f7220 */ /* 0x000fe20000410000 */
[----:B------:R-:W-:Y:S01]  /*f7c0*/  FMUL.FTZ R65, R8, R59 ;  /* 0x0000003b08417220 */ /* 0x000fe20000410000 */
[----:B------:R-:W-:-:S02]  /*f7d0*/  IMAD.U32 R50, R39, 0x10000, RZ ;  /* 0x0001000027327824 */ /* 0x000fc400078e00ff */
[----:B------:R-:W-:Y:S01]  /*f7e0*/  FFMA.FTZ R61, R46, R55, -R61 ;  /* 0x000000372e3d7223 */ /* 0x000fe2000001083d */
[----:B------:R-:W-:Y:S01]  /*f7f0*/  LOP3.LUT R55, R32, 0xffff0000, RZ, 0xc0, !PT ;  /* 0xffff000020377812 */ /* 0x000fe200078ec0ff */
[----:B------:R-:W-:Y:S01]  /*f800*/  FFMA.FTZ R63, R46, R57, R63 ;  /* 0x000000392e3f7223 */ /* 0x000fe2000001003f */
[----:B------:R-:W-:Y:S01]  /*f810*/  IMAD.U32 R46, R33, 0x10000, RZ ;  /* 0x00010000212e7824 */ /* 0x000fe200078e00ff */
[----:B------:R-:W-:Y:S01]  /*f820*/  LOP3.LUT R9, R9, 0xffff0000, RZ, 0xc0, !PT ;  /* 0xffff000009097812 */ /* 0x000fe200078ec0ff */
[----:B------:R-:W-:Y:S02]  /*f830*/  IMAD.U32 R52, R10, 0x10000, RZ ;  /* 0x000100000a347824 */ /* 0x000fe400078e00ff */
[-C--:B------:R-:W-:Y:S01]  /*f840*/  FMUL.FTZ R57, R8, R55.reuse ;  /* 0x0000003708397220 */ /* 0x080fe20000410000 */
[----:B------:R-:W-:Y:S01]  /*f850*/  FFMA.FTZ R54, R4, R55, -R65 ;  /* 0x0000003704367223 */ /* 0x000fe20000010841 */
[----:B------:R-:W-:Y:S01]  /*f860*/  FMUL.FTZ R8, R51, R50 ;  /* 0x0000003233087220 */ /* 0x000fe20000410000 */
[----:B------:R-:W-:-:S02]  /*f870*/  IMAD.U32 R55, R40, 0x10000, RZ ;  /* 0x0001000028377824 */ /* 0x000fc400078e00ff */
[-C--:B------:R-:W-:Y:S01]  /*f880*/  FMUL.FTZ R65, R51, R46.reuse ;  /* 0x0000002e33417220 */ /* 0x080fe20000410000 */
[----:B------:R-:W-:Y:S01]  /*f890*/  FFMA.FTZ R56, R4, R59, R57 ;  /* 0x0000003b04387223 */ /* 0x000fe20000010039 */
[----:B------:R-:W-:Y:S01]  /*f8a0*/  LOP3.LUT R10, R10, 0xffff0000, RZ, 0xc0, !PT ;  /* 0xffff00000a0a7812 */ /* 0x000fe200078ec0ff */
[C---:B------:R-:W-:Y:S01]  /*f8b0*/  FFMA.FTZ R58, R47.reuse, R46, -R8 ;  /* 0x0000002e2f3a7223 */ /* 0x040fe20000010808 */
[----:B------:R-:W-:Y:S02]  /*f8c0*/  IMAD.U32 R51, R34, 0x10000, RZ ;  /* 0x0001000022337824 */ /* 0x000fe400078e00ff */
[----:B------:R-:W-:Y:S01]  /*f8d0*/  FFMA.FTZ R65, R47, R50, R65 ;  /* 0x000000322f417223 */ /* 0x000fe20000010041 */
[----:B------:R-:W-:Y:S01]  /*f8e0*/  FMUL.FTZ R59, R52, R55 ;  /* 0x00000037343b7220 */ /* 0x000fe20000410000 */
[----:B------:R-:W-:Y:S01]  /*f8f0*/  LOP3.LUT R57, R40, 0xffff0000, RZ, 0xc0, !PT ;  /* 0xffff000028397812 */ /* 0x000fe200078ec0ff */
[----:B------:R-:W-:Y:S01]  /*f900*/  IMAD.U32 R46, R41, 0x10000, RZ ;  /* 0x00010000292e7824 */ /* 0x000fe200078e00ff */
[----:B------:R-:W-:Y:S01]  /*f910*/  LOP3.LUT R47, R34, 0xffff0000, RZ, 0xc0, !PT ;  /* 0xffff0000222f7812 */ /* 0x000fe200078ec0ff */
[-C--:B------:R-:W-:Y:S01]  /*f920*/  FMUL.FTZ R67, R52, R51.reuse ;  /* 0x0000003334437220 */ /* 0x080fe20000410000 */
[----:B------:R-:W-:Y:S01]  /*f930*/  FFMA.FTZ R59, R48, R51, -R59 ;  /* 0x00000033303b7223 */ /* 0x000fe2000001083b */
[----:B------:R-:W-:Y:S01]  /*f940*/  FMUL.FTZ R51, R10, R57 ;  /* 0x000000390a337220 */ /* 0x000fe20000410000 */
[----:B------:R-:W-:-:S02]  /*f950*/  IMAD.U32 R4, R35, 0x10000, RZ ;  /* 0x0001000023047824 */ /* 0x000fc400078e00ff */
[----:B------:R-:W-:Y:S01]  /*f960*/  FMUL.FTZ R10, R10, R47 ;  /* 0x0000002f0a0a7220 */ /* 0x000fe20000410000 */
[----:B------:R-:W-:Y:S01]  /*f970*/  FMUL.FTZ R8, R53, R46 ;  /* 0x0000002e35087220 */ /* 0x000fe20000410000 */
[----:B------:R-:W-:Y:S01]  /*f980*/  FFMA.FTZ R67, R48, R55, R67 ;  /* 0x0000003730437223 */ /* 0x000fe20000010043 */
[C---:B------:R-:W-:Y:S01]  /*f990*/  FFMA.FTZ R48, R6.reuse, R47, -R51 ;  /* 0x0000002f06307223 */ /* 0x040fe20000010833 */
[----:B------:R-:W-:Y:S01]  /*f9a0*/  FFMA.FTZ R50, R6, R57, R10 ;  /* 0x0000003906327223 */ /* 0x000fe2000001000a */
[-C--:B------:R-:W-:Y:S01]  /*f9b0*/  FFMA.FTZ R51, R49, R4.reuse, -R8 ;  /* 0x0000000431337223 */ /* 0x080fe20000010808 */
[----:B------:R-:W-:Y:S01]  /*f9c0*/  LOP3.LUT R11, R11, 0xffff0000, RZ, 0xc0, !PT ;  /* 0xffff00000b0b7812 */ /* 0x000fe200078ec0ff */
[----:B------:R-:W-:Y:S01]  /*f9d0*/  FMUL.FTZ R52, R53, R4 ;  /* 0x0000000435347220 */ /* 0x000fe20000410000 */
[----:B------:R-:W-:Y:S02]  /*f9e0*/  LOP3.LUT R8, R39, 0xffff0000, RZ, 0xc0, !PT ;  /* 0xffff000027087812 */ /* 0x000fe400078ec0ff */
[----:B------:R-:W-:Y:S01]  /*f9f0*/  LOP3.LUT R10, R41, 0xffff0000, RZ, 0xc0, !PT ;  /* 0xffff0000290a7812 */ /* 0x000fe200078ec0ff */
[----:B------:R-:W-:Y:S01]  /*fa00*/  FFMA.FTZ R52, R49, R46, R52 ;  /* 0x0000002e31347223 */ /* 0x000fe20000010034 */
[----:B------:R-:W-:Y:S01]  /*fa10*/  LOP3.LUT R4, R33, 0xffff0000, RZ, 0xc0, !PT ;  /* 0xffff000021047812 */ /* 0x000fe200078ec0ff */
[----:B------:R-:W-:Y:S01]  /*fa20*/  FMUL.FTZ R46, R9, R8 ;  /* 0x00000008092e7220 */ /* 0x000fe20000410000 */
[----:B------:R-:W-:Y:S01]  /*fa30*/  LOP3.LUT R6, R35, 0xffff0000, RZ, 0xc0, !PT ;  /* 0xffff000023067812 */ /* 0x000fe200078ec0ff */
[----:B------:R-:W-:-:S02]  /*fa40*/  FMUL.FTZ R60, R11, R10 ;  /* 0x0000000a0b3c7220 */ /* 0x000fc40000410000 */
[-C--:B------:R-:W-:Y:S01]  /*fa50*/  FMUL.FTZ R47, R9, R4.reuse ;  /* 0x00000004092f7220 */ /* 0x080fe20000410000 */
[----:B------:R-:W-:Y:S01]  /*fa60*/  FFMA.FTZ R9, R5, R4, -R46 ;  /* 0x0000000405097223 */ /* 0x000fe2000001082e */
[-C--:B------:R-:W-:Y:S01]  /*fa70*/  FMUL.FTZ R11, R11, R6.reuse ;  /* 0x000000060b0b7220 */ /* 0x080fe20000410000 */
[----:B------:R-:W-:Y:S01]  /*fa80*/  FFMA.FTZ R60, R7, R6, -R60 ;  /* 0x00000006073c7223 */ /* 0x000fe2000001083c */
[----:B------:R-:W-:Y:S01]  /*fa90*/  FFMA.FTZ R46, R5, R8, R47 ;  /* 0x00000008052e7223 */ /* 0x000fe2000001002f */
[----:B------:R-:W-:Y:S01]  /*faa0*/  F2FP.BF16.F32.PACK_AB R6, R48, R59 ;  /* 0x0000003b3006723e */ /* 0x000fe200000010ff */
[----:B------:R-:W-:Y:S01]  /*fab0*/  FFMA.FTZ R11, R7, R10, R11 ;  /* 0x0000000a070b7223 */ /* 0x000fe2000001000b */
[----:B------:R-:W-:Y:S02]  /*fac0*/  F2FP.BF16.F32.PACK_AB R4, R54, R61 ;  /* 0x0000003d3604723e */ /* 0x000fe400000010ff */
[----:B------:R-:W-:Y:S02]  /*fad0*/  F2FP.BF16.F32.PACK_AB R5, R9, R58 ;  /* 0x0000003a0905723e */ /* 0x000fe400000010ff */
[----:B------:R-:W-:-:S02]  /*fae0*/  F2FP.BF16.F32.PACK_AB R7, R60, R51 ;  /* 0x000000333c07723e */ /* 0x000fc400000010ff */
[----:B------:R-:W-:Y:S02]  /*faf0*/  F2FP.BF16.F32.PACK_AB R10, R50, R67 ;  /* 0x00000043320a723e */ /* 0x000fe400000010ff */
[----:B------:R-:W-:Y:S01]  /*fb00*/  F2FP.BF16.F32.PACK_AB R8, R56, R63 ;  /* 0x0000003f3808723e */ /* 0x000fe200000010ff */
[----:B------:R1:W-:Y:S01]  /*fb10*/  STS.128 [R45+0x12400], R4 ;  /* 0x012400042d007388 */ /* 0x0003e20000000c00 */
[----:B------:R-:W-:Y:S02]  /*fb20*/  F2FP.BF16.F32.PACK_AB R9, R46, R65 ;  /* 0x000000412e09723e */ /* 0x000fe400000010ff */
[----:B------:R-:W-:-:S05]  /*fb30*/  F2FP.BF16.F32.PACK_AB R11, R11, R52 ;  /* 0x000000340b0b723e */ /* 0x000fca00000010ff */
[----:B------:R1:W-:Y:S02]  /*fb40*/  STS.128 [R62+0x12400], R8 ;  /* 0x012400083e007388 */ /* 0x0003e40000000c00 */
.L_x_613:
[----:B------:R-:W-:Y:S05]  /*fb50*/  BSYNC B2 ;  /* 0x0000000000027941 */ /* 0x000fea0003800000 */
.L_x_612:
[----:B------:R-:W-:Y:S04]  /*fb60*/  BSSY B2, `(.L_x_614) ;  /* 0x0000061000027945 */ /* 0x000fe80003800000 */
[----:B------:R-:W-:Y:S05]  /*fb70*/  @P1 BRA `(.L_x_615) ;  /* 0x00000004007c1947 */ /* 0x000fea0003800000 */
[----:B01----:R-:W-:Y:S01]  /*fb80*/  SHF.R.S32.HI R5, RZ, 0x1f, R194 ;  /* 0x0000001fff057819 */ /* 0x003fe200000114c2 */
[----:B------:R-:W-:Y:S01]  /*fb90*/  IMAD.U32 R57, R28, 0x10000, RZ ;  /* 0x000100001c397824 */ /* 0x000fe200078e00ff */
[----:B------:R-:W-:Y:S01]  /*fba0*/  LEA.HI R4, R43, R198, RZ, 0x1d ;  /* 0x000000c62b047211 */ /* 0x000fe200078fe8ff */
[----:B------:R-:W-:Y:S01]  /*fbb0*/  IMAD.U32 R55, R24, 0x10000, RZ ;  /* 0x0001000018377824 */ /* 0x000fe200078e00ff */
[CC--:B------:R-:W-:Y:S02]  /*fbc0*/  LEA.HI R6, R5.reuse, R194.reuse, RZ, 0x6 ;  /* 0x000000c205067211 */ /* 0x0c0fe400078f30ff */
[----:B------:R-:W-:Y:S02]  /*fbd0*/  LEA.HI R7, R5, R194, RZ, 0x3 ;  /* 0x000000c205077211 */ /* 0x000fe400078f18ff */
[----:B------:R-:W-:Y:S01]  /*fbe0*/  SHF.R.S32.HI R5, RZ, 0x1f, R4 ;  /* 0x0000001fff057819 */ /* 0x000fe20000011404 */
[----:B------:R-:W-:Y:S01]  /*fbf0*/  IMAD.SHL.U32 R9, R6, 0x80, RZ ;  /* 0x0000008006097824 */ /* 0x000fe200078e00ff */
[----:B------:R-:W-:-:S02]  /*fc00*/  LOP3.LUT R8, R216, 0x38, R7, 0xf8, !PT ;  /* 0x00000038d8087812 */ /* 0x000fc400078ef807 */
[----:B------:R-:W-:Y:S01]  /*fc10*/  LEA.HI R6, R5, R4, RZ, 0x3 ;  /* 0x0000000405067211 */ /* 0x000fe200078f18ff */
[----:B------:R-:W-:Y:S01]  /*fc20*/  IMAD.SHL.U32 R5, R4, 0x8, RZ ;  /* 0x0000000804057824 */ /* 0x000fe200078e00ff */
[----:B------:R-:W-:Y:S02]  /*fc30*/  LOP3.LUT R9, R9, 0xffffe000, RZ, 0xc0, !PT ;  /* 0xffffe00009097812 */ /* 0x000fe400078ec0ff */
[----:B------:R-:W-:Y:S01]  /*fc40*/  LOP3.LUT R8, R8, R217, RZ, 0x3c, !PT ;  /* 0x000000d908087212 */ /* 0x000fe200078e3cff */
[----:B------:R-:W-:Y:S01]  /*fc50*/  IMAD.SHL.U32 R6, R6, 0x400, RZ ;  /* 0x0000040006067824 */ /* 0x000fe200078e00ff */
[----:B------:R-:W-:Y:S02]  /*fc60*/  LOP3.LUT R4, R216, 0x38, R5, 0xf8, !PT ;  /* 0x00000038d8047812 */ /* 0x000fe400078ef805 */
[----:B------:R-:W-:Y:S02]  /*fc70*/  IADD3 R8, R8, R9, R218 ;  /* 0x0000000908087210 */ /* 0x000fe40007ffe0da */
[----:B------:R-:W-:-:S02]  /*fc80*/  LOP3.LUT R4, R4, R217, RZ, 0x3c, !PT ;  /* 0x000000d904047212 */ /* 0x000fc400078e3cff */
[----:B------:R-:W-:Y:S01]  /*fc90*/  LOP3.LUT R5, R6, 0x7fffe000, RZ, 0xc0, !PT ;  /* 0x7fffe00006057812 */ /* 0x000fe200078ec0ff */
[----:B------:R-:W-:Y:S01]  /*fca0*/  IMAD R62, R8, 0x2, R229 ;  /* 0x00000002083e7824 */ /* 0x000fe200078e02e5 */
[----:B------:R-:W-:Y:S02]  /*fcb0*/  LOP3.LUT R59, R28, 0xffff0000, RZ, 0xc0, !PT ;  /* 0xffff00001c3b7812 */ /* 0x000fe400078ec0ff */
[----:B------:R-:W-:Y:S02]  /*fcc0*/  IADD3 R9, R4, R5, R218 ;  /* 0x0000000504097210 */ /* 0x000fe40007ffe0da */
[----:B------:R-:W0:Y:S03]  /*fcd0*/  LDS.128 R4, [R62] ;  /* 0x000000003e047984 */ /* 0x000e260000000c00 */
        /* <DEDUP_REMOVED lines=12> */
[C---:B------:R-:W-:Y:S01]  /*fda0*/  IMAD.U32 R51, R9.reuse, 0x10000, RZ ;  /* 0x0001000009337824 */ /* 0x040fe200078e00ff */
[----:B------:R-:W-:Y:S01]  /*fdb0*/  LOP3.LUT R9, R9, 0xffff0000, RZ, 0xc0, !PT ;  /* 0xffff000009097812 */ /* 0x000fe200078ec0ff */
[C---:B------:R-:W-:Y:S01]  /*fdc0*/  FMUL.FTZ R61, R50.reuse, R57 ;  /* 0x00000039323d7220 */ /* 0x040fe20000410000 */
[----:B------:R-:W-:Y:S01]  /*fdd0*/  FMUL.FTZ R63, R50, R55 ;  /* 0x00000037323f7220 */ /* 0x000fe20000410000 */
[----:B------:R-:W-:Y:S01]  /*fde0*/  FMUL.FTZ R65, R8, R59 ;  /* 0x0000003b08417220 */ /* 0x000fe20000410000 */
[----:B------:R-:W-:-:S02]  /*fdf0*/  IMAD.U32 R50, R29, 0x10000, RZ ;  /* 0x000100001d327824 */ /* 0x000fc400078e00ff */
[----:B------:R-:W-:Y:S01]  /*fe00*/  FFMA.FTZ R61, R46, R55, -R61 ;  /* 0x000000372e3d7223 */ /* 0x000fe2000001083d */
[----:B------:R-:W-:Y:S01]  /*fe10*/  LOP3.LUT R55, R24, 0xffff0000, RZ, 0xc0, !PT ;  /* 0xffff000018377812 */ /* 0x000fe200078ec0ff */
[----:B------:R-:W-:Y:S01]  /*fe20*/  FFMA.FTZ R63, R46, R57, R63 ;  /* 0x000000392e3f7223 */ /* 0x000fe2000001003f */
[----:B------:R-:W-:Y:S02]  /*fe30*/  IMAD.U32 R46, R25, 0x10000, RZ ;  /* 0x00010000192e7824 */ /* 0x000fe400078e00ff */
        /* <DEDUP_REMOVED lines=15> */
[----:B------:R-:W-:-:S02]  /*ff30*/  IMAD.U32 R46, R31, 0x10000, RZ ;  /* 0x000100001f2e7824 */ /* 0x000fc400078e00ff */
[-C--:B------:R-:W-:Y:S01]  /*ff40*/  FMUL.FTZ R67, R52, R51.reuse ;  /* 0x0000003334437220 */ /* 0x080fe20000410000 */
[----:B------:R-:W-:Y:S01]  /*ff50*/  FFMA.FTZ R59, R48, R51, -R59 ;  /* 0x00000033303b7223 */ /* 0x000fe2000001083b */
[C---:B------:R-:W-:Y:S01]  /*ff60*/  FMUL.FTZ R51, R10.reuse, R57 ;  /* 0x000000390a337220 */ /* 0x040fe20000410000 */
[----:B------:R-:W-:Y:S02]  /*ff70*/  IMAD.U32 R4, R27, 0x10000, RZ ;  /* 0x000100001b047824 */ /* 0x000fe400078e00ff */
        /* <DEDUP_REMOVED lines=8> */
[----:B------:R-:W-:-:S02]  /*10000*/  LOP3.LUT R8, R29, 0xffff0000, RZ, 0xc0, !PT ;  /* 0xffff00001d087812 */ /* 0x000fc400078ec0ff */
[----:B------:R-:W-:Y:S01]  /*10010*/  LOP3.LUT R10, R31, 0xffff0000, RZ, 0xc0, !PT ;  /* 0xffff00001f0a7812 */ /* 0x000fe200078ec0ff */
[----:B------:R-:W-:Y:S01]  /*10020*/  FFMA.FTZ R52, R49, R46, R52 ;  /* 0x0000002e31347223 */ /* 0x000fe20000010034 */
[----:B------:R-:W-:Y:S01]  /*10030*/  LOP3.LUT R4, R25, 0xffff0000, RZ, 0xc0, !PT ;  /* 0xffff000019047812 */ /* 0x000fe200078ec0ff */
[----:B------:R-:W-:Y:S01]  /*10040*/  FMUL.FTZ R46, R9, R8 ;  /* 0x00000008092e7220 */ /* 0x000fe20000410000 */
[----:B------:R-:W-:Y:S01]  /*10050*/  LOP3.LUT R6, R27, 0xffff0000, RZ, 0xc0, !PT ;  /* 0xffff00001b067812 */ /* 0x000fe200078ec0ff */
[----:B------:R-:W-:Y:S02]  /*10060*/  FMUL.FTZ R60, R11, R10 ;  /* 0x0000000a0b3c7220 */ /* 0x000fe40000410000 */
[-C--:B------:R-:W-:Y:S01]  /*10070*/  FMUL.FTZ R47, R9, R4.reuse ;  /* 0x00000004092f7220 */ /* 0x080fe20000410000 */
[----:B------:R-:W-:Y:S01]  /*10080*/  FFMA.FTZ R9, R5, R4, -R46 ;  /* 0x0000000405097223 */ /* 0x000fe2000001082e */
[-C--:B------:R-:W-:Y:S01]  /*10090*/  FMUL.FTZ R11, R11, R6.reuse ;  /* 0x000000060b0b7220 */ /* 0x080fe20000410000 */
[----:B------:R-:W-:Y:S01]  /*100a0*/  FFMA.FTZ R60, R7, R6, -R60 ;  /* 0x00000006073c7223 */ /* 0x000fe2000001083c */
[----:B------:R-:W-:Y:S01]  /*100b0*/  FFMA.FTZ R46, R5, R8, R47 ;  /* 0x00000008052e7223 */ /* 0x000fe2000001002f */
[----:B------:R-:W-:Y:S01]  /*100c0*/  F2FP.BF16.F32.PACK_AB R6, R48, R59 ;  /* 0x0000003b3006723e */ /* 0x000fe200000010ff */
[----:B------:R-:W-:Y:S01]  /*100d0*/  FFMA.FTZ R11, R7, R10, R11 ;  /* 0x0000000a070b7223 */ /* 0x000fe2000001000b */
[----:B------:R-:W-:-:S02]  /*100e0*/  F2FP.BF16.F32.PACK_AB R4, R54, R61 ;  /* 0x0000003d3604723e */ /* 0x000fc400000010ff */
[----:B------:R-:W-:Y:S02]  /*100f0*/  F2FP.BF16.F32.PACK_AB R5, R9, R58 ;  /* 0x0000003a0905723e */ /* 0x000fe400000010ff */
[----:B------:R-:W-:Y:S02]  /*10100*/  F2FP.BF16.F32.PACK_AB R7, R60, R51 ;  /* 0x000000333c07723e */ /* 0x000fe400000010ff */
[----:B------:R-:W-:Y:S02]  /*10110*/  F2FP.BF16.F32.PACK_AB R10, R50, R67 ;  /* 0x00000043320a723e */ /* 0x000fe400000010ff */
[----:B------:R-:W-:Y:S01]  /*10120*/  F2FP.BF16.F32.PACK_AB R8, R56, R63 ;  /* 0x0000003f3808723e */ /* 0x000fe200000010ff */
[----:B------:R2:W-:Y:S01]  /*10130*/  STS.128 [R62], R4 ;  /* 0x000000043e007388 */ /* 0x0005e20000000c00 */
[----:B------:R-:W-:Y:S02]  /*10140*/  F2FP.BF16.F32.PACK_AB R9, R46, R65 ;  /* 0x000000412e09723e */ /* 0x000fe400000010ff */
[----:B------:R-:W-:-:S05]  /*10150*/  F2FP.BF16.F32.PACK_AB R11, R11, R52 ;  /* 0x000000340b0b723e */ /* 0x000fca00000010ff */
[----:B------:R2:W-:Y:S02]  /*10160*/  STS.128 [R45+0x12400], R8 ;  /* 0x012400082d007388 */ /* 0x0005e40000000c00 */
.L_x_615:
[----:B------:R-:W-:Y:S05]  /*10170*/  BSYNC B2 ;  /* 0x0000000000027941 */ /* 0x000fea0003800000 */
.L_x_614:
[----:B------:R-:W-:Y:S05]  /*10180*/  @P2 BRA `(.L_x_611) ;  /* 0x00000004007c2947 */ /* 0x000fea0003800000 */
[----:B-12---:R-:W-:Y:S01]  /*10190*/  SHF.R.S32.HI R4, RZ, 0x1f, R193 ;  /* 0x0000001fff047819 */ /* 0x006fe200000114c1 */
[----:B------:R-:W-:Y:S01]  /*101a0*/  IMAD.U32 R56, R14, 0x10000, RZ ;  /* 0x000100000e387824 */ /* 0x000fe200078e00ff */
[----:B------:R-:W-:Y:S01]  /*101b0*/  LEA.HI R43, R43, R199, RZ, 0x1d ;  /* 0x000000c72b2b7211 */ /* 0x000fe200078fe8ff */
[----:B------:R-:W-:Y:S01]  /*101c0*/  IMAD.U32 R54, R3, 0x10000, RZ ;  /* 0x0001000003367824 */ /* 0x000fe200078e00ff */
[CC--:B------:R-:W-:Y:S01]  /*101d0*/  LEA.HI R6, R4.reuse, R193.reuse, RZ, 0x6 ;  /* 0x000000c104067211 */ /* 0x0c0fe200078f30ff */
[----:B------:R-:W-:Y:S01]  /*101e0*/  IMAD.U32 R55, R15, 0x10000, RZ ;  /* 0x000100000f377824 */ /* 0x000fe200078e00ff */
[----:B0-----:R-:W-:Y:S02]  /*101f0*/  LEA.HI R5, R4, R193, RZ, 0x3 ;  /* 0x000000c104057211 */ /* 0x001fe400078f18ff */
[----:B------:R-:W-:Y:S01]  /*10200*/  SHF.R.S32.HI R4, RZ, 0x1f, R43 ;  /* 0x0000001fff047819 */ /* 0x000fe2000001142b */
[----:B------:R-:W-:Y:S01]  /*10210*/  IMAD.SHL.U32 R7, R6, 0x80, RZ ;  /* 0x0000008006077824 */ /* 0x000fe200078e00ff */
[----:B------:R-:W-:-:S02]  /*10220*/  LOP3.LUT R6, R216, 0x38, R5, 0xf8, !PT ;  /* 0x00000038d8067812 */ /* 0x000fc400078ef805 */
[----:B------:R-:W-:Y:S02]  /*10230*/  LEA.HI R5, R4, R43, RZ, 0x3 ;  /* 0x0000002b04057211 */ /* 0x000fe400078f18ff */
[----:B------:R-:W-:Y:S02]  /*10240*/  SHF.L.U32 R43, R43, 0x3, RZ ;  /* 0x000000032b2b7819 */ /* 0x000fe400000006ff */
[----:B------:R-:W-:Y:S01]  /*10250*/  LOP3.LUT R7, R7, 0xffffe000, RZ, 0xc0, !PT ;  /* 0xffffe00007077812 */ /* 0x000fe200078ec0ff */
[----:B------:R-:W-:Y:S01]  /*10260*/  IMAD.SHL.U32 R5, R5, 0x400, RZ ;  /* 0x0000040005057824 */ /* 0x000fe200078e00ff */
[----:B------:R-:W-:Y:S02]  /*10270*/  LOP3.LUT R4, R216, 0x38, R43, 0xf8, !PT ;  /* 0x00000038d8047812 */ /* 0x000fe400078ef82b */
[-C--:B------:R-:W-:Y:S02]  /*10280*/  LOP3.LUT R6, R6, R217.reuse, RZ, 0x3c, !PT ;  /* 0x000000d906067212 */ /* 0x080fe400078e3cff */
[----:B------:R-:W-:-:S02]  /*10290*/  LOP3.LUT R4, R4, R217, RZ, 0x3c, !PT ;  /* 0x000000d904047212 */ /* 0x000fc400078e3cff */
[----:B------:R-:W-:Y:S02]  /*102a0*/  LOP3.LUT R5, R5, 0x7fffe000, RZ, 0xc0, !PT ;  /* 0x7fffe00005057812 */ /* 0x000fe400078ec0ff */
[--C-:B------:R-:W-:Y:S02]  /*102b0*/  IADD3 R6, R6, R7, R218.reuse ;  /* 0x0000000706067210 */ /* 0x100fe40007ffe0da */
[----:B------:R-:W-:Y:S02]  /*102c0*/  IADD3 R9, R4, R5, R218 ;  /* 0x0000000504097210 */ /* 0x000fe40007ffe0da */
[----:B------:R-:W-:Y:S01]  /*102d0*/  LOP3.LUT R53, R14, 0xffff0000, RZ, 0xc0, !PT ;  /* 0xffff00000e357812 */ /* 0x000fe200078ec0ff */
[----:B------:R-:W-:Y:S02]  /*102e0*/  IMAD R63, R6, 0x2, R229 ;  /* 0x00000002063f7824 */ /* 0x000fe400078e02e5 */
[----:B------:R-:W-:-:S03]  /*102f0*/  IMAD R43, R9, 0x2, R18 ;  /* 0x00000002092b7824 */ /* 0x000fc600078e0212 */
[----:B------:R-:W0:Y:S04]  /*10300*/  LDS.128 R4, [R63] ;  /* 0x000000003f047984 */ /* 0x000e280000000c00 */
[----:B------:R-:W1:Y:S01]  /*10310*/  LDS.128 R8, [R43+0x12400] ;  /* 0x012400002b087984 */ /* 0x000e620000000c00 */
[C---:B0-----:R-:W-:Y:S01]  /*10320*/  IMAD.U32 R45, R4.reuse, 0x10000, RZ ;  /* 0x00010000042d7824 */ /* 0x041fe200078e00ff */
        /* <DEDUP_REMOVED lines=8> */
[-C--:B------:R-:W-:Y:S01]  /*103b0*/  FMUL.FTZ R60, R49, R54.reuse ;  /* 0x00000036313c7220 */ /* 0x080fe20000410000 */
[----:B------:R-:W-:Y:S01]  /*103c0*/  LOP3.LUT R49, R3, 0xffff0000, RZ, 0xc0, !PT ;  /* 0xffff000003317812 */ /* 0x000fe200078ec0ff */
[----:B------:R-:W-:Y:S01]  /*103d0*/  FMUL.FTZ R57, R8, R53 ;  /* 0x0000003508397220 */ /* 0x000fe20000410000 */
[C---:B------:R-:W-:Y:S01]  /*103e0*/  FFMA.FTZ R58, R45.reuse, R54, -R58 ;  /* 0x000000362d3a7223 */ /* 0x040fe2000001083a */
[----:B------:R-:W-:Y:S01]  /*103f0*/  FFMA.FTZ R60, R45, R56, R60 ;  /* 0x000000382d3c7223 */ /* 0x000fe2000001003c */
[----:B------:R-:W-:-:S02]  /*10400*/  IMAD.U32 R45, R0, 0x10000, RZ ;  /* 0x00010000002d7824 */ /* 0x000fc400078e00ff */
[-C--:B------:R-:W-:Y:S01]  /*10410*/  FMUL.FTZ R59, R8, R49.reuse ;  /* 0x00000031083b7220 */ /* 0x080fe20000410000 */
[----:B------:R-:W-:Y:S01]  /*10420*/  FFMA.FTZ R57, R4, R49, -R57 ;  /* 0x0000003104397223 */ /* 0x000fe20000010839 */
[----:B------:R-:W-:Y:S01]  /*10430*/  FMUL.FTZ R49, R50, R55 ;  /* 0x0000003732317220 */ /* 0x000fe20000410000 */
[----:B------:R-:W-:Y:S02]  /*10440*/  IMAD.U32 R51, R10, 0x10000, RZ ;  /* 0x000100000a337824 */ /* 0x000fe400078e00ff */
[----:B------:R-:W-:Y:S01]  /*10450*/  FMUL.FTZ R54, R50, R45 ;  /* 0x0000002d32367220 */ /* 0x000fe20000410000 */
[----:B------:R-:W-:Y:S01]  /*10460*/  FFMA.FTZ R59, R4, R53, R59 ;  /* 0x00000035043b7223 */ /* 0x000fe2000001003b */
[----:B------:R-:W-:Y:S01]  /*10470*/  LOP3.LUT R10, R10, 0xffff0000, RZ, 0xc0, !PT ;  /* 0xffff00000a0a7812 */ /* 0x000fe200078ec0ff */
[----:B------:R-:W-:Y:S01]  /*10480*/  FFMA.FTZ R50, R46, R45, -R49 ;  /* 0x0000002d2e327223 */ /* 0x000fe20000010831 */
[C---:B------:R-:W-:Y:S01]  /*10490*/  LOP3.LUT R53, R20.reuse, 0xffff0000, RZ, 0xc0, !PT ;  /* 0xffff000014357812 */ /* 0x040fe200078ec0ff */
[----:B------:R-:W-:Y:S01]  /*104a0*/  IMAD.U32 R8, R20, 0x10000, RZ ;  /* 0x0001000014087824 */ /* 0x000fe200078e00ff */
[C---:B------:R-:W-:Y:S01]  /*104b0*/  LOP3.LUT R45, R12.reuse, 0xffff0000, RZ, 0xc0, !PT ;  /* 0xffff00000c2d7812 */ /* 0x040fe200078ec0ff */
[----:B------:R-:W-:-:S02]  /*104c0*/  IMAD.U32 R4, R12, 0x10000, RZ ;  /* 0x000100000c047824 */ /* 0x000fc400078e00ff */
[----:B------:R-:W-:Y:S01]  /*104d0*/  FFMA.FTZ R54, R46, R55, R54 ;  /* 0x000000372e367223 */ /* 0x000fe20000010036 */
[C---:B------:R-:W-:Y:S01]  /*104e0*/  IMAD.U32 R47, R6.reuse, 0x10000, RZ ;  /* 0x00010000062f7824 */ /* 0x040fe200078e00ff */
[----:B------:R-:W-:Y:S01]  /*104f0*/  LOP3.LUT R6, R6, 0xffff0000, RZ, 0xc0, !PT ;  /* 0xffff000006067812 */ /* 0x000fe200078ec0ff */
[C---:B------:R-:W-:Y:S01]  /*10500*/  FMUL.FTZ R61, R10.reuse, R53 ;  /* 0x000000350a3d7220 */ /* 0x040fe20000410000 */
[C---:B------:R-:W-:Y:S01]  /*10510*/  FMUL.FTZ R46, R51.reuse, R8 ;  /* 0x00000008332e7220 */ /* 0x040fe20000410000 */
[-C--:B------:R-:W-:Y:S01]  /*10520*/  FMUL.FTZ R56, R51, R4.reuse ;  /* 0x0000000433387220 */ /* 0x080fe20000410000 */
[----:B------:R-:W-:Y:S01]  /*10530*/  FMUL.FTZ R10, R10, R45 ;  /* 0x0000002d0a0a7220 */ /* 0x000fe20000410000 */
[----:B------:R-:W-:Y:S02]  /*10540*/  IMAD.U32 R52, R11, 0x10000, RZ ;  /* 0x000100000b347824 */ /* 0x000fe400078e00ff */
[----:B------:R-:W-:Y:S01]  /*10550*/  FFMA.FTZ R55, R47, R4, -R46 ;  /* 0x000000042f377223 */ /* 0x000fe2000001082e */
[----:B------:R-:W-:-:S02]  /*10560*/  IMAD.U32 R51, R21, 0x10000, RZ ;  /* 0x0001000015337824 */ /* 0x000fc400078e00ff */
[----:B------:R-:W-:Y:S01]  /*10570*/  FFMA.FTZ R56, R47, R8, R56 ;  /* 0x000000082f387223 */ /* 0x000fe20000010038 */
[----:B------:R-:W-:Y:S02]  /*10580*/  IMAD.U32 R49, R13, 0x10000, RZ ;  /* 0x000100000d317824 */ /* 0x000fe400078e00ff */
[----:B------:R-:W-:Y:S01]  /*10590*/  FFMA.FTZ R53, R6, R53, R10 ;  /* 0x0000003506357223 */ /* 0x000fe2000001000a */
[----:B------:R-:W-:Y:S01]  /*105a0*/  IMAD.U32 R48, R7, 0x10000, RZ ;  /* 0x0001000007307824 */ /* 0x000fe200078e00ff */
[----:B------:R-:W-:Y:S01]  /*105b0*/  LOP3.LUT R11, R11, 0xffff0000, RZ, 0xc0, !PT ;  /* 0xffff00000b0b7812 */ /* 0x000fe200078ec0ff */
[----:B------:R-:W-:Y:S01]  /*105c0*/  FMUL.FTZ R47, R52, R51 ;  /* 0x00000033342f7220 */ /* 0x000fe20000410000 */
[----:B------:R-:W-:Y:S01]  /*105d0*/  FFMA.FTZ R62, R6, R45, -R61 ;  /* 0x0000002d063e7223 */ /* 0x000fe2000001083d */
[----:B------:R-:W-:Y:S01]  /*105e0*/  LOP3.LUT R8, R15, 0xffff0000, RZ, 0xc0, !PT ;  /* 0xffff00000f087812 */ /* 0x000fe200078ec0ff */
[-C--:B------:R-:W-:Y:S01]  /*105f0*/  FMUL.FTZ R45, R52, R49.reuse ;  /* 0x00000031342d7220 */ /* 0x080fe20000410000 */
[----:B------:R-:W-:Y:S01]  /*10600*/  LOP3.LUT R10, R21, 0xffff0000, RZ, 0xc0, !PT ;  /* 0xffff0000150a7812 */ /* 0x000fe200078ec0ff */
[----:B------:R-:W-:Y:S01]  /*10610*/  FFMA.FTZ R47, R48, R49, -R47 ;  /* 0x00000031302f7223 */ /* 0x000fe2000001082f */
[----:B------:R-:W-:Y:S01]  /*10620*/  LOP3.LUT R4, R0, 0xffff0000, RZ, 0xc0, !PT ;  /* 0xffff000000047812 */ /* 0x000fe200078ec0ff */
[----:B------:R-:W-:Y:S01]  /*10630*/  FFMA.FTZ R48, R48, R51, R45 ;  /* 0x0000003330307223 */ /* 0x000fe2000001002d */
[----:B------:R-:W-:Y:S01]  /*10640*/  LOP3.LUT R6, R13, 0xffff0000, RZ, 0xc0, !PT ;  /* 0xffff00000d067812 */ /* 0x000fe200078ec0ff */
[----:B------:R-:W-:Y:S01]  /*10650*/  FMUL.FTZ R46, R9, R8 ;  /* 0x00000008092e7220 */ /* 0x000fe20000410000 */
[----:B------:R-:W-:Y:S01]  /*10660*/  LOP3.LUT R7, R7, 0xffff0000, RZ, 0xc0, !PT ;  /* 0xffff000007077812 */ /* 0x000fe200078ec0ff */
        /* <DEDUP_REMOVED lines=10> */
[----:B------:R-:W-:Y:S02]  /*10710*/  F2FP.BF16.F32.PACK_AB R7, R52, R47 ;  /* 0x0000002f3407723e */ /* 0x000fe400000010ff */
[----:B------:R-:W-:Y:S02]  /*10720*/  F2FP.BF16.F32.PACK_AB R10, R53, R56 ;  /* 0x00000038350a723e */ /* 0x000fe400000010ff */
[----:B------:R-:W-:Y:S01]  /*10730*/  F2FP.BF16.F32.PACK_AB R8, R59, R60 ;  /* 0x0000003c3b08723e */ /* 0x000fe200000010ff */
[----:B------:R3:W-:Y:S01]  /*10740*/  STS.128 [R63], R4 ;  /* 0x000000043f007388 */ /* 0x0007e20000000c00 */
[----:B------:R-:W-:-:S02]  /*10750*/  F2FP.BF16.F32.PACK_AB R9, R45, R54 ;  /* 0x000000362d09723e */ /* 0x000fc400000010ff */
[----:B------:R-:W-:-:S05]  /*10760*/  F2FP.BF16.F32.PACK_AB R11, R11, R48 ;  /* 0x000000300b0b723e */ /* 0x000fca00000010ff */
[----:B------:R3:W-:Y:S02]  /*10770*/  STS.128 [R43+0x12400], R8 ;  /* 0x012400082b007388 */ /* 0x0007e40000000c00 */
.L_x_611:
[----:B------:R-:W-:Y:S05]  /*10780*/  BSYNC B1 ;  /* 0x0000000000017941 */ /* 0x000fea0003800000 */
.L_x_610:
[----:B-123--:R-:W-:-:S05]  /*10790*/  VIADD R4, R203, 0x40 ;  /* 0x00000040cb047836 */ /* 0x00efca0000000000 */
[----:B------:R-:W-:-:S13]  /*107a0*/  ISETP.GE.AND P0, PT, R4, R44, PT ;  /* 0x0000002c0400720c */ /* 0x000fda0003f06270 */
[----:B------:R-:W-:Y:S05]  /*107b0*/  @P0 BRA `(.L_x_594) ;  /* 0x0000001000980947 */ /* 0x000fea0003800000 */
[----:B------:R-:W1:Y:S01]  /*107c0*/  LDC R43, c[0x0][0x3f4] ;  /* 0x0000fd00ff2b7b82 */ /* 0x000e620000000800 */
[----:B------:R-:W-:Y:S01]  /*107d0*/  BSSY B1, `(.L_x_616) ;  /* 0x0000062000017945 */ /* 0x000fe20003800000 */
[----:B------:R-:W-:Y:S02]  /*107e0*/  SHF.R.U32.HI R60, RZ, 0x3, R205 ;  /* 0x00000003ff3c7819 */ /* 0x000fe400000116cd */
[-C--:B-1----:R-:W-:Y:S02]  /*107f0*/  ISETP.GE.AND P0, PT, R16, R43.reuse, PT ;  /* 0x0000002b1000720c */ /* 0x082fe40003f06270 */
[-C--:B------:R-:W-:Y:S02]  /*10800*/  ISETP.GE.AND P1, PT, R194, R43.reuse, PT ;  /* 0x0000002bc200720c */ /* 0x080fe40003f26270 */
[----:B------:R-:W-:-:S09]  /*10810*/  ISETP.GE.AND P2, PT, R193, R43, PT ;  /* 0x0000002bc100720c */ /* 0x000fd20003f46270 */
[----:B------:R-:W-:Y:S05]  /*10820*/  @P0 BRA `(.L_x_617) ;  /* 0x0000000400700947 */ /* 0x000fea0003800000 */
[----:B------:R-:W-:Y:S01]  /*10830*/  LEA.HI R42, R42, R37, RZ, 0x2 ;  /* 0x000000252a2a7211 */ /* 0x000fe200078f10ff */
[----:B------:R-:W-:Y:S01]  /*10840*/  IMAD.U32 R54, R38, 0x10000, RZ ;  /* 0x0001000026367824 */ /* 0x000fe200078e00ff */
[----:B------:R-:W-:Y:S01]  /*10850*/  LOP3.LUT R8, R205, 0x38, R16, 0xf8, !PT ;  /* 0x00000038cd087812 */ /* 0x000fe200078ef810 */
[----:B------:R-:W-:Y:S01]  /*10860*/  IMAD.U32 R52, R32, 0x10000, RZ ;  /* 0x0001000020347824 */ /* 0x000fe200078e00ff */
[----:B------:R-:W-:Y:S01]  /*10870*/  LOP3.LUT R42, R42, 0xfffffffc, RZ, 0xc0, !PT ;  /* 0xfffffffc2a2a7812 */ /* 0x000fe200078ec0ff */
[----:B------:R-:W-:Y:S01]  /*10880*/  IMAD.U32 R59, R40, 0x10000, RZ ;  /* 0x00010000283b7824 */ /* 0x000fe200078e00ff */
[----:B------:R-:W-:Y:S02]  /*10890*/  LOP3.LUT R8, R219, R8, R60, 0xf6, !PT ;  /* 0x00000008db087212 */ /* 0x000fe400078ef63c */
[----:B------:R-:W-:Y:S01]  /*108a0*/  LOP3.LUT R56, R38, 0xffff0000, RZ, 0xc0, !PT ;  /* 0xffff000026387812 */ /* 0x000fe200078ec0ff */
[----:B------:R-:W-:Y:S01]  /*108b0*/  IMAD.IADD R4, R37, 0x1, -R42 ;  /* 0x0000000125047824 */ /* 0x000fe200078e0a2a */
[----:B------:R-:W-:Y:S01]  /*108c0*/  LOP3.LUT R32, R32, 0xffff0000, RZ, 0xc0, !PT ;  /* 0xffff000020207812 */ /* 0x000fe200078ec0ff */
[----:B------:R-:W-:-:S02]  /*108d0*/  IMAD R58, R8, 0x2, R229 ;  /* 0x00000002083a7824 */ /* 0x000fc400078e02e5 */
[----:B------:R-:W-:Y:S01]  /*108e0*/  IMAD.U32 R38, R33, 0x10000, RZ ;  /* 0x0001000021267824 */ /* 0x000fe200078e00ff */
[----:B------:R-:W-:Y:S02]  /*108f0*/  LEA.HI R4, R43, R4, RZ, 0x1d ;  /* 0x000000042b047211 */ /* 0x000fe400078fe8ff */
[----:B------:R-:W-:Y:S02]  /*10900*/  LOP3.LUT R33, R33, 0xffff0000, RZ, 0xc0, !PT ;  /* 0xffff000021217812 */ /* 0x000fe400078ec0ff */
[----:B0-----:R-:W-:Y:S01]  /*10910*/  SHF.R.S32.HI R5, RZ, 0x1f, R4 ;  /* 0x0000001fff057819 */ /* 0x001fe20000011404 */
[----:B------:R-:W-:-:S03]  /*10920*/  IMAD.SHL.U32 R6, R4, 0x8, RZ ;  /* 0x0000000804067824 */ /* 0x000fc600078e00ff */
[----:B------:R-:W-:Y:S02]  /*10930*/  LEA.HI R5, R5, R4, RZ, 0x3 ;  /* 0x0000000405057211 */ /* 0x000fe400078f18ff */
[----:B------:R-:W-:-:S03]  /*10940*/  LOP3.LUT R4, R205, 0x38, R6, 0xf8, !PT ;  /* 0x00000038cd047812 */ /* 0x000fc600078ef806 */
[----:B------:R-:W-:Y:S01]  /*10950*/  IMAD.SHL.U32 R5, R5, 0x400, RZ ;  /* 0x0000040005057824 */ /* 0x000fe200078e00ff */
[----:B------:R-:W-:-:S04]  /*10960*/  LOP3.LUT R4, R4, R60, RZ, 0x3c, !PT ;  /* 0x0000003c04047212 */ /* 0x000fc800078e3cff */
[----:B------:R-:W-:-:S04]  /*10970*/  LOP3.LUT R5, R5, 0x7fffe000, RZ, 0xc0, !PT ;  /* 0x7fffe00005057812 */ /* 0x000fc800078ec0ff */
[----:B------:R-:W-:Y:S02]  /*10980*/  IADD3 R9, R4, R5, R219 ;  /* 0x0000000504097210 */ /* 0x000fe40007ffe0db */
[----:B------:R-:W0:Y:S03]  /*10990*/  LDS.128 R4, [R58] ;  /* 0x000000003a047984 */ /* 0x000e260000000c00 */
[----:B------:R-:W-:-:S05]  /*109a0*/  IMAD R37, R9, 0x2, R18 ;  /* 0x0000000209257824 */ /* 0x000fca00078e0212 */
[----:B------:R-:W1:Y:S01]  /*109b0*/  LDS.128 R8, [R37+0x12400] ;  /* 0x0124000025087984 */ /* 0x000e620000000c00 */
[C---:B0-----:R-:W-:Y:S01]  /*109c0*/  IMAD.U32 R42, R4.reuse, 0x10000, RZ ;  /* 0x00010000042a7824 */ /* 0x041fe200078e00ff */
[----:B------:R-:W-:Y:S01]  /*109d0*/  LOP3.LUT R4, R4, 0xffff0000, RZ, 0xc0, !PT ;  /* 0xffff000004047812 */ /* 0x000fe200078ec0ff */
[----:B------:R-:W-:Y:S01]  /*109e0*/  IMAD.U32 R44, R5, 0x10000, RZ ;  /* 0x00010000052c7824 */ /* 0x000fe200078e00ff */
[----:B------:R-:W-:Y:S01]  /*109f0*/  SHF.L.U32 R46, R7, 0x10, RZ ;  /* 0x00000010072e7819 */ /* 0x000fe200000006ff */
[C---:B------:R-:W-:Y:S01]  /*10a00*/  IMAD.U32 R45, R6.reuse, 0x10000, RZ ;  /* 0x00010000062d7824 */ /* 0x040fe200078e00ff */
[----:B------:R-:W-:Y:S02]  /*10a10*/  LOP3.LUT R6, R6, 0xffff0000, RZ, 0xc0, !PT ;  /* 0xffff000006067812 */ /* 0x000fe400078ec0ff */
[----:B------:R-:W-:Y:S01]  /*10a20*/  LOP3.LUT R5, R5, 0xffff0000, RZ, 0xc0, !PT ;  /* 0xffff000005057812 */ /* 0x000fe200078ec0ff */
[C---:B-1----:R-:W-:Y:S01]  /*10a30*/  IMAD.U32 R47, R8.reuse, 0x10000, RZ ;  /* 0x00010000082f7824 */ /* 0x042fe200078e00ff */
[----:B------:R-:W-:Y:S01]  /*10a40*/  LOP3.LUT R8, R8, 0xffff0000, RZ, 0xc0, !PT ;  /* 0xffff000008087812 */ /* 0x000fe200078ec0ff */
[C---:B------:R-:W-:Y:S01]  /*10a50*/  IMAD.U32 R48, R9.reuse, 0x10000, RZ ;  /* 0x0001000009307824 */ /* 0x040fe200078e00ff */
[----:B------:R-:W-:Y:S01]  /*10a60*/  LOP3.LUT R9, R9, 0xffff0000, RZ, 0xc0, !PT ;  /* 0xffff000009097812 */ /* 0x000fe200078ec0ff */
[-C--:B------:R-:W-:Y:S01]  /*10a70*/  FMUL.FTZ R51, R54, R47.reuse ;  /* 0x0000002f36337220 */ /* 0x080fe20000410000 */
[----:B------:R-:W-:Y:S01]  /*10a80*/  FMUL.FTZ R47, R52, R47 ;  /* 0x0000002f342f7220 */ /* 0x000fe20000410000 */
[-C--:B------:R-:W-:Y:S01]  /*10a90*/  FMUL.FTZ R53, R56, R8.reuse ;  /* 0x0000000838357220 */ /* 0x080fe20000410000 */
[----:B------:R-:W-:Y:S01]  /*10aa0*/  FMUL.FTZ R55, R32, R8 ;  /* 0x0000000820377220 */ /* 0x000fe20000410000 */
[----:B------:R-:W-:Y:S01]  /*10ab0*/  FFMA.FTZ R51, R52, R42, -R51 ;  /* 0x0000002a34337223 */ /* 0x000fe20000010833 */
[----:B------:R-:W-:-:S02]  /*10ac0*/  IMAD.U32 R52, R39, 0x10000, RZ ;  /* 0x0001000027347824 */ /* 0x000fc400078e00ff */
[-C--:B------:R-:W-:Y:S01]  /*10ad0*/  FFMA.FTZ R8, R32, R4.reuse, -R53 ;  /* 0x0000000420087223 */ /* 0x080fe20000010835 */
[----:B------:R-:W-:Y:S02]  /*10ae0*/  IMAD.U32 R49, R10, 0x10000, RZ ;  /* 0x000100000a317824 */ /* 0x000fe400078e00ff */
[----:B------:R-:W-:Y:S01]  /*10af0*/  FFMA.FTZ R32, R56, R4, R55 ;  /* 0x0000000438207223 */ /* 0x000fe20000010037 */
[-C--:B------:R-:W-:Y:S01]  /*10b00*/  FMUL.FTZ R53, R52, R48.reuse ;  /* 0x0000003034357220 */ /* 0x080fe20000410000 */
[----:B------:R-:W-:Y:S01]  /*10b10*/  FMUL.FTZ R57, R38, R48 ;  /* 0x0000003026397220 */ /* 0x000fe20000410000 */
[----:B------:R-:W-:Y:S02]  /*10b20*/  IMAD.U32 R55, R34, 0x10000, RZ ;  /* 0x0001000022377824 */ /* 0x000fe400078e00ff */
[----:B------:R-:W-:Y:S01]  /*10b30*/  FFMA.FTZ R47, R54, R42, R47 ;  /* 0x0000002a362f7223 */ /* 0x000fe2000001002f */
[-C--:B------:R-:W-:Y:S01]  /*10b40*/  FFMA.FTZ R53, R38, R44.reuse, -R53 ;  /* 0x0000002c26357223 */ /* 0x080fe20000010835 */
[-C--:B------:R-:W-:Y:S01]  /*10b50*/  FMUL.FTZ R4, R59, R49.reuse ;  /* 0x000000313b047220 */ /* 0x080fe20000410000 */
[----:B------:R-:W-:Y:S01]  /*10b60*/  LOP3.LUT R10, R10, 0xffff0000, RZ, 0xc0, !PT ;  /* 0xffff00000a0a7812 */ /* 0x000fe200078ec0ff */
[----:B------:R-:W-:Y:S01]  /*10b70*/  FFMA.FTZ R57, R52, R44, R57 ;  /* 0x0000002c34397223 */ /* 0x000fe20000010039 */
[----:B------:R-:W-:Y:S01]  /*10b80*/  LOP3.LUT R38, R34, 0xffff0000, RZ, 0xc0, !PT ;  /* 0xffff000022267812 */ /* 0x000fe200078ec0ff */
[----:B------:R-:W-:Y:S01]  /*10b90*/  FMUL.FTZ R34, R55, R49 ;  /* 0x0000003137227220 */ /* 0x000fe20000410000 */
[----:B------:R-:W-:Y:S01]  /*10ba0*/  LOP3.LUT R42, R40, 0xffff0000, RZ, 0xc0, !PT ;  /* 0xffff0000282a7812 */ /* 0x000fe200078ec0ff */
[----:B------:R-:W-:-:S02]  /*10bb0*/  IMAD.U32 R50, R11, 0x10000, RZ ;  /* 0x000100000b327824 */ /* 0x000fc400078e00ff */
[-C--:B------:R-:W-:Y:S01]  /*10bc0*/  FFMA.FTZ R40, R55, R45.reuse, -R4 ;  /* 0x0000002d37287223 */ /* 0x080fe20000010804 */
[----:B------:R-:W-:Y:S02]  /*10bd0*/  IMAD.U32 R44, R41, 0x10000, RZ ;  /* 0x00010000292c7824 */ /* 0x000fe400078e00ff */
[-C--:B------:R-:W-:Y:S01]  /*10be0*/  FMUL.FTZ R55, R38, R10.reuse ;  /* 0x0000000a26377220 */ /* 0x080fe20000410000 */
[----:B------:R-:W-:Y:S02]  /*10bf0*/  IMAD.U32 R4, R35, 0x10000, RZ ;  /* 0x0001000023047824 */ /* 0x000fe400078e00ff */
[----:B------:R-:W-:Y:S01]  /*10c00*/  FMUL.FTZ R49, R42, R10 ;  /* 0x0000000a2a317220 */ /* 0x000fe20000410000 */
[----:B------:R-:W-:Y:S01]  /*10c10*/  FFMA.FTZ R10, R59, R45, R34 ;  /* 0x0000002d3b0a7223 */ /* 0x000fe20000010022 */
[----:B------:R-:W-:Y:S01]  /*10c20*/  LOP3.LUT R11, R11, 0xffff0000, RZ, 0xc0, !PT ;  /* 0xffff00000b0b7812 */ /* 0x000fe200078ec0ff */
[-C--:B------:R-:W-:Y:S01]  /*10c30*/  FMUL.FTZ R45, R44, R50.reuse ;  /* 0x000000322c2d7220 */ /* 0x080fe20000410000 */
[----:B------:R-:W-:Y:S01]  /*10c40*/  LOP3.LUT R39, R39, 0xffff0000, RZ, 0xc0, !PT ;  /* 0xffff000027277812 */ /* 0x000fe200078ec0ff */
[----:B------:R-:W-:Y:S01]  /*10c50*/  FMUL.FTZ R59, R4, R50 ;  /* 0x00000032043b7220 */ /* 0x000fe20000410000 */
[----:B------:R-:W-:Y:S01]  /*10c60*/  LOP3.LUT R41, R41, 0xffff0000, RZ, 0xc0, !PT ;  /* 0xffff000029297812 */ /* 0x000fe200078ec0ff */
[----:B------:R-:W-:Y:S01]  /*10c70*/  FFMA.FTZ R55, R42, R6, R55 ;  /* 0x000000062a377223 */ /* 0x000fe20000010037 */
[----:B------:R-:W-:Y:S01]  /*10c80*/  LOP3.LUT R35, R35, 0xffff0000, RZ, 0xc0, !PT ;  /* 0xffff000023237812 */ /* 0x000fe200078ec0ff */
[----:B------:R-:W-:Y:S01]  /*10c90*/  FFMA.FTZ R45, R4, R46, -R45 ;  /* 0x0000002e042d7223 */ /* 0x000fe2000001082d */
[----:B------:R-:W-:Y:S01]  /*10ca0*/  LOP3.LUT R7, R7, 0xffff0000, RZ, 0xc0, !PT ;  /* 0xffff000007077812 */ /* 0x000fe200078ec0ff */
[----:B------:R-:W-:Y:S01]  /*10cb0*/  FFMA.FTZ R49, R38, R6, -R49 ;  /* 0x0000000626317223 */ /* 0x000fe20000010831 */
[----:B------:R-:W-:Y:S01]  /*10cc0*/  FFMA.FTZ R59, R44, R46, R59 ;  /* 0x0000002e2c3b7223 */ /* 0x000fe2000001003b */
        /* <DEDUP_REMOVED lines=18> */
.L_x_617:
[----:B------:R-:W-:Y:S05]  /*10df0*/  BSYNC B1 ;  /* 0x0000000000017941 */ /* 0x000fea0003800000 */
.L_x_616:
[----:B------:R-:W-:Y:S04]  /*10e00*/  BSSY B1, `(.L_x_618) ;  /* 0x0000061000017945 */ /* 0x000fe80003800000 */
[----:B------:R-:W-:Y:S05]  /*10e10*/  @P1 BRA `(.L_x_619) ;  /* 0x00000004007c1947 */ /* 0x000fea0003800000 */
[----:B01----:R-:W-:Y:S01]  /*10e20*/  SHF.R.S32.HI R5, RZ, 0x1f, R194 ;  /* 0x0000001fff057819 */ /* 0x003fe200000114c2 */
[----:B------:R-:W-:Y:S01]  /*10e30*/  IMAD.U32 R47, R28, 0x10000, RZ ;  /* 0x000100001c2f7824 */ /* 0x000fe200078e00ff */
[----:B------:R-:W-:Y:S01]  /*10e40*/  LEA.HI R4, R43, R198, RZ, 0x1d ;  /* 0x000000c62b047211 */ /* 0x000fe200078fe8ff */
[----:B------:R-:W-:Y:S01]  /*10e50*/  IMAD.U32 R45, R24, 0x10000, RZ ;  /* 0x00010000182d7824 */ /* 0x000fe200078e00ff */
[CC--:B------:R-:W-:Y:S01]  /*10e60*/  LEA.HI R7, R5.reuse, R194.reuse, RZ, 0x6 ;  /* 0x000000c205077211 */ /* 0x0c0fe200078f30ff */
[----:B------:R-:W-:Y:S01]  /*10e70*/  IMAD.U32 R55, R30, 0x10000, RZ ;  /* 0x000100001e377824 */ /* 0x000fe200078e00ff */
[----:B------:R-:W-:Y:S01]  /*10e80*/  LEA.HI R6, R5, R194, RZ, 0x3 ;  /* 0x000000c205067211 */ /* 0x000fe200078f18ff */
[----:B------:R-:W-:Y:S01]  /*10e90*/  IMAD.U32 R49, R26, 0x10000, RZ ;  /* 0x000100001a317824 */ /* 0x000fe200078e00ff */
[----:B------:R-:W-:Y:S01]  /*10ea0*/  SHF.R.S32.HI R5, RZ, 0x1f, R4 ;  /* 0x0000001fff057819 */ /* 0x000fe20000011404 */
[----:B------:R-:W-:Y:S01]  /*10eb0*/  IMAD.SHL.U32 R7, R7, 0x80, RZ ;  /* 0x0000008007077824 */ /* 0x000fe200078e00ff */
[----:B------:R-:W-:Y:S01]  /*10ec0*/  LOP3.LUT R8, R205, 0x38, R6, 0xf8, !PT ;  /* 0x00000038cd087812 */ /* 0x000fe200078ef806 */
[----:B------:R-:W-:Y:S01]  /*10ed0*/  IMAD.U32 R46, R29, 0x10000, RZ ;  /* 0x000100001d2e7824 */ /* 0x000fe200078e00ff */
[----:B------:R-:W-:Y:S01]  /*10ee0*/  LEA.HI R5, R5, R4, RZ, 0x3 ;  /* 0x0000000405057211 */ /* 0x000fe200078f18ff */
[----:B------:R-:W-:Y:S01]  /*10ef0*/  IMAD.SHL.U32 R4, R4, 0x8, RZ ;  /* 0x0000000804047824 */ /* 0x000fe200078e00ff */
[----:B------:R-:W-:Y:S01]  /*10f00*/  LOP3.LUT R6, R7, 0xffffe000, RZ, 0xc0, !PT ;  /* 0xffffe00007067812 */ /* 0x000fe200078ec0ff */
[----:B------:R-:W-:Y:S01]  /*10f10*/  IMAD.U32 R57, R31, 0x10000, RZ ;  /* 0x000100001f397824 */ /* 0x000fe200078e00ff */
[----:B------:R-:W-:Y:S01]  /*10f20*/  LOP3.LUT R8, R8, R60, RZ, 0x3c, !PT ;  /* 0x0000003c08087212 */ /* 0x000fe200078e3cff */
[----:B------:R-:W-:Y:S01]  /*10f30*/  IMAD.SHL.U32 R5, R5, 0x400, RZ ;  /* 0x0000040005057824 */ /* 0x000fe200078e00ff */
[----:B------:R-:W-:Y:S01]  /*10f40*/  LOP3.LUT R4, R205, 0x38, R4, 0xf8, !PT ;  /* 0x00000038cd047812 */ /* 0x000fe200078ef804 */
[----:B------:R-:W-:Y:S01]  /*10f50*/  IMAD.U32 R53, R27, 0x10000, RZ ;  /* 0x000100001b357824 */ /* 0x000fe200078e00ff */
[----:B------:R-:W-:-:S02]  /*10f60*/  IADD3 R6, R8, R6, R219 ;  /* 0x0000000608067210 */ /* 0x000fc40007ffe0db */
[----:B------:R-:W-:Y:S02]  /*10f70*/  LOP3.LUT R4, R4, R60, RZ, 0x3c, !PT ;  /* 0x0000003c04047212 */ /* 0x000fe400078e3cff */
[----:B------:R-:W-:Y:S01]  /*10f80*/  LOP3.LUT R5, R5, 0x7fffe000, RZ, 0xc0, !PT ;  /* 0x7fffe00005057812 */ /* 0x000fe200078ec0ff */
[----:B------:R-:W-:Y:S01]  /*10f90*/  IMAD R48, R6, 0x2, R229 ;  /* 0x0000000206307824 */ /* 0x000fe200078e02e5 */
[----:B------:R-:W-:Y:S02]  /*10fa0*/  LOP3.LUT R44, R28, 0xffff0000, RZ, 0xc0, !PT ;  /* 0xffff00001c2c7812 */ /* 0x000fe400078ec0ff */
[----:B------:R-:W-:Y:S02]  /*10fb0*/  IADD3 R9, R4, R5, R219 ;  /* 0x0000000504097210 */ /* 0x000fe40007ffe0db */
[----:B------:R-:W0:Y:S01]  /*10fc0*/  LDS.128 R4, [R48] ;  /* 0x0000000030047984 */ /* 0x000e220000000c00 */
[----:B------:R-:W-:Y:S02]  /*10fd0*/  LOP3.LUT R24, R24, 0xffff0000, RZ, 0xc0, !PT ;  /* 0xffff000018187812 */ /* 0x000fe400078ec0ff */
[----:B------:R-:W-:Y:S01]  /*10fe0*/  IMAD R32, R9, 0x2, R18 ;  /* 0x0000000209207824 */ /* 0x000fe200078e0212 */
[----:B------:R-:W-:-:S02]  /*10ff0*/  LOP3.LUT R26, R26, 0xffff0000, RZ, 0xc0, !PT ;  /* 0xffff00001a1a7812 */ /* 0x000fc400078ec0ff */
[----:B------:R-:W-:Y:S02]  /*11000*/  LOP3.LUT R30, R30, 0xffff0000, RZ, 0xc0, !PT ;  /* 0xffff00001e1e7812 */ /* 0x000fe400078ec0ff */
[----:B------:R-:W1:Y:S01]  /*11010*/  LDS.128 R8, [R32+0x12400] ;  /* 0x0124000020087984 */ /* 0x000e620000000c00 */
[----:B------:R-:W-:Y:S02]  /*11020*/  SHF.L.U32 R28, R25, 0x10, RZ ;  /* 0x00000010191c7819 */ /* 0x000fe400000006ff */
[----:B------:R-:W-:Y:S02]  /*11030*/  LOP3.LUT R29, R29, 0xffff0000, RZ, 0xc0, !PT ;  /* 0xffff00001d1d7812 */ /* 0x000fe400078ec0ff */
        /* <DEDUP_REMOVED lines=15> */
[-C--:B------:R-:W-:Y:S01]  /*11130*/  FMUL.FTZ R42, R47, R38.reuse ;  /* 0x000000262f2a7220 */ /* 0x080fe20000410000 */
[----:B------:R-:W-:Y:S01]  /*11140*/  FMUL.FTZ R38, R45, R38 ;  /* 0x000000262d267220 */ /* 0x000fe20000410000 */
[C---:B------:R-:W-:Y:S01]  /*11150*/  IMAD.U32 R39, R9.reuse, 0x10000, RZ ;  /* 0x0001000009277824 */ /* 0x040fe200078e00ff */
[----:B------:R-:W-:Y:S01]  /*11160*/  LOP3.LUT R9, R9, 0xffff0000, RZ, 0xc0, !PT ;  /* 0xffff000009097812 */ /* 0x000fe200078ec0ff */
[-C--:B------:R-:W-:Y:S01]  /*11170*/  FFMA.FTZ R42, R45, R33.reuse, -R42 ;  /* 0x000000212d2a7223 */ /* 0x080fe2000001082a */
[----:B------:R-:W-:Y:S01]  /*11180*/  FFMA.FTZ R38, R47, R33, R38 ;  /* 0x000000212f267223 */ /* 0x000fe20000010026 */
[-C--:B------:R-:W-:Y:S01]  /*11190*/  FMUL.FTZ R45, R44, R8.reuse ;  /* 0x000000082c2d7220 */ /* 0x080fe20000410000 */
[----:B------:R-:W-:Y:S01]  /*111a0*/  FMUL.FTZ R33, R24, R8 ;  /* 0x0000000818217220 */ /* 0x000fe20000410000 */
[----:B------:R-:W-:-:S02]  /*111b0*/  IMAD.U32 R41, R11, 0x10000, RZ ;  /* 0x000100000b297824 */ /* 0x000fc400078e00ff */
[----:B------:R-:W-:Y:S01]  /*111c0*/  FMUL.FTZ R51, R26, R10 ;  /* 0x0000000a1a337220 */ /* 0x000fe20000410000 */
[-C--:B------:R-:W-:Y:S01]  /*111d0*/  FFMA.FTZ R45, R24, R4.reuse, -R45 ;  /* 0x00000004182d7223 */ /* 0x080fe2000001082d */
[----:B------:R-:W-:Y:S01]  /*111e0*/  FFMA.FTZ R33, R44, R4, R33 ;  /* 0x000000042c217223 */ /* 0x000fe20000010021 */
[-C--:B------:R-:W-:Y:S01]  /*111f0*/  FMUL.FTZ R4, R55, R40.reuse ;  /* 0x0000002837047220 */ /* 0x080fe20000410000 */
[----:B------:R-:W-:Y:S01]  /*11200*/  FMUL.FTZ R40, R49, R40 ;  /* 0x0000002831287220 */ /* 0x000fe20000410000 */
[----:B------:R-:W-:Y:S01]  /*11210*/  FMUL.FTZ R47, R46, R39 ;  /* 0x000000272e2f7220 */ /* 0x000fe20000410000 */
[----:B------:R-:W-:Y:S01]  /*11220*/  LOP3.LUT R11, R11, 0xffff0000, RZ, 0xc0, !PT ;  /* 0xffff00000b0b7812 */ /* 0x000fe200078ec0ff */
[----:B------:R-:W-:Y:S01]  /*11230*/  FFMA.FTZ R8, R49, R35, -R4 ;  /* 0x0000002331087223 */ /* 0x000fe20000010804 */
[C---:B------:R-:W-:Y:S01]  /*11240*/  FMUL.FTZ R49, R30.reuse, R10 ;  /* 0x0000000a1e317220 */ /* 0x040fe20000410000 */
[----:B------:R-:W-:Y:S01]  /*11250*/  FMUL.FTZ R4, R57, R41 ;  /* 0x0000002939047220 */ /* 0x000fe20000410000 */
[-C--:B------:R-:W-:Y:S01]  /*11260*/  FFMA.FTZ R51, R30, R6.reuse, R51 ;  /* 0x000000061e337223 */ /* 0x080fe20000010033 */
[----:B------:R-:W-:Y:S01]  /*11270*/  FMUL.FTZ R39, R28, R39 ;  /* 0x000000271c277220 */ /* 0x000fe20000410000 */
[----:B------:R-:W-:Y:S01]  /*11280*/  FFMA.FTZ R49, R26, R6, -R49 ;  /* 0x000000061a317223 */ /* 0x000fe20000010831 */
[C---:B------:R-:W-:Y:S01]  /*11290*/  FMUL.FTZ R6, R53.reuse, R41 ;  /* 0x0000002935067220 */ /* 0x040fe20000410000 */
[-C--:B------:R-:W-:Y:S01]  /*112a0*/  FFMA.FTZ R47, R28, R34.reuse, -R47 ;  /* 0x000000221c2f7223 */ /* 0x080fe2000001082f */
[-C--:B------:R-:W-:Y:S01]  /*112b0*/  FFMA.FTZ R28, R53, R37.reuse, -R4 ;  /* 0x00000025351c7223 */ /* 0x080fe20000010804 */
[----:B------:R-:W-:Y:S01]  /*112c0*/  FFMA.FTZ R39, R46, R34, R39 ;  /* 0x000000222e277223 */ /* 0x000fe20000010027 */
        /* <DEDUP_REMOVED lines=20> */
.L_x_619:
[----:B------:R-:W-:Y:S05]  /*11410*/  BSYNC B1 ;  /* 0x0000000000017941 */ /* 0x000fea0003800000 */
.L_x_618:
[----:B------:R-:W-:Y:S05]  /*11420*/  @P2 BRA `(.L_x_594) ;  /* 0x00000004007c2947 */ /* 0x000fea0003800000 */
[----:B-12---:R-:W-:Y:S01]  /*11430*/  SHF.R.S32.HI R4, RZ, 0x1f, R193 ;  /* 0x0000001fff047819 */ /* 0x006fe200000114c1 */
[----:B------:R-:W-:Y:S01]  /*11440*/  IMAD.U32 R35, R14, 0x10000, RZ ;  /* 0x000100000e237824 */ /* 0x000fe200078e00ff */
[----:B------:R-:W-:Y:S01]  /*11450*/  LEA.HI R43, R43, R199, RZ, 0x1d ;  /* 0x000000c72b2b7211 */ /* 0x000fe200078fe8ff */
[----:B------:R-:W-:Y:S01]  /*11460*/  IMAD.U32 R33, R3, 0x10000, RZ ;  /* 0x0001000003217824 */ /* 0x000fe200078e00ff */
[CC--:B0-----:R-:W-:Y:S01]  /*11470*/  LEA.HI R5, R4.reuse, R193.reuse, RZ, 0x6 ;  /* 0x000000c104057211 */ /* 0x0c1fe200078f30ff */
        /* <DEDUP_REMOVED lines=9> */
[----:B------:R-:W-:-:S02]  /*11510*/  LOP3.LUT R6, R7, 0xffffe000, RZ, 0xc0, !PT ;  /* 0xffffe00007067812 */ /* 0x000fc400078ec0ff */
[----:B------:R-:W-:Y:S01]  /*11520*/  LOP3.LUT R8, R8, R60, RZ, 0x3c, !PT ;  /* 0x0000003c08087212 */ /* 0x000fe200078e3cff */
[----:B------:R-:W-:Y:S01]  /*11530*/  IMAD.SHL.U32 R5, R5, 0x400, RZ ;  /* 0x0000040005057824 */ /* 0x000fe200078e00ff */
[----:B------:R-:W-:Y:S02]  /*11540*/  LOP3.LUT R4, R205, 0x38, R4, 0xf8, !PT ;  /* 0x00000038cd047812 */ /* 0x000fe400078ef804 */
[----:B------:R-:W-:Y:S02]  /*11550*/  IADD3 R6, R8, R6, R219 ;  /* 0x0000000608067210 */ /* 0x000fe40007ffe0db */
[----:B------:R-:W-:Y:S02]  /*11560*/  LOP3.LUT R4, R4, R60, RZ, 0x3c, !PT ;  /* 0x0000003c04047212 */ /* 0x000fe400078e3cff */
[----:B------:R-:W-:Y:S01]  /*11570*/  LOP3.LUT R5, R5, 0x7fffe000, RZ, 0xc0, !PT ;  /* 0x7fffe00005057812 */ /* 0x000fe200078ec0ff */
[----:B------:R-:W-:Y:S01]  /*11580*/  IMAD R41, R6, 0x2, R229 ;  /* 0x0000000206297824 */ /* 0x000fe200078e02e5 */
[----:B------:R-:W-:-:S02]  /*11590*/  LOP3.LUT R42, R14, 0xffff0000, RZ, 0xc0, !PT ;  /* 0xffff00000e2a7812 */ /* 0x000fc400078ec0ff */
[----:B------:R-:W-:Y:S02]  /*115a0*/  IADD3 R9, R4, R5, R219 ;  /* 0x0000000504097210 */ /* 0x000fe40007ffe0db */
[----:B------:R-:W0:Y:S01]  /*115b0*/  LDS.128 R4, [R41] ;  /* 0x0000000029047984 */ /* 0x000e220000000c00 */
[----:B------:R-:W-:Y:S02]  /*115c0*/  LOP3.LUT R38, R3, 0xffff0000, RZ, 0xc0, !PT ;  /* 0xffff000003267812 */ /* 0x000fe400078ec0ff */
[----:B------:R-:W-:Y:S01]  /*115d0*/  IMAD R24, R9, 0x2, R18 ;  /* 0x0000000209187824 */ /* 0x000fe200078e0212 */
[----:B------:R-:W-:Y:S02]  /*115e0*/  LOP3.LUT R20, R20, 0xffff0000, RZ, 0xc0, !PT ;  /* 0xffff000014147812 */ /* 0x000fe400078ec0ff */
[----:B------:R-:W-:Y:S02]  /*115f0*/  LOP3.LUT R39, R15, 0xffff0000, RZ, 0xc0, !PT ;  /* 0xffff00000f277812 */ /* 0x000fe400078ec0ff */
[----:B------:R-:W1:Y:S01]  /*11600*/  LDS.128 R8, [R24+0x12400] ;  /* 0x0124000018087984 */ /* 0x000e620000000c00 */
        /* <DEDUP_REMOVED lines=14> */
[C---:B------:R-:W-:Y:S01]  /*116f0*/  FMUL.FTZ R14, R33.reuse, R29 ;  /* 0x0000001d210e7220 */ /* 0x040fe20000410000 */
[----:B------:R-:W-:Y:S01]  /*11700*/  FMUL.FTZ R3, R42, R8 ;  /* 0x000000082a037220 */ /* 0x000fe20000410000 */
[----:B------:R-:W-:Y:S01]  /*11710*/  FMUL.FTZ R29, R44, R30 ;  /* 0x0000001e2c1d7220 */ /* 0x000fe20000410000 */
[-C--:B------:R-:W-:Y:S01]  /*11720*/  FFMA.FTZ R34, R33, R25.reuse, -R34 ;  /* 0x0000001921227223 */ /* 0x080fe20000010822 */
[----:B------:R-:W-:Y:S01]  /*11730*/  FFMA.FTZ R14, R35, R25, R14 ;  /* 0x00000019230e7223 */ /* 0x000fe2000001000e */
[----:B------:R-:W-:Y:S01]  /*11740*/  FMUL.FTZ R25, R38, R8 ;  /* 0x0000000826197220 */ /* 0x000fe20000410000 */
[----:B------:R-:W-:Y:S01]  /*11750*/  FMUL.FTZ R33, R40, R30 ;  /* 0x0000001e28217220 */ /* 0x000fe20000410000 */
[----:B------:R-:W-:-:S02]  /*11760*/  IMAD.U32 R31, R10, 0x10000, RZ ;  /* 0x000100000a1f7824 */ /* 0x000fc400078e00ff */
[-C--:B------:R-:W-:Y:S01]  /*11770*/  FFMA.FTZ R3, R38, R4.reuse, -R3 ;  /* 0x0000000426037223 */ /* 0x080fe20000010803 */
[----:B------:R-:W-:Y:S02]  /*11780*/  IMAD.U32 R35, R12, 0x10000, RZ ;  /* 0x000100000c237824 */ /* 0x000fe400078e00ff */
[----:B------:R-:W-:Y:S01]  /*11790*/  FFMA.FTZ R25, R42, R4, R25 ;  /* 0x000000042a197223 */ /* 0x000fe20000010019 */
[-C--:B------:R-:W-:Y:S01]  /*117a0*/  FFMA.FTZ R29, R40, R26.reuse, -R29 ;  /* 0x0000001a281d7223 */ /* 0x080fe2000001081d */
[----:B------:R-:W-:Y:S01]  /*117b0*/  FFMA.FTZ R33, R44, R26, R33 ;  /* 0x0000001a2c217223 */ /* 0x000fe20000010021 */
[----:B------:R-:W-:Y:S01]  /*117c0*/  LOP3.LUT R10, R10, 0xffff0000, RZ, 0xc0, !PT ;  /* 0xffff00000a0a7812 */ /* 0x000fe200078ec0ff */
[-C--:B------:R-:W-:Y:S01]  /*117d0*/  FMUL.FTZ R4, R37, R31.reuse ;  /* 0x0000001f25047220 */ /* 0x080fe20000410000 */
[----:B------:R-:W-:Y:S01]  /*117e0*/  LOP3.LUT R26, R12, 0xffff0000, RZ, 0xc0, !PT ;  /* 0xffff00000c1a7812 */ /* 0x000fe200078ec0ff */
[----:B------:R-:W-:Y:S01]  /*117f0*/  FMUL.FTZ R12, R35, R31 ;  /* 0x0000001f230c7220 */ /* 0x000fe20000410000 */
[----:B------:R-:W-:-:S02]  /*11800*/  IMAD.U32 R32, R11, 0x10000, RZ ;  /* 0x000100000b207824 */ /* 0x000fc400078e00ff */
[-C--:B------:R-:W-:Y:S01]  /*11810*/  FFMA.FTZ R8, R35, R27.reuse, -R4 ;  /* 0x0000001b23087223 */ /* 0x080fe20000010804 */
[----:B------:R-:W-:Y:S02]  /*11820*/  IMAD.U32 R30, R21, 0x10000, RZ ;  /* 0x00010000151e7824 */ /* 0x000fe400078e00ff */
[-C--:B------:R-:W-:Y:S01]  /*11830*/  FMUL.FTZ R31, R20, R10.reuse ;  /* 0x0000000a141f7220 */ /* 0x080fe20000410000 */
[----:B------:R-:W-:Y:S01]  /*11840*/  FMUL.FTZ R35, R26, R10 ;  /* 0x0000000a1a237220 */ /* 0x000fe20000410000 */
[----:B------:R-:W-:Y:S01]  /*11850*/  LOP3.LUT R11, R11, 0xffff0000, RZ, 0xc0, !PT ;  /* 0xffff00000b0b7812 */ /* 0x000fe200078ec0ff */
[----:B------:R-:W-:Y:S02]  /*11860*/  IMAD.U32 R4, R13, 0x10000, RZ ;  /* 0x000100000d047824 */ /* 0x000fe400078e00ff */
[----:B------:R-:W-:Y:S01]  /*11870*/  FFMA.FTZ R10, R37, R27, R12 ;  /* 0x0000001b250a7223 */ /* 0x000fe2000001000c */
[----:B------:R-:W-:Y:S01]  /*11880*/  LOP3.LUT R21, R21, 0xffff0000, RZ, 0xc0, !PT ;  /* 0xffff000015157812 */ /* 0x000fe200078ec0ff */
[----:B------:R-:W-:Y:S01]  /*11890*/  FMUL.FTZ R27, R30, R32 ;  /* 0x000000201e1b7220 */ /* 0x000fe20000410000 */
[----:B------:R-:W-:Y:S01]  /*118a0*/  LOP3.LUT R13, R13, 0xffff0000, RZ, 0xc0, !PT ;  /* 0xffff00000d0d7812 */ /* 0x000fe200078ec0ff */
[-C--:B------:R-:W-:Y:S01]  /*118b0*/  FFMA.FTZ R31, R26, R6.reuse, -R31 ;  /* 0x000000061a1f7223 */ /* 0x080fe2000001081f */
[----:B------:R-:W-:Y:S01]  /*118c0*/  FFMA.FTZ R35, R20, R6, R35 ;  /* 0x0000000614237223 */ /* 0x000fe20000010023 */
[C---:B------:R-:W-:Y:S01]  /*118d0*/  FMUL.FTZ R37, R4.reuse, R32 ;  /* 0x0000002004257220 */ /* 0x040fe20000410000 */
[-C--:B------:R-:W-:Y:S01]  /*118e0*/  FFMA.FTZ R27, R4, R28.reuse, -R27 ;  /* 0x0000001c041b7223 */ /* 0x080fe2000001081b */
        /* <DEDUP_REMOVED lines=19> */
.L_x_594:
[----:B------:R-:W-:Y:S05]  /*11a20*/  BSYNC B0 ;  /* 0x0000000000007941 */ /* 0x000fea0003800000 */
.L_x_575:
[----:B------:R-:W-:Y:S01]  /*11a30*/  @!PT LDS RZ, [RZ] ;  /* 0x00000000fffff984 */ /* 0x000fe20000000800 */
[----:B------:R-:W-:Y:S01]  /*11a40*/  @!PT LDS RZ, [RZ] ;  /* 0x00000000fffff984 */ /* 0x000fe20000000800 */
[----:B------:R-:W-:Y:S01]  /*11a50*/  @!PT LDS RZ, [RZ] ;  /* 0x00000000fffff984 */ /* 0x000fe20000000800 */
[----:B------:R-:W-:Y:S01]  /*11a60*/  @!PT LDS RZ, [RZ] ;  /* 0x00000000fffff984 */ /* 0x000fe20000000800 */
[----:B------:R5:W-:Y:S06]  /*11a70*/  MEMBAR.ALL.CTA ;  /* 0x0000000000007992 */ /* 0x000bec0000008000 */
[----:B-----5:R-:W5:Y:S01]  /*11a80*/  FENCE.VIEW.ASYNC.S ;  /* 0x00000000000073c6 */ /* 0x020f620000000000 */
[----:B------:R-:W-:Y:S05]  /*11a90*/  WARPSYNC.ALL ;  /* 0x0000000000007948 */ /* 0x000fea0003800000 */
[----:B-----5:R-:W-:Y:S06]  /*11aa0*/  BAR.SYNC.DEFER_BLOCKING 0xd, 0x100 ;  /* 0x0344000000007b1d */ /* 0x020fec0000010000 */
.L_x_573:
[----:B------:R-:W-:-:S13]  /*11ab0*/  ISETP.NE.AND P0, PT, R214, 0x3, PT ;  /* 0x00000003d600780c */ /* 0x000fda0003f05270 */
[----:B------:R-:W-:Y:S05]  /*11ac0*/  @!P0 BRA `(.L_x_620) ;  /* 0x0000000000048947 */ /* 0x000fea0003800000 */
[----:B------:R-:W-:Y:S01]  /*11ad0*/  BPT.TRAP 0x1 ;  /* 0x000000040000795c */ /* 0x000fe20000300000 */
.L_x_620:
[----:B012-4-:R-:W-:Y:S01]  /*11ae0*/  IMAD R3, R211, 0x8, R18 ;  /* 0x00000008d3037824 */ /* 0x017fe200078e0212 */
[----:B---3--:R-:W-:-:S04]  /*11af0*/  SHF.L.U32 R0, R220, 0x1f, RZ ;  /* 0x0000001fdc007819 */ /* 0x008fc800000006ff */
[----:B------:R0:W1:Y:S01]  /*11b00*/  SYNCS.PHASECHK.TRANS64.TRYWAIT P1, [R3+URZ+0x30830], R0 ;  /* 0x03083000030075a7 */ /* 0x000062000802017f */
[----:B------:R-:W-:Y:S05]  /*11b10*/  @!P0 BRA `(.L_x_621) ;  /* 0x0000000000048947 */ /* 0x000fea0003800000 */
[----:B------:R-:W-:Y:S01]  /*11b20*/  BPT.TRAP 0x1 ;  /* 0x000000040000795c */ /* 0x000fe20000300000 */
.L_x_621:
[----:B------:R-:W-:Y:S01]  /*11b30*/  IMAD.MOV.U32 R119, RZ, RZ, RZ ;  /* 0x000000ffff777224 */ /* 0x000fe200078e00ff */
[----:B-1----:R-:W-:Y:S06]  /*11b40*/  @P1 BRA `(.L_x_622) ;  /* 0x0000000000081947 */ /* 0x002fec0003800000 */
[----:B------:R-:W1:Y:S02]  /*11b50*/  SYNCS.PHASECHK.TRANS64.TRYWAIT P1, [R3+URZ+0x30830], R0 ;  /* 0x03083000030075a7 */ /* 0x000e64000802017f */
[----:B-1----:R-:W-:Y:S05]  /*11b60*/  @!P1 BRA `(.L_x_623) ;  /* 0x0000011400d49947 */ /* 0x002fea0003800000 */
.L_x_622:
[----:B------:R-:W-:Y:S05]  /*11b70*/  WARPSYNC.ALL ;  /* 0x0000000000007948 */ /* 0x000fea0003800000 */
[----:B01----:R-:W-:Y:S01]  /*11b80*/  VIADD R0, R18, 0x1e400 ;  /* 0x0001e40012007836 */ /* 0x003fe20000000000 */
[----:B------:R-:W-:Y:S01]  /*11b90*/  R2UR UR4, R36 ;  /* 0x00000000240472ca */ /* 0x000fe200000e0000 */
[----:B------:R-:W-:Y:S01]  /*11ba0*/  UMOV UR9, 0x40000040 ;  /* 0x4000004000097882 */ /* 0x000fe20000000000 */
[----:B------:R-:W-:Y:S01]  /*11bb0*/  MOV R5, 0x40000040 ;  /* 0x4000004000057802 */ /* 0x000fe20000000f00 */
[----:B------:R-:W-:Y:S01]  /*11bc0*/  WARPGROUP.ARRIVE ;  /* 0x00000000000079c5 */ /* 0x000fe20000000000 */
[----:B------:R-:W-:Y:S01]  /*11bd0*/  SHF.R.U32.HI R0, RZ, 0x4, R0 ;  /* 0x00000004ff007819 */ /* 0x000fe20000011600 */
[----:B------:R-:W-:Y:S01]  /*11be0*/  IMAD.MOV.U32 R7, RZ, RZ, 0x40000040 ;  /* 0x40000040ff077424 */ /* 0x000fe200078e00ff */
[----:B------:R-:W-:Y:S01]  /*11bf0*/  R2UR UR11, R5 ;  /* 0x00000000050b72ca */ /* 0x000fe200000e0000 */
[----:B------:R-:W-:Y:S01]  /*11c00*/  IMAD.U32 R9, RZ, RZ, UR9 ;  /* 0x00000009ff097e24 */ /* 0x000fe2000f8e00ff */
[----:B------:R-:W-:Y:S01]  /*11c10*/  LOP3.LUT R0, R0, 0x3fff, RZ, 0xc0, !PT ;  /* 0x00003fff00007812 */ /* 0x000fe200078ec0ff */
[----:B------:R-:W-:Y:S01]  /*11c20*/  UMOV UR57, 0x40000040 ;  /* 0x4000004000397882 */ /* 0x000fe20000000000 */
[----:B------:R-:W-:Y:S01]  /*11c30*/  UMOV UR53, 0x40000040 ;  /* 0x4000004000357882 */ /* 0x000fe20000000000 */
[----:B------:R-:W-:Y:S01]  /*11c40*/  UMOV UR45, 0x40000040 ;  /* 0x40000040002d7882 */ /* 0x000fe20000000000 */
[----:B------:R-:W-:Y:S01]  /*11c50*/  LOP3.LUT R222, R0, 0x10000, RZ, 0xfc, !PT ;  /* 0x0001000000de7812 */ /* 0x000fe200078efcff */
[----:B------:R-:W-:Y:S01]  /*11c60*/  ULOP3.LUT UR4, UR4, 0x10000, URZ, 0xfc, !UPT ;  /* 0x0001000004047892 */ /* 0x000fe2000f8efc3f */
[----:B------:R-:W-:Y:S01]  /*11c70*/  IMAD.MOV.U32 R5, RZ, RZ, 0x40000040 ;  /* 0x40000040ff057424 */ /* 0x000fe200078e00ff */
[----:B------:R-:W-:Y:S01]  /*11c80*/  UMOV UR41, 0x40000040 ;  /* 0x4000004000297882 */ /* 0x000fe20000000000 */
[----:B------:R-:W-:Y:S01]  /*11c90*/  UMOV UR37, 0x40000040 ;  /* 0x4000004000257882 */ /* 0x000fe20000000000 */
[----:B------:R-:W-:Y:S01]  /*11ca0*/  IMAD R4, R211, 0x900, R222 ;  /* 0x00000900d3047824 */ /* 0x000fe200078e02de */
[----:B------:R-:W-:Y:S01]  /*11cb0*/  UIADD3 UR5, UR4, 0x2, URZ ;  /* 0x0000000204057890 */ /* 0x000fe2000fffe03f */
[----:B------:R-:W-:Y:S01]  /*11cc0*/  R2UR UR39, R5 ;  /* 0x00000000052772ca */ /* 0x000fe200000e0000 */
[----:B------:R-:W-:Y:S01]  /*11cd0*/  UMOV UR8, UR4 ;  /* 0x0000000400087c82 */ /* 0x000fe20008000000 */
[C---:B------:R-:W-:Y:S01]  /*11ce0*/  VIADD R6, R4.reuse, 0x2 ;  /* 0x0000000204067836 */ /* 0x040fe20000000000 */
[----:B------:R-:W-:Y:S01]  /*11cf0*/  R2UR UR10, R4 ;  /* 0x00000000040a72ca */ /* 0x000fe200000e0000 */
[----:B------:R-:W-:Y:S01]  /*11d00*/  IMAD.U32 R8, RZ, RZ, UR8 ;  /* 0x00000008ff087e24 */ /* 0x000fe2000f8e00ff */
[----:B------:R-:W-:-:S02]  /*11d10*/  UIADD3 UR56, UR4, 0x406, URZ ;  /* 0x0000040604387890 */ /* 0x000fc4000fffe03f */
[----:B------:R-:W-:Y:S02]  /*11d20*/  UIADD3 UR52, UR4, 0x800, URZ ;  /* 0x0000080004347890 */ /* 0x000fe4000fffe03f */
[----:B------:R0:W-:Y:S01]  /*11d30*/  STL.64 [R1+0x38], R8 ;  /* 0x0000380801007387 */ /* 0x0001e20000100a00 */
[----:B------:R-:W-:Y:S02]  /*11d40*/  UIADD3 UR44, UR4, 0x802, URZ ;  /* 0x00000802042c7890 */ /* 0x000fe4000fffe03f */
[----:B------:R-:W-:Y:S02]  /*11d50*/  UIADD3 UR40, UR4, 0x804, URZ ;  /* 0x0000080404287890 */ /* 0x000fe4000fffe03f */
[----:B------:R-:W-:Y:S02]  /*11d60*/  UIADD3 UR36, UR4, 0x806, URZ ;  /* 0x0000080604247890 */ /* 0x000fe4000fffe03f */
[----:B------:R-:W-:Y:S01]  /*11d70*/  HGMMA.64x96x16.F32.BF16 R24, gdesc[UR8], RZ, !UPT, gsb0 ;  /* 0x01600000081879f0 */ /* 0x000fe2000c0018ff */
[----:B------:R-:W-:Y:S01]  /*11d80*/  R2UR UR10, R6 ;  /* 0x00000000060a72ca */ /* 0x000fe200000e0000 */
[----:B------:R-:W-:Y:S01]  /*11d90*/  UMOV UR8, UR5 ;  /* 0x0000000500087c82 */ /* 0x000fe20008000000 */
[----:B------:R-:W-:Y:S01]  /*11da0*/  R2UR UR11, R7 ;  /* 0x00000000070b72ca */ /* 0x000fe200000e0000 */
[----:B------:R-:W-:Y:S01]  /*11db0*/  UMOV UR9, 0x40000040 ;  /* 0x4000004000097882 */ /* 0x000fe20000000000 */
[----:B------:R-:W-:Y:S01]  /*11dc0*/  VIADD R6, R4, 0x4 ;  /* 0x0000000404067836 */ /* 0x000fe20000000000 */
[----:B------:R-:W-:Y:S01]  /*11dd0*/  UIADD3 UR5, UR4, 0x4, URZ ;  /* 0x0000000404057890 */ /* 0x000fe2000fffe03f */
[----:B------:R-:W-:-:S02]  /*11de0*/  IMAD.MOV.U32 R7, RZ, RZ, 0x40000040 ;  /* 0x40000040ff077424 */ /* 0x000fc400078e00ff */
[----:B0-----:R-:W-:Y:S02]  /*11df0*/  IMAD.U32 R8, RZ, RZ, UR8 ;  /* 0x00000008ff087e24 */ /* 0x001fe4000f8e00ff */
[----:B------:R-:W-:-:S05]  /*11e00*/  IMAD.U32 R9, RZ, RZ, UR9 ;  /* 0x00000009ff097e24 */ /* 0x000fca000f8e00ff */
[----:B------:R0:W-:Y:S01]  /*11e10*/  STL.64 [R1+0x30], R8 ;  /* 0x0000300801007387 */ /* 0x0001e20000100a00 */
[----:B------:R-:W-:Y:S02]  /*11e20*/  WARPGROUP.DEPBAR.LE gsb0, 0x0 ;  /* 0x00008000000079c5 */ /* 0x000fe40000010000 */
[----:B------:R-:W-:-:S06]  /*11e30*/  WARPGROUP.ARRIVE ;  /* 0x00000000000079c5 */ /* 0x000fcc0000000000 */
[----:B------:R-:W-:Y:S01]  /*11e40*/  HGMMA.64x96x16.F32.BF16 R24, gdesc[UR8], R24, gsb0 ;  /* 0x01600000081879f0 */ /* 0x000fe20008001818 */
[----:B------:R-:W-:Y:S01]  /*11e50*/  R2UR UR10, R6 ;  /* 0x00000000060a72ca */ /* 0x000fe200000e0000 */
[----:B------:R-:W-:Y:S01]  /*11e60*/  UMOV UR8, UR5 ;  /* 0x0000000500087c82 */ /* 0x000fe20008000000 */
[----:B------:R-:W-:Y:S01]  /*11e70*/  R2UR UR11, R7 ;  /* 0x00000000070b72ca */ /* 0x000fe200000e0000 */
[----:B------:R-:W-:Y:S01]  /*11e80*/  UMOV UR9, 0x40000040 ;  /* 0x4000004000097882 */ /* 0x000fe20000000000 */
[----:B------:R-:W-:Y:S01]  /*11e90*/  VIADD R6, R4, 0x6 ;  /* 0x0000000604067836 */ /* 0x000fe20000000000 */
[----:B------:R-:W-:Y:S01]  /*11ea0*/  UIADD3 UR5, UR4, 0x6, URZ ;  /* 0x0000000604057890 */ /* 0x000fe2000fffe03f */
[----:B------:R-:W-:Y:S02]  /*11eb0*/  IMAD.MOV.U32 R7, RZ, RZ, 0x40000040 ;  /* 0x40000040ff077424 */ /* 0x000fe400078e00ff */
        /* <DEDUP_REMOVED lines=49> */
[----:B------:R-:W-:Y:S02]  /*121d0*/  VIADD R6, R4, 0x306 ;  /* 0x0000030604067836 */ /* 0x000fe40000000000 */
[----:B------:R-:W-:Y:S02]  /*121e0*/  IMAD.MOV.U32 R7, RZ, RZ, 0x40000040 ;  /* 0x40000040ff077424 */ /* 0x000fe400078e00ff */
[----:B0-----:R-:W-:Y:S01]  /*121f0*/  IMAD.U32 R8, RZ, RZ, UR8 ;  /* 0x00000008ff087e24 */ /* 0x001fe2000f8e00ff */
[----:B------:R-:W-:Y:S01]  /*12200*/  R2UR UR58, R6 ;  /* 0x00000000063a72ca */ /* 0x000fe200000e0000 */
[----:B------:R-:W-:Y:S01]  /*12210*/  IMAD.U32 R9, RZ, RZ, UR9 ;  /* 0x00000009ff097e24 */ /* 0x000fe2000f8e00ff */
[----:B------:R-:W-:Y:S01]  /*12220*/  R2UR UR59, R7 ;  /* 0x00000000073b72ca */ /* 0x000fe200000e0000 */
[----:B------:R-:W-:Y:S01]  /*12230*/  IMAD.MOV.U32 R7, RZ, RZ, 0x40000040 ;  /* 0x40000040ff077424 */ /* 0x000fe200078e00ff */
[----:B------:R-:W-:-:S02]  /*12240*/  IADD3 R6, R4, 0x600, RZ ;  /* 0x0000060004067810 */ /* 0x000fc40007ffe0ff */
[----:B------:R0:W-:Y:S02]  /*12250*/  STL.64 [R1+0x8], R8 ;  /* 0x0000080801007387 */ /* 0x0001e40000100a00 */
[----:B------:R-:W-:Y:S01]  /*12260*/  R2UR UR54, R6 ;  /* 0x00000000063672ca */ /* 0x000fe200000e0000 */
[----:B------:R-:W-:Y:S01]  /*12270*/  VIADD R6, R4, 0x602 ;  /* 0x0000060204067836 */ /* 0x000fe20000000000 */
[----:B------:R-:W-:Y:S01]  /*12280*/  R2UR UR55, R7 ;  /* 0x00000000073772ca */ /* 0x000fe200000e0000 */
[----:B------:R-:W-:-:S03]  /*12290*/  IMAD.MOV.U32 R7, RZ, RZ, 0x40000040 ;  /* 0x40000040ff077424 */ /* 0x000fc600078e00ff */
[----:B------:R-:W-:Y:S01]  /*122a0*/  R2UR UR46, R6 ;  /* 0x00000000062e72ca */ /* 0x000fe200000e0000 */
[C---:B------:R-:W-:Y:S01]  /*122b0*/  VIADD R6, R4.reuse, 0x604 ;  /* 0x0000060404067836 */ /* 0x040fe20000000000 */
[----:B------:R-:W-:Y:S01]  /*122c0*/  R2UR UR47, R7 ;  /* 0x00000000072f72ca */ /* 0x000fe200000e0000 */
[----:B------:R-:W-:Y:S02]  /*122d0*/  IMAD.MOV.U32 R7, RZ, RZ, 0x40000040 ;  /* 0x40000040ff077424 */ /* 0x000fe400078e00ff */
[----:B------:R-:W-:Y:S01]  /*122e0*/  VIADD R4, R4, 0x606 ;  /* 0x0000060604047836 */ /* 0x000fe20000000000 */
[----:B------:R-:W-:Y:S02]  /*122f0*/  R2UR UR42, R6 ;  /* 0x00000000062a72ca */ /* 0x000fe400000e0000 */
[----:B------:R-:W-:Y:S02]  /*12300*/  R2UR UR43, R7 ;  /* 0x00000000072b72ca */ /* 0x000fe400000e0000 */
[----:B------:R-:W-:Y:S01]  /*12310*/  R2UR UR38, R4 ;  /* 0x00000000042672ca */ /* 0x000fe200000e0000 */
[----:B------:R-:W-:-:S02]  /*12320*/  WARPGROUP.DEPBAR.LE gsb0, 0x0 ;  /* 0x00008000000079c5 */ /* 0x000fc40000010000 */
        /* <DEDUP_REMOVED lines=18> */
[----:B0-----:R-:W-:Y:S05]  /*12450*/  @!P0 BRA `(.L_x_624) ;  /* 0x0000000000048947 */ /* 0x001fea0003800000 */
[----:B------:R-:W-:Y:S01]  /*12460*/  BPT.TRAP 0x1 ;  /* 0x000000040000795c */ /* 0x000fe20000300000 */
.L_x_624:
[----:B------:R-:W2:Y:S01]  /*12470*/  LDL R0, [R1+0x44] ;  /* 0x0000440001007983 */ /* 0x000ea20000100800 */
[----:B------:R-:W-:Y:S01]  /*12480*/  ULDC UR4, c[0x0][0x988] ;  /* 0x0002620000047ab9 */ /* 0x000fe20000000800 */
[----:B------:R-:W-:Y:S01]  /*12490*/  P2R R4, PR, RZ, 0x1 ;  /* 0x00000001ff047803 */ /* 0x000fe20000000000 */
[----:B------:R-:W-:Y:S01]  /*124a0*/  ULDC UR38, c[0x0][0x988] ;  /* 0x0002620000267ab9 */ /* 0x000fe20000000800 */
[----:B------:R-:W-:Y:S01]  /*124b0*/  BSSY B0, `(.L_x_625) ;  /* 0x00003f4000007945 */ /* 0x000fe20003800000 */
[--C-:B------:R-:W-:Y:S01]  /*124c0*/  IMAD.MOV.U32 R118, RZ, RZ, R119.reuse ;  /* 0x000000ffff767224 */ /* 0x100fe200078e0077 */
[----:B------:R-:W-:Y:S01]  /*124d0*/  MOV R102, R119 ;  /* 0x0000007700667202 */ /* 0x000fe20000000f00 */
[--C-:B------:R-:W-:Y:S02]  /*124e0*/  IMAD.MOV.U32 R117, RZ, RZ, R119.reuse ;  /* 0x000000ffff757224 */ /* 0x100fe400078e0077 */
[--C-:B------:R-:W-:Y:S02]  /*124f0*/  IMAD.MOV.U32 R116, RZ, RZ, R119.reuse ;  /* 0x000000ffff747224 */ /* 0x100fe400078e0077 */
[----:B------:R-:W-:-:S02]  /*12500*/  IMAD.MOV.U32 R115, RZ, RZ, R119 ;  /* 0x000000ffff737224 */ /* 0x000fc400078e0077 */
[--C-:B------:R-:W-:Y:S02]  /*12510*/  IMAD.MOV.U32 R114, RZ, RZ, R119.reuse ;  /* 0x000000ffff727224 */ /* 0x100fe400078e0077 */
[--C-:B------:R-:W-:Y:S02]  /*12520*/  IMAD.MOV.U32 R113, RZ, RZ, R119.reuse ;  /* 0x000000ffff717224 */ /* 0x100fe400078e0077 */
[--C-:B------:R-:W-:Y:S02]  /*12530*/  IMAD.MOV.U32 R112, RZ, RZ, R119.reuse ;  /* 0x000000ffff707224 */ /* 0x100fe400078e0077 */
        /* <DEDUP_REMOVED lines=22> */
[----:B------:R-:W-:Y:S01]  /*126a0*/  IMAD.MOV.U32 R72, RZ, RZ, R119 ;  /* 0x000000ffff487224 */ /* 0x000fe200078e0077 */
[----:B--2---:R-:W-:-:S05]  /*126b0*/  IADD3 R5, R138, 0x60, -R0 ;  /* 0x000000608a057810 */ /* 0x004fca0007ffe800 */
[----:B------:R-:W-:-:S05]  /*126c0*/  IMAD R5, R2, -0x60, R5 ;  /* 0xffffffa002057824 */ /* 0x000fca00078e0205 */
[C---:B------:R-:W-:Y:S02]  /*126d0*/  ISETP.GT.AND P6, PT, R5.reuse, RZ, PT ;  /* 0x000000ff0500720c */ /* 0x040fe40003fc4270 */
[C---:B------:R-:W-:Y:S02]  /*126e0*/  ISETP.GT.AND P5, PT, R5.reuse, 0x1, PT ;  /* 0x000000010500780c */ /* 0x040fe40003fa4270 */
[----:B------:R-:W-:Y:S02]  /*126f0*/  ISETP.GT.AND P4, PT, R5, 0x8, PT ;  /* 0x000000080500780c */ /* 0x000fe40003f84270 */
[----:B------:R-:W-:Y:S02]  /*12700*/  FSEL R24, R24, -INF , P6 ;  /* 0xff80000018187808 */ /* 0x000fe40003000000 */
[----:B------:R-:W-:Y:S02]  /*12710*/  FSEL R89, R25, -INF , P5 ;  /* 0xff80000019597808 */ /* 0x000fe40002800000 */
[----:B------:R-:W-:-:S02]  /*12720*/  ISETP.GT.AND P3, PT, R5, 0x9, PT ;  /* 0x000000090500780c */ /* 0x000fc40003f64270 */
[----:B------:R-:W-:Y:S02]  /*12730*/  FSEL R85, R28, -INF , P4 ;  /* 0xff8000001c557808 */ /* 0x000fe40002000000 */
[----:B------:R-:W-:Y:S02]  /*12740*/  FMNMX.FTZ R0, R24, R89, !PT ;  /* 0x0000005918007209 */ /* 0x000fe40007810000 */
[----:B------:R-:W-:Y:S02]  /*12750*/  ISETP.GT.AND P2, PT, R5, 0x10, PT ;  /* 0x000000100500780c */ /* 0x000fe40003f44270 */
[----:B------:R-:W-:Y:S02]  /*12760*/  FSEL R77, R29, -INF , P3 ;  /* 0xff8000001d4d7808 */ /* 0x000fe40001800000 */
[----:B------:R-:W-:Y:S02]  /*12770*/  FMNMX.FTZ R0, R85, R0, !PT ;  /* 0x0000000055007209 */ /* 0x000fe40007810000 */
        /* <DEDUP_REMOVED lines=17> */
[----:B------:R-:W-:Y:S01]  /*12890*/  FSEL R37, R40, -INF , P4 ;  /* 0xff80000028257808 */ /* 0x000fe20002000000 */
[----:B------:R-:W-:Y:S01]  /*128a0*/  IMAD.MOV.U32 R40, RZ, RZ, R119 ;  /* 0x000000ffff287224 */ /* 0x000fe200078e0077 */
        /* <DEDUP_REMOVED lines=36> */
[--C-:B------:R-:W-:Y:S01]  /*12af0*/  IMAD.MOV.U32 R56, RZ, RZ, R119.reuse ;  /* 0x000000ffff387224 */ /* 0x100fe200078e0077 */
[----:B------:R-:W-:Y:S02]  /*12b00*/  FMNMX.FTZ R0, R93, R0, !PT ;  /* 0x000000005d007209 */ /* 0x000fe40007810000 */
[----:B------:R-:W-:Y:S01]  /*12b10*/  FSEL R25, R50, -INF , P6 ;  /* 0xff80000032197808 */ /* 0x000fe20003000000 */
[----:B------:R-:W-:Y:S01]  /*12b20*/  IMAD.MOV.U32 R50, RZ, RZ, R119 ;  /* 0x000000ffff327224 */ /* 0x000fe200078e0077 */
        /* <DEDUP_REMOVED lines=29> */
[----:B------:R-:W-:Y:S02]  /*12d00*/  FMNMX.FTZ R0, R103, R0, !PT ;  /* 0x0000000067007209 */ /* 0x000fe40007810000 */
[----:B------:R-:W-:Y:S02]  /*12d10*/  FSEL R67, R67, -INF , P3 ;  /* 0xff80000043437808 */ /* 0x000fe40001800000 */
[----:B------:R-:W-:Y:S01]  /*12d20*/  FMNMX.FTZ R8, R69, R0, !PT ;  /* 0x0000000045087209 */ /* 0x000fe20007810000 */
[----:B------:R-:W-:Y:S01]  /*12d30*/  IMAD.U32 R0, RZ, RZ, UR4 ;  /* 0x00000004ff007e24 */ /* 0x000fe2000f8e00ff */
[----:B------:R-:W-:-:S02]  /*12d40*/  FSEL R71, R71, -INF , P1 ;  /* 0xff80000047477808 */ /* 0x000fc40000800000 */
[----:B------:R-:W-:Y:S01]  /*12d50*/  MOV R44, R119 ;  /* 0x00000077002c7202 */ /* 0x000fe20000000f00 */
[----:B------:R-:W0:Y:S02]  /*12d60*/  SHFL.BFLY PT, R5, R8, 0x2, 0x1f ;  /* 0x0c401f0008057f89 */ /* 0x000e2400000e0000 */
[----:B0-----:R-:W-:-:S05]  /*12d70*/  FMNMX.FTZ R10, R8, R5, !PT ;  /* 0x00000005080a7209 */ /* 0x001fca0007810000 */
[----:B------:R-:W0:Y:S02]  /*12d80*/  SHFL.BFLY PT, R5, R10, 0x1, 0x1f ;  /* 0x0c201f000a057f89 */ /* 0x000e2400000e0000 */
[----:B0-----:R-:W-:-:S04]  /*12d90*/  FMNMX.FTZ R5, R10, R5, !PT ;  /* 0x000000050a057209 */ /* 0x001fc80007810000 */
[C---:B------:R-:W-:Y:S01]  /*12da0*/  FSETP.NEU.FTZ.AND P0, PT, R5.reuse, -INF , PT ;  /* 0xff8000000500780b */ /* 0x040fe20003f1d000 */
[----:B------:R-:W-:-:S05]  /*12db0*/  FMUL.FTZ R6, R5, R0 ;  /* 0x0000000005067220 */ /* 0x000fca0000410000 */
[----:B------:R-:W-:Y:S02]  /*12dc0*/  FSEL R6, R6, RZ, P0 ;  /* 0x000000ff06067208 */ /* 0x000fe40000000000 */
[----:B------:R-:W-:Y:S02]  /*12dd0*/  ISETP.NE.AND P0, PT, R4, RZ, PT ;  /* 0x000000ff0400720c */ /* 0x000fe40003f05270 */
[----:B------:R-:W-:Y:S01]  /*12de0*/  FMNMX.FTZ R4, R7, R27, !PT ;  /* 0x0000001b07047209 */ /* 0x000fe20007810000 */
[-CC-:B------:R-:W-:Y:S01]  /*12df0*/  FFMA.FTZ R184, R73, R0.reuse, -R6.reuse ;  /* 0x0000000049b87223 */ /* 0x180fe20000010806 */
[-CC-:B------:R-:W-:Y:S01]  /*12e00*/  FFMA.FTZ R73, R75, R0.reuse, -R6.reuse ;  /* 0x000000004b497223 */ /* 0x180fe20000010806 */
[----:B------:R-:W-:Y:S01]  /*12e10*/  FSEL R75, R62, -INF , P6 ;  /* 0xff8000003e4b7808 */ /* 0x000fe20003000000 */
[--C-:B------:R-:W-:Y:S01]  /*12e20*/  FFMA.FTZ R61, R77, R0, -R6.reuse ;  /* 0x000000004d3d7223 */ /* 0x100fe20000010806 */
[----:B------:R-:W-:Y:S01]  /*12e30*/  FMNMX.FTZ R4, R9, R4, !PT ;  /* 0x0000000409047209 */ /* 0x000fe20007810000 */
        /* <DEDUP_REMOVED lines=13> */
[----:B------:R-:W-:Y:S01]  /*12f10*/  MUFU.EX2 R190, R190 ;  /* 0x000000be00be7308 */ /* 0x000fe20000000800 */
[--C-:B------:R-:W-:Y:S01]  /*12f20*/  FFMA.FTZ R41, R41, R0, -R6.reuse ;  /* 0x0000000029297223 */ /* 0x100fe20000010806 */
[----:B------:R-:W-:Y:S01]  /*12f30*/  FMNMX.FTZ R4, R13, R4, !PT ;  /* 0x000000040d047209 */ /* 0x000fe20007810000 */
[-CC-:B------:R-:W-:Y:S01]  /*12f40*/  FFMA.FTZ R45, R45, R0.reuse, -R6.reuse ;  /* 0x000000002d2d7223 */ /* 0x180fe20000010806 */
[-CC-:B------:R-:W-:Y:S01]  /*12f50*/  FFMA.FTZ R176, R87, R0.reuse, -R6.reuse ;  /* 0x0000000057b07223 */ /* 0x180fe20000010806 */
        /* <DEDUP_REMOVED lines=11> */
[----:B------:R-:W0:Y:S01]  /*13010*/  MUFU.EX2 R53, R53 ;  /* 0x0000003500357308 */ /* 0x000e220000000800 */
[--C-:B------:R-:W-:Y:S01]  /*13020*/  FFMA.FTZ R170, R103, R0, -R6.reuse ;  /* 0x0000000067aa7223 */ /* 0x100fe20000010806 */
[----:B------:R-:W-:Y:S01]  /*13030*/  FMNMX.FTZ R4, R21, R4, !PT ;  /* 0x0000000415047209 */ /* 0x000fe20007810000 */
[----:B------:R-:W-:Y:S01]  /*13040*/  FFMA.FTZ R69, R69, R0, -R6 ;  /* 0x0000000045457223 */ /* 0x000fe20000010806 */
[----:B------:R-:W-:-:S02]  /*13050*/  IMAD.MOV.U32 R103, RZ, RZ, R119 ;  /* 0x000000ffff677224 */ /* 0x000fc400078e0077 */
[----:B------:R-:W-:Y:S01]  /*13060*/  FMNMX.FTZ R4, R47, R4, !PT ;  /* 0x000000042f047209 */ /* 0x000fe20007810000 */
[--C-:B------:R-:W-:Y:S01]  /*13070*/  IMAD.MOV.U32 R101, RZ, RZ, R119.reuse ;  /* 0x000000ffff657224 */ /* 0x100fe200078e0077 */
[----:B------:R1:W-:Y:S01]  /*13080*/  MUFU.EX2 R63, R81 ;  /* 0x00000051003f7308 */ /* 0x0003e20000000800 */
[--C-:B------:R-:W-:Y:S01]  /*13090*/  IMAD.MOV.U32 R97, RZ, RZ, R119.reuse ;  /* 0x000000ffff617224 */ /* 0x100fe200078e0077 */
[----:B------:R-:W-:Y:S01]  /*130a0*/  FMNMX.FTZ R4, R25, R4, !PT ;  /* 0x0000000419047209 */ /* 0x000fe20007810000 */
[--C-:B------:R-:W-:Y:S02]  /*130b0*/  IMAD.MOV.U32 R95, RZ, RZ, R119.reuse ;  /* 0x000000ffff5f7224 */ /* 0x100fe400078e0077 */
[--C-:B------:R-:W-:Y:S01]  /*130c0*/  IMAD.MOV.U32 R91, RZ, RZ, R119.reuse ;  /* 0x000000ffff5b7224 */ /* 0x100fe200078e0077 */
[----:B------:R-:W-:Y:S01]  /*130d0*/  FMNMX.FTZ R4, R51, R4, !PT ;  /* 0x0000000433047209 */ /* 0x000fe20007810000 */
[--C-:B------:R-:W-:Y:S01]  /*130e0*/  IMAD.MOV.U32 R89, RZ, RZ, R119.reuse ;  /* 0x000000ffff597224 */ /* 0x100fe200078e0077 */
[----:B------:R-:W2:Y:S01]  /*130f0*/  MUFU.EX2 R61, R61 ;  /* 0x0000003d003d7308 */ /* 0x000ea20000000800 */
[----:B-1----:R-:W-:Y:S01]  /*13100*/  FFMA.FTZ R81, R93, R0, -R6 ;  /* 0x000000005d517223 */ /* 0x002fe20000010806 */
[----:B------:R-:W-:Y:S01]  /*13110*/  FMNMX.FTZ R4, R29, R4, !PT ;  /* 0x000000041d047209 */ /* 0x000fe20007810000 */
[----:B------:R-:W-:-:S02]  /*13120*/  IMAD.MOV.U32 R93, RZ, RZ, R119 ;  /* 0x000000ffff5d7224 */ /* 0x000fc400078e0077 */
[--C-:B------:R-:W-:Y:S01]  /*13130*/  IMAD.MOV.U32 R87, RZ, RZ, R119.reuse ;  /* 0x000000ffff577224 */ /* 0x100fe200078e0077 */
[----:B------:R-:W-:Y:S01]  /*13140*/  FMNMX.FTZ R4, R55, R4, !PT ;  /* 0x0000000437047209 */ /* 0x000fe20007810000 */
[--C-:B------:R-:W-:Y:S01]  /*13150*/  IMAD.MOV.U32 R70, RZ, RZ, R119.reuse ;  /* 0x000000ffff467224 */ /* 0x100fe200078e0077 */
[----:B------:R-:W1:Y:S01]  /*13160*/  MUFU.EX2 R184, R184 ;  /* 0x000000b800b87308 */ /* 0x000e620000000800 */
[--C-:B------:R-:W-:Y:S01]  /*13170*/  IMAD.MOV.U32 R66, RZ, RZ, R119.reuse ;  /* 0x000000ffff427224 */ /* 0x100fe200078e0077 */
[----:B------:R-:W-:Y:S01]  /*13180*/  FMNMX.FTZ R4, R33, R4, !PT ;  /* 0x0000000421047209 */ /* 0x000fe20007810000 */
[----:B------:R-:W-:-:S03]  /*13190*/  IMAD.MOV.U32 R62, RZ, RZ, R119 ;  /* 0x000000ffff3e7224 */ /* 0x000fc600078e0077 */
[----:B------:R-:W-:Y:S02]  /*131a0*/  FMNMX.FTZ R4, R59, R4, !PT ;  /* 0x000000043b047209 */ /* 0x000fe40007810000 */
[----:B------:R-:W3:Y:S02]  /*131b0*/  MUFU.EX2 R73, R73 ;  /* 0x0000004900497308 */ /* 0x000ee40000000800 */
[----:B------:R-:W-:-:S04]  /*131c0*/  FMNMX.FTZ R4, R75, R4, !PT ;  /* 0x000000044b047209 */ /* 0x000fc80007810000 */
[----:B------:R-:W-:Y:S02]  /*131d0*/  FMNMX.FTZ R4, R77, R4, !PT ;  /* 0x000000044d047209 */ /* 0x000fe40007810000 */
[----:B------:R-:W4:Y:S02]  /*131e0*/  MUFU.EX2 R186, R186 ;  /* 0x000000ba00ba7308 */ /* 0x000f240000000800 */
[----:B------:R-:W-:-:S04]  /*131f0*/  FMNMX.FTZ R4, R79, R4, !PT ;  /* 0x000000044f047209 */ /* 0x000fc80007810000 */
[----:B------:R-:W-:Y:S02]  /*13200*/  FMNMX.FTZ R4, R67, R4, !PT ;  /* 0x0000000443047209 */ /* 0x000fe40007810000 */
[----:B------:R-:W-:Y:S02]  /*13210*/  MUFU.EX2 R180, R180 ;  /* 0x000000b400b47308 */ /* 0x000fe40000000800 */
[----:B------:R-:W-:-:S04]  /*13220*/  FMNMX.FTZ R4, R37, R4, !PT ;  /* 0x0000000425047209 */ /* 0x000fc80007810000 */
[----:B------:R-:W-:Y:S02]  /*13230*/  FMNMX.FTZ R4, R71, R4, !PT ;  /* 0x0000000447047209 */ /* 0x000fe40007810000 */
[----:B------:R-:W-:Y:S03]  /*13240*/  MUFU.EX2 R41, R41 ;  /* 0x0000002900297308 */ /* 0x000fe60000000800 */
[----:B------:R-:W0:Y:S05]  /*13250*/  SHFL.BFLY PT, R83, R4, 0x2, 0x1f ;  /* 0x0c401f0004537f89 */ /* 0x000e2a00000e0000 */
[----:B------:R-:W-:Y:S08]  /*13260*/  MUFU.EX2 R182, R182 ;  /* 0x000000b600b67308 */ /* 0x000ff00000000800 */
[----:B------:R-:W-:Y:S08]  /*13270*/  MUFU.EX2 R45, R45 ;  /* 0x0000002d002d7308 */ /* 0x000ff00000000800 */
[----:B------:R-:W-:Y:S01]  /*13280*/  MUFU.EX2 R176, R176 ;  /* 0x000000b000b07308 */ /* 0x000fe20000000800 */
[----:B0-----:R-:W-:Y:S01]  /*13290*/  FMNMX.FTZ R8, R4, R83, !PT ;  /* 0x0000005304087209 */ /* 0x001fe20007810000 */
[----:B------:R-:W-:Y:S01]  /*132a0*/  FFMA.FTZ R83, R99, R0, -R6 ;  /* 0x0000000063537223 */ /* 0x000fe20000010806 */
[----:B------:R-:W-:-:S03]  /*132b0*/  IMAD.MOV.U32 R99, RZ, RZ, R119 ;  /* 0x000000ffff637224 */ /* 0x000fc600078e0077 */
[----:B------:R-:W0:Y:S02]  /*132c0*/  SHFL.BFLY PT, R85, R8, 0x1, 0x1f ;  /* 0x0c201f0008557f89 */ /* 0x000e2400000e0000 */
[----:B------:R-:W-:Y:S08]  /*132d0*/  MUFU.EX2 R49, R49 ;  /* 0x0000003100317308 */ /* 0x000ff00000000800 */
[----:B------:R-:W-:Y:S08]  /*132e0*/  MUFU.EX2 R178, R178 ;  /* 0x000000b200b27308 */ /* 0x000ff00000000800 */
[----:B------:R-:W-:Y:S01]  /*132f0*/  MUFU.EX2 R81, R81 ;  /* 0x0000005100517308 */ /* 0x000fe20000000800 */
[----:B0-----:R-:W-:-:S07]  /*13300*/  FMNMX.FTZ R4, R8, R85, !PT ;  /* 0x0000005508047209 */ /* 0x001fce0007810000 */
[----:B------:R-:W-:Y:S01]  /*13310*/  MUFU.EX2 R172, R172 ;  /* 0x000000ac00ac7308 */ /* 0x000fe20000000800 */
[----:B------:R-:W-:Y:S01]  /*13320*/  IMAD.MOV.U32 R85, RZ, RZ, R119 ;  /* 0x000000ffff557224 */ /* 0x000fe200078e0077 */
[C---:B------:R-:W-:Y:S01]  /*13330*/  FSETP.NEU.FTZ.AND P1, PT, R4.reuse, -INF , PT ;  /* 0xff8000000400780b */ /* 0x040fe20003f3d000 */
[----:B------:R-:W-:-:S05]  /*13340*/  FMUL.FTZ R20, R4, R0 ;  /* 0x0000000004147220 */ /* 0x000fca0000410000 */
[----:B------:R-:W-:Y:S01]  /*13350*/  MUFU.EX2 R57, R57 ;  /* 0x0000003900397308 */ /* 0x000fe20000000800 */
[----:B------:R-:W-:-:S05]  /*13360*/  FSEL R20, R20, RZ, P1 ;  /* 0x000000ff14147208 */ /* 0x000fca0000800000 */
[-CC-:B------:R-:W-:Y:S01]  /*13370*/  FFMA.FTZ R189, R7, R0.reuse, -R20.reuse ;  /* 0x0000000007bd7223 */ /* 0x180fe20000010814 */
[-CC-:B------:R-:W-:Y:S01]  /*13380*/  FFMA.FTZ R6, R27, R0.reuse, -R20.reuse ;  /* 0x000000001b067223 */ /* 0x180fe20000010814 */
[-CC-:B------:R-:W-:Y:S01]  /*13390*/  FFMA.FTZ R191, R9, R0.reuse, -R20.reuse ;  /* 0x0000000009bf7223 */ /* 0x180fe20000010814 */
[-CC-:B------:R-:W-:Y:S01]  /*133a0*/  FFMA.FTZ R8, R31, R0.reuse, -R20.reuse ;  /* 0x000000001f087223 */ /* 0x180fe20000010814 */
[----:B------:R-:W-:Y:S01]  /*133b0*/  FADD.FTZ R7, R188, R53 ;  /* 0x00000035bc077221 */ /* 0x000fe20000010000 */
[-CC-:B------:R-:W-:Y:S01]  /*133c0*/  FFMA.FTZ R185, R11, R0.reuse, -R20.reuse ;  /* 0x000000000bb97223 */ /* 0x180fe20000010814 */
[----:B------:R-:W-:Y:S01]  /*133d0*/  MUFU.EX2 R189, R189 ;  /* 0x000000bd00bd7308 */ /* 0x000fe20000000800 */
[-CC-:B------:R-:W-:Y:S01]  /*133e0*/  FFMA.FTZ R10, R35, R0.reuse, -R20.reuse ;  /* 0x00000000230a7223 */ /* 0x180fe20000010814 */
[----:B------:R-:W-:Y:S01]  /*133f0*/  FADD.FTZ R28, R190, R7 ;  /* 0x00000007be1c7221 */ /* 0x000fe20000010000 */
[-CC-:B------:R-:W-:Y:S01]  /*13400*/  FFMA.FTZ R187, R13, R0.reuse, -R20.reuse ;  /* 0x000000000dbb7223 */ /* 0x180fe20000010814 */
[-CC-:B------:R-:W-:Y:S01]  /*13410*/  FFMA.FTZ R12, R39, R0.reuse, -R20.reuse ;  /* 0x00000000270c7223 */ /* 0x180fe20000010814 */
[-C--:B------:R-:W-:Y:S01]  /*13420*/  FFMA.FTZ R181, R15, R0.reuse, -R20 ;  /* 0x000000000fb57223 */ /* 0x080fe20000010814 */
[----:B--2---:R-:W-:Y:S01]  /*13430*/  FADD.FTZ R7, R61, R28 ;  /* 0x0000001c3d077221 */ /* 0x004fe20000010000 */
[-CC-:B------:R-:W-:Y:S01]  /*13440*/  FFMA.FTZ R14, R43, R0.reuse, -R20.reuse ;  /* 0x000000002b0e7223 */ /* 0x180fe20000010814 */
[----:B------:R-:W0:Y:S01]  /*13450*/  MUFU.EX2 R6, R6 ;  /* 0x0000000600067308 */ /* 0x000e220000000800 */
[-CC-:B------:R-:W-:Y:S01]  /*13460*/  FFMA.FTZ R183, R21, R0.reuse, -R20.reuse ;  /* 0x0000000015b77223 */ /* 0x180fe20000010814 */
[----:B-1----:R-:W-:Y:S01]  /*13470*/  FADD.FTZ R28, R184, R7 ;  /* 0x00000007b81c7221 */ /* 0x002fe20000010000 */
[-CC-:B------:R-:W-:Y:S01]  /*13480*/  FFMA.FTZ R24, R47, R0.reuse, -R20.reuse ;  /* 0x000000002f187223 */ /* 0x180fe20000010814 */
[-CC-:B------:R-:W-:Y:S01]  /*13490*/  FFMA.FTZ R177, R25, R0.reuse, -R20.reuse ;  /* 0x0000000019b17223 */ /* 0x180fe20000010814 */
[-C--:B------:R-:W-:Y:S01]  /*134a0*/  FFMA.FTZ R26, R51, R0.reuse, -R20 ;  /* 0x00000000331a7223 */ /* 0x080fe20000010814 */
[----:B---3--:R-:W-:Y:S01]  /*134b0*/  FADD.FTZ R9, R73, R28 ;  /* 0x0000001c49097221 */ /* 0x008fe20000010000 */
[-CC-:B------:R-:W-:Y:S01]  /*134c0*/  FFMA.FTZ R179, R29, R0.reuse, -R20.reuse ;  /* 0x000000001db37223 */ /* 0x180fe20000010814 */
[----:B------:R-:W1:Y:S01]  /*134d0*/  MUFU.EX2 R191, R191 ;  /* 0x000000bf00bf7308 */ /* 0x000e620000000800 */
[-CC-:B------:R-:W-:Y:S01]  /*134e0*/  FFMA.FTZ R28, R55, R0.reuse, -R20.reuse ;  /* 0x00000000371c7223 */ /* 0x180fe20000010814 */
[----:B----4-:R-:W-:Y:S01]  /*134f0*/  FADD.FTZ R32, R186, R9 ;  /* 0x00000009ba207221 */ /* 0x010fe20000010000 */
[-CC-:B------:R-:W-:Y:S01]  /*13500*/  FFMA.FTZ R173, R33, R0.reuse, -R20.reuse ;  /* 0x0000000021ad7223 */ /* 0x180fe20000010814 */
[-CC-:B------:R-:W-:Y:S01]  /*13510*/  FFMA.FTZ R59, R59, R0.reuse, -R20.reuse ;  /* 0x000000003b3b7223 */ /* 0x180fe20000010814 */
[-C--:B------:R-:W-:Y:S01]  /*13520*/  FFMA.FTZ R75, R75, R0.reuse, -R20 ;  /* 0x000000004b4b7223 */ /* 0x080fe20000010814 */
[----:B------:R-:W-:Y:S01]  /*13530*/  FADD.FTZ R9, R63, R32 ;  /* 0x000000203f097221 */ /* 0x000fe20000010000 */
[-C--:B------:R-:W-:Y:S01]  /*13540*/  FFMA.FTZ R77, R77, R0.reuse, -R20 ;  /* 0x000000004d4d7223 */ /* 0x080fe20000010814 */
[----:B------:R-:W2:Y:S01]  /*13550*/  MUFU.EX2 R8, R8 ;  /* 0x0000000800087308 */ /* 0x000ea20000000800 */
[----:B0-----:R-:W-:Y:S01]  /*13560*/  FADD.FTZ R30, R189, R6 ;  /* 0x00000006bd1e7221 */ /* 0x001fe20000010000 */
[-CC-:B------:R-:W-:Y:S01]  /*13570*/  FFMA.FTZ R79, R79, R0.reuse, -R20.reuse ;  /* 0x000000004f4f7223 */ /* 0x180fe20000010814 */
[-CC-:B------:R-:W-:Y:S01]  /*13580*/  FFMA.FTZ R67, R67, R0.reuse, -R20.reuse ;  /* 0x0000000043437223 */ /* 0x180fe20000010814 */
[-CC-:B------:R-:W-:Y:S01]  /*13590*/  FFMA.FTZ R37, R37, R0.reuse, -R20.reuse ;  /* 0x0000000025257223 */ /* 0x180fe20000010814 */
[----:B------:R-:W-:Y:S01]  /*135a0*/  FFMA.FTZ R71, R71, R0, -R20 ;  /* 0x0000000047477223 */ /* 0x000fe20000010814 */
[----:B------:R-:W-:Y:S01]  /*135b0*/  F2FP.BF16.F32.PACK_AB R189, R6, R189 ;  /* 0x000000bd06bd723e */ /* 0x000fe200000010ff */
[--C-:B------:R-:W-:Y:S01]  /*135c0*/  IMAD.MOV.U32 R55, RZ, RZ, R119.reuse ;  /* 0x000000ffff377224 */ /* 0x100fe200078e0077 */
[----:B------:R-:W0:Y:S01]  /*135d0*/  MUFU.EX2 R185, R185 ;  /* 0x000000b900b97308 */ /* 0x000e220000000800 */
[----:B-1----:R-:W-:Y:S01]  /*135e0*/  FADD.FTZ R7, R191, R30 ;  /* 0x0000001ebf077221 */ /* 0x002fe20000010000 */
[----:B------:R-:W-:Y:S01]  /*135f0*/  F2FP.BF16.F32.PACK_AB R188, R53, R188 ;  /* 0x000000bc35bc723e */ /* 0x000fe200000010ff */
[--C-:B------:R-:W-:Y:S01]  /*13600*/  IMAD.MOV.U32 R53, RZ, RZ, R119.reuse ;  /* 0x000000ffff357224 */ /* 0x100fe200078e0077 */
[----:B------:R-:W-:Y:S01]  /*13610*/  F2FP.BF16.F32.PACK_AB R190, R61, R190 ;  /* 0x000000be3dbe723e */ /* 0x000fe200000010ff */
[--C-:B------:R-:W-:Y:S01]  /*13620*/  IMAD.MOV.U32 R61, RZ, RZ, R119.reuse ;  /* 0x000000ffff3d7224 */ /* 0x100fe200078e0077 */
[----:B------:R-:W-:Y:S01]  /*13630*/  F2FP.BF16.F32.PACK_AB R184, R73, R184 ;  /* 0x000000b849b8723e */ /* 0x000fe200000010ff */
[----:B------:R-:W-:Y:S01]  /*13640*/  IMAD.MOV.U32 R51, RZ, RZ, R119 ;  /* 0x000000ffff337224 */ /* 0x000fe200078e0077 */
[----:B------:R-:W1:Y:S01]  /*13650*/  MUFU.EX2 R10, R10 ;  /* 0x0000000a000a7308 */ /* 0x000e620000000800 */
[C---:B--2---:R-:W-:Y:S01]  /*13660*/  FADD.FTZ R30, R8.reuse, R7 ;  /* 0x00000007081e7221 */ /* 0x044fe20000010000 */
[----:B------:R-:W-:Y:S01]  /*13670*/  F2FP.BF16.F32.PACK_AB R186, R63, R186 ;  /* 0x000000ba3fba723e */ /* 0x000fe200000010ff */
[--C-:B------:R-:W-:Y:S01]  /*13680*/  IMAD.MOV.U32 R63, RZ, RZ, R119.reuse ;  /* 0x000000ffff3f7224 */ /* 0x100fe200078e0077 */
[----:B------:R-:W-:Y:S01]  /*13690*/  F2FP.BF16.F32.PACK_AB R191, R8, R191 ;  /* 0x000000bf08bf723e */ /* 0x000fe200000010ff */
[--C-:B------:R-:W-:Y:S01]  /*136a0*/  IMAD.MOV.U32 R47, RZ, RZ, R119.reuse ;  /* 0x000000ffff2f7224 */ /* 0x100fe200078e0077 */
[----:B------:R-:W-:Y:S01]  /*136b0*/  MOV R73, R119 ;  /* 0x0000007700497202 */ /* 0x000fe20000000f00 */
[----:B------:R-:W-:Y:S01]  /*136c0*/  IMAD.MOV.U32 R43, RZ, RZ, R119 ;  /* 0x000000ffff2b7224 */ /* 0x000fe200078e0077 */
[----:B------:R-:W2:Y:S01]  /*136d0*/  MUFU.EX2 R187, R187 ;  /* 0x000000bb00bb7308 */ /* 0x000ea20000000800 */
[----:B0-----:R-:W-:Y:S01]  /*136e0*/  FADD.FTZ R7, R185, R30 ;  /* 0x0000001eb9077221 */ /* 0x001fe20000010000 */
[----:B------:R-:W-:Y:S01]  /*136f0*/  FADD.FTZ R30, R180, R9 ;  /* 0x00000009b41e7221 */ /* 0x000fe20000010000 */
[----:B------:R-:W-:Y:S01]  /*13700*/  F2FP.BF16.F32.PACK_AB R180, R41, R180 ;  /* 0x000000b429b4723e */ /* 0x000fe200000010ff */
[----:B------:R-:W-:-:S02]  /*13710*/  IMAD.MOV.U32 R39, RZ, RZ, R119 ;  /* 0x000000ffff277224 */ /* 0x000fc400078e0077 */
[----:B------:R-:W-:Y:S01]  /*13720*/  FADD.FTZ R9, R41, R30 ;  /* 0x0000001e29097221 */ /* 0x000fe20000010000 */
[----:B------:R-:W-:Y:S01]  /*13730*/  VIADD R30, R3, 0x30840 ;  /* 0x00030840031e7836 */ /* 0x000fe20000000000 */
[----:B------:R-:W0:Y:S01]  /*13740*/  MUFU.EX2 R12, R12 ;  /* 0x0000000c000c7308 */ /* 0x000e220000000800 */
[----:B-1----:R-:W-:Y:S01]  /*13750*/  FADD.FTZ R32, R10, R7 ;  /* 0x000000070a207221 */ /* 0x002fe20000010000 */
[----:B------:R-:W-:Y:S01]  /*13760*/  FADD.FTZ R34, R182, R9 ;  /* 0x00000009b6227221 */ /* 0x000fe20000010000 */
[----:B------:R-:W-:Y:S01]  /*13770*/  VIADD R9, R2, 0xfffffffe ;  /* 0xfffffffe02097836 */ /* 0x000fe20000000000 */
[----:B------:R-:W-:Y:S01]  /*13780*/  PRMT R3, R223, 0x654, R30 ;  /* 0x00000654df037816 */ /* 0x000fe2000000001e */
[----:B------:R-:W-:Y:S01]  /*13790*/  IMAD.MOV.U32 R2, RZ, RZ, 0x3f800000 ;  /* 0x3f800000ff027424 */ /* 0x000fe200078e00ff */
[----:B------:R-:W-:Y:S01]  /*137a0*/  F2FP.BF16.F32.PACK_AB R182, R45, R182 ;  /* 0x000000b62db6723e */ /* 0x000fe200000010ff */
[--C-:B------:R-:W-:Y:S01]  /*137b0*/  IMAD.MOV.U32 R41, RZ, RZ, R119.reuse ;  /* 0x000000ffff297224 */ /* 0x100fe200078e0077 */
[----:B------:R-:W1:Y:S01]  /*137c0*/  MUFU.EX2 R181, R181 ;  /* 0x000000b500b57308 */ /* 0x000e620000000800 */
[----:B--2---:R-:W-:Y:S01]  /*137d0*/  FADD.FTZ R7, R187, R32 ;  /* 0x00000020bb077221 */ /* 0x004fe20000010000 */
[----:B------:R1:W-:Y:S01]  /*137e0*/  SYNCS.ARRIVE.TRANS64.RED.A1T0 RZ, [R3+URZ], RZ ;  /* 0x000000ff03ff79a7 */ /* 0x0003e2000810043f */
[----:B------:R-:W-:Y:S01]  /*137f0*/  ISETP.GE.AND P1, PT, R9, R221, PT ;  /* 0x000000dd0900720c */ /* 0x000fe20003f26270 */
[--C-:B------:R-:W-:Y:S01]  /*13800*/  IMAD.MOV.U32 R35, RZ, RZ, R119.reuse ;  /* 0x000000ffff237224 */ /* 0x100fe200078e0077 */
[----:B------:R-:W-:Y:S01]  /*13810*/  F2FP.BF16.F32.PACK_AB R185, R10, R185 ;  /* 0x000000b90ab9723e */ /* 0x000fe200000010ff */
[----:B------:R-:W-:-:S02]  /*13820*/  IMAD.MOV.U32 R33, RZ, RZ, R119 ;  /* 0x000000ffff217224 */ /* 0x000fc400078e0077 */
[----:B------:R-:W2:Y:S01]  /*13830*/  MUFU.EX2 R14, R14 ;  /* 0x0000000e000e7308 */ /* 0x000ea20000000800 */
[C---:B0-----:R-:W-:Y:S01]  /*13840*/  FADD.FTZ R32, R12.reuse, R7 ;  /* 0x000000070c207221 */ /* 0x041fe20000010000 */
[----:B------:R-:W-:Y:S01]  /*13850*/  FADD.FTZ R7, R45, R34 ;  /* 0x000000222d077221 */ /* 0x000fe20000010000 */
[----:B------:R-:W-:Y:S01]  /*13860*/  F2FP.BF16.F32.PACK_AB R187, R12, R187 ;  /* 0x000000bb0cbb723e */ /* 0x000fe200000010ff */
[----:B------:R-:W-:Y:S02]  /*13870*/  IMAD.MOV.U32 R45, RZ, RZ, R119 ;  /* 0x000000ffff2d7224 */ /* 0x000fe400078e0077 */
[----:B------:R-:W-:Y:S01]  /*13880*/  FADD.FTZ R34, R176, R7 ;  /* 0x00000007b0227221 */ /* 0x000fe20000010000 */
[----:B------:R-:W-:Y:S01]  /*13890*/  F2FP.BF16.F32.PACK_AB R176, R49, R176 ;  /* 0x000000b031b0723e */ /* 0x000fe200000010ff */
[----:B------:R-:W0:Y:S01]  /*138a0*/  MUFU.EX2 R183, R183 ;  /* 0x000000b700b77308 */ /* 0x000e220000000800 */
[----:B-1----:R-:W-:Y:S01]  /*138b0*/  FADD.FTZ R3, R181, R32 ;  /* 0x00000020b5037221 */ /* 0x002fe20000010000 */
[----:B------:R-:W-:Y:S01]  /*138c0*/  FADD.FTZ R7, R49, R34 ;  /* 0x0000002231077221 */ /* 0x000fe20000010000 */
[----:B------:R-:W-:-:S02]  /*138d0*/  IMAD.MOV.U32 R49, RZ, RZ, R119 ;  /* 0x000000ffff317224 */ /* 0x000fc400078e0077 */
[----:B------:R-:W-:Y:S02]  /*138e0*/  IMAD.MOV.U32 R31, RZ, RZ, R119 ;  /* 0x000000ffff1f7224 */ /* 0x000fe400078e0077 */
[----:B------:R-:W-:Y:S01]  /*138f0*/  FADD.FTZ R36, R178, R7 ;  /* 0x00000007b2247221 */ /* 0x000fe20000010000 */
[C---:B------:R-:W-:Y:S01]  /*13900*/  F2FP.BF16.F32.PACK_AB R178, R81.reuse, R178 ;  /* 0x000000b251b2723e */ /* 0x040fe200000010ff */
[----:B------:R-:W1:Y:S01]  /*13910*/  MUFU.EX2 R24, R24 ;  /* 0x0000001800187308 */ /* 0x000e620000000800 */
[C---:B--2---:R-:W-:Y:S01]  /*13920*/  FADD.FTZ R32, R14.reuse, R3 ;  /* 0x000000030e207221 */ /* 0x044fe20000010000 */
[----:B------:R-:W-:Y:S01]  /*13930*/  FADD.FTZ R7, R81, R36 ;  /* 0x0000002451077221 */ /* 0x000fe20000010000 */
[----:B------:R-:W-:Y:S01]  /*13940*/  F2FP.BF16.F32.PACK_AB R181, R14, R181 ;  /* 0x000000b50eb5723e */ /* 0x000fe200000010ff */
[--C-:B------:R-:W-:Y:S02]  /*13950*/  IMAD.MOV.U32 R81, RZ, RZ, R119.reuse ;  /* 0x000000ffff517224 */ /* 0x100fe400078e0077 */
[----:B------:R-:W-:-:S02]  /*13960*/  IMAD.MOV.U32 R29, RZ, RZ, R119 ;  /* 0x000000ffff1d7224 */ /* 0x000fc400078e0077 */
[----:B------:R-:W2:Y:S01]  /*13970*/  MUFU.EX2 R177, R177 ;  /* 0x000000b100b17308 */ /* 0x000ea20000000800 */
[----:B0-----:R-:W-:Y:S01]  /*13980*/  FADD.FTZ R3, R183, R32 ;  /* 0x00000020b7037221 */ /* 0x001fe20000010000 */
[--C-:B------:R-:W-:Y:S02]  /*13990*/  IMAD.MOV.U32 R27, RZ, RZ, R119.reuse ;  /* 0x000000ffff1b7224 */ /* 0x100fe400078e0077 */
[----:B------:R-:W-:-:S04]  /*139a0*/  IMAD.MOV.U32 R25, RZ, RZ, R119 ;  /* 0x000000ffff197224 */ /* 0x000fc800078e0077 */
[----:B------:R-:W0:Y:S01]  /*139b0*/  MUFU.EX2 R26, R26 ;  /* 0x0000001a001a7308 */ /* 0x000e220000000800 */
[C---:B-1----:R-:W-:Y:S01]  /*139c0*/  FADD.FTZ R34, R24.reuse, R3 ;  /* 0x0000000318227221 */ /* 0x042fe20000010000 */
[----:B------:R-:W-:Y:S01]  /*139d0*/  F2FP.BF16.F32.PACK_AB R183, R24, R183 ;  /* 0x000000b718b7723e */ /* 0x000fe200000010ff */
[----:B------:R-:W-:-:S05]  /*139e0*/  IMAD.MOV.U32 R24, RZ, RZ, R119 ;  /* 0x000000ffff187224 */ /* 0x000fca00078e0077 */
[----:B------:R-:W1:Y:S01]  /*139f0*/  MUFU.EX2 R179, R179 ;  /* 0x000000b300b37308 */ /* 0x000e620000000800 */
[----:B--2---:R-:W-:Y:S01]  /*13a00*/  FADD.FTZ R3, R177, R34 ;  /* 0x00000022b1037221 */ /* 0x004fe20000010000 */
[----:B------:R-:W-:Y:S01]  /*13a10*/  FADD.FTZ R34, R172, R7 ;  /* 0x00000007ac227221 */ /* 0x000fe20000010000 */
[----:B------:R-:W-:-:S03]  /*13a20*/  F2FP.BF16.F32.PACK_AB R172, R57, R172 ;  /* 0x000000ac39ac723e */ /* 0x000fc600000010ff */
[----:B------:R-:W-:Y:S01]  /*13a30*/  FADD.FTZ R7, R57, R34 ;  /* 0x0000002239077221 */ /* 0x000fe20000010000 */
[----:B------:R-:W-:Y:S01]  /*13a40*/  IMAD.MOV.U32 R57, RZ, RZ, R119 ;  /* 0x000000ffff397224 */ /* 0x000fe200078e0077 */
[----:B------:R-:W2:Y:S01]  /*13a50*/  MUFU.EX2 R28, R28 ;  /* 0x0000001c001c7308 */ /* 0x000ea20000000800 */
[C---:B0-----:R-:W-:Y:S01]  /*13a60*/  FADD.FTZ R20, R26.reuse, R3 ;  /* 0x000000031a147221 */ /* 0x041fe20000010000 */
[----:B------:R-:W-:Y:S01]  /*13a70*/  F2FP.BF16.F32.PACK_AB R177, R26, R177 ;  /* 0x000000b11ab1723e */ /* 0x000fe200000010ff */
[----:B------:R-:W-:-:S05]  /*13a80*/  IMAD.MOV.U32 R26, RZ, RZ, R119 ;  /* 0x000000ffff1a7224 */ /* 0x000fca00078e0077 */
[----:B------:R-:W0:Y:S01]  /*13a90*/  MUFU.EX2 R174, R174 ;  /* 0x000000ae00ae7308 */ /* 0x000e220000000800 */
[----:B-1----:R-:W-:-:S07]  /*13aa0*/  FADD.FTZ R3, R179, R20 ;  /* 0x00000014b3037221 */ /* 0x002fce0000010000 */
[----:B------:R-:W1:Y:S01]  /*13ab0*/  MUFU.EX2 R173, R173 ;  /* 0x000000ad00ad7308 */ /* 0x000e620000000800 */
[C---:B--2---:R-:W-:Y:S01]  /*13ac0*/  FADD.FTZ R34, R28.reuse, R3 ;  /* 0x000000031c227221 */ /* 0x044fe20000010000 */
[----:B------:R-:W-:Y:S01]  /*13ad0*/  F2FP.BF16.F32.PACK_AB R179, R28, R179 ;  /* 0x000000b31cb3723e */ /* 0x000fe200000010ff */
[----:B------:R-:W-:-:S05]  /*13ae0*/  IMAD.MOV.U32 R28, RZ, RZ, R119 ;  /* 0x000000ffff1c7224 */ /* 0x000fca00078e0077 */
        /* <DEDUP_REMOVED lines=8> */
[----:B0-----:R-:W-:-:S03]  /*13b70*/  IMAD.MOV.U32 R59, RZ, RZ, R119 ;  /* 0x000000ffff3b7224 */ /* 0x001fc600078e0077 */
[----:B------:R-:W0:Y:S01]  /*13b80*/  MUFU.EX2 R75, R75 ;  /* 0x0000004b004b7308 */ /* 0x000e220000000800 */
[C---:B---3--:R-:W-:Y:S01]  /*13b90*/  FADD.FTZ R34, R30.reuse, R3 ;  /* 0x000000031e227221 */ /* 0x048fe20000010000 */
[----:B------:R-:W-:Y:S01]  /*13ba0*/  F2FP.BF16.F32.PACK_AB R173, R30, R173 ;  /* 0x000000ad1ead723e */ /* 0x000fe200000010ff */
[----:B------:R-:W-:-:S05]  /*13bb0*/  IMAD.MOV.U32 R30, RZ, RZ, R119 ;  /* 0x000000ffff1e7224 */ /* 0x000fca00078e0077 */
[----:B------:R-:W2:Y:S01]  /*13bc0*/  MUFU.EX2 R65, R65 ;  /* 0x0000004100417308 */ /* 0x000ea20000000800 */
[----:B-1----:R-:W-:-:S07]  /*13bd0*/  FADD.FTZ R36, R168, R7 ;  /* 0x00000007a8247221 */ /* 0x002fce0000010000 */
[----:B------:R1:W3:Y:S01]  /*13be0*/  MUFU.EX2 R32, R77 ;  /* 0x0000004d00207308 */ /* 0x0002e20000000800 */
[----:B0-----:R-:W-:-:S07]  /*13bf0*/  FADD.FTZ R3, R75, R34 ;  /* 0x000000224b037221 */ /* 0x001fce0000010000 */
[----:B------:R-:W0:Y:S01]  /*13c00*/  MUFU.EX2 R79, R79 ;  /* 0x0000004f004f7308 */ /* 0x000e220000000800 */
[C---:B--2---:R-:W-:Y:S01]  /*13c10*/  FADD.FTZ R7, R65.reuse, R36 ;  /* 0x0000002441077221 */ /* 0x044fe20000010000 */
[----:B------:R-:W-:Y:S01]  /*13c20*/  F2FP.BF16.F32.PACK_AB R168, R65, R168 ;  /* 0x000000a841a8723e */ /* 0x000fe200000010ff */
[--C-:B-1----:R-:W-:Y:S02]  /*13c30*/  IMAD.MOV.U32 R77, RZ, RZ, R119.reuse ;  /* 0x000000ffff4d7224 */ /* 0x102fe400078e0077 */
[----:B------:R-:W-:-:S03]  /*13c40*/  IMAD.MOV.U32 R65, RZ, RZ, R119 ;  /* 0x000000ffff417224 */ /* 0x000fc600078e0077 */
[----:B------:R1:W2:Y:S01]  /*13c50*/  MUFU.EX2 R20, R67 ;  /* 0x0000004300147308 */ /* 0x0002a20000000800 */
[C---:B---3--:R-:W-:Y:S01]  /*13c60*/  FADD.FTZ R36, R32.reuse, R3 ;  /* 0x0000000320247221 */ /* 0x048fe20000010000 */
[----:B------:R-:W-:Y:S01]  /*13c70*/  F2FP.BF16.F32.PACK_AB R175, R32, R75 ;  /* 0x0000004b20af723e */ /* 0x000fe200000010ff */
[--C-:B------:R-:W-:Y:S02]  /*13c80*/  IMAD.MOV.U32 R75, RZ, RZ, R119.reuse ;  /* 0x000000ffff4b7224 */ /* 0x100fe400078e0077 */
[----:B------:R-:W-:-:S03]  /*13c90*/  IMAD.MOV.U32 R32, RZ, RZ, R119 ;  /* 0x000000ffff207224 */ /* 0x000fc600078e0077 */
[----:B------:R-:W3:Y:S01]  /*13ca0*/  MUFU.EX2 R170, R170 ;  /* 0x000000aa00aa7308 */ /* 0x000ee20000000800 */
[----:B0-----:R-:W-:Y:S01]  /*13cb0*/  FADD.FTZ R3, R79, R36 ;  /* 0x000000244f037221 */ /* 0x001fe20000010000 */
[--C-:B-1----:R-:W-:Y:S02]  /*13cc0*/  IMAD.MOV.U32 R67, RZ, RZ, R119.reuse ;  /* 0x000000ffff437224 */ /* 0x102fe400078e0077 */
[----:B------:R-:W-:-:S04]  /*13cd0*/  IMAD.MOV.U32 R36, RZ, RZ, R119 ;  /* 0x000000ffff247224 */ /* 0x000fc800078e0077 */
[----:B------:R-:W0:Y:S01]  /*13ce0*/  MUFU.EX2 R37, R37 ;  /* 0x0000002500257308 */ /* 0x000e220000000800 */
[C---:B--2---:R-:W-:Y:S01]  /*13cf0*/  FADD.FTZ R6, R20.reuse, R3 ;  /* 0x0000000314067221 */ /* 0x044fe20000010000 */
[----:B------:R-:W-:Y:S01]  /*13d00*/  F2FP.BF16.F32.PACK_AB R169, R20, R79 ;  /* 0x0000004f14a9723e */ /* 0x000fe200000010ff */
[----:B------:R-:W-:-:S05]  /*13d10*/  IMAD.MOV.U32 R79, RZ, RZ, R119 ;  /* 0x000000ffff4f7224 */ /* 0x000fca00078e0077 */
[----:B------:R-:W1:Y:S01]  /*13d20*/  MUFU.EX2 R69, R69 ;  /* 0x0000004500457308 */ /* 0x000e620000000800 */
[----:B---3--:R-:W-:-:S07]  /*13d30*/  FADD.FTZ R38, R170, R7 ;  /* 0x00000007aa267221 */ /* 0x008fce0000010000 */
[----:B------:R2:W3:Y:S01]  /*13d40*/  MUFU.EX2 R34, R71 ;  /* 0x0000004700227308 */ /* 0x0004e20000000800 */
[----:B0-----:R-:W-:Y:S01]  /*13d50*/  FADD.FTZ R3, R37, R6 ;  /* 0x0000000625037221 */ /* 0x001fe20000010000 */
[C---:B-1----:R-:W-:Y:S01]  /*13d60*/  FADD.FTZ R215, R69.reuse, R38 ;  /* 0x0000002645d77221 */ /* 0x042fe20000010000 */
[----:B------:R-:W-:Y:S01]  /*13d70*/  F2FP.BF16.F32.PACK_AB R170, R69, R170 ;  /* 0x000000aa45aa723e */ /* 0x000fe200000010ff */
[--C-:B--2---:R-:W-:Y:S02]  /*13d80*/  IMAD.MOV.U32 R71, RZ, RZ, R119.reuse ;  /* 0x000000ffff477224 */ /* 0x104fe400078e0077 */
[--C-:B------:R-:W-:Y:S02]  /*13d90*/  IMAD.MOV.U32 R69, RZ, RZ, R119.reuse ;  /* 0x000000ffff457224 */ /* 0x100fe400078e0077 */
[----:B------:R-:W-:Y:S02]  /*13da0*/  IMAD.MOV.U32 R38, RZ, RZ, R119 ;  /* 0x000000ffff267224 */ /* 0x000fe400078e0077 */
[C---:B---3--:R-:W-:Y:S01]  /*13db0*/  FADD.FTZ R6, R34.reuse, R3 ;  /* 0x0000000322067221 */ /* 0x048fe20000010000 */
[----:B------:R-:W-:Y:S01]  /*13dc0*/  F2FP.BF16.F32.PACK_AB R171, R34, R37 ;  /* 0x0000002522ab723e */ /* 0x000fe200000010ff */
[----:B------:R-:W-:-:S02]  /*13dd0*/  IMAD.MOV.U32 R3, RZ, RZ, 0x3f800000 ;  /* 0x3f800000ff037424 */ /* 0x000fc400078e00ff */
[--C-:B------:R-:W-:Y:S02]  /*13de0*/  IMAD.MOV.U32 R37, RZ, RZ, R119.reuse ;  /* 0x000000ffff257224 */ /* 0x100fe400078e0077 */
[----:B------:R-:W-:Y:S01]  /*13df0*/  IMAD.MOV.U32 R34, RZ, RZ, R119 ;  /* 0x000000ffff227224 */ /* 0x000fe200078e0077 */
[----:B------:R-:W-:Y:S06]  /*13e00*/  @!P1 BRA `(.L_x_626) ;  /* 0x0000002400789947 */ /* 0x000fec0003800000 */
[----:B------:R-:W-:Y:S01]  /*13e10*/  IMAD.MOV.U32 R8, RZ, RZ, R4 ;  /* 0x000000ffff087224 */ /* 0x000fe200078e0004 */
[----:B------:R-:W-:Y:S01]  /*13e20*/  CS2R R118, SRZ ;  /* 0x0000000000767805 */ /* 0x000fe2000001ff00 */
[----:B------:R-:W-:Y:S01]  /*13e30*/  IMAD.MOV.U32 R7, RZ, RZ, R5 ;  /* 0x000000ffff077224 */ /* 0x000fe200078e0005 */
[----:B------:R-:W-:Y:S01]  /*13e40*/  CS2R R114, SRZ ;  /* 0x0000000000727805 */ /* 0x000fe2000001ff00 */
[----:B------:R-:W-:Y:S01]  /*13e50*/  IMAD.MOV.U32 R10, RZ, RZ, R220 ;  /* 0x000000ffff0a7224 */ /* 0x000fe200078e00dc */
[----:B------:R-:W-:Y:S01]  /*13e60*/  CS2R R110, SRZ ;  /* 0x00000000006e7805 */ /* 0x000fe2000001ff00 */
[----:B------:R-:W-:Y:S01]  /*13e70*/  IMAD.MOV.U32 R11, RZ, RZ, R211 ;  /* 0x000000ffff0b7224 */ /* 0x000fe200078e00d3 */
[----:B------:R-:W-:Y:S01]  /*13e80*/  CS2R R106, SRZ ;  /* 0x00000000006a7805 */ /* 0x000fe2000001ff00 */
[----:B------:R-:W-:Y:S01]  /*13e90*/  IMAD.MOV.U32 R2, RZ, RZ, 0x3f800000 ;  /* 0x3f800000ff027424 */ /* 0x000fe200078e00ff */
        /* <DEDUP_REMOVED lines=43> */
[----:B------:R-:W-:-:S07]  /*14150*/  CS2R R24, SRZ ;  /* 0x0000000000187805 */ /* 0x000fce000001ff00 */
.L_x_639:
[----:B------:R-:W-:-:S04]  /*14160*/  ISETP.NE.AND P1, PT, R11, 0x1, PT ;  /* 0x000000010b00780c */ /* 0x000fc80003f25270 */
[----:B------:R-:W-:-:S04]  /*14170*/  SEL R220, RZ, 0x1, P1 ;  /* 0x00000001ffdc7807 */ /* 0x000fc80000800000 */
[----:B------:R-:W-:Y:S01]  /*14180*/  LOP3.LUT R220, R10, R220, RZ, 0x3c, !PT ;  /* 0x000000dc0adc7212 */ /* 0x000fe200078e3cff */
[----:B------:R-:W-:Y:S06]  /*14190*/  @!P0 BRA `(.L_x_627) ;  /* 0x0000000000048947 */ /* 0x000fec0003800000 */
[----:B------:R-:W-:Y:S01]  /*141a0*/  BPT.TRAP 0x1 ;  /* 0x000000040000795c */ /* 0x000fe20000300000 */
.L_x_627:
[----:B------:R-:W-:Y:S01]  /*141b0*/  VIADD R211, R11, 0x1 ;  /* 0x000000010bd37836 */ /* 0x000fe20000000000 */
[----:B------:R-:W-:-:S04]  /*141c0*/  SHF.L.U32 R4, R220, 0x1f, RZ ;  /* 0x0000001fdc047819 */ /* 0x000fc800000006ff */
[----:B------:R-:W-:-:S04]  /*141d0*/  ISETP.NE.AND P1, PT, R211, 0x2, PT ;  /* 0x00000002d300780c */ /* 0x000fc80003f25270 */
[----:B------:R-:W-:-:S05]  /*141e0*/  SEL R211, R211, RZ, P1 ;  /* 0x000000ffd3d37207 */ /* 0x000fca0000800000 */
[----:B------:R-:W-:-:S04]  /*141f0*/  IMAD R0, R211, 0x8, R18 ;  /* 0x00000008d3007824 */ /* 0x000fc800078e0212 */
[----:B------:R0:W1:Y:S01]  /*14200*/  SYNCS.PHASECHK.TRANS64.TRYWAIT P1, [R0+URZ+0x30830], R4 ;  /* 0x03083004000075a7 */ /* 0x000062000802017f */
[----:B------:R-:W-:Y:S05]  /*14210*/  @!P0 BRA `(.L_x_628) ;  /* 0x0000000000048947 */ /* 0x000fea0003800000 */
[----:B------:R-:W-:Y:S01]  /*14220*/  BPT.TRAP 0x1 ;  /* 0x000000040000795c */ /* 0x000fe20000300000 */
.L_x_628:
[----:B------:R-:W-:Y:S01]  /*14230*/  IMAD R126, R211, 0x900, R222 ;  /* 0x00000900d37e7824 */ /* 0x000fe200078e02de */
[----:B------:R-:W-:Y:S03]  /*14240*/  BSSY B1, `(.L_x_629) ;  /* 0x0000006000017945 */ /* 0x000fe60003800000 */
[C---:B------:R-:W-:Y:S01]  /*14250*/  VIADD R124, R126.reuse, 0x2 ;  /* 0x000000027e7c7836 */ /* 0x040fe20000000000 */
[----:B------:R-:W-:Y:S01]  /*14260*/  IADD3 R123, R126, 0x4, RZ ;  /* 0x000000047e7b7810 */ /* 0x000fe20007ffe0ff */
[----:B-1----:R-:W-:Y:S06]  /*14270*/  @P1 BRA `(.L_x_630) ;  /* 0x0000000000081947 */ /* 0x002fec0003800000 */
[----:B------:R-:W1:Y:S02]  /*14280*/  SYNCS.PHASECHK.TRANS64.TRYWAIT P1, [R0+URZ+0x30830], R4 ;  /* 0x03083004000075a7 */ /* 0x000e64000802017f */
[----:B-1----:R-:W-:Y:S05]  /*14290*/  @!P1 BRA `(.L_x_631) ;  /* 0x000000f0001c9947 */ /* 0x002fea0003800000 */
.L_x_630:
[----:B------:R-:W-:Y:S05]  /*142a0*/  BSYNC B1 ;  /* 0x0000000000017941 */ /* 0x000fea0003800000 */
.L_x_629:
[----:B------:R-:W2:Y:S04]  /*142b0*/  LDL.64 R128, [R1+0x38] ;  /* 0x0000380001807983 */ /* 0x000ea80000100a00 */
[----:B------:R3:W-:Y:S04]  /*142c0*/  STL.64 [R1+0x118], R6 ;  /* 0x0001180601007387 */ /* 0x0007e80000100a00 */
[----:B---3--:R-:W3:Y:S01]  /*142d0*/  LDL.64 R6, [R1+0x30] ;  /* 0x0000300001067983 */ /* 0x008ee20000100a00 */
        /* <DEDUP_REMOVED lines=96> */
[----:B------:R-:W-:Y:S01]  /*148e0*/  IMAD.MOV.U32 R120, RZ, RZ, R126 ;  /* 0x000000ffff787224 */ /* 0x000fe200078e007e */
[----:B------:R-:W4:Y:S01]  /*148f0*/  LDL.64 R2, [R1+0x28] ;  /* 0x0000280001027983 */ /* 0x000f220000100a00 */
[----:B------:R-:W-:Y:S01]  /*14900*/  VIADD R122, R126, 0x6 ;  /* 0x000000067e7a7836 */ /* 0x000fe20000000000 */
[----:B------:R-:W-:Y:S01]  /*14910*/  MOV R14, UR38 ;  /* 0x00000026000e7c02 */ /* 0x000fe20008000f00 */
[----:B------:R-:W-:Y:S01]  /*14920*/  IMAD.MOV.U32 R121, RZ, RZ, 0x40000040 ;  /* 0x40000040ff797424 */ /* 0x000fe200078e00ff */
[----:B------:R-:W-:Y:S01]  /*14930*/  R2UR UR46, R120 ;  /* 0x00000000782e72ca */ /* 0x000fe200000e0000 */
[----:B------:R-:W-:Y:S01]  /*14940*/  IMAD.MOV.U32 R120, RZ, RZ, R124 ;  /* 0x000000ffff787224 */ /* 0x000fe200078e007c */
[----:B------:R-:W-:Y:S01]  /*14950*/  MOV R5, UR50 ;  /* 0x0000003200057c02 */ /* 0x000fe20008000f00 */
[----:B------:R-:W-:Y:S01]  /*14960*/  VIADD R124, R126, 0x304 ;  /* 0x000003047e7c7836 */ /* 0x000fe20000000000 */
[----:B------:R-:W-:Y:S01]  /*14970*/  R2UR UR50, R122 ;  /* 0x000000007a3272ca */ /* 0x000fe200000e0000 */
[----:B------:R-:W-:Y:S01]  /*14980*/  VIADD R122, R126, 0x302 ;  /* 0x000003027e7a7836 */ /* 0x000fe20000000000 */
[----:B------:R-:W-:Y:S01]  /*14990*/  R2UR UR42, R120 ;  /* 0x00000000782a72ca */ /* 0x000fe200000e0000 */
[----:B------:R-:W-:Y:S01]  /*149a0*/  IMAD.MOV.U32 R120, RZ, RZ, R123 ;  /* 0x000000ffff787224 */ /* 0x000fe200078e007b */
[----:B------:R-:W-:Y:S01]  /*149b0*/  MOV R213, UR45 ;  /* 0x0000002d00d57c02 */ /* 0x000fe20008000f00 */
[----:B------:R-:W-:Y:S01]  /*149c0*/  IMAD.MOV.U32 R123, RZ, RZ, 0x40000040 ;  /* 0x40000040ff7b7424 */ /* 0x000fe200078e00ff */
[----:B------:R-:W-:Y:S01]  /*149d0*/  R2UR UR30, R122 ;  /* 0x000000007a1e72ca */ /* 0x000fe200000e0000 */
[----:B------:R-:W-:Y:S01]  /*149e0*/  VIADD R122, R126, 0x600 ;  /* 0x000006007e7a7836 */ /* 0x000fe20000000000 */
[----:B------:R-:W-:Y:S01]  /*149f0*/  R2UR UR38, R120 ;  /* 0x00000000782672ca */ /* 0x000fe200000e0000 */
[----:B------:R-:W-:Y:S01]  /*14a00*/  VIADD R120, R126, 0x300 ;  /* 0x000003007e787836 */ /* 0x000fe20000000000 */
[----:B01----:R-:W-:Y:S01]  /*14a10*/  MOV R4, UR44 ;  /* 0x0000002c00047c02 */ /* 0x003fe20008000f00 */
[----:B------:R-:W-:Y:S01]  /*14a20*/  IMAD.MOV.U32 R125, RZ, RZ, 0x40000040 ;  /* 0x40000040ff7d7424 */ /* 0x000fe200078e00ff */
[----:B------:R-:W-:-:S02]  /*14a30*/  R2UR UR47, R121 ;  /* 0x00000000792f72ca */ /* 0x000fc400000e0000 */
[----:B------:R-:W-:Y:S01]  /*14a40*/  R2UR UR34, R120 ;  /* 0x00000000782272ca */ /* 0x000fe200000e0000 */
[----:B------:R-:W-:Y:S01]  /*14a50*/  VIADD R120, R126, 0x306 ;  /* 0x000003067e787836 */ /* 0x000fe20000000000 */
[----:B------:R-:W-:Y:S01]  /*14a60*/  R2UR UR26, R124 ;  /* 0x000000007c1a72ca */ /* 0x000fe200000e0000 */
[----:B------:R-:W-:Y:S01]  /*14a70*/  VIADD R124, R126, 0x602 ;  /* 0x000006027e7c7836 */ /* 0x000fe20000000000 */
[----:B------:R-:W-:Y:S01]  /*14a80*/  R2UR UR18, R122 ;  /* 0x000000007a1272ca */ /* 0x000fe200000e0000 */
[----:B------:R-:W-:Y:S01]  /*14a90*/  VIADD R122, R126, 0x606 ;  /* 0x000006067e7a7836 */ /* 0x000fe20000000000 */
[----:B------:R-:W-:Y:S01]  /*14aa0*/  R2UR UR22, R120 ;  /* 0x00000000781672ca */ /* 0x000fe200000e0000 */
[----:B------:R-:W-:Y:S01]  /*14ab0*/  VIADD R120, R126, 0x604 ;  /* 0x000006047e787836 */ /* 0x000fe20000000000 */
[C---:B------:R-:W-:Y:S02]  /*14ac0*/  R2UR UR43, R121.reuse ;  /* 0x00000000792b72ca */ /* 0x040fe400000e0000 */
[----:B------:R-:W-:-:S02]  /*14ad0*/  R2UR UR39, R121 ;  /* 0x00000000792772ca */ /* 0x000fc400000e0000 */
[----:B------:R-:W-:Y:S02]  /*14ae0*/  R2UR UR51, R123 ;  /* 0x000000007b3372ca */ /* 0x000fe400000e0000 */
[----:B------:R-:W-:Y:S02]  /*14af0*/  R2UR UR35, R121 ;  /* 0x00000000792372ca */ /* 0x000fe400000e0000 */
[----:B------:R-:W-:Y:S02]  /*14b00*/  R2UR UR31, R123 ;  /* 0x000000007b1f72ca */ /* 0x000fe400000e0000 */
[----:B------:R-:W-:Y:S02]  /*14b10*/  R2UR UR27, R125 ;  /* 0x000000007d1b72ca */ /* 0x000fe400000e0000 */
[----:B------:R-:W-:Y:S02]  /*14b20*/  R2UR UR23, R121 ;  /* 0x00000000791772ca */ /* 0x000fe400000e0000 */
[----:B------:R-:W-:-:S02]  /*14b30*/  R2UR UR19, R123 ;  /* 0x000000007b1372ca */ /* 0x000fc400000e0000 */
[----:B------:R-:W-:Y:S02]  /*14b40*/  R2UR UR14, R124 ;  /* 0x000000007c0e72ca */ /* 0x000fe400000e0000 */
[----:B------:R-:W-:Y:S02]  /*14b50*/  R2UR UR15, R125 ;  /* 0x000000007d0f72ca */ /* 0x000fe400000e0000 */
[----:B------:R-:W-:Y:S02]  /*14b60*/  R2UR UR6, R120 ;  /* 0x00000000780672ca */ /* 0x000fe400000e0000 */
[----:B------:R-:W-:Y:S02]  /*14b70*/  R2UR UR7, R121 ;  /* 0x00000000790772ca */ /* 0x000fe400000e0000 */
[----:B------:R-:W-:Y:S02]  /*14b80*/  R2UR UR10, R122 ;  /* 0x000000007a0a72ca */ /* 0x000fe400000e0000 */
[----:B------:R-:W-:-:S02]  /*14b90*/  R2UR UR11, R123 ;  /* 0x000000007b0b72ca */ /* 0x000fc400000e0000 */
[----:B------:R-:W-:Y:S02]  /*14ba0*/  MOV R21, UR41 ;  /* 0x0000002900157c02 */ /* 0x000fe40008000f00 */
[----:B------:R-:W-:Y:S02]  /*14bb0*/  MOV R212, UR40 ;  /* 0x0000002800d47c02 */ /* 0x000fe40008000f00 */
[----:B------:R-:W-:Y:S02]  /*14bc0*/  MOV R15, UR37 ;  /* 0x00000025000f7c02 */ /* 0x000fe40008000f00 */
[----:B------:R-:W-:Y:S02]  /*14bd0*/  MOV R20, UR36 ;  /* 0x0000002400147c02 */ /* 0x000fe40008000f00 */
[----:B------:R-:W-:Y:S02]  /*14be0*/  MOV R12, UR49 ;  /* 0x00000031000c7c02 */ /* 0x000fe40008000f00 */
[----:B------:R-:W-:-:S02]  /*14bf0*/  MOV R13, UR48 ;  /* 0x00000030000d7c02 */ /* 0x000fc40008000f00 */
[----:B--2---:R-:W-:Y:S02]  /*14c00*/  R2UR UR44, R128 ;  /* 0x00000000802c72ca */ /* 0x004fe400000e0000 */
[----:B------:R-:W-:Y:S02]  /*14c10*/  R2UR UR45, R129 ;  /* 0x00000000812d72ca */ /* 0x000fe400000e0000 */
[----:B-----5:R-:W-:-:S11]  /*14c20*/  WARPGROUP.ARRIVE ;  /* 0x00000000000079c5 */ /* 0x020fd60000000000 */
[----:B------:R-:W-:Y:S01]  /*14c30*/  HGMMA.64x96x16.F32.BF16 R120, gdesc[UR44], RZ, !UPT, gsb0 ;  /* 0x016000002c7879f0 */ /* 0x000fe2000c0018ff */
[----:B---3--:R-:W-:Y:S02]  /*14c40*/  R2UR UR40, R6 ;  /* 0x00000000062872ca */ /* 0x008fe400000e0000 */
[----:B------:R-:W-:Y:S02]  /*14c50*/  R2UR UR41, R7 ;  /* 0x00000000072972ca */ /* 0x000fe400000e0000 */
[----:B------:R0:W5:Y:S01]  /*14c60*/  LDL.LU.64 R6, [R1+0x118] ;  /* 0x0001180001067983 */ /* 0x0001620000300a00 */
[----:B------:R-:W-:Y:S02]  /*14c70*/  WARPGROUP.DEPBAR.LE gsb0, 0x0 ;  /* 0x00008000000079c5 */ /* 0x000fe40000010000 */
[----:B------:R-:W-:-:S08]  /*14c80*/  WARPGROUP.ARRIVE ;  /* 0x00000000000079c5 */ /* 0x000fd00000000000 */
[----:B------:R-:W-:Y:S01]  /*14c90*/  HGMMA.64x96x16.F32.BF16 R120, gdesc[UR40], R120, gsb0 ;  /* 0x01600000287879f0 */ /* 0x000fe20008001878 */
[----:B----4-:R-:W-:Y:S02]  /*14ca0*/  R2UR UR36, R2 ;  /* 0x00000000022472ca */ /* 0x010fe400000e0000 */
[----:B------:R-:W-:Y:S02]  /*14cb0*/  R2UR UR37, R3 ;  /* 0x00000000032572ca */ /* 0x000fe400000e0000 */
[----:B------:R-:W-:Y:S01]  /*14cc0*/  R2UR UR41, R21 ;  /* 0x00000000152972ca */ /* 0x000fe200000e0000 */
[----:B------:R-:W2:Y:S01]  /*14cd0*/  LDL.64 R2, [R1+0x8] ;  /* 0x0000080001027983 */ /* 0x000ea20000100a00 */
[----:B------:R-:W-:Y:S02]  /*14ce0*/  WARPGROUP.DEPBAR.LE gsb0, 0x0 ;  /* 0x00008000000079c5 */ /* 0x000fe40000010000 */
[----:B------:R-:W-:-:S07]  /*14cf0*/  WARPGROUP.ARRIVE ;  /* 0x00000000000079c5 */ /* 0x000fce0000000000 */
[----:B------:R-:W-:Y:S01]  /*14d00*/  HGMMA.64x96x16.F32.BF16 R120, gdesc[UR36], R120, gsb0 ;  /* 0x01600000247879f0 */ /* 0x000fe20008001878 */
[----:B------:R-:W-:Y:S02]  /*14d10*/  R2UR UR36, R20 ;  /* 0x00000000142472ca */ /* 0x000fe400000e0000 */
[----:B------:R-:W3:Y:S01]  /*14d20*/  LDL.64 R20, [R1+0x20] ;  /* 0x0000200001147983 */ /* 0x000ee20000100a00 */
[----:B------:R-:W-:Y:S02]  /*14d30*/  R2UR UR38, R14 ;  /* 0x000000000e2672ca */ /* 0x000fe400000e0000 */
[----:B------:R-:W-:Y:S02]  /*14d40*/  R2UR UR37, R15 ;  /* 0x000000000f2572ca */ /* 0x000fe400000e0000 */
[----:B------:R-:W4:Y:S01]  /*14d50*/  LDL.64 R14, [R1+0x18] ;  /* 0x00001800010e7983 */ /* 0x000f220000100a00 */
[----:B------:R-:W-:Y:S02]  /*14d60*/  R2UR UR45, R213 ;  /* 0x00000000d52d72ca */ /* 0x000fe400000e0000 */
[----:B------:R-:W-:-:S02]  /*14d70*/  R2UR UR40, R212 ;  /* 0x00000000d42872ca */ /* 0x000fc400000e0000 */
[----:B------:R-:W2:Y:S01]  /*14d80*/  LDL.64 R212, [R1+0x10] ;  /* 0x0000100001d47983 */ /* 0x000ea20000100a00 */
[----:B------:R-:W-:Y:S02]  /*14d90*/  WARPGROUP.DEPBAR.LE gsb0, 0x0 ;  /* 0x00008000000079c5 */ /* 0x000fe40000010000 */
[----:B------:R-:W-:Y:S01]  /*14da0*/  WARPGROUP.ARRIVE ;  /* 0x00000000000079c5 */ /* 0x000fe20000000000 */
[----:B---3--:R-:W-:Y:S02]  /*14db0*/  R2UR UR48, R20 ;  /* 0x00000000143072ca */ /* 0x008fe400000e0000 */
[----:B------:R-:W-:-:S13]  /*14dc0*/  R2UR UR49, R21 ;  /* 0x00000000153172ca */ /* 0x000fda00000e0000 */
[----:B------:R-:W-:Y:S01]  /*14dd0*/  HGMMA.64x96x16.F32.BF16 R120, gdesc[UR48], R120, gsb0 ;  /* 0x01600000307879f0 */ /* 0x000fe20008001878 */
[----:B----4-:R-:W-:Y:S02]  /*14de0*/  R2UR UR32, R14 ;  /* 0x000000000e2072ca */ /* 0x010fe400000e0000 */
[----:B------:R-:W-:Y:S02]  /*14df0*/  R2UR UR33, R15 ;  /* 0x000000000f2172ca */ /* 0x000fe400000e0000 */
[----:B--2---:R-:W-:Y:S02]  /*14e00*/  R2UR UR28, R212 ;  /* 0x00000000d41c72ca */ /* 0x004fe400000e0000 */
[----:B------:R-:W-:Y:S01]  /*14e10*/  R2UR UR29, R213 ;  /* 0x00000000d51d72ca */ /* 0x000fe200000e0000 */
[----:B------:R-:W-:Y:S02]  /*14e20*/  WARPGROUP.DEPBAR.LE gsb0, 0x0 ;  /* 0x00008000000079c5 */ /* 0x000fe40000010000 */
[----:B------:R-:W-:-:S06]  /*14e30*/  WARPGROUP.ARRIVE ;  /* 0x00000000000079c5 */ /* 0x000fcc0000000000 */
[----:B------:R-:W-:Y:S01]  /*14e40*/  HGMMA.64x96x16.F32.BF16 R120, gdesc[UR32], R120, gsb0 ;  /* 0x01600000207879f0 */ /* 0x000fe20008001878 */
[----:B------:R-:W-:Y:S02]  /*14e50*/  R2UR UR24, R2 ;  /* 0x00000000021872ca */ /* 0x000fe400000e0000 */
[----:B------:R-:W-:Y:S01]  /*14e60*/  R2UR UR25, R3 ;  /* 0x00000000031972ca */ /* 0x000fe200000e0000 */
[----:B------:R-:W-:Y:S02]  /*14e70*/  WARPGROUP.DEPBAR.LE gsb0, 0x0 ;  /* 0x00008000000079c5 */ /* 0x000fe40000010000 */
[----:B------:R-:W-:-:S06]  /*14e80*/  WARPGROUP.ARRIVE ;  /* 0x00000000000079c5 */ /* 0x000fcc0000000000 */
[----:B------:R-:W-:Y:S03]  /*14e90*/  HGMMA.64x96x16.F32.BF16 R120, gdesc[UR28], R120, gsb0 ;  /* 0x016000001c7879f0 */ /* 0x000fe60008001878 */
[----:B------:R-:W-:Y:S02]  /*14ea0*/  WARPGROUP.DEPBAR.LE gsb0, 0x0 ;  /* 0x00008000000079c5 */ /* 0x000fe40000010000 */
[----:B------:R-:W-:-:S06]  /*14eb0*/  WARPGROUP.ARRIVE ;  /* 0x00000000000079c5 */ /* 0x000fcc0000000000 */
[----:B------:R-:W-:Y:S01]  /*14ec0*/  HGMMA.64x96x16.F32.BF16 R120, gdesc[UR24], R120, gsb0 ;  /* 0x01600000187879f0 */ /* 0x000fe20008001878 */
[----:B------:R-:W-:Y:S01]  /*14ed0*/  UMOV UR20, UR56 ;  /* 0x0000003800147c82 */ /* 0x000fe20008000000 */
[----:B------:R-:W-:Y:S01]  /*14ee0*/  UMOV UR21, UR57 ;  /* 0x0000003900157c82 */ /* 0x000fe20008000000 */
[----:B------:R-:W-:Y:S02]  /*14ef0*/  WARPGROUP.DEPBAR.LE gsb0, 0x0 ;  /* 0x00008000000079c5 */ /* 0x000fe40000010000 */
[----:B------:R-:W-:-:S06]  /*14f00*/  WARPGROUP.ARRIVE ;  /* 0x00000000000079c5 */ /* 0x000fcc0000000000 */
[----:B------:R-:W-:Y:S01]  /*14f10*/  HGMMA.64x96x16.F32.BF16 R120, gdesc[UR20], R120, gsb0 ;  /* 0x01600000147879f0 */ /* 0x000fe20008001878 */
[----:B------:R-:W-:Y:S01]  /*14f20*/  UMOV UR16, UR52 ;  /* 0x0000003400107c82 */ /* 0x000fe20008000000 */
[----:B------:R-:W-:Y:S01]  /*14f30*/  UMOV UR17, UR53 ;  /* 0x0000003500117c82 */ /* 0x000fe20008000000 */
[----:B------:R-:W-:Y:S01]  /*14f40*/  R2UR UR44, R4 ;  /* 0x00000000042c72ca */ /* 0x000fe200000e0000 */
[----:B------:R-:W-:Y:S02]  /*14f50*/  WARPGROUP.DEPBAR.LE gsb0, 0x0 ;  /* 0x00008000000079c5 */ /* 0x000fe40000010000 */
[----:B------:R-:W-:-:S06]  /*14f60*/  WARPGROUP.ARRIVE ;  /* 0x00000000000079c5 */ /* 0x000fcc0000000000 */
[----:B------:R-:W-:Y:S04]  /*14f70*/  HGMMA.64x96x16.F32.BF16 R120, gdesc[UR16], R120, gsb0 ;  /* 0x01600000107879f0 */ /* 0x000fe80008001878 */
[----:B------:R-:W-:Y:S01]  /*14f80*/  UMOV UR12, UR44 ;  /* 0x0000002c000c7c82 */ /* 0x000fe20008000000 */
[----:B------:R-:W-:Y:S01]  /*14f90*/  UMOV UR13, UR45 ;  /* 0x0000002d000d7c82 */ /* 0x000fe20008000000 */
        /* <DEDUP_REMOVED lines=13> */
[----:B------:R-:W-:Y:S01]  /*15070*/  HGMMA.64x96x16.F32.BF16 R120, gdesc[UR8], R120, gsb0 ;  /* 0x01600000087879f0 */ /* 0x000fe20008001878 */
[----:B------:R-:W-:Y:S02]  /*15080*/  R2UR UR49, R12 ;  /* 0x000000000c3172ca */ /* 0x000fe400000e0000 */
[----:B------:R-:W-:Y:S01]  /*15090*/  R2UR UR48, R13 ;  /* 0x000000000d3072ca */ /* 0x000fe200000e0000 */
[----:B------:R-:W-:Y:S02]  /*150a0*/  WARPGROUP.DEPBAR.LE gsb0, 0x0 ;  /* 0x00008000000079c5 */ /* 0x000fe40000010000 */
[----:B0-----:R-:W-:-:S12]  /*150b0*/  @!P0 BRA `(.L_x_632) ;  /* 0x0000000000048947 */ /* 0x001fd80003800000 */
[----:B------:R-:W-:Y:S01]  /*150c0*/  BPT.TRAP 0x1 ;  /* 0x000000040000795c */ /* 0x000fe20000300000 */
.L_x_632:
[----:B------:R-:W-:Y:S01]  /*150d0*/  SHF.L.U32 R2, R10, 0x1f, RZ ;  /* 0x0000001f0a027819 */ /* 0x000fe200000006ff */
[----:B------:R-:W-:-:S04]  /*150e0*/  IMAD R10, R11, 0x8, R18 ;  /* 0x000000080b0a7824 */ /* 0x000fc800078e0212 */
[----:B------:R0:W1:Y:S01]  /*150f0*/  SYNCS.PHASECHK.TRANS64.TRYWAIT P1, [R10+URZ+0x30850], R2 ;  /* 0x030850020a0075a7 */ /* 0x000062000802017f */
[----:B------:R-:W-:Y:S05]  /*15100*/  @!P0 BRA `(.L_x_633) ;  /* 0x0000000000048947 */ /* 0x000fea0003800000 */
[----:B------:R-:W-:Y:S01]  /*15110*/  BPT.TRAP 0x1 ;  /* 0x000000040000795c */ /* 0x000fe20000300000 */
.L_x_633:
[----:B------:R-:W-:Y:S04]  /*15120*/  BSSY B1, `(.L_x_634) ;  /* 0x0000004000017945 */ /* 0x000fe80003800000 */
[----:B-1----:R-:W-:Y:S05]  /*15130*/  @P1 BRA `(.L_x_635) ;  /* 0x0000000000081947 */ /* 0x002fea0003800000 */
[----:B------:R-:W1:Y:S02]  /*15140*/  SYNCS.PHASECHK.TRANS64.TRYWAIT P1, [R10+URZ+0x30850], R2 ;  /* 0x030850020a0075a7 */ /* 0x000e64000802017f */
[----:B-1----:R-:W-:Y:S05]  /*15150*/  @!P1 BRA `(.L_x_636) ;  /* 0x000000e000809947 */ /* 0x002fea0003800000 */
.L_x_635:
[----:B------:R-:W-:Y:S05]  /*15160*/  BSYNC B1 ;  /* 0x0000000000017941 */ /* 0x000fea0003800000 */
.L_x_634:
[----:B01----:R-:W-:Y:S01]  /*15170*/  VIADD R2, R18, 0x400 ;  /* 0x0000040012027836 */ /* 0x003fe20000000000 */
[----:B------:R-:W-:Y:S01]  /*15180*/  WARPGROUP.ARRIVE ;  /* 0x00000000000079c5 */ /* 0x000fe20000000000 */
[----:B------:R-:W-:Y:S02]  /*15190*/  IMAD.MOV.U32 R3, RZ, RZ, 0x40000040 ;  /* 0x40000040ff037424 */ /* 0x000fe400078e00ff */
[----:B------:R-:W-:Y:S01]  /*151a0*/  IMAD.MOV.U32 R5, RZ, RZ, 0x40000040 ;  /* 0x40000040ff057424 */ /* 0x000fe200078e00ff */
[----:B------:R-:W-:Y:S02]  /*151b0*/  SHF.R.U32.HI R2, RZ, 0x4, R2 ;  /* 0x00000004ff027819 */ /* 0x000fe40000011602 */
[----:B------:R-:W-:Y:S01]  /*151c0*/  R2UR UR7, R3 ;  /* 0x00000000030772ca */ /* 0x000fe200000e0000 */
[----:B------:R-:W-:Y:S01]  /*151d0*/  IMAD.MOV.U32 R3, RZ, RZ, 0x40000040 ;  /* 0x40000040ff037424 */ /* 0x000fe200078e00ff */
[----:B------:R-:W-:-:S04]  /*151e0*/  LOP3.LUT R2, R2, 0x3fff, RZ, 0xc0, !PT ;  /* 0x00003fff02027812 */ /* 0x000fc800078ec0ff */
[----:B------:R-:W-:-:S05]  /*151f0*/  LOP3.LUT R2, R2, 0x3000000, RZ, 0xfc, !PT ;  /* 0x0300000002027812 */ /* 0x000fca00078efcff */
[----:B------:R-:W-:-:S04]  /*15200*/  IMAD R2, R11, 0x900, R2 ;  /* 0x000009000b027824 */ /* 0x000fc800078e0202 */
[C---:B------:R-:W-:Y:S01]  /*15210*/  VIADD R4, R2.reuse, 0x80 ;  /* 0x0000008002047836 */ /* 0x040fe20000000000 */
[----:B------:R-:W-:-:S13]  /*15220*/  R2UR UR6, R2 ;  /* 0x00000000020672ca */ /* 0x000fda00000e0000 */
[----:B------:R-:W-:Y:S01]  /*15230*/  HGMMA.64x192x16.F32.BF16 R24, R188, gdesc[UR4].tnspB, R24, gsb0 ;  /* 0x42e00004bc187df0 */ /* 0x000fe20008001818 */
[----:B------:R-:W-:Y:S01]  /*15240*/  R2UR UR6, R4 ;  /* 0x00000000040672ca */ /* 0x000fe200000e0000 */
[----:B------:R-:W-:Y:S01]  /*15250*/  VIADD R4, R2, 0x100 ;  /* 0x0000010002047836 */ /* 0x000fe20000000000 */
[----:B------:R-:W-:Y:S01]  /*15260*/  R2UR UR7, R5 ;  /* 0x00000000050772ca */ /* 0x000fe200000e0000 */
[----:B------:R-:W-:Y:S01]  /*15270*/  IMAD.MOV.U32 R5, RZ, RZ, 0x40000040 ;  /* 0x40000040ff057424 */ /* 0x000fe200078e00ff */
[----:B------:R-:W-:Y:S02]  /*15280*/  WARPGROUP.DEPBAR.LE gsb0, 0x0 ;  /* 0x00008000000079c5 */ /* 0x000fe40000010000 */
[----:B------:R-:W-:-:S13]  /*15290*/  WARPGROUP.ARRIVE ;  /* 0x00000000000079c5 */ /* 0x000fda0000000000 */
        /* <DEDUP_REMOVED lines=16> */
[----:B------:R-:W-:Y:S02]  /*153a0*/  R2UR UR6, R4 ;  /* 0x00000000040672ca */ /* 0x000fe400000e0000 */
[----:B------:R-:W-:Y:S01]  /*153b0*/  R2UR UR7, R5 ;  /* 0x00000000050772ca */ /* 0x000fe200000e0000 */
[----:B------:R-:W-:Y:S02]  /*153c0*/  WARPGROUP.DEPBAR.LE gsb0, 0x0 ;  /* 0x00008000000079c5 */ /* 0x000fe40000010000 */
[----:B------:R-:W-:-:S14]  /*153d0*/  WARPGROUP.ARRIVE ;  /* 0x00000000000079c5 */ /* 0x000fdc0000000000 */
[----:B------:R-:W-:Y:S01]  /*153e0*/  HGMMA.64x192x16.F32.BF16 R24, R172, gdesc[UR4].tnspB, R24, gsb0 ;  /* 0x42e00004ac187df0 */ /* 0x000fe20008001818 */
[----:B------:R-:W-:Y:S02]  /*153f0*/  R2UR UR6, R2 ;  /* 0x00000000020672ca */ /* 0x000fe400000e0000 */
[----:B------:R-:W-:Y:S01]  /*15400*/  R2UR UR7, R3 ;  /* 0x00000000030772ca */ /* 0x000fe200000e0000 */
[----:B------:R-:W-:Y:S02]  /*15410*/  WARPGROUP.DEPBAR.LE gsb0, 0x0 ;  /* 0x00008000000079c5 */ /* 0x000fe40000010000 */
[----:B------:R-:W-:-:S14]  /*15420*/  WARPGROUP.ARRIVE ;  /* 0x00000000000079c5 */ /* 0x000fdc0000000000 */
[----:B------:R-:W-:Y:S03]  /*15430*/  HGMMA.64x192x16.F32.BF16 R24, R168, gdesc[UR4].tnspB, R24, gsb0 ;  /* 0x42e00004a8187df0 */ /* 0x000fe60008001818 */
[----:B------:R-:W-:Y:S02]  /*15440*/  WARPGROUP.DEPBAR.LE gsb0, 0x0 ;  /* 0x00008000000079c5 */ /* 0x000fe40000010000 */
[----:B------:R-:W-:Y:S05]  /*15450*/  @!P0 BRA `(.L_x_637) ;  /* 0x0000000000048947 */ /* 0x000fea0003800000 */
[----:B------:R-:W-:Y:S01]  /*15460*/  BPT.TRAP 0x1 ;  /* 0x000000040000795c */ /* 0x000fe20000300000 */
.L_x_637:
[----:B------:R-:W-:-:S04]  /*15470*/  IADD3 R0, R0, 0x30840, RZ ;  /* 0x0003084000007810 */ /* 0x000fc80007ffe0ff */
[----:B------:R-:W-:-:S04]  /*15480*/  PRMT R0, R223, 0x654, R0 ;  /* 0x00000654df007816 */ /* 0x000fc80000000000 */
[----:B------:R0:W-:Y:S02]  /*15490*/  SYNCS.ARRIVE.TRANS64.RED.A1T0 RZ, [R0+URZ], RZ ;  /* 0x000000ff00ff79a7 */ /* 0x0001e4000810043f */
[----:B0----5:R-:W-:-:S04]  /*154a0*/  FMNMX.FTZ R0, R120, R7, !PT ;  /* 0x0000000778007209 */ /* 0x021fc80007810000 */
[----:B------:R-:W-:-:S04]  /*154b0*/  FMNMX.FTZ R0, R121, R0, !PT ;  /* 0x0000000079007209 */ /* 0x000fc80007810000 */
        /* <DEDUP_REMOVED lines=21> */
[----:B------:R-:W-:-:S05]  /*15610*/  FMNMX.FTZ R0, R165, R0, !PT ;  /* 0x00000000a5007209 */ /* 0x000fca0007810000 */
[----:B------:R-:W0:Y:S02]  /*15620*/  SHFL.BFLY PT, R2, R0, 0x2, 0x1f ;  /* 0x0c401f0000027f89 */ /* 0x000e2400000e0000 */
[----:B0-----:R-:W-:Y:S02]  /*15630*/  FMNMX.FTZ R2, R0, R2, !PT ;  /* 0x0000000200027209 */ /* 0x001fe40007810000 */
[----:B------:R-:W-:-:S03]  /*15640*/  FMNMX.FTZ R0, R122, R8, !PT ;  /* 0x000000087a007209 */ /* 0x000fc60007810000 */
[----:B------:R-:W0:Y:S01]  /*15650*/  SHFL.BFLY PT, R5, R2, 0x1, 0x1f ;  /* 0x0c201f0002057f89 */ /* 0x000e2200000e0000 */
[----:B------:R-:W-:-:S04]  /*15660*/  FMNMX.FTZ R0, R123, R0, !PT ;  /* 0x000000007b007209 */ /* 0x000fc80007810000 */
[----:B------:R-:W-:-:S04]  /*15670*/  FMNMX.FTZ R0, R126, R0, !PT ;  /* 0x000000007e007209 */ /* 0x000fc80007810000 */
[----:B------:R-:W-:-:S04]  /*15680*/  FMNMX.FTZ R0, R127, R0, !PT ;  /* 0x000000007f007209 */ /* 0x000fc80007810000 */
[----:B------:R-:W-:-:S04]  /*15690*/  FMNMX.FTZ R0, R130, R0, !PT ;  /* 0x0000000082007209 */ /* 0x000fc80007810000 */
[----:B------:R-:W-:-:S04]  /*156a0*/  FMNMX.FTZ R0, R131, R0, !PT ;  /* 0x0000000083007209 */ /* 0x000fc80007810000 */
[----:B------:R-:W-:Y:S02]  /*156b0*/  FMNMX.FTZ R0, R134, R0, !PT ;  /* 0x0000000086007209 */ /* 0x000fe40007810000 */
[----:B0-----:R-:W-:Y:S02]  /*156c0*/  FMNMX.FTZ R5, R2, R5, !PT ;  /* 0x0000000502057209 */ /* 0x001fe40007810000 */
[----:B------:R-:W-:-:S03]  /*156d0*/  FMNMX.FTZ R0, R135, R0, !PT ;  /* 0x0000000087007209 */ /* 0x000fc60007810000 */
[----:B------:R-:W-:Y:S01]  /*156e0*/  FADD.FTZ R3, -R5, R7 ;  /* 0x0000000705037221 */ /* 0x000fe20000010100 */
        /* <DEDUP_REMOVED lines=17> */
[----:B0-----:R-:W-:Y:S01]  /*15800*/  FMNMX.FTZ R2, R0, R2, !PT ;  /* 0x0000000200027209 */ /* 0x001fe20007810000 */
[----:B------:R-:W-:-:S04]  /*15810*/  IMAD.U32 R0, RZ, RZ, UR38 ;  /* 0x00000026ff007e24 */ /* 0x000fc8000f8e00ff */
[----:B------:R-:W0:Y:S01]  /*15820*/  SHFL.BFLY PT, R4, R2, 0x1, 0x1f ;  /* 0x0c201f0002047f89 */ /* 0x000e2200000e0000 */
[-C--:B------:R-:W-:Y:S01]  /*15830*/  FMUL.FTZ R11, R5, R0.reuse ;  /* 0x00000000050b7220 */ /* 0x080fe20000410000 */
[----:B------:R-:W-:-:S03]  /*15840*/  FMUL.FTZ R3, R3, R0 ;  /* 0x0000000003037220 */ /* 0x000fc60000410000 */
        /* <DEDUP_REMOVED lines=11> */
[----:B------:R-:W1:Y:S01]  /*15900*/  MUFU.EX2 R120, R120 ;  /* 0x0000007800787308 */ /* 0x000e620000000800 */
[-CC-:B------:R-:W-:Y:S01]  /*15910*/  FFMA.FTZ R140, R140, R0.reuse, -R11.reuse ;  /* 0x000000008c8c7223 */ /* 0x180fe2000001080b */
[-CC-:B------:R-:W-:Y:S01]  /*15920*/  FFMA.FTZ R141, R141, R0.reuse, -R11.reuse ;  /* 0x000000008d8d7223 */ /* 0x180fe2000001080b */
[-CC-:B------:R-:W-:Y:S01]  /*15930*/  FFMA.FTZ R144, R144, R0.reuse, -R11.reuse ;  /* 0x0000000090907223 */ /* 0x180fe2000001080b */
[-CC-:B------:R-:W-:Y:S01]  /*15940*/  FFMA.FTZ R145, R145, R0.reuse, -R11.reuse ;  /* 0x0000000091917223 */ /* 0x180fe2000001080b */
[-CC-:B------:R-:W-:Y:S01]  /*15950*/  FFMA.FTZ R148, R148, R0.reuse, -R11.reuse ;  /* 0x0000000094947223 */ /* 0x180fe2000001080b */
[-CC-:B------:R-:W-:Y:S01]  /*15960*/  FFMA.FTZ R149, R149, R0.reuse, -R11.reuse ;  /* 0x0000000095957223 */ /* 0x180fe2000001080b */
[--C-:B------:R-:W-:Y:S01]  /*15970*/  FFMA.FTZ R152, R152, R0, -R11.reuse ;  /* 0x0000000098987223 */ /* 0x100fe2000001080b */
[----:B0-----:R-:W-:Y:S01]  /*15980*/  FMNMX.FTZ R4, R2, R4, !PT ;  /* 0x0000000402047209 */ /* 0x001fe20007810000 */
[----:B------:R-:W0:Y:S01]  /*15990*/  MUFU.EX2 R121, R121 ;  /* 0x0000007900797308 */ /* 0x000e220000000800 */
[-CC-:B------:R-:W-:Y:S01]  /*159a0*/  FFMA.FTZ R153, R153, R0.reuse, -R11.reuse ;  /* 0x0000000099997223 */ /* 0x180fe2000001080b */
[-CC-:B------:R-:W-:Y:S01]  /*159b0*/  FFMA.FTZ R156, R156, R0.reuse, -R11.reuse ;  /* 0x000000009c9c7223 */ /* 0x180fe2000001080b */
[-CC-:B------:R-:W-:Y:S01]  /*159c0*/  FFMA.FTZ R157, R157, R0.reuse, -R11.reuse ;  /* 0x000000009d9d7223 */ /* 0x180fe2000001080b */
[C---:B------:R-:W-:Y:S01]  /*159d0*/  FADD.FTZ R2, -R4.reuse, R8 ;  /* 0x0000000804027221 */ /* 0x040fe20000010100 */
[-C--:B------:R-:W-:Y:S01]  /*159e0*/  FMUL.FTZ R7, R4, R0.reuse ;  /* 0x0000000004077220 */ /* 0x080fe20000410000 */
[-CC-:B------:R-:W-:Y:S01]  /*159f0*/  FFMA.FTZ R160, R160, R0.reuse, -R11.reuse ;  /* 0x00000000a0a07223 */ /* 0x180fe2000001080b */
[-C--:B------:R-:W-:Y:S01]  /*15a00*/  FFMA.FTZ R161, R161, R0.reuse, -R11 ;  /* 0x00000000a1a17223 */ /* 0x080fe2000001080b */
[-C--:B------:R-:W-:Y:S01]  /*15a10*/  FMUL.FTZ R2, R2, R0.reuse ;  /* 0x0000000002027220 */ /* 0x080fe20000410000 */
[-CC-:B------:R-:W-:Y:S01]  /*15a20*/  FFMA.FTZ R122, R122, R0.reuse, -R7.reuse ;  /* 0x000000007a7a7223 */ /* 0x180fe20000010807 */
[-CC-:B------:R-:W-:Y:S01]  /*15a30*/  FFMA.FTZ R123, R123, R0.reuse, -R7.reuse ;  /* 0x000000007b7b7223 */ /* 0x180fe20000010807 */
[-CC-:B------:R-:W-:Y:S01]  /*15a40*/  FFMA.FTZ R126, R126, R0.reuse, -R7.reuse ;  /* 0x000000007e7e7223 */ /* 0x180fe20000010807 */
[-CC-:B------:R-:W-:Y:S01]  /*15a50*/  FFMA.FTZ R127, R127, R0.reuse, -R7.reuse ;  /* 0x000000007f7f7223 */ /* 0x180fe20000010807 */
[----:B------:R-:W-:Y:S01]  /*15a60*/  MUFU.EX2 R124, R124 ;  /* 0x0000007c007c7308 */ /* 0x000fe20000000800 */
[-CC-:B------:R-:W-:Y:S01]  /*15a70*/  FFMA.FTZ R130, R130, R0.reuse, -R7.reuse ;  /* 0x0000000082827223 */ /* 0x180fe20000010807 */
[-CC-:B------:R-:W-:Y:S01]  /*15a80*/  FFMA.FTZ R131, R131, R0.reuse, -R7.reuse ;  /* 0x0000000083837223 */ /* 0x180fe20000010807 */
[----:B-1----:R-:W-:Y:S01]  /*15a90*/  FFMA.FTZ R215, R3, R215, R120 ;  /* 0x000000d703d77223 */ /* 0x002fe20000010078 */
        /* <DEDUP_REMOVED lines=19> */
[-C--:B------:R-:W-:Y:S01]  /*15bd0*/  FFMA.FTZ R171, R167, R0.reuse, -R7 ;  /* 0x00000000a7ab7223 */ /* 0x080fe20000010807 */
[----:B------:R-:W2:Y:S01]  /*15be0*/  MUFU.EX2 R123, R123 ;  /* 0x0000007b007b7308 */ /* 0x000ea20000000800 */
[----:B0-----:R-:W-:Y:S01]  /*15bf0*/  FADD.FTZ R215, R121, R215 ;  /* 0x000000d779d77221 */ /* 0x001fe20000010000 */
[-CC-:B------:R-:W-:Y:S01]  /*15c00*/  FFMA.FTZ R164, R164, R0.reuse, -R11.reuse ;  /* 0x00000000a4a47223 */ /* 0x180fe2000001080b */
[----:B------:R-:W-:-:S05]  /*15c10*/  FFMA.FTZ R11, R165, R0, -R11 ;  /* 0x00000000a50b7223 */ /* 0x000fca000001080b */
[----:B------:R-:W0:Y:S01]  /*15c20*/  MUFU.EX2 R126, R126 ;  /* 0x0000007e007e7308 */ /* 0x000e220000000800 */
[----:B-1----:R-:W-:-:S07]  /*15c30*/  FFMA.FTZ R6, R2, R6, R122 ;  /* 0x0000000602067223 */ /* 0x002fce000001007a */
[----:B------:R-:W1:Y:S01]  /*15c40*/  MUFU.EX2 R125, R125 ;  /* 0x0000007d007d7308 */ /* 0x000e620000000800 */
[----:B--2---:R-:W-:Y:S01]  /*15c50*/  FADD.FTZ R7, R123, R6 ;  /* 0x000000067b077221 */ /* 0x004fe20000010000 */
[----:B------:R-:W-:-:S06]  /*15c60*/  FADD.FTZ R6, R124, R215 ;  /* 0x000000d77c067221 */ /* 0x000fcc0000010000 */
        /* <DEDUP_REMOVED lines=81> */
[----:B-1----:R-:W-:Y:S01]  /*16180*/  FADD.FTZ R7, R166, R7 ;  /* 0x00000007a6077221 */ /* 0x002fe20000010000 */
[----:B--2---:R-:W-:-:S03]  /*16190*/  FADD.FTZ R215, R11, R6 ;  /* 0x000000060bd77221 */ /* 0x004fc60000010000 */
[----:B0-----:R-:W-:Y:S01]  /*161a0*/  FADD.FTZ R6, R171, R7 ;  /* 0x00000007ab067221 */ /* 0x001fe20000010000 */
[----:B------:R-:W-:Y:S06]  /*161b0*/  @!P0 BRA `(.L_x_638) ;  /* 0x0000000000048947 */ /* 0x000fec0003800000 */
[----:B------:R-:W-:Y:S01]  /*161c0*/  BPT.TRAP 0x1 ;  /* 0x000000040000795c */ /* 0x000fe20000300000 */
.L_x_638:
[----:B------:R-:W-:Y:S01]  /*161d0*/  ISETP.GT.AND P1, PT, R9, R221, PT ;  /* 0x000000dd0900720c */ /* 0x000fe20003f24270 */
[----:B------:R-:W-:Y:S01]  /*161e0*/  VIADD R10, R10, 0x30860 ;  /* 0x000308600a0a7836 */ /* 0x000fe20000000000 */
[----:B------:R-:W-:Y:S01]  /*161f0*/  F2FP.BF16.F32.PACK_AB R170, R11, R164 ;  /* 0x000000a40baa723e */ /* 0x000fe200000010ff */
[----:B------:R-:W-:Y:S01]  /*16200*/  VIADD R9, R9, 0xffffffff ;  /* 0xffffffff09097836 */ /* 0x000fe20000000000 */
[----:B------:R-:W-:Y:S01]  /*16210*/  F2FP.BF16.F32.PACK_AB R188, R121, R120 ;  /* 0x0000007879bc723e */ /* 0x000fe200000010ff */
[----:B------:R-:W-:Y:S01]  /*16220*/  IMAD.MOV.U32 R8, RZ, RZ, R4 ;  /* 0x000000ffff087224 */ /* 0x000fe200078e0004 */
[----:B------:R-:W-:Y:S01]  /*16230*/  PRMT R10, R223, 0x654, R10 ;  /* 0x00000654df0a7816 */ /* 0x000fe2000000000a */
[----:B------:R-:W-:Y:S01]  /*16240*/  IMAD.MOV.U32 R7, RZ, RZ, R5 ;  /* 0x000000ffff077224 */ /* 0x000fe200078e0005 */
[----:B------:R-:W-:Y:S01]  /*16250*/  F2FP.BF16.F32.PACK_AB R189, R123, R122 ;  /* 0x0000007a7bbd723e */ /* 0x000fe200000010ff */
[----:B------:R-:W-:Y:S01]  /*16260*/  IMAD.MOV.U32 R11, RZ, RZ, R211 ;  /* 0x000000ffff0b7224 */ /* 0x000fe200078e00d3 */
[----:B------:R0:W-:Y:S01]  /*16270*/  SYNCS.ARRIVE.TRANS64.RED.A1T0 RZ, [R10+URZ], RZ ;  /* 0x000000ff0aff79a7 */ /* 0x0001e2000810043f */
[----:B------:R-:W-:-:S02]  /*16280*/  F2FP.BF16.F32.PACK_AB R190, R125, R124 ;  /* 0x0000007c7dbe723e */ /* 0x000fc400000010ff */
[----:B------:R-:W-:Y:S02]  /*16290*/  F2FP.BF16.F32.PACK_AB R191, R127, R126 ;  /* 0x0000007e7fbf723e */ /* 0x000fe400000010ff */
[----:B------:R-:W-:Y:S02]  /*162a0*/  F2FP.BF16.F32.PACK_AB R184, R129, R128 ;  /* 0x0000008081b8723e */ /* 0x000fe400000010ff */
[----:B------:R-:W-:Y:S01]  /*162b0*/  F2FP.BF16.F32.PACK_AB R185, R131, R130 ;  /* 0x0000008283b9723e */ /* 0x000fe200000010ff */
[----:B0-----:R-:W-:Y:S01]  /*162c0*/  IMAD.MOV.U32 R10, RZ, RZ, R220 ;  /* 0x000000ffff0a7224 */ /* 0x001fe200078e00dc */
        /* <DEDUP_REMOVED lines=16> */
[----:B------:R-:W-:Y:S01]  /*163d0*/  F2FP.BF16.F32.PACK_AB R171, R171, R166 ;  /* 0x000000a6abab723e */ /* 0x000fe200000010ff */
[----:B------:R-:W-:Y:S06]  /*163e0*/  @P1 BRA `(.L_x_639) ;  /* 0xffffffdc005c1947 */ /* 0x000fec000383ffff */
.L_x_626:
[----:B------:R-:W-:Y:S05]  /*163f0*/  BSYNC B0 ;  /* 0x0000000000007941 */ /* 0x000fea0003800000 */
.L_x_625:
        /* <DEDUP_REMOVED lines=99> */
.L_x_640:
[----:B------:R-:W-:Y:S01]  /*16a30*/  IMAD R7, R211, 0x8, R18 ;  /* 0x00000008d3077824 */ /* 0x000fe200078e0212 */
[----:B------:R-:W-:-:S04]  /*16a40*/  SHF.L.U32 R2, R220, 0x1f, RZ ;  /* 0x0000001fdc027819 */ /* 0x000fc800000006ff */
[----:B------:R0:W1:Y:S01]  /*16a50*/  SYNCS.PHASECHK.TRANS64.TRYWAIT P1, [R7+URZ+0x30850], R2 ;  /* 0x03085002070075a7 */ /* 0x000062000802017f */
[----:B------:R-:W-:Y:S05]  /*16a60*/  @!P0 BRA `(.L_x_641) ;  /* 0x0000000000048947 */ /* 0x000fea0003800000 */
[----:B------:R-:W-:Y:S01]  /*16a70*/  BPT.TRAP 0x1 ;  /* 0x000000040000795c */ /* 0x000fe20000300000 */
.L_x_641:
[----:B------:R-:W-:Y:S01]  /*16a80*/  VIADD R18, R18, 0x400 ;  /* 0x0000040012127836 */ /* 0x000fe20000000000 */
[----:B------:R-:W-:Y:S04]  /*16a90*/  BSSY B0, `(.L_x_642) ;  /* 0x0000008000007945 */ /* 0x000fe80003800000 */
[----:B------:R-:W-:-:S04]  /*16aa0*/  SHF.R.U32.HI R18, RZ, 0x4, R18 ;  /* 0x00000004ff127819 */ /* 0x000fc80000011612 */
[----:B------:R-:W-:-:S04]  /*16ab0*/  LOP3.LUT R18, R18, 0x3fff, RZ, 0xc0, !PT ;  /* 0x00003fff12127812 */ /* 0x000fc800078ec0ff */
[----:B------:R-:W-:-:S05]  /*16ac0*/  LOP3.LUT R8, R18, 0x3000000, RZ, 0xfc, !PT ;  /* 0x0300000012087812 */ /* 0x000fca00078efcff */
[----:B------:R-:W-:Y:S01]  /*16ad0*/  IMAD R8, R211, 0x900, R8 ;  /* 0x00000900d3087824 */ /* 0x000fe200078e0208 */
[----:B-1----:R-:W-:Y:S06]  /*16ae0*/  @P1 BRA `(.L_x_643) ;  /* 0x0000000000081947 */ /* 0x002fec0003800000 */
[----:B------:R-:W1:Y:S02]  /*16af0*/  SYNCS.PHASECHK.TRANS64.TRYWAIT P1, [R7+URZ+0x30850], R2 ;  /* 0x03085002070075a7 */ /* 0x000e64000802017f */
[----:B-1----:R-:W-:Y:S05]  /*16b00*/  @!P1 BRA `(.L_x_644) ;  /* 0x000000c800289947 */ /* 0x002fea0003800000 */
.L_x_643:
[----:B------:R-:W-:Y:S05]  /*16b10*/  BSYNC B0 ;  /* 0x0000000000007941 */ /* 0x000fea0003800000 */
.L_x_642:
[----:B01----:R-:W-:Y:S01]  /*16b20*/  IMAD.MOV.U32 R2, RZ, RZ, R8 ;  /* 0x000000ffff027224 */ /* 0x003fe200078e0008 */
[----:B------:R-:W-:Y:S01]  /*16b30*/  WARPGROUP.ARRIVE ;  /* 0x00000000000079c5 */ /* 0x000fe20000000000 */
[----:B------:R-:W-:Y:S02]  /*16b40*/  IMAD.MOV.U32 R3, RZ, RZ, 0x40000040 ;  /* 0x40000040ff037424 */ /* 0x000fe400078e00ff */
[----:B------:R-:W-:Y:S01]  /*16b50*/  IMAD.MOV.U32 R120, RZ, RZ, -0x800000 ;  /* 0xff800000ff787424 */ /* 0x000fe200078e00ff */
[----:B------:R-:W-:Y:S01]  /*16b60*/  R2UR UR6, R2 ;  /* 0x00000000020672ca */ /* 0x000fe200000e0000 */
[----:B------:R-:W-:Y:S01]  /*16b70*/  VIADD R2, R8, 0x80 ;  /* 0x0000008008027836 */ /* 0x000fe20000000000 */
[----:B------:R-:W-:Y:S01]  /*16b80*/  R2UR UR7, R3 ;  /* 0x00000000030772ca */ /* 0x000fe200000e0000 */
[----:B------:R-:W-:Y:S02]  /*16b90*/  IMAD.MOV.U32 R3, RZ, RZ, 0x40000040 ;  /* 0x40000040ff037424 */ /* 0x000fe400078e00ff */
[----:B------:R-:W-:-:S10]  /*16ba0*/  IMAD.MOV.U32 R121, RZ, RZ, -0x800000 ;  /* 0xff800000ff797424 */ /* 0x000fd400078e00ff */
        /* <DEDUP_REMOVED lines=29> */
[----:B------:R-:W-:Y:S02]  /*16d80*/  R2UR UR6, R2 ;  /* 0x00000000020672ca */ /* 0x000fe400000e0000 */
[----:B------:R-:W-:Y:S01]  /*16d90*/  R2UR UR7, R3 ;  /* 0x00000000030772ca */ /* 0x000fe200000e0000 */
[----:B------:R-:W0:Y:S04]  /*16da0*/  SHFL.BFLY PT, R2, R215, 0x2, 0x1f ;  /* 0x0c401f00d7027f89 */ /* 0x000e2800000e0000 */
[----:B------:R-:W1:Y:S01]  /*16db0*/  SHFL.BFLY PT, R3, R6, 0x2, 0x1f ;  /* 0x0c401f0006037f89 */ /* 0x000e6200000e0000 */
[----:B0-----:R-:W-:Y:S01]  /*16dc0*/  FADD.FTZ R8, R2, R215 ;  /* 0x000000d702087221 */ /* 0x001fe20000010000 */
[----:B-1----:R-:W-:-:S04]  /*16dd0*/  FADD.FTZ R9, R3, R6 ;  /* 0x0000000603097221 */ /* 0x002fc80000010000 */
[----:B------:R-:W0:Y:S04]  /*16de0*/  SHFL.BFLY PT, R3, R8, 0x1, 0x1f ;  /* 0x0c201f0008037f89 */ /* 0x000e2800000e0000 */
[----:B------:R-:W1:Y:S01]  /*16df0*/  SHFL.BFLY PT, R2, R9, 0x1, 0x1f ;  /* 0x0c201f0009027f89 */ /* 0x000e6200000e0000 */
[----:B0-----:R-:W-:Y:S01]  /*16e00*/  FADD.FTZ R12, R8, R3 ;  /* 0x00000003080c7221 */ /* 0x001fe20000010000 */
[----:B-1----:R-:W-:-:S04]  /*16e10*/  FADD.FTZ R13, R9, R2 ;  /* 0x00000002090d7221 */ /* 0x002fc80000010000 */
[----:B------:R-:W-:Y:S02]  /*16e20*/  FSETP.NE.FTZ.AND P1, PT, R12, RZ, PT ;  /* 0x000000ff0c00720b */ /* 0x000fe40003f35000 */
[----:B------:R-:W-:Y:S02]  /*16e30*/  CS2R R2, SRZ ;  /* 0x0000000000027805 */ /* 0x000fe4000001ff00 */
        /* <DEDUP_REMOVED lines=17> */
.L_x_645:
[----:B------:R-:W-:Y:S02]  /*16f50*/  VIADD R0, R7, 0x30860 ;  /* 0x0003086007007836 */ /* 0x000fe40000000000 */
[-C--:B------:R-:W-:Y:S01]  /*16f60*/  FMUL.FTZ R4, R24, R3.reuse ;  /* 0x0000000318047220 */ /* 0x080fe20000410000 */
[----:B------:R-:W-:Y:S02]  /*16f70*/  VIADD R211, R211, 0x1 ;  /* 0x00000001d3d37836 */ /* 0x000fe40000000000 */
[-C--:B------:R-:W-:Y:S01]  /*16f80*/  FMUL.FTZ R5, R25, R3.reuse ;  /* 0x0000000319057220 */ /* 0x080fe20000410000 */
[-C--:B------:R-:W-:Y:S01]  /*16f90*/  FMUL.FTZ R12, R40, R3.reuse ;  /* 0x00000003280c7220 */ /* 0x080fe20000410000 */
[----:B------:R-:W-:Y:S01]  /*16fa0*/  PRMT R0, R223, 0x654, R0 ;  /* 0x00000654df007816 */ /* 0x000fe20000000000 */
[-C--:B------:R-:W-:Y:S01]  /*16fb0*/  FMUL.FTZ R13, R41, R3.reuse ;  /* 0x00000003290d7220 */ /* 0x080fe20000410000 */
[-C--:B------:R-:W-:Y:S01]  /*16fc0*/  FMUL.FTZ R14, R44, R3.reuse ;  /* 0x000000032c0e7220 */ /* 0x080fe20000410000 */
[-C--:B------:R-:W-:Y:S01]  /*16fd0*/  FMUL.FTZ R15, R45, R3.reuse ;  /* 0x000000032d0f7220 */ /* 0x080fe20000410000 */
[----:B------:R1:W-:Y:S01]  /*16fe0*/  SYNCS.ARRIVE.TRANS64.RED.A1T0 RZ, [R0+URZ], RZ ;  /* 0x000000ff00ff79a7 */ /* 0x0003e2000810043f */
[-C--:B------:R-:W-:Y:S01]  /*16ff0*/  FMUL.FTZ R20, R48, R3.reuse ;  /* 0x0000000330147220 */ /* 0x080fe20000410000 */
[-C--:B------:R-:W-:Y:S01]  /*17000*/  FMUL.FTZ R21, R49, R3.reuse ;  /* 0x0000000331157220 */ /* 0x080fe20000410000 */
[-C--:B------:R-:W-:Y:S01]  /*17010*/  FMUL.FTZ R24, R52, R3.reuse ;  /* 0x0000000334187220 */ /* 0x080fe20000410000 */
[-C--:B------:R-:W-:Y:S01]  /*17020*/  FMUL.FTZ R25, R53, R3.reuse ;  /* 0x0000000335197220 */ /* 0x080fe20000410000 */
[-C--:B------:R-:W-:Y:S01]  /*17030*/  FMUL.FTZ R40, R68, R3.reuse ;  /* 0x0000000344287220 */ /* 0x080fe20000410000 */
[-C--:B------:R-:W-:Y:S01]  /*17040*/  FMUL.FTZ R41, R69, R3.reuse ;  /* 0x0000000345297220 */ /* 0x080fe20000410000 */
[----:B------:R-:W-:Y:S01]  /*17050*/  ISETP.NE.AND P1, PT, R211, 0x2, PT ;  /* 0x00000002d300780c */ /* 0x000fe20003f25270 */
        /* <DEDUP_REMOVED lines=36> */
[----:B------:R-:W-:Y:S01]  /*172a0*/  SEL R3, RZ, 0x1, P1 ;  /* 0x00000001ff037807 */ /* 0x000fe20000800000 */
[-C--:B0-----:R-:W-:Y:S01]  /*172b0*/  FMUL.FTZ R26, R26, R2.reuse ;  /* 0x000000021a1a7220 */ /* 0x081fe20000410000 */
        /* <DEDUP_REMOVED lines=48> */
[----:B------:R-:W-:Y:S01]  /*175c0*/  LOP3.LUT R220, R220, R3, RZ, 0x3c, !PT ;  /* 0x00000003dcdc7212 */ /* 0x000fe200078e3cff */
[----:B------:R-:W-:Y:S01]  /*175d0*/  VIADD R228, R228, 0x1 ;  /* 0x00000001e4e47836 */ /* 0x000fe20000000000 */
[----:B-1----:R-:W-:-:S07]  /*175e0*/  SEL R211, R211, RZ, P1 ;  /* 0x000000ffd3d37207 */ /* 0x002fce0000800000 */
.L_x_567:
[----:B------:R-:W0:Y:S08]  /*175f0*/  S2UR UR4, SR_CgaCtaId ;  /* 0x00000000000479c3 */ /* 0x000e300000008800 */
[----:B------:R-:W-:Y:S01]  /*17600*/  BAR.SYNC.DEFER_BLOCKING 0x5, 0x180 ;  /* 0x0146000000007b1d */ /* 0x000fe20000010000 */
[----:B------:R-:W-:-:S05]  /*17610*/  MOV R18, 0x400 ;  /* 0x0000040000127802 */ /* 0x000fca0000000f00 */
[----:B------:R-:W-:Y:S01]  /*17620*/  BSSY B0, `(.L_x_646) ;  /* 0x00003c0000007945 */ /* 0x000fe20003800000 */
[----:B0-----:R-:W-:-:S05]  /*17630*/  IMAD.U32 R223, RZ, RZ, UR4 ;  /* 0x00000004ffdf7e24 */ /* 0x001fca000f8e00ff */
[----:B------:R-:W-:-:S05]  /*17640*/  LEA R18, R223, R18, 0x18 ;  /* 0x00000012df127211 */ /* 0x000fca00078ec0ff */
[----:B------:R0:W1:Y:S01]  /*17650*/  LDS.128 R136, [R18+0x308d0] ;  /* 0x0308d00012887984 */ /* 0x0000620000000c00 */
[----:B------:R-:W-:Y:S06]  /*17660*/  BAR.ARV 0x4, 0x180 ;  /* 0x0106000000007b1d */ /* 0x000fec0000002000 */
[----:B------:R-:W-:Y:S05]  /*17670*/  @P0 BRA `(.L_x_647) ;  /* 0x0000002c00840947 */ /* 0x000fea0003800000 */
[----:B------:R-:W2:Y:S01]  /*17680*/  LDL R0, [R1+0x110] ;  /* 0x0001100001007983 */ /* 0x000ea20000100800 */
[----:B------:R-:W3:Y:S01]  /*17690*/  S2R R57, SR_SWINHI ;  /* 0x0000000000397919 */ /* 0x000ee20000002f00 */
[----:B------:R-:W-:Y:S01]  /*176a0*/  F2FP.BF16.F32.PACK_AB R58, R7, R6 ;  /* 0x00000006073a723e */ /* 0x000fe200000010ff */
[----:B------:R-:W-:Y:S01]  /*176b0*/  ULDC.64 UR6, c[0x0][0xc00] ;  /* 0x0003000000067ab9 */ /* 0x000fe20000000a00 */
[----:B------:R-:W-:Y:S01]  /*176c0*/  F2FP.BF16.F32.PACK_AB R59, R31, R30 ;  /* 0x0000001e1f3b723e */ /* 0x000fe200000010ff */
[----:B------:R-:W4:Y:S01]  /*176d0*/  LDL.LU R131, [R1+0xa4] ;  /* 0x0000a40001837983 */ /* 0x000f220000300800 */
[----:B------:R-:W-:Y:S01]  /*176e0*/  F2FP.BF16.F32.PACK_AB R62, R11, R10 ;  /* 0x0000000a0b3e723e */ /* 0x000fe200000010ff */
[----:B------:R-:W-:Y:S01]  /*176f0*/  ULDC.64 UR4, c[0x0][0xc08] ;  /* 0x0003020000047ab9 */ /* 0x000fe20000000a00 */
[----:B------:R-:W-:Y:S01]  /*17700*/  F2FP.BF16.F32.PACK_AB R63, R39, R38 ;  /* 0x00000026273f723e */ /* 0x000fe200000010ff */
[----:B------:R-:W4:Y:S04]  /*17710*/  LDL R130, [R1+0x10c] ;  /* 0x00010c0001827983 */ /* 0x000f280000100800 */
[----:B------:R-:W4:Y:S04]  /*17720*/  LDL R129, [R1+0x4] ;  /* 0x0000040001817983 */ /* 0x000f280000100800 */
[----:B------:R-:W4:Y:S01]  /*17730*/  LDL R128, [R1+0x40] ;  /* 0x0000400001807983 */ /* 0x000f220000100800 */
[----:B------:R-:W-:-:S02]  /*17740*/  MOV R2, R18 ;  /* 0x0000001200027202 */ /* 0x000fc40000000f00 */
[----:B---3--:R-:W-:Y:S01]  /*17750*/  MOV R3, R57 ;  /* 0x0000003900037202 */ /* 0x008fe20000000f00 */
[----:B------:R-:W-:Y:S02]  /*17760*/  BAR.SYNC.DEFER_BLOCKING 0x1, 0x100 ;  /* 0x0044000000007b1d */ /* 0x000fe40000010000 */
[----:B--2---:R-:W-:-:S03]  /*17770*/  IMAD.WIDE R64, R0, 0x2, R2 ;  /* 0x0000000200407825 */ /* 0x004fc600078e0202 */
[C---:B------:R-:W-:Y:S02]  /*17780*/  LOP3.LUT R57, R64.reuse, 0x380, RZ, 0xc0, !PT ;  /* 0x0000038040397812 */ /* 0x040fe400078ec0ff */
[C---:B------:R-:W-:Y:S02]  /*17790*/  IADD3 R61, P0, R64.reuse, 0x20, RZ ;  /* 0x00000020403d7810 */ /* 0x040fe40007f1e0ff */
[----:B------:R-:W-:Y:S02]  /*177a0*/  IADD3 R116, P1, R64, 0x40, RZ ;  /* 0x0000004040747810 */ /* 0x000fe40007f3e0ff */
[----:B------:R-:W-:Y:S02]  /*177b0*/  SHF.R.U64 R57, R57, 0x3, RZ ;  /* 0x0000000339397819 */ /* 0x000fe400000012ff */
[----:B------:R-:W-:Y:S02]  /*177c0*/  LOP3.LUT R60, R61, 0x380, RZ, 0xc0, !PT ;  /* 0x000003803d3c7812 */ /* 0x000fe400078ec0ff */
[----:B------:R-:W-:-:S02]  /*177d0*/  LOP3.LUT R117, R116, 0x380, RZ, 0xc0, !PT ;  /* 0x0000038074757812 */ /* 0x000fc400078ec0ff */
[----:B------:R-:W-:Y:S02]  /*177e0*/  LOP3.LUT R56, R57, R64, RZ, 0x3c, !PT ;  /* 0x0000004039387212 */ /* 0x000fe400078e3cff */
[----:B------:R-:W-:Y:S02]  /*177f0*/  SHF.R.U64 R60, R60, 0x3, RZ ;  /* 0x000000033c3c7819 */ /* 0x000fe400000012ff */
[----:B------:R-:W-:Y:S02]  /*17800*/  MOV R57, R65 ;  /* 0x0000004100397202 */ /* 0x000fe40000000f00 */
[----:B------:R-:W-:Y:S02]  /*17810*/  SHF.R.U64 R117, R117, 0x3, RZ ;  /* 0x0000000375757819 */ /* 0x000fe400000012ff */
[----:B------:R-:W-:Y:S01]  /*17820*/  LOP3.LUT R60, R60, R61, RZ, 0x3c, !PT ;  /* 0x0000003d3c3c7212 */ /* 0x000fe200078e3cff */
[----:B------:R-:W-:Y:S01]  /*17830*/  IMAD.X R61, RZ, RZ, R65, P0 ;  /* 0x000000ffff3d7224 */ /* 0x000fe200000e0641 */
[----:B------:R-:W-:-:S02]  /*17840*/  MOV R123, R56 ;  /* 0x00000038007b7202 */ /* 0x000fc40000000f00 */
[----:B------:R-:W-:Y:S02]  /*17850*/  F2FP.BF16.F32.PACK_AB R56, R5, R4 ;  /* 0x000000040538723e */ /* 0x000fe400000010ff */
[----:B------:R-:W-:Y:S02]  /*17860*/  F2FP.BF16.F32.PACK_AB R57, R27, R26 ;  /* 0x0000001a1b39723e */ /* 0x000fe400000010ff */
[----:B------:R-:W-:Y:S01]  /*17870*/  LOP3.LUT R116, R117, R116, RZ, 0x3c, !PT ;  /* 0x0000007475747212 */ /* 0x000fe200078e3cff */
[----:B------:R-:W-:Y:S01]  /*17880*/  IMAD.X R117, RZ, RZ, R65, P1 ;  /* 0x000000ffff757224 */ /* 0x000fe200008e0641 */
[C---:B------:R-:W-:Y:S02]  /*17890*/  IADD3 R66, P0, R64.reuse, 0x60, RZ ;  /* 0x0000006040427810 */ /* 0x040fe40007f1e0ff */
[----:B------:R-:W-:Y:S01]  /*178a0*/  IADD3 R0, P1, R64, 0x4000, RZ ;  /* 0x0000400040007810 */ /* 0x000fe20007f3e0ff */
[----:B------:R2:W-:Y:S01]  /*178b0*/  STSM.16.M88.4 [R123], R56 ;  /* 0x000000387b007844 */ /* 0x0005e20000000200 */
[----:B------:R-:W-:-:S04]  /*178c0*/  LOP3.LUT R67, R66, 0x380, RZ, 0xc0, !PT ;  /* 0x0000038042437812 */ /* 0x000fc800078ec0ff */
[----:B------:R-:W-:Y:S02]  /*178d0*/  SHF.R.U64 R67, R67, 0x3, RZ ;  /* 0x0000000343437819 */ /* 0x000fe400000012ff */
[----:B------:R-:W-:Y:S02]  /*178e0*/  MOV R117, R116 ;  /* 0x0000007400757202 */ /* 0x000fe40000000f00 */
[----:B------:R-:W-:Y:S02]  /*178f0*/  LOP3.LUT R66, R67, R66, RZ, 0x3c, !PT ;  /* 0x0000004243427212 */ /* 0x000fe400078e3cff */
[----:B--2---:R-:W-:-:S04]  /*17900*/  LOP3.LUT R123, R0, 0x380, RZ, 0xc0, !PT ;  /* 0x00000380007b7812 */ /* 0x004fc800078ec0ff */
[----:B------:R-:W-:Y:S01]  /*17910*/  SHF.R.U64 R123, R123, 0x3, RZ ;  /* 0x000000037b7b7819 */ /* 0x000fe200000012ff */
[----:B------:R-:W-:-:S03]  /*17920*/  IMAD.X R67, RZ, RZ, R65, P0 ;  /* 0x000000ffff437224 */ /* 0x000fc600000e0641 */
[----:B------:R-:W-:Y:S02]  /*17930*/  LOP3.LUT R116, R123, R0, RZ, 0x3c, !PT ;  /* 0x000000007b747212 */ /* 0x000fe400078e3cff */
[----:B------:R-:W-:Y:S02]  /*17940*/  IADD3 R0, P0, R64, 0x4020, RZ ;  /* 0x0000402040007810 */ /* 0x000fe40007f1e0ff */
[----:B------:R-:W-:Y:S02]  /*17950*/  MOV R122, R60 ;  /* 0x0000003c007a7202 */ /* 0x000fe40000000f00 */
[----:B------:R-:W-:Y:S02]  /*17960*/  F2FP.BF16.F32.PACK_AB R60, R9, R8 ;  /* 0x00000008093c723e */ /* 0x000fe400000010ff */
[----:B------:R-:W-:Y:S02]  /*17970*/  F2FP.BF16.F32.PACK_AB R61, R35, R34 ;  /* 0x00000022233d723e */ /* 0x000fe400000010ff */
[----:B------:R-:W-:-:S02]  /*17980*/  F2FP.BF16.F32.PACK_AB R56, R13, R12 ;  /* 0x0000000c0d38723e */ /* 0x000fc400000010ff */
[----:B------:R-:W-:Y:S02]  /*17990*/  F2FP.BF16.F32.PACK_AB R57, R43, R42 ;  /* 0x0000002a2b39723e */ /* 0x000fe400000010ff */
[----:B------:R-:W-:Y:S02]  /*179a0*/  F2FP.BF16.F32.PACK_AB R58, R15, R14 ;  /* 0x0000000e0f3a723e */ /* 0x000fe400000010ff */
[----:B------:R-:W-:Y:S02]  /*179b0*/  F2FP.BF16.F32.PACK_AB R59, R47, R46 ;  /* 0x0000002e2f3b723e */ /* 0x000fe400000010ff */
[----:B------:R-:W-:Y:S01]  /*179c0*/  LOP3.LUT R123, R0, 0x380, RZ, 0xc0, !PT ;  /* 0x00000380007b7812 */ /* 0x000fe200078ec0ff */
[----:B------:R-:W-:Y:S03]  /*179d0*/  STSM.16.M88.4 [R122], R60 ;  /* 0x0000003c7a007844 */ /* 0x000fe60000000200 */
[----:B------:R-:W-:Y:S01]  /*179e0*/  SHF.R.U64 R123, R123, 0x3, RZ ;  /* 0x000000037b7b7819 */ /* 0x000fe200000012ff */
[----:B------:R2:W-:Y:S01]  /*179f0*/  STSM.16.M88.4 [R117], R56 ;  /* 0x0000003875007844 */ /* 0x0005e20000000200 */
[----:B------:R-:W-:-:S02]  /*17a00*/  MOV R67, R66 ;  /* 0x0000004200437202 */ /* 0x000fc40000000f00 */
[----:B------:R-:W-:Y:S02]  /*17a10*/  LOP3.LUT R66, R123, R0, RZ, 0x3c, !PT ;  /* 0x000000007b427212 */ /* 0x000fe400078e3cff */
[----:B------:R-:W-:-:S04]  /*17a20*/  IADD3 R0, P6, R64, 0x4040, RZ ;  /* 0x0000404040007810 */ /* 0x000fc80007fde0ff */
[----:B------:R-:W-:Y:S01]  /*17a30*/  LOP3.LUT R123, R0, 0x380, RZ, 0xc0, !PT ;  /* 0x00000380007b7812 */ /* 0x000fe200078ec0ff */
[----:B--2---:R-:W-:Y:S01]  /*17a40*/  IMAD.X R117, RZ, RZ, R65, P1 ;  /* 0x000000ffff757224 */ /* 0x004fe200008e0641 */
[----:B------:R-:W-:-:S04]  /*17a50*/  F2FP.BF16.F32.PACK_AB R60, R21, R20 ;  /* 0x00000014153c723e */ /* 0x000fc800000010ff */
[----:B------:R-:W-:Y:S02]  /*17a60*/  MOV R116, R116 ;  /* 0x0000007400747202 */ /* 0x000fe40000000f00 */
[----:B------:R-:W-:Y:S02]  /*17a70*/  IADD3 R117, P5, R64, 0x4060, RZ ;  /* 0x0000406040757810 */ /* 0x000fe40007fbe0ff */
[----:B------:R-:W-:Y:S02]  /*17a80*/  F2FP.BF16.F32.PACK_AB R61, R51, R50 ;  /* 0x00000032333d723e */ /* 0x000fe400000010ff */
[----:B------:R-:W-:Y:S02]  /*17a90*/  F2FP.BF16.F32.PACK_AB R62, R25, R24 ;  /* 0x00000018193e723e */ /* 0x000fe400000010ff */
[----:B------:R-:W-:Y:S02]  /*17aa0*/  F2FP.BF16.F32.PACK_AB R63, R55, R54 ;  /* 0x00000036373f723e */ /* 0x000fe400000010ff */
[----:B------:R-:W-:-:S02]  /*17ab0*/  F2FP.BF16.F32.PACK_AB R56, R29, R28 ;  /* 0x0000001c1d38723e */ /* 0x000fc400000010ff */
[----:B------:R-:W-:Y:S02]  /*17ac0*/  F2FP.BF16.F32.PACK_AB R57, R105, R104 ;  /* 0x000000686939723e */ /* 0x000fe400000010ff */
[----:B------:R-:W-:Y:S02]  /*17ad0*/  F2FP.BF16.F32.PACK_AB R58, R33, R32 ;  /* 0x00000020213a723e */ /* 0x000fe400000010ff */
[----:B------:R-:W-:Y:S02]  /*17ae0*/  F2FP.BF16.F32.PACK_AB R59, R109, R108 ;  /* 0x0000006c6d3b723e */ /* 0x000fe400000010ff */
[----:B------:R-:W-:Y:S02]  /*17af0*/  LOP3.LUT R122, R117, 0x380, RZ, 0xc0, !PT ;  /* 0x00000380757a7812 */ /* 0x000fe400078ec0ff */
[----:B------:R-:W-:Y:S01]  /*17b00*/  SHF.R.U64 R123, R123, 0x3, RZ ;  /* 0x000000037b7b7819 */ /* 0x000fe200000012ff */
[----:B------:R2:W-:Y:S01]  /*17b10*/  STSM.16.M88.4 [R67], R60 ;  /* 0x0000003c43007844 */ /* 0x0005e20000000200 */
[----:B------:R-:W-:-:S02]  /*17b20*/  IADD3 R126, P4, R64, 0x8000, RZ ;  /* 0x00008000407e7810 */ /* 0x000fc40007f9e0ff */
[----:B------:R-:W-:Y:S01]  /*17b30*/  IADD3 R124, P2, R64, 0x8040, RZ ;  /* 0x00008040407c7810 */ /* 0x000fe20007f5e0ff */
[----:B------:R3:W-:Y:S03]  /*17b40*/  STSM.16.M88.4 [R116], R56 ;  /* 0x0000003874007844 */ /* 0x0007e60000000200 */
[----:B------:R-:W-:Y:S02]  /*17b50*/  LOP3.LUT R125, R124, 0x380, RZ, 0xc0, !PT ;  /* 0x000003807c7d7812 */ /* 0x000fe400078ec0ff */
[----:B--2---:R-:W-:Y:S02]  /*17b60*/  SHF.R.U64 R60, R122, 0x3, RZ ;  /* 0x000000037a3c7819 */ /* 0x004fe400000012ff */
[----:B------:R-:W-:Y:S02]  /*17b70*/  LOP3.LUT R62, R123, R0, RZ, 0x3c, !PT ;  /* 0x000000007b3e7212 */ /* 0x000fe400078e3cff */
[----:B------:R-:W-:-:S02]  /*17b80*/  IADD3 R122, P3, R64, 0x8020, RZ ;  /* 0x00008020407a7810 */ /* 0x000fc40007f7e0ff */
[----:B---3--:R-:W-:Y:S01]  /*17b90*/  IADD3 R116, P1, R64, 0x8060, RZ ;  /* 0x0000806040747810 */ /* 0x008fe20007f3e0ff */
[--C-:B------:R-:W-:Y:S01]  /*17ba0*/  IMAD.X R67, RZ, RZ, R65.reuse, P0 ;  /* 0x000000ffff437224 */ /* 0x100fe200000e0641 */
[----:B------:R-:W-:Y:S01]  /*17bb0*/  LOP3.LUT R0, R126, 0x380, RZ, 0xc0, !PT ;  /* 0x000003807e007812 */ /* 0x000fe200078ec0ff */
[--C-:B------:R-:W-:Y:S01]  /*17bc0*/  IMAD.X R63, RZ, RZ, R65.reuse, P6 ;  /* 0x000000ffff3f7224 */ /* 0x100fe200030e0641 */
[----:B------:R-:W-:Y:S01]  /*17bd0*/  LOP3.LUT R60, R60, R117, RZ, 0x3c, !PT ;  /* 0x000000753c3c7212 */ /* 0x000fe200078e3cff */
[----:B------:R-:W-:Y:S01]  /*17be0*/  IMAD.X R61, RZ, RZ, R65, P5 ;  /* 0x000000ffff3d7224 */ /* 0x000fe200028e0641 */
[----:B------:R-:W-:Y:S02]  /*17bf0*/  LOP3.LUT R123, R122, 0x380, RZ, 0xc0, !PT ;  /* 0x000003807a7b7812 */ /* 0x000fe400078ec0ff */
[----:B------:R-:W-:Y:S02]  /*17c00*/  LOP3.LUT R117, R116, 0x380, RZ, 0xc0, !PT ;  /* 0x0000038074757812 */ /* 0x000fe400078ec0ff */
[----:B------:R-:W-:-:S02]  /*17c10*/  SHF.R.U64 R127, R0, 0x3, RZ ;  /* 0x00000003007f7819 */ /* 0x000fc400000012ff */
[----:B------:R-:W-:Y:S02]  /*17c20*/  MOV R66, R66 ;  /* 0x0000004200427202 */ /* 0x000fe40000000f00 */
[----:B------:R-:W-:Y:S02]  /*17c30*/  MOV R64, R62 ;  /* 0x0000003e00407202 */ /* 0x000fe40000000f00 */
[----:B------:R-:W-:Y:S02]  /*17c40*/  F2FP.BF16.F32.PACK_AB R56, R37, R36 ;  /* 0x000000242538723e */ /* 0x000fe400000010ff */
[----:B------:R-:W-:Y:S02]  /*17c50*/  F2FP.BF16.F32.PACK_AB R57, R113, R112 ;  /* 0x000000707139723e */ /* 0x000fe400000010ff */
[----:B------:R-:W-:Y:S02]  /*17c60*/  F2FP.BF16.F32.PACK_AB R58, R41, R40 ;  /* 0x00000028293a723e */ /* 0x000fe400000010ff */
[----:B------:R-:W-:-:S02]  /*17c70*/  F2FP.BF16.F32.PACK_AB R59, R71, R70 ;  /* 0x00000046473b723e */ /* 0x000fc400000010ff */
[----:B------:R-:W-:Y:S02]  /*17c80*/  MOV R0, R60 ;  /* 0x0000003c00007202 */ /* 0x000fe40000000f00 */
[----:B------:R-:W-:Y:S02]  /*17c90*/  SHF.R.U64 R123, R123, 0x3, RZ ;  /* 0x000000037b7b7819 */ /* 0x000fe400000012ff */
[----:B------:R-:W-:Y:S02]  /*17ca0*/  SHF.R.U64 R125, R125, 0x3, RZ ;  /* 0x000000037d7d7819 */ /* 0x000fe400000012ff */
[----:B------:R-:W-:Y:S02]  /*17cb0*/  SHF.R.U64 R117, R117, 0x3, RZ ;  /* 0x0000000375757819 */ /* 0x000fe400000012ff */
[----:B------:R-:W-:Y:S02]  /*17cc0*/  F2FP.BF16.F32.PACK_AB R60, R45, R44 ;  /* 0x0000002c2d3c723e */ /* 0x000fe400000010ff */
[----:B------:R-:W-:-:S02]  /*17cd0*/  F2FP.BF16.F32.PACK_AB R61, R75, R74 ;  /* 0x0000004a4b3d723e */ /* 0x000fc400000010ff */
[----:B------:R-:W-:Y:S02]  /*17ce0*/  F2FP.BF16.F32.PACK_AB R62, R49, R48 ;  /* 0x00000030313e723e */ /* 0x000fe400000010ff */
[----:B------:R-:W-:Y:S02]  /*17cf0*/  F2FP.BF16.F32.PACK_AB R63, R79, R78 ;  /* 0x0000004e4f3f723e */ /* 0x000fe400000010ff */
[----:B------:R-:W-:Y:S01]  /*17d00*/  LOP3.LUT R126, R127, R126, RZ, 0x3c, !PT ;  /* 0x0000007e7f7e7212 */ /* 0x000fe200078e3cff */
[--C-:B------:R-:W-:Y:S01]  /*17d10*/  IMAD.X R127, RZ, RZ, R65.reuse, P4 ;  /* 0x000000ffff7f7224 */ /* 0x100fe200020e0641 */
[----:B------:R-:W-:Y:S01]  /*17d20*/  LOP3.LUT R122, R123, R122, RZ, 0x3c, !PT ;  /* 0x0000007a7b7a7212 */ /* 0x000fe200078e3cff */
[----:B------:R2:W-:Y:S01]  /*17d30*/  STSM.16.M88.4 [R66], R56 ;  /* 0x0000003842007844 */ /* 0x0005e20000000200 */
[----:B------:R-:W-:Y:S01]  /*17d40*/  LOP3.LUT R124, R125, R124, RZ, 0x3c, !PT ;  /* 0x0000007c7d7c7212 */ /* 0x000fe200078e3cff */
[--C-:B------:R-:W-:Y:S01]  /*17d50*/  IMAD.X R123, RZ, RZ, R65.reuse, P3 ;  /* 0x000000ffff7b7224 */ /* 0x100fe200018e0641 */
[----:B------:R-:W-:Y:S01]  /*17d60*/  LOP3.LUT R116, R117, R116, RZ, 0x3c, !PT ;  /* 0x0000007475747212 */ /* 0x000fe200078e3cff */
[--C-:B------:R-:W-:Y:S01]  /*17d70*/  IMAD.X R125, RZ, RZ, R65.reuse, P2 ;  /* 0x000000ffff7d7224 */ /* 0x100fe200010e0641 */
[----:B------:R3:W-:Y:S01]  /*17d80*/  STSM.16.M88.4 [R64], R60 ;  /* 0x0000003c40007844 */ /* 0x0007e20000000200 */
[----:B------:R-:W-:Y:S01]  /*17d90*/  IMAD.X R117, RZ, RZ, R65, P1 ;  /* 0x000000ffff757224 */ /* 0x000fe200008e0641 */
[----:B------:R-:W-:-:S02]  /*17da0*/  F2FP.BF16.F32.PACK_AB R65, R83, R82 ;  /* 0x000000525341723e */ /* 0x000fc400000010ff */
[----:B------:R-:W-:Y:S02]  /*17db0*/  F2FP.BF16.F32.PACK_AB R67, R87, R86 ;  /* 0x000000565743723e */ /* 0x000fe400000010ff */
[----:B------:R-:W-:Y:S02]  /*17dc0*/  MOV R126, R126 ;  /* 0x0000007e007e7202 */ /* 0x000fe40000000f00 */
[----:B--2---:R-:W-:Y:S02]  /*17dd0*/  F2FP.BF16.F32.PACK_AB R66, R69, R68 ;  /* 0x000000444542723e */ /* 0x004fe400000010ff */
[----:B------:R-:W-:Y:S02]  /*17de0*/  F2FP.BF16.F32.PACK_AB R56, R73, R72 ;  /* 0x000000484938723e */ /* 0x000fe400000010ff */
[----:B------:R-:W-:Y:S02]  /*17df0*/  F2FP.BF16.F32.PACK_AB R57, R91, R90 ;  /* 0x0000005a5b39723e */ /* 0x000fe400000010ff */
[----:B---3--:R-:W-:-:S02]  /*17e00*/  F2FP.BF16.F32.PACK_AB R64, R53, R52 ;  /* 0x000000343540723e */ /* 0x008fc400000010ff */
[----:B------:R-:W-:Y:S02]  /*17e10*/  F2FP.BF16.F32.PACK_AB R58, R77, R76 ;  /* 0x0000004c4d3a723e */ /* 0x000fe400000010ff */
[----:B------:R-:W-:Y:S01]  /*17e20*/  F2FP.BF16.F32.PACK_AB R59, R95, R94 ;  /* 0x0000005e5f3b723e */ /* 0x000fe200000010ff */
[----:B------:R2:W-:Y:S01]  /*17e30*/  STSM.16.M88.4 [R0], R64 ;  /* 0x0000004000007844 */ /* 0x0005e20000000200 */
[----:B------:R-:W-:Y:S02]  /*17e40*/  MOV R122, R122 ;  /* 0x0000007a007a7202 */ /* 0x000fe40000000f00 */
[----:B------:R-:W-:Y:S01]  /*17e50*/  F2FP.BF16.F32.PACK_AB R60, R81, R80 ;  /* 0x00000050513c723e */ /* 0x000fe200000010ff */
[----:B------:R3:W-:Y:S01]  /*17e60*/  STSM.16.M88.4 [R126], R56 ;  /* 0x000000387e007844 */ /* 0x0007e20000000200 */
[----:B------:R-:W-:Y:S02]  /*17e70*/  F2FP.BF16.F32.PACK_AB R61, R99, R98 ;  /* 0x00000062633d723e */ /* 0x000fe400000010ff */
[----:B------:R-:W-:-:S02]  /*17e80*/  F2FP.BF16.F32.PACK_AB R62, R85, R84 ;  /* 0x00000054553e723e */ /* 0x000fc400000010ff */
[----:B------:R-:W-:Y:S02]  /*17e90*/  F2FP.BF16.F32.PACK_AB R63, R103, R102 ;  /* 0x00000066673f723e */ /* 0x000fe400000010ff */
[----:B------:R-:W-:Y:S02]  /*17ea0*/  MOV R124, R124 ;  /* 0x0000007c007c7202 */ /* 0x000fe40000000f00 */
[----:B------:R-:W-:Y:S02]  /*17eb0*/  MOV R116, R116 ;  /* 0x0000007400747202 */ /* 0x000fe40000000f00 */
[----:B--2---:R-:W-:Y:S02]  /*17ec0*/  F2FP.BF16.F32.PACK_AB R64, R89, R88 ;  /* 0x000000585940723e */ /* 0x004fe400000010ff */
[----:B------:R-:W-:Y:S02]  /*17ed0*/  F2FP.BF16.F32.PACK_AB R65, R107, R106 ;  /* 0x0000006a6b41723e */ /* 0x000fe400000010ff */
[----:B------:R-:W-:-:S02]  /*17ee0*/  F2FP.BF16.F32.PACK_AB R66, R93, R92 ;  /* 0x0000005c5d42723e */ /* 0x000fc400000010ff */
[----:B------:R-:W-:Y:S02]  /*17ef0*/  F2FP.BF16.F32.PACK_AB R67, R111, R110 ;  /* 0x0000006e6f43723e */ /* 0x000fe400000010ff */
[----:B---3--:R-:W-:Y:S02]  /*17f00*/  F2FP.BF16.F32.PACK_AB R56, R97, R96 ;  /* 0x000000606138723e */ /* 0x008fe400000010ff */
[----:B------:R-:W-:Y:S02]  /*17f10*/  F2FP.BF16.F32.PACK_AB R57, R115, R114 ;  /* 0x000000727339723e */ /* 0x000fe400000010ff */
[----:B------:R-:W-:Y:S02]  /*17f20*/  F2FP.BF16.F32.PACK_AB R58, R101, R100 ;  /* 0x00000064653a723e */ /* 0x000fe400000010ff */
[----:B------:R-:W-:Y:S01]  /*17f30*/  F2FP.BF16.F32.PACK_AB R59, R119, R118 ;  /* 0x00000076773b723e */ /* 0x000fe200000010ff */
[----:B------:R2:W-:Y:S01]  /*17f40*/  STSM.16.M88.4 [R122], R60 ;  /* 0x0000003c7a007844 */ /* 0x0005e20000000200 */
[----:B------:R-:W-:Y:S01]  /*17f50*/  ISETP.NE.U32.AND P0, PT, RZ, UR6, PT ;  /* 0x00000006ff007c0c */ /* 0x000fe2000bf05070 */
[----:B------:R-:W-:Y:S01]  /*17f60*/  IMAD.MOV.U32 R0, RZ, RZ, RZ ;  /* 0x000000ffff007224 */ /* 0x000fe200078e00ff */
[----:B------:R-:W3:Y:S01]  /*17f70*/  LDC R117, c[0x0][0xbe8] ;  /* 0x0002fa00ff757b82 */ /* 0x000ee20000000800 */
[----:B------:R-:W-:Y:S04]  /*17f80*/  STSM.16.M88.4 [R124], R64 ;  /* 0x000000407c007844 */ /* 0x000fe80000000200 */
[----:B------:R0:W-:Y:S03]  /*17f90*/  STSM.16.M88.4 [R116], R56 ;  /* 0x0000003874007844 */ /* 0x0001e60000000200 */
[----:B------:R-:W-:Y:S01]  /*17fa0*/  BAR.SYNC.DEFER_BLOCKING 0x1, 0x100 ;  /* 0x0044000000007b1d */ /* 0x000fe20000010000 */
[----:B------:R-:W-:-:S02]  /*17fb0*/  ISETP.NE.AND.EX P0, PT, RZ, UR7, PT, P0 ;  /* 0x00000007ff007c0c */ /* 0x000fc4000bf05300 */
[----:B--2---:R-:W-:-:S04]  /*17fc0*/  IADD3 R60, P1, R226, UR6, RZ ;  /* 0x00000006e23c7c10 */ /* 0x004fc8000ff3e0ff */
[----:B------:R-:W-:Y:S02]  /*17fd0*/  IADD3.X R61, R227, UR7, RZ, P1, !PT ;  /* 0x00000007e33d7c10 */ /* 0x000fe40008ffe4ff */
[----:B------:R-:W-:-:S04]  /*17fe0*/  ISETP.NE.U32.AND P1, PT, RZ, UR4, PT ;  /* 0x00000004ff007c0c */ /* 0x000fc8000bf25070 */
[----:B------:R-:W-:Y:S01]  /*17ff0*/  ISETP.NE.AND.EX P1, PT, RZ, UR5, PT, P1 ;  /* 0x00000005ff007c0c */ /* 0x000fe2000bf25310 */
[----:B------:R-:W2:-:S12]  /*18000*/  @P0 LDG.E R0, desc[UR48][R60.64] ;  /* 0x000000303c000981 */ /* 0x000e98000c1e1900 */
[----:B------:R-:W-:Y:S01]  /*18010*/  @P1 IADD3 R226, P2, R226, UR4, RZ ;  /* 0x00000004e2e21c10 */ /* 0x000fe2000ff5e0ff */
[----:B------:R-:W-:Y:S02]  /*18020*/  ULDC UR4, c[0x0][0xa88] ;  /* 0x0002a20000047ab9 */ /* 0x000fe40000000800 */
[----:B0-----:R-:W-:Y:S01]  /*18030*/  IMAD.U32 R116, RZ, RZ, UR4 ;  /* 0x00000004ff747e24 */ /* 0x001fe2000f8e00ff */
[----:B------:R-:W-:Y:S01]  /*18040*/  @P1 IADD3.X R227, R227, UR5, RZ, P2, !PT ;  /* 0x00000005e3e31c10 */ /* 0x000fe200097fe4ff */
[----:B------:R-:W-:-:S04]  /*18050*/  ULDC UR4, c[0x0][0xad4] ;  /* 0x0002b50000047ab9 */ /* 0x000fc80000000800 */
[----:B------:R0:W5:Y:S01]  /*18060*/  @P1 LDG.E R116, desc[UR48][R226.64] ;  /* 0x00000030e2741981 */ /* 0x000162000c1e1900 */
[----:B------:R-:W-:Y:S01]  /*18070*/  ISETP.NE.AND P2, PT, R224, RZ, PT ;  /* 0x000000ffe000720c */ /* 0x000fe20003f45270 */
[----:B------:R-:W-:-:S03]  /*18080*/  IMAD.MOV.U32 R126, RZ, RZ, 0x9b8 ;  /* 0x000009b8ff7e7424 */ /* 0x000fc600078e00ff */
[----:B------:R-:W-:-:S04]  /*18090*/  SEL R224, R224, UR4, P2 ;  /* 0x00000004e0e07c07 */ /* 0x000fc80009000000 */
[----:B------:R-:W-:-:S04]  /*180a0*/  ISETP.GT.AND P3, PT, R224, 0x1, PT ;  /* 0x00000001e000780c */ /* 0x000fc80003f64270 */
[----:B------:R-:W-:-:S04]  /*180b0*/  SEL R126, R126, 0x978, P3 ;  /* 0x000009787e7e7807 */ /* 0x000fc80001800000 */
[----:B------:R-:W1:Y:S08]  /*180c0*/  LDC.64 R62, c[0x0][R126+0x220] ;  /* 0x000088007e3e7b82 */ /* 0x000e700000000a00 */
[----:B------:R-:W0:Y:S01]  /*180d0*/  LDC.64 R56, c[0x0][R126+0x218] ;  /* 0x000086007e387b82 */ /* 0x000e220000000a00 */
[----:B---3--:R-:W-:Y:S02]  /*180e0*/  ISETP.NE.AND P4, PT, R117, 0x1, PT ;  /* 0x000000017500780c */ /* 0x008fe40003f85270 */
[----:B------:R-:W-:-:S05]  /*180f0*/  ISETP.NE.U32.AND P2, PT, RZ, UR6, PT ;  /* 0x00000006ff007c0c */ /* 0x000fca000bf45070 */
[----:B------:R-:W3:Y:S01]  /*18100*/  LDC.64 R58, c[0x0][R126+0x228] ;  /* 0x00008a007e3a7b82 */ /* 0x000ee20000000a00 */
[----:B------:R-:W-:-:S04]  /*18110*/  ISETP.NE.AND.EX P2, PT, RZ, UR7, PT, P2 ;  /* 0x00000007ff007c0c */ /* 0x000fc8000bf45320 */
[----:B------:R-:W-:-:S03]  /*18120*/  SEL R225, R225, RZ, !P2 ;  /* 0x000000ffe1e17207 */ /* 0x000fc60005000000 */
[----:B------:R-:W2:Y:S01]  /*18130*/  LDC.64 R64, c[0x0][R126+0x210] ;  /* 0x000084007e407b82 */ /* 0x000ea20000000a00 */
[----:B----4-:R-:W-:-:S07]  /*18140*/  SEL R67, R131, RZ, !P2 ;  /* 0x000000ff83437207 */ /* 0x010fce0005000000 */
[----:B------:R-:W4:Y:S08]  /*18150*/  @P4 LDC R122, c[0x0][0xbec] ;  /* 0x0002fb00ff7a4b82 */ /* 0x000f300000000800 */
[----:B------:R-:W3:Y:S01]  /*18160*/  @P4 LDC R123, c[0x0][0xbf0] ;  /* 0x0002fc00ff7b4b82 */ /* 0x000ee20000000800 */
[----:B-1----:R-:W-:-:S04]  /*18170*/  IMAD R124, R63, R225, RZ ;  /* 0x000000e13f7c7224 */ /* 0x002fc800078e02ff */
[----:B------:R-:W-:-:S03]  /*18180*/  IMAD R124, R62, R67, R124 ;  /* 0x000000433e7c7224 */ /* 0x000fc600078e027c */
[----:B------:R-:W1:Y:S01]  /*18190*/  LDC.64 R66, c[0x0][0xba8] ;  /* 0x0002ea00ff427b82 */ /* 0x000e620000000a00 */
[----:B------:R-:W-:-:S04]  /*181a0*/  IMAD.WIDE.U32 R62, R62, R225, RZ ;  /* 0x000000e13e3e7225 */ /* 0x000fc800078e00ff */
[----:B------:R-:W-:Y:S02]  /*181b0*/  IMAD.IADD R124, R63, 0x1, R124 ;  /* 0x000000013f7c7824 */ /* 0x000fe400078e027c */
[----:B------:R-:W-:Y:S02]  /*181c0*/  IMAD R63, R129, 0x80, R130 ;  /* 0x00000080813f7824 */ /* 0x000fe400078e0282 */
[-C--:B0-----:R-:W-:Y:S02]  /*181d0*/  IMAD R125, R57, R195.reuse, RZ ;  /* 0x000000c3397d7224 */ /* 0x081fe400078e02ff */
[----:B------:R-:W-:Y:S01]  /*181e0*/  IMAD.WIDE.U32 R56, R56, R195, RZ ;  /* 0x000000c338387225 */ /* 0x000fe200078e00ff */
[----:B------:R-:W-:-:S03]  /*181f0*/  SEL R127, R128, RZ, P3 ;  /* 0x000000ff807f7207 */ /* 0x000fc60001800000 */
[----:B----4-:R-:W-:-:S04]  /*18200*/  @P4 IMAD.HI.U32 R122, R63, R122, RZ ;  /* 0x0000007a3f7a4227 */ /* 0x010fc800078e00ff */
[----:B------:R-:W-:Y:S02]  /*18210*/  IMAD.IADD R125, R57, 0x1, R125 ;  /* 0x00000001397d7824 */ /* 0x000fe400078e027d */
[----:B------:R-:W-:Y:S01]  /*18220*/  IMAD.MOV.U32 R57, RZ, RZ, R63 ;  /* 0x000000ffff397224 */ /* 0x000fe200078e003f */
[----:B---3--:R-:W-:Y:S01]  /*18230*/  @P4 SHF.R.U32.HI R57, RZ, R123, R122 ;  /* 0x0000007bff394219 */ /* 0x008fe2000001167a */
[----:B-1----:R-:W0:Y:S01]  /*18240*/  @!P3 LDC R66, c[0x0][0xb50] ;  /* 0x0002d400ff42bb82 */ /* 0x002e220000000800 */
[-C--:B------:R-:W-:Y:S02]  /*18250*/  IMAD R122, R59, R127.reuse, RZ ;  /* 0x0000007f3b7a7224 */ /* 0x080fe400078e02ff */
[----:B------:R-:W-:-:S04]  /*18260*/  IMAD.WIDE.U32 R58, R58, R127, RZ ;  /* 0x0000007f3a3a7225 */ /* 0x000fc800078e00ff */
[----:B------:R-:W-:Y:S01]  /*18270*/  IMAD.MOV R123, RZ, RZ, -R57 ;  /* 0x000000ffff7b7224 */ /* 0x000fe200078e0a39 */
[----:B------:R-:W1:Y:S01]  /*18280*/  @!P3 LDC R67, c[0x0][0xb54] ;  /* 0x0002d500ff43bb82 */ /* 0x000e620000000800 */
[----:B------:R-:W-:Y:S02]  /*18290*/  IMAD.IADD R122, R59, 0x1, R122 ;  /* 0x000000013b7a7824 */ /* 0x000fe400078e027a */
[----:B------:R-:W-:Y:S01]  /*182a0*/  IMAD R123, R117, R123, R63 ;  /* 0x0000007b757b7224 */ /* 0x000fe200078e023f */
[--C-:B--2---:R-:W-:Y:S02]  /*182b0*/  IADD3 R56, P2, P5, R62, R56, R0.reuse ;  /* 0x000000383e387210 */ /* 0x104fe40007d5e000 */
[----:B------:R-:W-:-:S04]  /*182c0*/  SHF.R.S32.HI R62, RZ, 0x1f, R0 ;  /* 0x0000001fff3e7819 */ /* 0x000fc80000011400 */
[----:B------:R-:W-:Y:S02]  /*182d0*/  IADD3.X R124, R124, R125, R62, P2, P5 ;  /* 0x0000007d7c7c7210 */ /* 0x000fe400017ea43e */
[----:B------:R-:W-:Y:S02]  /*182e0*/  IADD3 R58, P2, P5, R57, R56, R58 ;  /* 0x00000038393a7210 */ /* 0x000fe40007d5e03a */
[----:B------:R-:W-:Y:S01]  /*182f0*/  SHF.R.S32.HI R57, RZ, 0x1f, R57 ;  /* 0x0000001fff397819 */ /* 0x000fe20000011439 */
[----:B------:R-:W-:-:S03]  /*18300*/  IMAD R56, R65, R123, RZ ;  /* 0x0000007b41387224 */ /* 0x000fc600078e02ff */
[----:B------:R-:W-:Y:S02]  /*18310*/  IADD3.X R59, R57, R124, R122, P2, P5 ;  /* 0x0000007c393b7210 */ /* 0x000fe400017ea47a */
[----:B------:R-:W-:Y:S01]  /*18320*/  SHF.R.S32.HI R57, RZ, 0x1f, R123 ;  /* 0x0000001fff397819 */ /* 0x000fe2000001147b */
[----:B------:R-:W-:-:S04]  /*18330*/  IMAD.WIDE.U32 R58, R64, R123, R58 ;  /* 0x0000007b403a7225 */ /* 0x000fc800078e003a */
[----:B------:R-:W-:Y:S01]  /*18340*/  IMAD R57, R64, R57, R56 ;  /* 0x0000003940397224 */ /* 0x000fe200078e0238 */
[----:B0-----:R-:W-:-:S03]  /*18350*/  LEA R66, P2, R58, R66, 0x2 ;  /* 0x000000423a427211 */ /* 0x001fc600078410ff */
[----:B------:R-:W-:-:S05]  /*18360*/  IMAD.IADD R56, R59, 0x1, R57 ;  /* 0x000000013b387824 */ /* 0x000fca00078e0239 */
[----:B-1----:R-:W-:Y:S01]  /*18370*/  LEA.HI.X R67, R58, R67, R56, 0x2, P2 ;  /* 0x000000433a437211 */ /* 0x002fe200010f1438 */
[----:B------:R-:W-:Y:S06]  /*18380*/  @P1 BRA `(.L_x_648) ;  /* 0x0000000000101947 */ /* 0x000fec0003800000 */
[----:B------:R-:W-:Y:S05]  /*18390*/  @!P0 BRA `(.L_x_648) ;  /* 0x00000000000c8947 */ /* 0x000fea0003800000 */
[----:B------:R-:W2:Y:S04]  /*183a0*/  LDG.E R57, desc[UR48][R60.64] ;  /* 0x000000303c397981 */ /* 0x000ea8000c1e1900 */
[----:B-----5:R-:W2:Y:S02]  /*183b0*/  LDG.E R116, desc[UR48][R60.64+0x4] ;  /* 0x000004303c747981 */ /* 0x020ea4000c1e1900 */
[----:B--2---:R-:W-:-:S07]  /*183c0*/  IMAD.IADD R116, R116, 0x1, -R57 ;  /* 0x0000000174747824 */ /* 0x004fce00078e0a39 */
.L_x_648:
[----:B------:R-:W2:Y:S04]  /*183d0*/  LDL R60, [R1+0x108] ;  /* 0x00010800013c7983 */ /* 0x000ea80000100800 */
[----:B------:R-:W3:Y:S04]  /*183e0*/  LDL R61, [R1+0xa8] ;  /* 0x0000a800013d7983 */ /* 0x000ee80000100800 */
[----:B------:R-:W-:Y:S04]  /*183f0*/  SHFL.IDX PT, R56, R66, RZ, 0x1c1f ;  /* 0x001c1fff42387589 */ /* 0x000fe800000e0000 */
[----:B------:R-:W0:Y:S04]  /*18400*/  SHFL.IDX PT, R57, R67, RZ, 0x1c1f ;  /* 0x001c1fff43397589 */ /* 0x000e2800000e0000 */
[----:B------:R-:W-:Y:S04]  /*18410*/  SHFL.IDX PT, R58, R66, 0x1, 0x1c1f ;  /* 0x003c1f00423a7f89 */ /* 0x000fe800000e0000 */
[----:B------:R-:W1:Y:S01]  /*18420*/  SHFL.IDX PT, R59, R67, 0x1, 0x1c1f ;  /* 0x003c1f00433b7f89 */ /* 0x000e6200000e0000 */
[----:B--2---:R-:W-:-:S02]  /*18430*/  IMAD R64, R129, 0x80, R60 ;  /* 0x0000008081407824 */ /* 0x004fc400078e023c */
[----:B-----5:R-:W-:Y:S01]  /*18440*/  IMAD R60, R116, R117, RZ ;  /* 0x00000075743c7224 */ /* 0x020fe200078e02ff */
[----:B---3--:R-:W-:Y:S01]  /*18450*/  LOP3.LUT P0, RZ, R61, 0x3, RZ, 0xc0, !PT ;  /* 0x000000033dff7812 */ /* 0x008fe2000780c0ff */
[----:B------:R-:W-:-:S03]  /*18460*/  VIADD R61, R64, 0x8 ;  /* 0x00000008403d7836 */ /* 0x000fc60000000000 */
[-C--:B------:R-:W-:Y:S02]  /*18470*/  ISETP.GE.OR P1, PT, R64, R60.reuse, P0 ;  /* 0x0000003c4000720c */ /* 0x080fe40000726670 */
[----:B------:R-:W-:-:S11]  /*18480*/  ISETP.GE.OR P0, PT, R61, R60, P0 ;  /* 0x0000003c3d00720c */ /* 0x000fd60000706670 */
[----:B0-----:R0:W-:Y:S04]  /*18490*/  @!P1 ST.E desc[UR48][R56.64], R120 ;  /* 0x0000007838009985 */ /* 0x0011e8000c101930 */
[----:B-1----:R0:W-:Y:S01]  /*184a0*/  @!P0 ST.E desc[UR48][R58.64], R121 ;  /* 0x000000793a008985 */ /* 0x0021e2000c101930 */
[----:B------:R-:W-:Y:S05]  /*184b0*/  @P3 BRA `(.L_x_649) ;  /* 0x0000000c00603947 */ /* 0x000fea0003800000 */
[----:B------:R-:W1:Y:S01]  /*184c0*/  S2R R4, SR_TID.X ;  /* 0x0000000000047919 */ /* 0x000e620000002100 */
[----:B------:R-:W2:Y:S01]  /*184d0*/  @P4 LDC R65, c[0x0][0xbec] ;  /* 0x0002fb00ff414b82 */ /* 0x000ea20000000800 */
[----:B------:R-:W-:-:S07]  /*184e0*/  ULDC.64 UR4, c[0x0][0xaa0] ;  /* 0x0002a80000047ab9 */ /* 0x000fce0000000a00 */
[----:B------:R-:W3:Y:S01]  /*184f0*/  @P4 LDC R67, c[0x0][0xbf0] ;  /* 0x0002fc00ff434b82 */ /* 0x000ee20000000800 */
[----:B-1----:R-:W-:-:S05]  /*18500*/  VIADD R4, R4, 0xffffff80 ;  /* 0xffffff8004047836 */ /* 0x002fca0000000000 */
[----:B------:R-:W-:-:S04]  /*18510*/  SHF.R.S32.HI R5, RZ, 0x1f, R4 ;  /* 0x0000001fff057819 */ /* 0x000fc80000011404 */
[----:B------:R-:W-:-:S04]  /*18520*/  LEA.HI R5, R5, R4, RZ, 0x3 ;  /* 0x0000000405057211 */ /* 0x000fc800078f18ff */
[----:B------:R-:W-:Y:S02]  /*18530*/  LOP3.LUT R21, R5, 0xfffffff8, RZ, 0xc0, !PT ;  /* 0xfffffff805157812 */ /* 0x000fe400078ec0ff */
[----:B------:R-:W-:-:S03]  /*18540*/  SHF.R.S32.HI R20, RZ, 0x3, R5 ;  /* 0x00000003ff147819 */ /* 0x000fc60000011405 */
[----:B------:R-:W-:-:S04]  /*18550*/  IMAD.IADD R21, R4, 0x1, -R21 ;  /* 0x0000000104157824 */ /* 0x000fc800078e0a15 */
[----:B------:R-:W-:-:S05]  /*18560*/  IMAD.SHL.U32 R61, R21, 0x8, RZ ;  /* 0x00000008153d7824 */ /* 0x000fca00078e00ff */
[----:B------:R-:W-:-:S05]  /*18570*/  LEA R5, R20, R61, 0x6 ;  /* 0x0000003d14057211 */ /* 0x000fca00078e30ff */
[----:B------:R-:W-:-:S03]  /*18580*/  IMAD.WIDE R2, R5, 0x2, R2 ;  /* 0x0000000205027825 */ /* 0x000fc600078e0202 */
[C---:B------:R-:W-:Y:S02]  /*18590*/  IADD3 R9, P3, R2.reuse, 0x1000, RZ ;  /* 0x0000100002097810 */ /* 0x040fe40007f7e0ff */
[C---:B------:R-:W-:Y:S02]  /*185a0*/  IADD3 R13, P2, R2.reuse, 0x2000, RZ ;  /* 0x00002000020d7810 */ /* 0x040fe40007f5e0ff */
[C---:B------:R-:W-:Y:S02]  /*185b0*/  IADD3 R25, P6, R2.reuse, 0x3000, RZ ;  /* 0x0000300002197810 */ /* 0x040fe40007fde0ff */
[----:B------:R-:W-:Y:S02]  /*185c0*/  IADD3 R29, P5, R2, 0x4000, RZ ;  /* 0x00004000021d7810 */ /* 0x000fe40007fbe0ff */
[----:B------:R-:W-:Y:S02]  /*185d0*/  LOP3.LUT R8, R9, 0x380, RZ, 0xc0, !PT ;  /* 0x0000038009087812 */ /* 0x000fe400078ec0ff */
[----:B------:R-:W-:-:S02]  /*185e0*/  LOP3.LUT R12, R13, 0x380, RZ, 0xc0, !PT ;  /* 0x000003800d0c7812 */ /* 0x000fc400078ec0ff */
[----:B------:R-:W-:Y:S02]  /*185f0*/  IADD3 R33, P1, R2, 0x5000, RZ ;  /* 0x0000500002217810 */ /* 0x000fe40007f3e0ff */
[----:B------:R-:W-:Y:S02]  /*18600*/  LOP3.LUT R24, R25, 0x380, RZ, 0xc0, !PT ;  /* 0x0000038019187812 */ /* 0x000fe400078ec0ff */
[----:B------:R-:W-:Y:S02]  /*18610*/  LOP3.LUT R28, R29, 0x380, RZ, 0xc0, !PT ;  /* 0x000003801d1c7812 */ /* 0x000fe400078ec0ff */
[----:B------:R-:W-:Y:S02]  /*18620*/  SHF.R.U64 R8, R8, 0x3, RZ ;  /* 0x0000000308087819 */ /* 0x000fe400000012ff */
[----:B------:R-:W-:Y:S02]  /*18630*/  SHF.R.U64 R12, R12, 0x3, RZ ;  /* 0x000000030c0c7819 */ /* 0x000fe400000012ff */
[----:B------:R-:W-:-:S02]  /*18640*/  LOP3.LUT R32, R33, 0x380, RZ, 0xc0, !PT ;  /* 0x0000038021207812 */ /* 0x000fc400078ec0ff */
[----:B------:R-:W-:Y:S02]  /*18650*/  SHF.R.U64 R24, R24, 0x3, RZ ;  /* 0x0000000318187819 */ /* 0x000fe400000012ff */
[----:B------:R-:W-:Y:S02]  /*18660*/  SHF.R.U64 R28, R28, 0x3, RZ ;  /* 0x000000031c1c7819 */ /* 0x000fe400000012ff */
[----:B------:R-:W-:Y:S01]  /*18670*/  LOP3.LUT R8, R8, R9, RZ, 0x3c, !PT ;  /* 0x0000000908087212 */ /* 0x000fe200078e3cff */
[--C-:B------:R-:W-:Y:S01]  /*18680*/  IMAD.X R9, RZ, RZ, R3.reuse, P3 ;  /* 0x000000ffff097224 */ /* 0x100fe200018e0603 */
[----:B------:R-:W-:Y:S01]  /*18690*/  LOP3.LUT R12, R12, R13, RZ, 0x3c, !PT ;  /* 0x0000000d0c0c7212 */ /* 0x000fe200078e3cff */
[--C-:B------:R-:W-:Y:S01]  /*186a0*/  IMAD.X R13, RZ, RZ, R3.reuse, P2 ;  /* 0x000000ffff0d7224 */ /* 0x100fe200010e0603 */
[----:B------:R-:W-:Y:S02]  /*186b0*/  SHF.R.U64 R32, R32, 0x3, RZ ;  /* 0x0000000320207819 */ /* 0x000fe400000012ff */
[----:B------:R-:W-:Y:S01]  /*186c0*/  LOP3.LUT R24, R24, R25, RZ, 0x3c, !PT ;  /* 0x0000001918187212 */ /* 0x000fe200078e3cff */
[--C-:B------:R-:W-:Y:S01]  /*186d0*/  IMAD.X R25, RZ, RZ, R3.reuse, P6 ;  /* 0x000000ffff197224 */ /* 0x100fe200030e0603 */
[----:B------:R-:W-:Y:S01]  /*186e0*/  LOP3.LUT R28, R28, R29, RZ, 0x3c, !PT ;  /* 0x0000001d1c1c7212 */ /* 0x000fe200078e3cff */
[----:B------:R-:W-:Y:S01]  /*186f0*/  IMAD.X R29, RZ, RZ, R3, P5 ;  /* 0x000000ffff1d7224 */ /* 0x000fe200028e0603 */
[C---:B------:R-:W-:Y:S01]  /*18700*/  IADD3 R37, P0, R2.reuse, 0x6000, RZ ;  /* 0x0000600002257810 */ /* 0x040fe20007f1e0ff */
[----:B------:R-:W-:Y:S01]  /*18710*/  IMAD R21, R21, 0x20, R20 ;  /* 0x0000002015157824 */ /* 0x000fe200078e0214 */
[C---:B------:R-:W-:Y:S01]  /*18720*/  IADD3 R41, P3, R2.reuse, 0x7000, RZ ;  /* 0x0000700002297810 */ /* 0x040fe20007f7e0ff */
[----:B------:R-:W5:Y:S01]  /*18730*/  LD.E.128 R12, desc[UR48][R12.64] ;  /* 0x000000300c0c7980 */ /* 0x000f62000c101d00 */
[----:B------:R-:W-:-:S02]  /*18740*/  IADD3 R45, P2, R2, 0x8000, RZ ;  /* 0x00008000022d7810 */ /* 0x000fc40007f5e0ff */
[C---:B------:R-:W-:Y:S01]  /*18750*/  IADD3 R49, P6, R2.reuse, 0x9000, RZ ;  /* 0x0000900002317810 */ /* 0x040fe20007fde0ff */
[----:B------:R-:W5:Y:S01]  /*18760*/  LD.E.128 R24, desc[UR48][R24.64] ;  /* 0x0000003018187980 */ /* 0x000f62000c101d00 */
[----:B------:R-:W-:Y:S02]  /*18770*/  IADD3 R53, P5, R2, 0xa000, RZ ;  /* 0x0000a00002357810 */ /* 0x000fe40007fbe0ff */
[----:B------:R-:W-:Y:S01]  /*18780*/  LOP3.LUT R32, R32, R33, RZ, 0x3c, !PT ;  /* 0x0000002120207212 */ /* 0x000fe200078e3cff */
[----:B------:R-:W-:Y:S01]  /*18790*/  IMAD.X R33, RZ, RZ, R3, P1 ;  /* 0x000000ffff217224 */ /* 0x000fe200008e0603 */
[----:B------:R-:W-:Y:S01]  /*187a0*/  LOP3.LUT R11, R2, 0x380, RZ, 0xc0, !PT ;  /* 0x00000380020b7812 */ /* 0x000fe200078ec0ff */
[----:B------:R-:W5:Y:S01]  /*187b0*/  LD.E.128 R28, desc[UR48][R28.64] ;  /* 0x000000301c1c7980 */ /* 0x000f62000c101d00 */
[----:B------:R-:W-:Y:S02]  /*187c0*/  LOP3.LUT R36, R37, 0x380, RZ, 0xc0, !PT ;  /* 0x0000038025247812 */ /* 0x000fe400078ec0ff */
[----:B------:R-:W-:Y:S01]  /*187d0*/  LOP3.LUT R40, R41, 0x380, RZ, 0xc0, !PT ;  /* 0x0000038029287812 */ /* 0x000fe200078ec0ff */
[----:B------:R-:W-:Y:S01]  /*187e0*/  IMAD R64, R129, 0x80, R21 ;  /* 0x0000008081407824 */ /* 0x000fe200078e0215 */
[----:B------:R-:W-:Y:S01]  /*187f0*/  LOP3.LUT R44, R45, 0x380, RZ, 0xc0, !PT ;  /* 0x000003802d2c7812 */ /* 0x000fe200078ec0ff */
[----:B------:R-:W5:Y:S01]  /*18800*/  LD.E.128 R32, desc[UR48][R32.64] ;  /* 0x0000003020207980 */ /* 0x000f62000c101d00 */
[----:B------:R-:W-:-:S02]  /*18810*/  LOP3.LUT R48, R49, 0x380, RZ, 0xc0, !PT ;  /* 0x0000038031307812 */ /* 0x000fc400078ec0ff */
[----:B------:R-:W-:Y:S02]  /*18820*/  LOP3.LUT R52, R53, 0x380, RZ, 0xc0, !PT ;  /* 0x0000038035347812 */ /* 0x000fe400078ec0ff */
[----:B------:R-:W-:Y:S02]  /*18830*/  IADD3 R7, P1, R2, 0xb000, RZ ;  /* 0x0000b00002077810 */ /* 0x000fe40007f3e0ff */
[----:B------:R-:W-:Y:S02]  /*18840*/  SHF.R.U64 R11, R11, 0x3, RZ ;  /* 0x000000030b0b7819 */ /* 0x000fe400000012ff */
[----:B------:R-:W-:Y:S01]  /*18850*/  SHF.R.U64 R36, R36, 0x3, RZ ;  /* 0x0000000324247819 */ /* 0x000fe200000012ff */
[----:B0-----:R-:W-:Y:S01]  /*18860*/  IMAD.X R57, RZ, RZ, R3, P1 ;  /* 0x000000ffff397224 */ /* 0x001fe200008e0603 */
[----:B------:R-:W-:Y:S02]  /*18870*/  SHF.R.U64 R40, R40, 0x3, RZ ;  /* 0x0000000328287819 */ /* 0x000fe400000012ff */
[----:B------:R-:W-:-:S02]  /*18880*/  SHF.R.U64 R44, R44, 0x3, RZ ;  /* 0x000000032c2c7819 */ /* 0x000fc400000012ff */
[----:B------:R-:W-:Y:S02]  /*18890*/  SHF.R.U64 R48, R48, 0x3, RZ ;  /* 0x0000000330307819 */ /* 0x000fe400000012ff */
[----:B------:R-:W-:Y:S02]  /*188a0*/  SHF.R.U64 R52, R52, 0x3, RZ ;  /* 0x0000000334347819 */ /* 0x000fe400000012ff */
[----:B------:R-:W-:Y:S02]  /*188b0*/  LOP3.LUT R5, R7, 0x380, RZ, 0xc0, !PT ;  /* 0x0000038007057812 */ /* 0x000fe400078ec0ff */
        /* <DEDUP_REMOVED lines=11> */
[----:B------:R-:W-:Y:S01]  /*18970*/  SHF.R.U64 R2, R5, 0x3, RZ ;  /* 0x0000000305027819 */ /* 0x000fe200000012ff */
[----:B------:R-:W-:Y:S01]  /*18980*/  IMAD.MOV.U32 R5, RZ, RZ, R3 ;  /* 0x000000ffff057224 */ /* 0x000fe200078e0003 */
[----:B------:R-:W5:Y:S01]  /*18990*/  LD.E.128 R8, desc[UR48][R8.64] ;  /* 0x0000003008087980 */ /* 0x000f62000c101d00 */
[----:B------:R-:W-:Y:S01]  /*189a0*/  IMAD R3, R62, UR4, RZ ;  /* 0x000000043e037c24 */ /* 0x000fe2000f8e02ff */
[----:B------:R-:W-:Y:S01]  /*189b0*/  LOP3.LUT R56, R2, R7, RZ, 0x3c, !PT ;  /* 0x0000000702387212 */ /* 0x000fe200078e3cff */
[----:B------:R-:W-:Y:S01]  /*189c0*/  IMAD.MOV.U32 R21, RZ, RZ, R64 ;  /* 0x000000ffff157224 */ /* 0x000fe200078e0040 */
[----:B------:R-:W5:Y:S01]  /*189d0*/  LD.E.128 R36, desc[UR48][R36.64] ;  /* 0x0000003024247980 */ /* 0x000f62000c101d00 */
[----:B------:R-:W-:-:S02]  /*189e0*/  IMAD R63, R0, UR5, R3 ;  /* 0x00000005003f7c24 */ /* 0x000fc4000f8e0203 */
[----:B------:R-:W-:Y:S01]  /*189f0*/  IMAD.WIDE.U32 R2, R0, UR4, RZ ;  /* 0x0000000400027c25 */ /* 0x000fe2000f8e00ff */
[----:B------:R-:W-:Y:S01]  /*18a00*/  ULDC.64 UR4, c[0x0][0xae8] ;  /* 0x0002ba0000047ab9 */ /* 0x000fe20000000a00 */
[----:B------:R-:W-:Y:S01]  /*18a10*/  SHF.R.S32.HI R62, RZ, 0x1f, R225 ;  /* 0x0000001fff3e7819 */ /* 0x000fe200000114e1 */
[----:B------:R-:W5:Y:S01]  /*18a20*/  LD.E.128 R4, desc[UR48][R4.64] ;  /* 0x0000003004047980 */ /* 0x000f62000c101d00 */
[----:B------:R-:W-:Y:S02]  /*18a30*/  IMAD.IADD R3, R3, 0x1, R63 ;  /* 0x0000000103037824 */ /* 0x000fe400078e023f */
[----:B--2---:R-:W-:Y:S01]  /*18a40*/  @P4 IMAD.HI.U32 R0, R64, R65, RZ ;  /* 0x0000004140004227 */ /* 0x004fe200078e00ff */
[----:B------:R-:W5:Y:S03]  /*18a50*/  LD.E.128 R40, desc[UR48][R40.64] ;  /* 0x0000003028287980 */ /* 0x000f66000c101d00 */
[C---:B------:R-:W-:Y:S01]  /*18a60*/  IMAD.WIDE.U32 R2, R195.reuse, UR4, R2 ;  /* 0x00000004c3027c25 */ /* 0x040fe2000f8e0002 */
[----:B---3--:R-:W-:Y:S01]  /*18a70*/  @P4 SHF.R.U32.HI R21, RZ, R67, R0 ;  /* 0x00000043ff154219 */ /* 0x008fe20000011600 */
[----:B------:R-:W5:Y:S02]  /*18a80*/  LD.E.128 R44, desc[UR48][R44.64] ;  /* 0x000000302c2c7980 */ /* 0x000f64000c101d00 */
[----:B------:R-:W-:Y:S01]  /*18a90*/  IMAD R3, R195, UR5, R3 ;  /* 0x00000005c3037c24 */ /* 0x000fe2000f8e0203 */
[----:B------:R-:W-:Y:S01]  /*18aa0*/  ULDC.64 UR4, c[0x0][0xaf0] ;  /* 0x0002bc0000047ab9 */ /* 0x000fe20000000a00 */
[----:B------:R-:W5:Y:S01]  /*18ab0*/  LD.E.128 R48, desc[UR48][R48.64] ;  /* 0x0000003030307980 */ /* 0x000f62000c101d00 */
[----:B------:R-:W-:Y:S01]  /*18ac0*/  IMAD R62, R62, UR4, RZ ;  /* 0x000000043e3e7c24 */ /* 0x000fe2000f8e02ff */
[----:B------:R-:W-:Y:S01]  /*18ad0*/  SHF.R.S32.HI R0, RZ, 0x1f, R21 ;  /* 0x0000001fff007819 */ /* 0x000fe20000011415 */
[C---:B------:R-:W-:Y:S01]  /*18ae0*/  IMAD.WIDE.U32 R2, R225.reuse, UR4, R2 ;  /* 0x00000004e1027c25 */ /* 0x040fe2000f8e0002 */
[----:B------:R-:W5:Y:S03]  /*18af0*/  LD.E.128 R52, desc[UR48][R52.64] ;  /* 0x0000003034347980 */ /* 0x000f66000c101d00 */
[----:B------:R-:W-:Y:S01]  /*18b00*/  IMAD R63, R225, UR5, R62 ;  /* 0x00000005e13f7c24 */ /* 0x000fe2000f8e023e */
[----:B------:R-:W-:Y:S01]  /*18b10*/  ULDC.64 UR4, c[0x0][0xae0] ;  /* 0x0002b80000047ab9 */ /* 0x000fe20000000a00 */
[----:B------:R-:W-:Y:S01]  /*18b20*/  IMAD.MOV R62, RZ, RZ, -R21 ;  /* 0x000000ffff3e7224 */ /* 0x000fe200078e0a15 */
[----:B------:R-:W5:Y:S01]  /*18b30*/  LD.E.128 R56, desc[UR48][R56.64] ;  /* 0x0000003038387980 */ /* 0x000f62000c101d00 */
[----:B------:R-:W-:-:S02]  /*18b40*/  IMAD.IADD R3, R3, 0x1, R63 ;  /* 0x0000000103037824 */ /* 0x000fc400078e023f */
[----:B------:R-:W-:Y:S01]  /*18b50*/  IMAD R0, R0, UR4, RZ ;  /* 0x0000000400007c24 */ /* 0x000fe2000f8e02ff */
[----:B------:R-:W-:Y:S01]  /*18b60*/  @!PT LDS RZ, [RZ] ;  /* 0x00000000fffff984 */ /* 0x000fe20000000800 */
[----:B------:R-:W-:Y:S01]  /*18b70*/  @!PT LDS RZ, [RZ] ;  /* 0x00000000fffff984 */ /* 0x000fe20000000800 */
[----:B------:R-:W-:Y:S01]  /*18b80*/  @!PT LDS RZ, [RZ] ;  /* 0x00000000fffff984 */ /* 0x000fe20000000800 */
[----:B------:R-:W-:Y:S01]  /*18b90*/  @!PT LDS RZ, [RZ] ;  /* 0x00000000fffff984 */ /* 0x000fe20000000800 */
[----:B------:R0:W-:Y:S06]  /*18ba0*/  MEMBAR.ALL.CTA ;  /* 0x0000000000007992 */ /* 0x0001ec0000008000 */
[----:B0-----:R-:W0:Y:S01]  /*18bb0*/  FENCE.VIEW.ASYNC.S ;  /* 0x00000000000073c6 */ /* 0x001e220000000000 */
[----:B------:R-:W-:Y:S02]  /*18bc0*/  IMAD R117, R117, R62, R64 ;  /* 0x0000003e75757224 */ /* 0x000fe400078e0240 */
[----:B------:R-:W-:-:S04]  /*18bd0*/  IMAD.WIDE.U32 R2, R21, UR4, R2 ;  /* 0x0000000415027c25 */ /* 0x000fc8000f8e0002 */
[----:B------:R-:W-:Y:S01]  /*18be0*/  IMAD R21, R21, UR5, R0 ;  /* 0x0000000515157c24 */ /* 0x000fe2000f8e0200 */
[----:B------:R-:W-:Y:S01]  /*18bf0*/  SHF.R.S32.HI R0, RZ, 0x1f, R117 ;  /* 0x0000001fff007819 */ /* 0x000fe20000011475 */
[----:B------:R-:W-:Y:S01]  /*18c00*/  ULDC.64 UR4, c[0x0][0xad8] ;  /* 0x0002b60000047ab9 */ /* 0x000fe20000000a00 */
[----:B------:R-:W-:Y:S02]  /*18c10*/  IMAD R67, R129, 0x80, R20 ;  /* 0x0000008081437824 */ /* 0x000fe400078e0214 */
[----:B------:R-:W-:Y:S02]  /*18c20*/  IMAD.IADD R3, R3, 0x1, R21 ;  /* 0x0000000103037824 */ /* 0x000fe400078e0215 */
[----:B------:R-:W-:Y:S02]  /*18c30*/  IMAD R0, R0, UR4, RZ ;  /* 0x0000000400007c24 */ /* 0x000fe4000f8e02ff */
[----:B------:R-:W-:Y:S01]  /*18c40*/  IMAD.WIDE.U32 R2, R117, UR4, R2 ;  /* 0x0000000475027c25 */ /* 0x000fe2000f8e0002 */
[----:B------:R-:W-:-:S03]  /*18c50*/  ISETP.GE.AND P2, PT, R67, R60, PT ;  /* 0x0000003c4300720c */ /* 0x000fc60003f46270 */
[----:B------:R-:W-:Y:S01]  /*18c60*/  IMAD R63, R117, UR5, R0 ;  /* 0x00000005753f7c24 */ /* 0x000fe2000f8e0200 */
[----:B------:R-:W-:Y:S01]  /*18c70*/  ULDC.64 UR4, c[0x0][0xa80] ;  /* 0x0002a00000047ab9 */ /* 0x000fe20000000a00 */
[----:B------:R-:W-:Y:S01]  /*18c80*/  VIADD R0, R18, 0x30820 ;  /* 0x0003082012007836 */ /* 0x000fe20000000000 */
[C---:B------:R-:W-:Y:S01]  /*18c90*/  LEA R64, P3, R2.reuse, UR4, 0x1 ;  /* 0x0000000402407c11 */ /* 0x040fe2000f8608ff */
[----:B------:R-:W-:Y:S02]  /*18ca0*/  IMAD.IADD R3, R3, 0x1, R63 ;  /* 0x0000000103037824 */ /* 0x000fe400078e023f */
[----:B------:R-:W-:Y:S01]  /*18cb0*/  VIADD R21, R67, 0x20 ;  /* 0x0000002043157836 */ /* 0x000fe20000000000 */
[----:B------:R-:W-:Y:S02]  /*18cc0*/  PRMT R0, RZ, 0x654, R0 ;  /* 0x00000654ff007816 */ /* 0x000fe40000000000 */
[----:B------:R-:W-:Y:S02]  /*18cd0*/  LEA.HI.X R65, R2, UR5, R3, 0x1, P3 ;  /* 0x0000000502417c11 */ /* 0x000fe400098f0c03 */
[-C--:B------:R-:W-:Y:S01]  /*18ce0*/  ISETP.GE.AND P1, PT, R21, R60.reuse, PT ;  /* 0x0000003c1500720c */ /* 0x080fe20003f26270 */
[----:B------:R-:W-:Y:S01]  /*18cf0*/  VIADD R21, R67, 0x40 ;  /* 0x0000004043157836 */ /* 0x000fe20000000000 */
[----:B0-----:R0:W-:Y:S01]  /*18d00*/  SYNCS.ARRIVE.TRANS64.RED.A1T0 RZ, [R0+URZ], RZ ;  /* 0x000000ff00ff79a7 */ /* 0x0011e2000810043f */
[----:B------:R1:W2:Y:S01]  /*18d10*/  SHFL.IDX PT, R62, R64, RZ, 0x181f ;  /* 0x00181fff403e7589 */ /* 0x0002a200000e0000 */
[----:B------:R-:W-:Y:S01]  /*18d20*/  BSSY B1, `(.L_x_650) ;  /* 0x0000016000017945 */ /* 0x000fe20003800000 */
[----:B------:R-:W-:Y:S01]  /*18d30*/  VIADD R69, R61, 0x80 ;  /* 0x000000803d457836 */ /* 0x000fe20000000000 */
[----:B------:R-:W-:Y:S01]  /*18d40*/  ISETP.GE.AND P0, PT, R21, R60, PT ;  /* 0x0000003c1500720c */ /* 0x000fe20003f06270 */
[----:B------:R-:W-:Y:S01]  /*18d50*/  VIADD R71, R61, 0x40 ;  /* 0x000000403d477836 */ /* 0x000fe20000000000 */
[----:B0-----:R1:W0:Y:S01]  /*18d60*/  SHFL.IDX PT, R0, R65, RZ, 0x181f ;  /* 0x00181fff41007589 */ /* 0x00122200000e0000 */
[----:B------:R-:W-:Y:S10]  /*18d70*/  @P2 BRA `(.L_x_651) ;  /* 0x0000000000402947 */ /* 0x000ff40003800000 */
[----:B------:R-:W-:Y:S01]  /*18d80*/  ULDC UR4, c[0x0][0xac8] ;  /* 0x0002b20000047ab9 */ /* 0x000fe20000000800 */
[----:B------:R-:W-:Y:S02]  /*18d90*/  SHF.R.S32.HI R3, RZ, 0x1f, R61 ;  /* 0x0000001fff037819 */ /* 0x000fe4000001143d */
[----:B------:R-:W-:Y:S02]  /*18da0*/  ISETP.GE.AND P4, PT, R61, UR4, PT ;  /* 0x000000043d007c0c */ /* 0x000fe4000bf86270 */
[----:B------:R-:W-:Y:S02]  /*18db0*/  ISETP.GE.AND P3, PT, R71, UR4, PT ;  /* 0x0000000447007c0c */ /* 0x000fe4000bf66270 */
[----:B------:R-:W-:Y:S02]  /*18dc0*/  ISETP.GE.AND P2, PT, R69, UR4, PT ;  /* 0x0000000445007c0c */ /* 0x000fe4000bf46270 */
[----:B------:R-:W-:Y:S02]  /*18dd0*/  SHF.R.S32.HI R21, RZ, 0x1f, R71 ;  /* 0x0000001fff157819 */ /* 0x000fe40000011447 */
[----:B------:R-:W-:-:S05]  /*18de0*/  SHF.R.S32.HI R63, RZ, 0x1f, R69 ;  /* 0x0000001fff3f7819 */ /* 0x000fca0000011445 */
[-C--:B--2---:R-:W-:Y:S02]  /*18df0*/  @!P4 LEA R2, P6, R61, R62.reuse, 0x1 ;  /* 0x0000003e3d02c211 */ /* 0x084fe400078c08ff */
[----:B------:R-:W-:Y:S02]  /*18e00*/  @!P3 LEA R20, P5, R71, R62, 0x1 ;  /* 0x0000003e4714b211 */ /* 0x000fe400078a08ff */
[----:B0-----:R-:W-:Y:S02]  /*18e10*/  @!P4 LEA.HI.X R3, R61, R0, R3, 0x1, P6 ;  /* 0x000000003d03c211 */ /* 0x001fe400030f0c03 */
[----:B------:R-:W-:Y:S02]  /*18e20*/  @!P2 LEA R62, P6, R69, R62, 0x1 ;  /* 0x0000003e453ea211 */ /* 0x000fe400078c08ff */
[-C--:B------:R-:W-:Y:S01]  /*18e30*/  @!P3 LEA.HI.X R21, R71, R0.reuse, R21, 0x1, P5 ;  /* 0x000000004715b211 */ /* 0x080fe200028f0c15 */
[----:B-----5:R3:W-:Y:S01]  /*18e40*/  @!P4 ST.E.128 desc[UR48][R2.64], R4 ;  /* 0x000000040200c985 */ /* 0x0207e2000c101d30 */
[----:B------:R-:W-:-:S03]  /*18e50*/  @!P2 LEA.HI.X R63, R69, R0, R63, 0x1, P6 ;  /* 0x00000000453fa211 */ /* 0x000fc600030f0c3f */
[----:B------:R3:W-:Y:S04]  /*18e60*/  @!P3 ST.E.128 desc[UR48][R20.64], R28 ;  /* 0x0000001c1400b985 */ /* 0x0007e8000c101d30 */
[----:B------:R3:W-:Y:S02]  /*18e70*/  @!P2 ST.E.128 desc[UR48][R62.64], R44 ;  /* 0x0000002c3e00a985 */ /* 0x0007e4000c101d30 */
.L_x_651:
[----:B------:R-:W-:Y:S05]  /*18e80*/  BSYNC B1 ;  /* 0x0000000000017941 */ /* 0x000fea0003800000 */
.L_x_650:
[----:B0-----:R0:W4:Y:S01]  /*18e90*/  SHFL.IDX PT, R0, R65, 0x1, 0x181f ;  /* 0x00381f0041007f89 */ /* 0x00112200000e0000 */
[----:B------:R-:W-:Y:S01]  /*18ea0*/  BSSY B1, `(.L_x_652) ;  /* 0x0000013000017945 */ /* 0x000fe20003800000 */
[----:B---3--:R-:W-:Y:S02]  /*18eb0*/  SHF.R.S32.HI R20, RZ, 0x1f, R61 ;  /* 0x0000001fff147819 */ /* 0x008fe4000001143d */
[----:B-----5:R0:W3:Y:S01]  /*18ec0*/  SHFL.IDX PT, R6, R64, 0x1, 0x181f ;  /* 0x00381f0040067f89 */ /* 0x0200e200000e0000 */
[----:B------:R-:W-:Y:S02]  /*18ed0*/  SHF.R.S32.HI R21, RZ, 0x1f, R69 ;  /* 0x0000001fff157819 */ /* 0x000fe40000011445 */
[----:B------:R-:W-:Y:S01]  /*18ee0*/  SHF.R.S32.HI R28, RZ, 0x1f, R71 ;  /* 0x0000001fff1c7819 */ /* 0x000fe20000011447 */
[----:B------:R-:W-:Y:S06]  /*18ef0*/  @P1 BRA `(.L_x_653) ;  /* 0x0000000000341947 */ /* 0x000fec0003800000 */
[----:B------:R-:W-:Y:S02]  /*18f00*/  ULDC UR4, c[0x0][0xac8] ;  /* 0x0002b20000047ab9 */ /* 0x000fe40000000800 */
[----:B------:R-:W-:Y:S02]  /*18f10*/  ISETP.GE.AND P4, PT, R61, UR4, PT ;  /* 0x000000043d007c0c */ /* 0x000fe4000bf86270 */
[----:B------:R-:W-:Y:S02]  /*18f20*/  ISETP.GE.AND P5, PT, R71, UR4, PT ;  /* 0x0000000447007c0c */ /* 0x000fe4000bfa6270 */
[----:B------:R-:W-:-:S09]  /*18f30*/  ISETP.GE.AND P6, PT, R69, UR4, PT ;  /* 0x0000000445007c0c */ /* 0x000fd2000bfc6270 */
[-C--:B---3--:R-:W-:Y:S02]  /*18f40*/  @!P4 LEA R2, P1, R61, R6.reuse, 0x1 ;  /* 0x000000063d02c211 */ /* 0x088fe400078208ff */
        /* <DEDUP_REMOVED lines=8> */
.L_x_653:
[----:B------:R-:W-:Y:S05]  /*18fd0*/  BSYNC B1 ;  /* 0x0000000000017941 */ /* 0x000fea0003800000 */
.L_x_652:
[----:B----4-:R4:W0:Y:S01]  /*18fe0*/  SHFL.IDX PT, R0, R65, 0x2, 0x181f ;  /* 0x00581f0041007f89 */ /* 0x01082200000e0000 */
[----:B------:R-:W-:Y:S03]  /*18ff0*/  BSSY B1, `(.L_x_654) ;  /* 0x0000010000017945 */ /* 0x000fe60003800000 */
[----:B---3--:R4:W3:Y:S01]  /*19000*/  SHFL.IDX PT, R6, R64, 0x2, 0x181f ;  /* 0x00581f0040067f89 */ /* 0x0088e200000e0000 */
[----:B------:R-:W-:Y:S05]  /*19010*/  @P0 BRA `(.L_x_655) ;  /* 0x0000000000340947 */ /* 0x000fea0003800000 */
[----:B------:R-:W-:Y:S02]  /*19020*/  ULDC UR4, c[0x0][0xac8] ;  /* 0x0002b20000047ab9 */ /* 0x000fe40000000800 */
[----:B------:R-:W-:Y:S02]  /*19030*/  ISETP.GE.AND P3, PT, R61, UR4, PT ;  /* 0x000000043d007c0c */ /* 0x000fe4000bf66270 */
[----:B------:R-:W-:Y:S02]  /*19040*/  ISETP.GE.AND P4, PT, R71, UR4, PT ;  /* 0x0000000447007c0c */ /* 0x000fe4000bf86270 */
[----:B------:R-:W-:-:S09]  /*19050*/  ISETP.GE.AND P5, PT, R69, UR4, PT ;  /* 0x0000000445007c0c */ /* 0x000fd2000bfa6270 */
[-C--:B---3--:R-:W-:Y:S02]  /*19060*/  @!P3 LEA R2, P0, R61, R6.reuse, 0x1 ;  /* 0x000000063d02b211 */ /* 0x088fe400078008ff */
[-C--:B------:R-:W-:Y:S02]  /*19070*/  @!P4 LEA R4, P1, R71, R6.reuse, 0x1 ;  /* 0x000000064704c211 */ /* 0x080fe400078208ff */
[----:B------:R-:W-:Y:S02]  /*19080*/  @!P5 LEA R6, P2, R69, R6, 0x1 ;  /* 0x000000064506d211 */ /* 0x000fe400078408ff */
[-C--:B0-----:R-:W-:Y:S02]  /*19090*/  @!P3 LEA.HI.X R3, R61, R0.reuse, R20, 0x1, P0 ;  /* 0x000000003d03b211 */ /* 0x081fe400000f0c14 */
[-C--:B------:R-:W-:Y:S02]  /*190a0*/  @!P4 LEA.HI.X R5, R71, R0.reuse, R28, 0x1, P1 ;  /* 0x000000004705c211 */ /* 0x080fe400008f0c1c */
[----:B------:R-:W-:Y:S01]  /*190b0*/  @!P5 LEA.HI.X R7, R69, R0, R21, 0x1, P2 ;  /* 0x000000004507d211 */ /* 0x000fe200010f0c15 */
[----:B------:R0:W-:Y:S04]  /*190c0*/  @!P3 ST.E.128 desc[UR48][R2.64], R12 ;  /* 0x0000000c0200b985 */ /* 0x0001e8000c101d30 */
[----:B------:R0:W-:Y:S04]  /*190d0*/  @!P4 ST.E.128 desc[UR48][R4.64], R36 ;  /* 0x000000240400c985 */ /* 0x0001e8000c101d30 */
[----:B------:R0:W-:Y:S02]  /*190e0*/  @!P5 ST.E.128 desc[UR48][R6.64], R52 ;  /* 0x000000340600d985 */ /* 0x0001e4000c101d30 */
.L_x_655:
[----:B------:R-:W-:Y:S05]  /*190f0*/  BSYNC B1 ;  /* 0x0000000000017941 */ /* 0x000fea0003800000 */
.L_x_654:
[----:B0-----:R-:W-:Y:S01]  /*19100*/  VIADD R3, R67, 0x60 ;  /* 0x0000006043037836 */ /* 0x001fe20000000000 */
[----:B------:R0:W0:Y:S04]  /*19110*/  SHFL.IDX PT, R0, R65, 0x3, 0x181f ;  /* 0x00781f0041007f89 */ /* 0x00002800000e0000 */
[----:B------:R-:W-:Y:S01]  /*19120*/  ISETP.GE.AND P0, PT, R3, R60, PT ;  /* 0x0000003c0300720c */ /* 0x000fe20003f06270 */
[----:B-1--4-:R-:W1:-:S12]  /*19130*/  SHFL.IDX PT, R64, R64, 0x3, 0x181f ;  /* 0x00781f0040407f89 */ /* 0x012e5800000e0000 */
[----:B------:R-:W-:Y:S05]  /*19140*/  @P0 BRA `(.L_x_656) ;  /* 0x0000002000340947 */ /* 0x000fea0003800000 */
[----:B------:R-:W-:Y:S02]  /*19150*/  ULDC UR4, c[0x0][0xac8] ;  /* 0x0002b20000047ab9 */ /* 0x000fe40000000800 */
[----:B------:R-:W-:Y:S02]  /*19160*/  ISETP.GE.AND P2, PT, R61, UR4, PT ;  /* 0x000000043d007c0c */ /* 0x000fe4000bf46270 */
[----:B------:R-:W-:-:S11]  /*19170*/  ISETP.GE.AND P3, PT, R71, UR4, PT ;  /* 0x0000000447007c0c */ /* 0x000fd6000bf66270 */
[-C--:B-1----:R-:W-:Y:S02]  /*19180*/  @!P2 LEA R2, P0, R61, R64.reuse, 0x1 ;  /* 0x000000403d02a211 */ /* 0x082fe400078008ff */
[----:B------:R-:W-:Y:S02]  /*19190*/  @!P3 LEA R4, P1, R71, R64, 0x1 ;  /* 0x000000404704b211 */ /* 0x000fe400078208ff */
[-C--:B0-----:R-:W-:Y:S02]  /*191a0*/  @!P2 LEA.HI.X R3, R61, R0.reuse, R20, 0x1, P0 ;  /* 0x000000003d03a211 */ /* 0x081fe400000f0c14 */
[----:B------:R-:W-:Y:S02]  /*191b0*/  @!P3 LEA.HI.X R5, R71, R0, R28, 0x1, P1 ;  /* 0x000000004705b211 */ /* 0x000fe400008f0c1c */
[----:B------:R-:W-:Y:S01]  /*191c0*/  ISETP.GE.AND P0, PT, R69, UR4, PT ;  /* 0x0000000445007c0c */ /* 0x000fe2000bf06270 */
[----:B------:R0:W-:Y:S04]  /*191d0*/  @!P2 ST.E.128 desc[UR48][R2.64], R24 ;  /* 0x000000180200a985 */ /* 0x0001e8000c101d30 */
[----:B------:R0:W-:Y:S08]  /*191e0*/  @!P3 ST.E.128 desc[UR48][R4.64], R40 ;  /* 0x000000280400b985 */ /* 0x0001f0000c101d30 */
[----:B------:R-:W-:Y:S05]  /*191f0*/  @P0 BRA `(.L_x_656) ;  /* 0x0000002000080947 */ /* 0x000fea0003800000 */
[----:B0-----:R-:W-:-:S04]  /*19200*/  LEA R2, P0, R69, R64, 0x1 ;  /* 0x0000004045027211 */ /* 0x001fc800078008ff */
[----:B------:R-:W-:-:S05]  /*19210*/  LEA.HI.X R3, R69, R0, R21, 0x1, P0 ;  /* 0x0000000045037211 */ /* 0x000fca00000f0c15 */
[----:B------:R0:W-:Y:S01]  /*19220*/  ST.E.128 desc[UR48][R2.64], R56 ;  /* 0x0000003802007985 */ /* 0x0001e2000c101d30 */
[----:B------:R-:W-:Y:S05]  /*19230*/  BRA `(.L_x_656) ;  /* 0x0000001c00f87947 */ /* 0x000fea0003800000 */
.L_x_649:
[----:B------:R-:W-:Y:S01]  /*19240*/  ULDC.64 UR4, c[0x0][0xb08] ;  /* 0x0002c20000047ab9 */ /* 0x000fe20000000a00 */
[----:B------:R1:W5:Y:S01]  /*19250*/  LDL R166, [R1+0x44] ;  /* 0x0000440001a67983 */ /* 0x0003620000100800 */
[----:B0-----:R-:W-:Y:S01]  /*19260*/  IMAD R57, R62, UR4, RZ ;  /* 0x000000043e397c24 */ /* 0x001fe2000f8e02ff */
[----:B------:R-:W0:Y:S01]  /*19270*/  @P4 LDC R56, c[0x0][0xbec] ;  /* 0x0002fb00ff384b82 */ /* 0x000e220000000800 */
[C---:B------:R-:W-:Y:S01]  /*19280*/  IMAD.WIDE.U32 R2, R0.reuse, UR4, RZ ;  /* 0x0000000400027c25 */ /* 0x040fe2000f8e00ff */
[----:B------:R1:W5:Y:S01]  /*19290*/  LDL R165, [R1+0x104] ;  /* 0x0001040001a57983 */ /* 0x0003620000100800 */
[----:B------:R-:W-:Y:S02]  /*192a0*/  ULDC.64 UR6, c[0x0][0xb30] ;  /* 0x0002cc0000067ab9 */ /* 0x000fe40000000a00 */
[----:B------:R-:W-:Y:S01]  /*192b0*/  IMAD R57, R0, UR5, R57 ;  /* 0x0000000500397c24 */ /* 0x000fe2000f8e0239 */
[----:B------:R-:W-:Y:S01]  /*192c0*/  ULDC.64 UR4, c[0x0][0xb38] ;  /* 0x0002ce0000047ab9 */ /* 0x000fe20000000a00 */
[----:B------:R-:W-:Y:S01]  /*192d0*/  SHF.R.S32.HI R0, RZ, 0x1f, R225 ;  /* 0x0000001fff007819 */ /* 0x000fe200000114e1 */
[----:B------:R1:W5:Y:S01]  /*192e0*/  LDL R164, [R1+0xa0] ;  /* 0x0000a00001a47983 */ /* 0x0003620000100800 */
[----:B------:R-:W2:Y:S01]  /*192f0*/  @P4 LDC R65, c[0x0][0xbf0] ;  /* 0x0002fc00ff414b82 */ /* 0x000ea20000000800 */
[----:B------:R-:W-:Y:S01]  /*19300*/  IADD3 R3, R3, R57, RZ ;  /* 0x0000003903037210 */ /* 0x000fe20007ffe0ff */
[----:B------:R-:W-:Y:S01]  /*19310*/  IMAD.MOV.U32 R57, RZ, RZ, R63 ;  /* 0x000000ffff397224 */ /* 0x000fe200078e003f */
[----:B------:R1:W5:Y:S01]  /*19320*/  LDL R163, [R1+0x100] ;  /* 0x0001000001a37983 */ /* 0x0003620000100800 */
[----:B------:R-:W-:-:S03]  /*19330*/  IMAD.WIDE.U32 R2, R195, UR4, R2 ;  /* 0x00000004c3027c25 */ /* 0x000fc6000f8e0002 */
[----:B------:R1:W5:Y:S01]  /*19340*/  LDL R162, [R1+0x9c] ;  /* 0x00009c0001a27983 */ /* 0x0003620000100800 */
[----:B------:R-:W-:Y:S01]  /*19350*/  IMAD R3, R195, UR5, R3 ;  /* 0x00000005c3037c24 */ /* 0x000fe2000f8e0203 */
[----:B------:R-:W-:Y:S02]  /*19360*/  ULDC.64 UR4, c[0x0][0xb40] ;  /* 0x0002d00000047ab9 */ /* 0x000fe40000000a00 */
[----:B------:R1:W5:Y:S01]  /*19370*/  LDL R161, [R1+0xfc] ;  /* 0x0000fc0001a17983 */ /* 0x0003620000100800 */
[----:B------:R-:W-:Y:S02]  /*19380*/  IMAD R0, R0, UR4, RZ ;  /* 0x0000000400007c24 */ /* 0x000fe4000f8e02ff */
[C---:B------:R-:W-:Y:S01]  /*19390*/  IMAD.WIDE.U32 R2, R225.reuse, UR4, R2 ;  /* 0x00000004e1027c25 */ /* 0x040fe2000f8e0002 */
[----:B------:R1:W5:Y:S03]  /*193a0*/  LDL R160, [R1+0x98] ;  /* 0x0000980001a07983 */ /* 0x0003660000100800 */
[----:B------:R-:W-:Y:S01]  /*193b0*/  IMAD R59, R225, UR5, R0 ;  /* 0x00000005e13b7c24 */ /* 0x000fe2000f8e0200 */
[----:B------:R-:W-:Y:S01]  /*193c0*/  ULDC.64 UR4, c[0x0][0xb48] ;  /* 0x0002d20000047ab9 */ /* 0x000fe20000000a00 */
[----:B------:R1:W5:Y:S01]  /*193d0*/  LDL R159, [R1+0xf8] ;  /* 0x0000f800019f7983 */ /* 0x0003620000100800 */
[----:B0-----:R-:W-:-:S03]  /*193e0*/  @P4 IMAD.HI.U32 R56, R63, R56, RZ ;  /* 0x000000383f384227 */ /* 0x001fc600078e00ff */
[----:B------:R1:W5:Y:S01]  /*193f0*/  LDL R158, [R1+0x94] ;  /* 0x00009400019e7983 */ /* 0x0003620000100800 */
[----:B------:R-:W-:Y:S01]  /*19400*/  IMAD.IADD R3, R3, 0x1, R59 ;  /* 0x0000000103037824 */ /* 0x000fe200078e023b */
[----:B--2---:R-:W-:Y:S02]  /*19410*/  @P4 SHF.R.U32.HI R57, RZ, R65, R56 ;  /* 0x00000041ff394219 */ /* 0x004fe40000011638 */
[----:B------:R1:W5:Y:S01]  /*19420*/  LDL R157, [R1+0xf4] ;  /* 0x0000f400019d7983 */ /* 0x0003620000100800 */
[C---:B------:R-:W-:Y:S01]  /*19430*/  IMAD.WIDE.U32 R2, R128.reuse, UR4, R2 ;  /* 0x0000000480027c25 */ /* 0x040fe2000f8e0002 */
[----:B------:R-:W-:Y:S02]  /*19440*/  SHF.R.S32.HI R0, RZ, 0x1f, R57 ;  /* 0x0000001fff007819 */ /* 0x000fe40000011439 */
[----:B------:R1:W5:Y:S01]  /*19450*/  LDL R156, [R1+0x90] ;  /* 0x00009000019c7983 */ /* 0x0003620000100800 */
[----:B------:R-:W-:Y:S01]  /*19460*/  IMAD R3, R128, UR5, R3 ;  /* 0x0000000580037c24 */ /* 0x000fe2000f8e0203 */
[----:B------:R-:W-:Y:S01]  /*19470*/  ULDC.64 UR4, c[0x0][0xb28] ;  /* 0x0002ca0000047ab9 */ /* 0x000fe20000000a00 */
[----:B------:R-:W-:Y:S01]  /*19480*/  IMAD.MOV R56, RZ, RZ, -R57 ;  /* 0x000000ffff387224 */ /* 0x000fe200078e0a39 */
[----:B------:R1:W5:Y:S01]  /*19490*/  LDL R155, [R1+0xf0] ;  /* 0x0000f000019b7983 */ /* 0x0003620000100800 */
[----:B------:R-:W-:-:S02]  /*194a0*/  IMAD R0, R0, UR6, RZ ;  /* 0x0000000600007c24 */ /* 0x000fc4000f8e02ff */
[----:B------:R-:W-:Y:S01]  /*194b0*/  IMAD R117, R117, R56, R63 ;  /* 0x0000003875757224 */ /* 0x000fe200078e023f */
[----:B------:R1:W5:Y:S04]  /*194c0*/  LDL R154, [R1+0x8c] ;  /* 0x00008c00019a7983 */ /* 0x0003680000100800 */
        /* <DEDUP_REMOVED lines=33> */
[----:B------:R1:W5:Y:S01]  /*196e0*/  LDL R66, [R1+0x48] ;  /* 0x0000480001427983 */ /* 0x0003620000100800 */
[C---:B------:R-:W-:Y:S01]  /*196f0*/  IMAD R59, R57.reuse, UR7, R0 ;  /* 0x00000007393b7c24 */ /* 0x040fe2000f8e0200 */
[----:B------:R-:W-:Y:S01]  /*19700*/  SHF.R.S32.HI R0, RZ, 0x1f, R117 ;  /* 0x0000001fff007819 */ /* 0x000fe20000011475 */
[----:B------:R-:W-:-:S04]  /*19710*/  IMAD.WIDE.U32 R2, R57, UR6, R2 ;  /* 0x0000000639027c25 */ /* 0x000fc8000f8e0002 */
[----:B------:R-:W-:Y:S02]  /*19720*/  IMAD R0, R0, UR4, RZ ;  /* 0x0000000400007c24 */ /* 0x000fe4000f8e02ff */
[----:B------:R-:W-:Y:S02]  /*19730*/  IMAD.IADD R3, R3, 0x1, R59 ;  /* 0x0000000103037824 */ /* 0x000fe400078e023b */
[C---:B------:R-:W-:Y:S02]  /*19740*/  IMAD R57, R117.reuse, UR5, R0 ;  /* 0x0000000575397c24 */ /* 0x040fe4000f8e0200 */
[----:B------:R-:W-:Y:S01]  /*19750*/  IMAD.WIDE.U32 R2, R117, UR4, R2 ;  /* 0x0000000475027c25 */ /* 0x000fe2000f8e0002 */
[----:B------:R-:W-:Y:S01]  /*19760*/  ISETP.GE.AND P0, PT, R64, R60, PT ;  /* 0x0000003c4000720c */ /* 0x000fe20003f06270 */
[----:B------:R-:W-:Y:S02]  /*19770*/  ULDC.64 UR4, c[0x0][0xb00] ;  /* 0x0002c00000047ab9 */ /* 0x000fe40000000a00 */
[----:B------:R-:W-:Y:S01]  /*19780*/  IMAD.IADD R3, R3, 0x1, R57 ;  /* 0x0000000103037824 */ /* 0x000fe200078e0239 */
[----:B------:R-:W-:Y:S01]  /*19790*/  LEA R0, P1, R2, UR4, 0x2 ;  /* 0x0000000402007c11 */ /* 0x000fe2000f8210ff */
[----:B------:R-:W-:-:S03]  /*197a0*/  VIADD R56, R18, 0x30820 ;  /* 0x0003082012387836 */ /* 0x000fc60000000000 */
[----:B------:R-:W-:Y:S02]  /*197b0*/  LEA.HI.X R64, R2, UR5, R3, 0x2, P1 ;  /* 0x0000000502407c11 */ /* 0x000fe400088f1403 */
[----:B------:R-:W-:Y:S01]  /*197c0*/  PRMT R56, RZ, 0x654, R56 ;  /* 0x00000654ff387816 */ /* 0x000fe20000000038 */
[----:B------:R1:W0:Y:S01]  /*197d0*/  SHFL.IDX PT, R2, R0, RZ, 0x1c1f ;  /* 0x001c1fff00027589 */ /* 0x00022200000e0000 */
[----:B------:R-:W-:Y:S02]  /*197e0*/  BSSY B1, `(.L_x_657) ;  /* 0x0000064000017945 */ /* 0x000fe40003800000 */
[----:B------:R1:W-:Y:S01]  /*197f0*/  SYNCS.ARRIVE.TRANS64.RED.A1T0 RZ, [R56+URZ], RZ ;  /* 0x000000ff38ff79a7 */ /* 0x0003e2000810043f */
[----:B------:R1:W2:Y:S01]  /*19800*/  SHFL.IDX PT, R3, R64, RZ, 0x1c1f ;  /* 0x001c1fff40037589 */ /* 0x0002a200000e0000 */
[----:B------:R-:W-:Y:S05]  /*19810*/  @P0 BRA `(.L_x_658) ;  /* 0x0000000400800947 */ /* 0x000fea0003800000 */
[----:B------:R-:W-:Y:S02]  /*19820*/  ULDC UR4, c[0x0][0xac8] ;  /* 0x0002b20000047ab9 */ /* 0x000fe40000000800 */
[----:B-----5:R-:W-:Y:S02]  /*19830*/  ISETP.GE.AND P1, PT, R164, UR4, PT ;  /* 0x00000004a4007c0c */ /* 0x020fe4000bf26270 */
[----:B------:R-:W-:Y:S02]  /*19840*/  ISETP.GE.AND P0, PT, R162, UR4, PT ;  /* 0x00000004a2007c0c */ /* 0x000fe4000bf06270 */
[----:B------:R-:W-:Y:S02]  /*19850*/  ISETP.GE.AND P2, PT, R166, UR4, PT ;  /* 0x00000004a6007c0c */ /* 0x000fe4000bf46270 */
[----:B------:R-:W-:Y:S02]  /*19860*/  ISETP.GE.AND P3, PT, R160, UR4, PT ;  /* 0x00000004a0007c0c */ /* 0x000fe4000bf66270 */
[----:B------:R-:W-:-:S05]  /*19870*/  ISETP.GE.AND P4, PT, R158, UR4, PT ;  /* 0x000000049e007c0c */ /* 0x000fca000bf86270 */
[-C--:B01----:R-:W-:Y:S02]  /*19880*/  @!P1 LEA R56, P5, R164, R2.reuse, 0x2 ;  /* 0x00000002a4389211 */ /* 0x083fe400078a10ff */
[----:B------:R-:W-:Y:S02]  /*19890*/  @!P0 LEA R58, P6, R162, R2, 0x2 ;  /* 0x00000002a23a8211 */ /* 0x000fe400078c10ff */
[----:B--2---:R-:W-:Y:S01]  /*198a0*/  @!P2 IMAD.WIDE R62, R166, 0x4, R2 ;  /* 0x00000004a63ea825 */ /* 0x004fe200078e0202 */
[-C--:B------:R-:W-:Y:S02]  /*198b0*/  @!P1 LEA.HI.X R57, R164, R3.reuse, R165, 0x2, P5 ;  /* 0x00000003a4399211 */ /* 0x080fe400028f14a5 */
[----:B------:R-:W-:Y:S02]  /*198c0*/  @!P0 LEA.HI.X R59, R162, R3, R163, 0x2, P6 ;  /* 0x00000003a23b8211 */ /* 0x000fe400030f14a3 */
[----:B------:R-:W-:Y:S01]  /*198d0*/  ISETP.GE.AND P5, PT, R156, UR4, PT ;  /* 0x000000049c007c0c */ /* 0x000fe2000bfa6270 */
[----:B------:R0:W-:Y:S04]  /*198e0*/  @!P2 ST.E.64 desc[UR48][R62.64], R4 ;  /* 0x000000043e00a985 */ /* 0x0001e8000c101b30 */
[----:B------:R1:W-:Y:S01]  /*198f0*/  @!P1 ST.E.64 desc[UR48][R56.64], R6 ;  /* 0x0000000638009985 */ /* 0x0003e2000c101b30 */
[----:B------:R-:W-:-:S03]  /*19900*/  ISETP.GE.AND P1, PT, R152, UR4, PT ;  /* 0x0000000498007c0c */ /* 0x000fc6000bf26270 */
[----:B------:R2:W-:Y:S01]  /*19910*/  @!P0 ST.E.64 desc[UR48][R58.64], R8 ;  /* 0x000000083a008985 */ /* 0x0005e2000c101b30 */
[----:B------:R-:W-:Y:S02]  /*19920*/  ISETP.GE.AND P0, PT, R154, UR4, PT ;  /* 0x000000049a007c0c */ /* 0x000fe4000bf06270 */
[-C--:B0-----:R-:W-:Y:S02]  /*19930*/  @!P3 LEA R4, P6, R160, R2.reuse, 0x2 ;  /* 0x00000002a004b211 */ /* 0x081fe400078c10ff */
[-C--:B-1----:R-:W-:Y:S02]  /*19940*/  @!P4 LEA R6, P2, R158, R2.reuse, 0x2 ;  /* 0x000000029e06c211 */ /* 0x082fe400078410ff */
[-C--:B------:R-:W-:Y:S02]  /*19950*/  @!P3 LEA.HI.X R5, R160, R3.reuse, R161, 0x2, P6 ;  /* 0x00000003a005b211 */ /* 0x080fe400030f14a1 */
[----:B------:R-:W-:Y:S02]  /*19960*/  @!P4 LEA.HI.X R7, R158, R3, R159, 0x2, P2 ;  /* 0x000000039e07c211 */ /* 0x000fe400010f149f */
[----:B------:R-:W-:Y:S01]  /*19970*/  ISETP.GE.AND P2, PT, R150, UR4, PT ;  /* 0x0000000496007c0c */ /* 0x000fe2000bf46270 */
[----:B------:R0:W-:Y:S01]  /*19980*/  @!P3 ST.E.64 desc[UR48][R4.64], R10 ;  /* 0x0000000a0400b985 */ /* 0x0001e2000c101b30 */
[----:B--2---:R-:W-:-:S02]  /*19990*/  @!P5 LEA R8, P6, R156, R2, 0x2 ;  /* 0x000000029c08d211 */ /* 0x004fc400078c10ff */
[----:B------:R-:W-:Y:S01]  /*199a0*/  ISETP.GE.AND P3, PT, R148, UR4, PT ;  /* 0x0000000494007c0c */ /* 0x000fe2000bf66270 */
[----:B------:R1:W-:Y:S01]  /*199b0*/  @!P4 ST.E.64 desc[UR48][R6.64], R12 ;  /* 0x0000000c0600c985 */ /* 0x0003e2000c101b30 */
[----:B------:R-:W-:-:S05]  /*199c0*/  @!P5 LEA.HI.X R9, R156, R3, R157, 0x2, P6 ;  /* 0x000000039c09d211 */ /* 0x000fca00030f149d */
[----:B------:R2:W-:Y:S01]  /*199d0*/  @!P5 ST.E.64 desc[UR48][R8.64], R14 ;  /* 0x0000000e0800d985 */ /* 0x0005e2000c101b30 */
[----:B0-----:R-:W-:-:S04]  /*199e0*/  @!P0 LEA R4, P4, R154, R2, 0x2 ;  /* 0x000000029a048211 */ /* 0x001fc800078810ff */
[-C--:B------:R-:W-:Y:S02]  /*199f0*/  @!P0 LEA.HI.X R5, R154, R3.reuse, R155, 0x2, P4 ;  /* 0x000000039a058211 */ /* 0x080fe400020f149b */
[----:B------:R-:W-:Y:S02]  /*19a00*/  ISETP.GE.AND P4, PT, R146, UR4, PT ;  /* 0x0000000492007c0c */ /* 0x000fe4000bf86270 */
[-C--:B-1----:R-:W-:Y:S01]  /*19a10*/  @!P1 LEA R6, P5, R152, R2.reuse, 0x2 ;  /* 0x0000000298069211 */ /* 0x082fe200078a10ff */
[----:B------:R0:W-:Y:S01]  /*19a20*/  @!P0 ST.E.64 desc[UR48][R4.64], R20 ;  /* 0x0000001404008985 */ /* 0x0001e2000c101b30 */
[----:B--2---:R-:W-:Y:S02]  /*19a30*/  @!P2 LEA R8, P6, R150, R2, 0x2 ;  /* 0x000000029608a211 */ /* 0x004fe400078c10ff */
[----:B------:R-:W-:Y:S02]  /*19a40*/  @!P1 LEA.HI.X R7, R152, R3, R153, 0x2, P5 ;  /* 0x0000000398079211 */ /* 0x000fe400028f1499 */
[----:B------:R-:W-:-:S02]  /*19a50*/  ISETP.GE.AND P5, PT, R144, UR4, PT ;  /* 0x0000000490007c0c */ /* 0x000fc4000bfa6270 */
[----:B------:R-:W-:Y:S01]  /*19a60*/  @!P2 LEA.HI.X R9, R150, R3, R151, 0x2, P6 ;  /* 0x000000039609a211 */ /* 0x000fe200030f1497 */
[----:B------:R1:W-:Y:S01]  /*19a70*/  @!P1 ST.E.64 desc[UR48][R6.64], R24 ;  /* 0x0000001806009985 */ /* 0x0003e2000c101b30 */
[----:B------:R-:W-:-:S03]  /*19a80*/  ISETP.GE.AND P1, PT, R140, UR4, PT ;  /* 0x000000048c007c0c */ /* 0x000fc6000bf26270 */
[----:B------:R2:W-:Y:S01]  /*19a90*/  @!P2 ST.E.64 desc[UR48][R8.64], R28 ;  /* 0x0000001c0800a985 */ /* 0x0005e2000c101b30 */
[----:B------:R-:W-:Y:S02]  /*19aa0*/  ISETP.GE.AND P2, PT, R142, UR4, PT ;  /* 0x000000048e007c0c */ /* 0x000fe4000bf46270 */
[----:B0-----:R-:W-:-:S04]  /*19ab0*/  @!P3 LEA R4, P6, R148, R2, 0x2 ;  /* 0x000000029404b211 */ /* 0x001fc800078c10ff */
[----:B------:R-:W-:Y:S02]  /*19ac0*/  @!P3 LEA.HI.X R5, R148, R3, R149, 0x2, P6 ;  /* 0x000000039405b211 */ /* 0x000fe400030f1495 */
[----:B-1----:R-:W-:-:S03]  /*19ad0*/  @!P4 LEA R6, P0, R146, R2, 0x2 ;  /* 0x000000029206c211 */ /* 0x002fc600078010ff */
[----:B------:R0:W-:Y:S01]  /*19ae0*/  @!P3 ST.E.64 desc[UR48][R4.64], R32 ;  /* 0x000000200400b985 */ /* 0x0001e2000c101b30 */
[-C--:B------:R-:W-:Y:S02]  /*19af0*/  @!P4 LEA.HI.X R7, R146, R3.reuse, R147, 0x2, P0 ;  /* 0x000000039207c211 */ /* 0x080fe400000f1493 */
[----:B------:R-:W-:Y:S02]  /*19b00*/  ISETP.GE.AND P0, PT, R135, UR4, PT ;  /* 0x0000000487007c0c */ /* 0x000fe4000bf06270 */
[CC--:B--2---:R-:W-:Y:S01]  /*19b10*/  @!P5 LEA R8, P6, R144.reuse, R2.reuse, 0x2 ;  /* 0x000000029008d211 */ /* 0x0c4fe200078c10ff */
[----:B------:R1:W-:Y:S01]  /*19b20*/  @!P4 ST.E.64 desc[UR48][R6.64], R36 ;  /* 0x000000240600c985 */ /* 0x0003e2000c101b30 */
[----:B------:R-:W-:Y:S02]  /*19b30*/  ISETP.GE.AND P4, PT, R131, UR4, PT ;  /* 0x0000000483007c0c */ /* 0x000fe4000bf86270 */
[----:B------:R-:W-:Y:S02]  /*19b40*/  @!P5 LEA.HI.X R9, R144, R3, R145, 0x2, P6 ;  /* 0x000000039009d211 */ /* 0x000fe400030f1491 */
[----:B0-----:R-:W-:-:S03]  /*19b50*/  @!P2 LEA R4, P6, R142, R2, 0x2 ;  /* 0x000000028e04a211 */ /* 0x001fc600078c10ff */
[----:B------:R0:W-:Y:S01]  /*19b60*/  @!P5 ST.E.64 desc[UR48][R8.64], R40 ;  /* 0x000000280800d985 */ /* 0x0001e2000c101b30 */
[----:B------:R-:W-:Y:S02]  /*19b70*/  ISETP.GE.AND P5, PT, R133, UR4, PT ;  /* 0x0000000485007c0c */ /* 0x000fe4000bfa6270 */
[----:B------:R-:W-:Y:S02]  /*19b80*/  @!P2 LEA.HI.X R5, R142, R3, R143, 0x2, P6 ;  /* 0x000000038e05a211 */ /* 0x000fe400030f148f */
[----:B-1----:R-:W-:-:S03]  /*19b90*/  @!P1 LEA R6, P3, R140, R2, 0x2 ;  /* 0x000000028c069211 */ /* 0x002fc600078610ff */
[----:B------:R1:W-:Y:S01]  /*19ba0*/  @!P2 ST.E.64 desc[UR48][R4.64], R44 ;  /* 0x0000002c0400a985 */ /* 0x0003e2000c101b30 */
[-C--:B------:R-:W-:Y:S02]  /*19bb0*/  @!P1 LEA.HI.X R7, R140, R3.reuse, R141, 0x2, P3 ;  /* 0x000000038c079211 */ /* 0x080fe400018f148d */
[----:B------:R-:W-:Y:S02]  /*19bc0*/  ISETP.GE.AND P3, PT, R129, UR4, PT ;  /* 0x0000000481007c0c */ /* 0x000fe4000bf66270 */
[CC--:B0-----:R-:W-:Y:S01]  /*19bd0*/  @!P0 LEA R8, P6, R135.reuse, R2.reuse, 0x2 ;  /* 0x0000000287088211 */ /* 0x0c1fe200078c10ff */
[----:B------:R0:W-:Y:S03]  /*19be0*/  @!P1 ST.E.64 desc[UR48][R6.64], R48 ;  /* 0x0000003006009985 */ /* 0x0001e6000c101b30 */
[----:B------:R-:W-:Y:S02]  /*19bf0*/  @!P0 LEA.HI.X R9, R135, R3, R136, 0x2, P6 ;  /* 0x0000000387098211 */ /* 0x000fe400030f1488 */
[----:B-1----:R-:W-:-:S03]  /*19c00*/  @!P5 LEA R4, P1, R133, R2, 0x2 ;  /* 0x000000028504d211 */ /* 0x002fc600078210ff */
[----:B------:R1:W-:Y:S01]  /*19c10*/  @!P0 ST.E.64 desc[UR48][R8.64], R52 ;  /* 0x0000003408008985 */ /* 0x0003e2000c101b30 */
[----:B------:R-:W-:Y:S02]  /*19c20*/  ISETP.GE.AND P0, PT, R127, UR4, PT ;  /* 0x000000047f007c0c */ /* 0x000fe4000bf06270 */
[-C--:B------:R-:W-:Y:S02]  /*19c30*/  @!P5 LEA.HI.X R5, R133, R3.reuse, R134, 0x2, P1 ;  /* 0x000000038505d211 */ /* 0x080fe400008f1486 */
[----:B------:R-:W-:Y:S02]  /*19c40*/  ISETP.GE.AND P1, PT, R125, UR4, PT ;  /* 0x000000047d007c0c */ /* 0x000fe4000bf26270 */
[C---:B0-----:R-:W-:Y:S01]  /*19c50*/  @!P4 LEA R6, P2, R131.reuse, R2, 0x2 ;  /* 0x000000028306c211 */ /* 0x041fe200078410ff */
[----:B------:R0:W-:Y:S03]  /*19c60*/  @!P5 ST.E.64 desc[UR48][R4.64], R68 ;  /* 0x000000440400d985 */ /* 0x0001e6000c101b30 */
[----:B------:R-:W-:-:S02]  /*19c70*/  @!P4 LEA.HI.X R7, R131, R3, R132, 0x2, P2 ;  /* 0x000000038307c211 */ /* 0x000fc400010f1484 */
[----:B------:R-:W-:Y:S02]  /*19c80*/  ISETP.GE.AND P2, PT, R116, UR4, PT ;  /* 0x0000000474007c0c */ /* 0x000fe4000bf46270 */
[-C--:B-1----:R-:W-:Y:S01]  /*19c90*/  @!P3 LEA R8, P6, R129, R2.reuse, 0x2 ;  /* 0x000000028108b211 */ /* 0x082fe200078c10ff */
[----:B------:R1:W-:Y:S01]  /*19ca0*/  @!P4 ST.E.64 desc[UR48][R6.64], R72 ;  /* 0x000000480600c985 */ /* 0x0003e2000c101b30 */
[----:B------:R-:W-:Y:S02]  /*19cb0*/  ISETP.GE.AND P4, PT, R123, UR4, PT ;  /* 0x000000047b007c0c */ /* 0x000fe4000bf86270 */
[----:B------:R-:W-:Y:S02]  /*19cc0*/  @!P3 LEA.HI.X R9, R129, R3, R130, 0x2, P6 ;  /* 0x000000038109b211 */ /* 0x000fe400030f1482 */
[----:B0-----:R-:W-:-:S03]  /*19cd0*/  @!P0 LEA R4, P5, R127, R2, 0x2 ;  /* 0x000000027f048211 */ /* 0x001fc600078a10ff */
[----:B------:R0:W-:Y:S01]  /*19ce0*/  @!P3 ST.E.64 desc[UR48][R8.64], R76 ;  /* 0x0000004c0800b985 */ /* 0x0001e2000c101b30 */
[----:B------:R-:W-:Y:S02]  /*19cf0*/  ISETP.GE.AND P3, PT, R121, UR4, PT ;  /* 0x0000000479007c0c */ /* 0x000fe4000bf66270 */
[-C--:B------:R-:W-:Y:S02]  /*19d00*/  @!P0 LEA.HI.X R5, R127, R3.reuse, R128, 0x2, P5 ;  /* 0x000000037f058211 */ /* 0x080fe400028f1480 */
[----:B------:R-:W-:Y:S02]  /*19d10*/  ISETP.GE.AND P5, PT, R66, UR4, PT ;  /* 0x0000000442007c0c */ /* 0x000fe4000bfa6270 */
[C---:B-1----:R-:W-:Y:S01]  /*19d20*/  @!P1 LEA R6, P6, R125.reuse, R2, 0x2 ;  /* 0x000000027d069211 */ /* 0x042fe200078c10ff */
[----:B------:R1:W-:Y:S03]  /*19d30*/  @!P0 ST.E.64 desc[UR48][R4.64], R80 ;  /* 0x0000005004008985 */ /* 0x0003e6000c101b30 */
[----:B------:R-:W-:-:S03]  /*19d40*/  @!P1 LEA.HI.X R7, R125, R3, R126, 0x2, P6 ;  /* 0x000000037d079211 */ /* 0x000fc600030f147e */
[CC--:B0-----:R-:W-:Y:S02]  /*19d50*/  @!P3 LEA R8, P6, R121.reuse, R2.reuse, 0x2 ;  /* 0x000000027908b211 */ /* 0x0c1fe400078c10ff */
[----:B------:R0:W-:Y:S02]  /*19d60*/  @!P1 ST.E.64 desc[UR48][R6.64], R84 ;  /* 0x0000005406009985 */ /* 0x0001e4000c101b30 */
[----:B------:R-:W-:Y:S02]  /*19d70*/  @!P3 LEA.HI.X R9, R121, R3, R122, 0x2, P6 ;  /* 0x000000037909b211 */ /* 0x000fe400030f147a */
[----:B-1----:R-:W-:-:S04]  /*19d80*/  @!P4 LEA R4, P0, R123, R2, 0x2 ;  /* 0x000000027b04c211 */ /* 0x002fc800078010ff */
[----:B------:R-:W-:Y:S02]  /*19d90*/  @!P4 LEA.HI.X R5, R123, R3, R124, 0x2, P0 ;  /* 0x000000037b05c211 */ /* 0x000fe400000f147c */
[----:B0-----:R-:W-:-:S03]  /*19da0*/  @!P2 LEA R6, P1, R116, R2, 0x2 ;  /* 0x000000027406a211 */ /* 0x001fc600078210ff */
[----:B------:R3:W-:Y:S01]  /*19db0*/  @!P4 ST.E.64 desc[UR48][R4.64], R88 ;  /* 0x000000580400c985 */ /* 0x0007e2000c101b30 */
[----:B------:R-:W-:Y:S02]  /*19dc0*/  @!P5 LEA R2, P0, R66, R2, 0x2 ;  /* 0x000000024202d211 */ /* 0x000fe400078010ff */
[-C--:B------:R-:W-:Y:S01]  /*19dd0*/  @!P2 LEA.HI.X R7, R116, R3.reuse, R120, 0x2, P1 ;  /* 0x000000037407a211 */ /* 0x080fe200008f1478 */
[----:B------:R3:W-:Y:S01]  /*19de0*/  @!P3 ST.E.64 desc[UR48][R8.64], R92 ;  /* 0x0000005c0800b985 */ /* 0x0007e2000c101b30 */
[----:B------:R-:W-:-:S03]  /*19df0*/  @!P5 LEA.HI.X R3, R66, R3, R67, 0x2, P0 ;  /* 0x000000034203d211 */ /* 0x000fc600000f1443 */
[----:B------:R3:W-:Y:S04]  /*19e00*/  @!P2 ST.E.64 desc[UR48][R6.64], R96 ;  /* 0x000000600600a985 */ /* 0x0007e8000c101b30 */
[----:B------:R3:W-:Y:S02]  /*19e10*/  @!P5 ST.E.64 desc[UR48][R2.64], R100 ;  /* 0x000000640200d985 */ /* 0x0007e4000c101b30 */
.L_x_658:
[----:B------:R-:W-:Y:S05]  /*19e20*/  BSYNC B1 ;  /* 0x0000000000017941 */ /* 0x000fea0003800000 */
.L_x_657:
[----:B------:R-:W-:Y:S01]  /*19e30*/  ISETP.GE.AND P0, PT, R61, R60, PT ;  /* 0x0000003c3d00720c */ /* 0x000fe20003f06270 */
[----:B------:R4:W0:Y:S04]  /*19e40*/  SHFL.IDX PT, R65, R64, 0x1, 0x1c1f ;  /* 0x003c1f0040417f89 */ /* 0x00082800000e0000 */
[----:B-1----:R4:W1:Y:S08]  /*19e50*/  SHFL.IDX PT, R64, R0, 0x1, 0x1c1f ;  /* 0x003c1f0000407f89 */ /* 0x00287000000e0000 */
[----:B----4-:R-:W-:Y:S05]  /*19e60*/  @P0 BRA `(.L_x_656) ;  /* 0x0000001000ec0947 */ /* 0x010fea0003800000 */
[----:B------:R-:W-:Y:S02]  /*19e70*/  ULDC UR4, c[0x0][0xac8] ;  /* 0x0002b20000047ab9 */ /* 0x000fe40000000800 */
[----:B-----5:R-:W-:Y:S02]  /*19e80*/  ISETP.GE.AND P2, PT, R164, UR4, PT ;  /* 0x00000004a4007c0c */ /* 0x020fe4000bf46270 */
[----:B------:R-:W-:Y:S02]  /*19e90*/  ISETP.GE.AND P1, PT, R166, UR4, PT ;  /* 0x00000004a6007c0c */ /* 0x000fe4000bf26270 */
[----:B------:R-:W-:Y:S02]  /*19ea0*/  ISETP.GE.AND P5, PT, R162, UR4, PT ;  /* 0x00000004a2007c0c */ /* 0x000fe4000bfa6270 */
[----:B------:R-:W-:Y:S02]  /*19eb0*/  ISETP.GE.AND P4, PT, R160, UR4, PT ;  /* 0x00000004a0007c0c */ /* 0x000fe4000bf86270 */
[----:B------:R-:W-:-:S05]  /*19ec0*/  ISETP.GE.AND P3, PT, R158, UR4, PT ;  /* 0x000000049e007c0c */ /* 0x000fca000bf66270 */
[----:B01-3--:R-:W-:Y:S02]  /*19ed0*/  @!P2 LEA R2, P0, R164, R64, 0x2 ;  /* 0x00000040a402a211 */ /* 0x00bfe400078010ff */
[----:B------:R-:W-:Y:S02]  /*19ee0*/  @!P1 IMAD.WIDE R4, R166, 0x4, R64 ;  /* 0x00000004a6049825 */ /* 0x000fe400078e0240 */
[----:B--2---:R-:W-:Y:S02]  /*19ef0*/  @!P2 LEA.HI.X R3, R164, R65, R165, 0x2, P0 ;  /* 0x00000041a403a211 */ /* 0x004fe400000f14a5 */
[----:B------:R-:W-:Y:S01]  /*19f00*/  ISETP.GE.AND P0, PT, R156, UR4, PT ;  /* 0x000000049c007c0c */ /* 0x000fe2000bf06270 */
[----:B------:R0:W-:Y:S01]  /*19f10*/  @!P1 ST.E.64 desc[UR48][R4.64], R26 ;  /* 0x0000001a04009985 */ /* 0x0001e2000c101b30 */
[----:B------:R-:W-:-:S03]  /*19f20*/  ISETP.GE.AND P1, PT, R154, UR4, PT ;  /* 0x000000049a007c0c */ /* 0x000fc6000bf26270 */
[----:B------:R1:W-:Y:S01]  /*19f30*/  @!P2 ST.E.64 desc[UR48][R2.64], R30 ;  /* 0x0000001e0200a985 */ /* 0x0003e2000c101b30 */
[-C--:B0-----:R-:W-:Y:S02]  /*19f40*/  @!P4 LEA R4, P2, R160, R64.reuse, 0x2 ;  /* 0x00000040a004c211 */ /* 0x081fe400078410ff */
[-C--:B-1----:R-:W-:Y:S02]  /*19f50*/  @!P5 LEA R2, P6, R162, R64.reuse, 0x2 ;  /* 0x00000040a202d211 */ /* 0x082fe400078c10ff */
[-C--:B------:R-:W-:Y:S02]  /*19f60*/  @!P4 LEA.HI.X R5, R160, R65.reuse, R161, 0x2, P2 ;  /* 0x00000041a005c211 */ /* 0x080fe400010f14a1 */
[-C--:B------:R-:W-:Y:S02]  /*19f70*/  @!P5 LEA.HI.X R3, R162, R65.reuse, R163, 0x2, P6 ;  /* 0x00000041a203d211 */ /* 0x080fe400030f14a3 */
[----:B------:R-:W-:Y:S02]  /*19f80*/  ISETP.GE.AND P2, PT, R152, UR4, PT ;  /* 0x0000000498007c0c */ /* 0x000fe4000bf46270 */
[C---:B------:R-:W-:Y:S01]  /*19f90*/  @!P3 LEA R6, P6, R158.reuse, R64, 0x2 ;  /* 0x000000409e06b211 */ /* 0x040fe200078c10ff */
[----:B------:R0:W-:Y:S03]  /*19fa0*/  @!P5 ST.E.64 desc[UR48][R2.64], R34 ;  /* 0x000000220200d985 */ /* 0x0001e6000c101b30 */
[----:B------:R-:W-:Y:S01]  /*19fb0*/  @!P3 LEA.HI.X R7, R158, R65, R159, 0x2, P6 ;  /* 0x000000419e07b211 */ /* 0x000fe200030f149f */
[----:B------:R1:W-:Y:S04]  /*19fc0*/  @!P4 ST.E.64 desc[UR48][R4.64], R38 ;  /* 0x000000260400c985 */ /* 0x0003e8000c101b30 */
[----:B------:R2:W-:Y:S01]  /*19fd0*/  @!P3 ST.E.64 desc[UR48][R6.64], R42 ;  /* 0x0000002a0600b985 */ /* 0x0005e2000c101b30 */
[----:B------:R-:W-:-:S02]  /*19fe0*/  ISETP.GE.AND P3, PT, R150, UR4, PT ;  /* 0x0000000496007c0c */ /* 0x000fc4000bf66270 */
        /* <DEDUP_REMOVED lines=16> */
[----:B------:R-:W-:Y:S01]  /*1a0f0*/  @!P3 ST.E.64 desc[UR48][R2.64], R104 ;  /* 0x000000680200b985 */ /* 0x000fe2000c101b30 */
[-C--:B------:R-:W-:Y:S02]  /*1a100*/  @!P1 LEA R10, P3, R142, R64.reuse, 0x2 ;  /* 0x000000408e0a9211 */ /* 0x080fe400078610ff */
[-C--:B------:R-:W-:Y:S02]  /*1a110*/  @!P4 LEA.HI.X R5, R148, R65.reuse, R149, 0x2, P0 ;  /* 0x000000419405c211 */ /* 0x080fe400000f1495 */
[----:B------:R-:W-:Y:S02]  /*1a120*/  ISETP.GE.AND P0, PT, R140, UR4, PT ;  /* 0x000000048c007c0c */ /* 0x000fe4000bf06270 */
[C---:B--2---:R-:W-:Y:S01]  /*1a130*/  @!P5 LEA R6, P6, R146.reuse, R64, 0x2 ;  /* 0x000000409206d211 */ /* 0x044fe200078c10ff */
[----:B------:R0:W-:Y:S01]  /*1a140*/  @!P4 ST.E.64 desc[UR48][R4.64], R108 ;  /* 0x0000006c0400c985 */ /* 0x0001e2000c101b30 */
[----:B------:R-:W-:Y:S02]  /*1a150*/  ISETP.GE.AND P4, PT, R133, UR4, PT ;  /* 0x0000000485007c0c */ /* 0x000fe4000bf86270 */
[----:B------:R-:W-:-:S02]  /*1a160*/  @!P5 LEA.HI.X R7, R146, R65, R147, 0x2, P6 ;  /* 0x000000419207d211 */ /* 0x000fc400030f1493 */
[-C--:B------:R-:W-:Y:S02]  /*1a170*/  @!P2 LEA R8, P6, R144, R64.reuse, 0x2 ;  /* 0x000000409008a211 */ /* 0x080fe400078c10ff */
[-C--:B------:R-:W-:Y:S01]  /*1a180*/  @!P1 LEA.HI.X R11, R142, R65.reuse, R143, 0x2, P3 ;  /* 0x000000418e0b9211 */ /* 0x080fe200018f148f */
[----:B------:R1:W-:Y:S01]  /*1a190*/  @!P5 ST.E.64 desc[UR48][R6.64], R112 ;  /* 0x000000700600d985 */ /* 0x0003e2000c101b30 */
[----:B------:R-:W-:Y:S02]  /*1a1a0*/  ISETP.GE.AND P5, PT, R135, UR4, PT ;  /* 0x0000000487007c0c */ /* 0x000fe4000bfa6270 */
[-C--:B------:R-:W-:Y:S02]  /*1a1b0*/  @!P2 LEA.HI.X R9, R144, R65.reuse, R145, 0x2, P6 ;  /* 0x000000419009a211 */ /* 0x080fe400030f1491 */
[C---:B------:R-:W-:Y:S02]  /*1a1c0*/  @!P0 LEA R12, P6, R140.reuse, R64, 0x2 ;  /* 0x000000408c0c8211 */ /* 0x040fe400078c10ff */
[----:B------:R-:W-:Y:S01]  /*1a1d0*/  ISETP.GE.AND P3, PT, R131, UR4, PT ;  /* 0x0000000483007c0c */ /* 0x000fe2000bf66270 */
[----:B------:R2:W-:Y:S01]  /*1a1e0*/  @!P2 ST.E.64 desc[UR48][R8.64], R70 ;  /* 0x000000460800a985 */ /* 0x0005e2000c101b30 */
[----:B------:R-:W-:-:S02]  /*1a1f0*/  @!P0 LEA.HI.X R13, R140, R65, R141, 0x2, P6 ;  /* 0x000000418c0d8211 */ /* 0x000fc400030f148d */
[-C--:B0-----:R-:W-:Y:S01]  /*1a200*/  @!P4 LEA R4, P2, R133, R64.reuse, 0x2 ;  /* 0x000000408504c211 */ /* 0x081fe200078410ff */
[----:B------:R0:W-:Y:S02]  /*1a210*/  @!P1 ST.E.64 desc[UR48][R10.64], R74 ;  /* 0x0000004a0a009985 */ /* 0x0001e4000c101b30 */
[-C--:B------:R-:W-:Y:S02]  /*1a220*/  @!P5 LEA R2, P1, R135, R64.reuse, 0x2 ;  /* 0x000000408702d211 */ /* 0x080fe400078210ff */
[----:B------:R-:W-:Y:S01]  /*1a230*/  @!P0 ST.E.64 desc[UR48][R12.64], R78 ;  /* 0x0000004e0c008985 */ /* 0x000fe2000c101b30 */
[----:B------:R-:W-:Y:S02]  /*1a240*/  ISETP.GE.AND P0, PT, R129, UR4, PT ;  /* 0x0000000481007c0c */ /* 0x000fe4000bf06270 */
[----:B------:R-:W-:Y:S02]  /*1a250*/  @!P5 LEA.HI.X R3, R135, R65, R136, 0x2, P1 ;  /* 0x000000418703d211 */ /* 0x000fe400008f1488 */
[----:B-1----:R-:W-:-:S02]  /*1a260*/  @!P3 LEA R6, P6, R131, R64, 0x2 ;  /* 0x000000408306b211 */ /* 0x002fc400078c10ff */
[----:B------:R-:W-:Y:S01]  /*1a270*/  ISETP.GE.AND P1, PT, R127, UR4, PT ;  /* 0x000000047f007c0c */ /* 0x000fe2000bf26270 */
[----:B------:R1:W-:Y:S01]  /*1a280*/  @!P5 ST.E.64 desc[UR48][R2.64], R82 ;  /* 0x000000520200d985 */ /* 0x0003e2000c101b30 */
[-C--:B------:R-:W-:Y:S02]  /*1a290*/  @!P4 LEA.HI.X R5, R133, R65.reuse, R134, 0x2, P2 ;  /* 0x000000418505c211 */ /* 0x080fe400010f1486 */
[----:B------:R-:W-:Y:S02]  /*1a2a0*/  @!P3 LEA.HI.X R7, R131, R65, R132, 0x2, P6 ;  /* 0x000000418307b211 */ /* 0x000fe400030f1484 */
[----:B------:R-:W-:Y:S01]  /*1a2b0*/  ISETP.GE.AND P2, PT, R121, UR4, PT ;  /* 0x0000000479007c0c */ /* 0x000fe2000bf46270 */
[----:B------:R3:W-:Y:S01]  /*1a2c0*/  @!P4 ST.E.64 desc[UR48][R4.64], R86 ;  /* 0x000000560400c985 */ /* 0x0007e2000c101b30 */
[----:B------:R-:W-:Y:S02]  /*1a2d0*/  ISETP.GE.AND P4, PT, R125, UR4, PT ;  /* 0x000000047d007c0c */ /* 0x000fe4000bf86270 */
[----:B--2---:R-:W-:Y:S01]  /*1a2e0*/  @!P0 LEA R8, P5, R129, R64, 0x2 ;  /* 0x0000004081088211 */ /* 0x004fe200078a10ff */
[----:B------:R2:W-:Y:S01]  /*1a2f0*/  @!P3 ST.E.64 desc[UR48][R6.64], R90 ;  /* 0x0000005a0600b985 */ /* 0x0005e2000c101b30 */
[----:B------:R-:W-:-:S02]  /*1a300*/  ISETP.GE.AND P3, PT, R123, UR4, PT ;  /* 0x000000047b007c0c */ /* 0x000fc4000bf66270 */
[-C--:B------:R-:W-:Y:S02]  /*1a310*/  @!P0 LEA.HI.X R9, R129, R65.reuse, R130, 0x2, P5 ;  /* 0x0000004181098211 */ /* 0x080fe400028f1482 */
[----:B------:R-:W-:Y:S02]  /*1a320*/  ISETP.GE.AND P5, PT, R116, UR4, PT ;  /* 0x0000000474007c0c */ /* 0x000fe4000bfa6270 */
[-C--:B0-----:R-:W-:Y:S01]  /*1a330*/  @!P1 LEA R10, P6, R127, R64.reuse, 0x2 ;  /* 0x000000407f0a9211 */ /* 0x081fe200078c10ff */
[----:B------:R0:W-:Y:S02]  /*1a340*/  @!P0 ST.E.64 desc[UR48][R8.64], R94 ;  /* 0x0000005e08008985 */ /* 0x0001e4000c101b30 */
[-C--:B-1----:R-:W-:Y:S02]  /*1a350*/  @!P4 LEA R2, P0, R125, R64.reuse, 0x2 ;  /* 0x000000407d02c211 */ /* 0x082fe400078010ff */
[----:B------:R-:W-:Y:S02]  /*1a360*/  @!P1 LEA.HI.X R11, R127, R65, R128, 0x2, P6 ;  /* 0x000000417f0b9211 */ /* 0x000fe400030f1480 */
[----:B---3--:R-:W-:-:S02]  /*1a370*/  @!P3 LEA R4, P6, R123, R64, 0x2 ;  /* 0x000000407b04b211 */ /* 0x008fc400078c10ff */
[-C--:B------:R-:W-:Y:S01]  /*1a380*/  @!P4 LEA.HI.X R3, R125, R65.reuse, R126, 0x2, P0 ;  /* 0x000000417d03c211 */ /* 0x080fe200000f147e */
[----:B------:R0:W-:Y:S01]  /*1a390*/  @!P1 ST.E.64 desc[UR48][R10.64], R98 ;  /* 0x000000620a009985 */ /* 0x0001e2000c101b30 */
[-C--:B--2---:R-:W-:Y:S02]  /*1a3a0*/  @!P2 LEA R6, P1, R121, R64.reuse, 0x2 ;  /* 0x000000407906a211 */ /* 0x084fe400078210ff */
[C---:B------:R-:W-:Y:S01]  /*1a3b0*/  @!P5 LEA R12, P0, R116.reuse, R64, 0x2 ;  /* 0x00000040740cd211 */ /* 0x040fe200078010ff */
[----:B------:R0:W-:Y:S01]  /*1a3c0*/  @!P4 ST.E.64 desc[UR48][R2.64], R102 ;  /* 0x000000660200c985 */ /* 0x0001e2000c101b30 */
[-C--:B------:R-:W-:Y:S02]  /*1a3d0*/  @!P3 LEA.HI.X R5, R123, R65.reuse, R124, 0x2, P6 ;  /* 0x000000417b05b211 */ /* 0x080fe400030f147c */
[-C--:B------:R-:W-:Y:S02]  /*1a3e0*/  @!P2 LEA.HI.X R7, R121, R65.reuse, R122, 0x2, P1 ;  /* 0x000000417907a211 */ /* 0x080fe400008f147a */
[----:B------:R-:W-:Y:S01]  /*1a3f0*/  @!P5 LEA.HI.X R13, R116, R65, R120, 0x2, P0 ;  /* 0x00000041740dd211 */ /* 0x000fe200000f1478 */
[----:B------:R0:W-:Y:S01]  /*1a400*/  @!P3 ST.E.64 desc[UR48][R4.64], R106 ;  /* 0x0000006a0400b985 */ /* 0x0001e2000c101b30 */
[----:B------:R-:W-:-:S03]  /*1a410*/  ISETP.GE.AND P0, PT, R66, UR4, PT ;  /* 0x0000000442007c0c */ /* 0x000fc6000bf06270 */
[----:B------:R0:W-:Y:S04]  /*1a420*/  @!P2 ST.E.64 desc[UR48][R6.64], R110 ;  /* 0x0000006e0600a985 */ /* 0x0001e8000c101b30 */
[----:B------:R0:W-:Y:S06]  /*1a430*/  @!P5 ST.E.64 desc[UR48][R12.64], R114 ;  /* 0x000000720c00d985 */ /* 0x0001ec000c101b30 */
[----:B------:R-:W-:Y:S05]  /*1a440*/  @P0 BRA `(.L_x_656) ;  /* 0x0000000c00740947 */ /* 0x000fea0003800000 */
[----:B0-----:R-:W-:-:S04]  /*1a450*/  LEA R2, P0, R66, R64, 0x2 ;  /* 0x0000004042027211 */ /* 0x001fc800078010ff */
[----:B------:R-:W-:-:S05]  /*1a460*/  LEA.HI.X R3, R66, R65, R67, 0x2, P0 ;  /* 0x0000004142037211 */ /* 0x000fca00000f1443 */
[----:B------:R0:W-:Y:S01]  /*1a470*/  ST.E.64 desc[UR48][R2.64], R118 ;  /* 0x0000007602007985 */ /* 0x0001e2000c101b30 */
[----:B------:R-:W-:Y:S05]  /*1a480*/  BRA `(.L_x_656) ;  /* 0x0000000c00647947 */ /* 0x000fea0003800000 */
.L_x_647:
[----:B------:R-:W-:Y:S01]  /*1a490*/  ULDC.64 UR6, c[0x0][0xc08] ;  /* 0x0003020000067ab9 */ /* 0x000fe20000000a00 */
[----:B------:R-:W-:Y:S01]  /*1a4a0*/  ULDC.64 UR4, c[0x0][0xc00] ;  /* 0x0003000000047ab9 */ /* 0x000fe20000000a00 */
[----:B------:R-:W-:Y:S01]  /*1a4b0*/  ISETP.NE.U32.AND P1, PT, RZ, UR6, PT ;  /* 0x00000006ff007c0c */ /* 0x000fe2000bf25070 */
[----:B------:R-:W-:Y:S01]  /*1a4c0*/  IMAD.MOV.U32 R15, RZ, RZ, RZ ;  /* 0x000000ffff0f7224 */ /* 0x000fe200078e00ff */
[----:B------:R-:W-:Y:S02]  /*1a4d0*/  ISETP.NE.U32.AND P0, PT, RZ, UR4, PT ;  /* 0x00000004ff007c0c */ /* 0x000fe4000bf05070 */
[----:B------:R-:W-:Y:S02]  /*1a4e0*/  ISETP.NE.AND.EX P1, PT, RZ, UR7, PT, P1 ;  /* 0x00000007ff007c0c */ /* 0x000fe4000bf25310 */
[----:B------:R-:W-:Y:S02]  /*1a4f0*/  IADD3 R2, P2, R226, UR4, RZ ;  /* 0x00000004e2027c10 */ /* 0x000fe4000ff5e0ff */
[----:B------:R-:W-:-:S02]  /*1a500*/  ISETP.NE.AND.EX P0, PT, RZ, UR5, PT, P0 ;  /* 0x00000005ff007c0c */ /* 0x000fc4000bf05300 */
[----:B------:R-:W-:Y:S01]  /*1a510*/  IADD3.X R3, R227, UR5, RZ, P2, !PT ;  /* 0x00000005e3037c10 */ /* 0x000fe200097fe4ff */
[----:B------:R-:W-:Y:S02]  /*1a520*/  ULDC UR4, c[0x0][0xa88] ;  /* 0x0002a20000047ab9 */ /* 0x000fe40000000800 */
[----:B------:R-:W-:-:S04]  /*1a530*/  IMAD.U32 R0, RZ, RZ, UR4 ;  /* 0x00000004ff007e24 */ /* 0x000fc8000f8e00ff */
[----:B------:R-:W-:-:S04]  /*1a540*/  @P1 IADD3 R226, P2, R226, UR6, RZ ;  /* 0x00000006e2e21c10 */ /* 0x000fc8000ff5e0ff */
[----:B------:R-:W-:Y:S01]  /*1a550*/  @P1 IADD3.X R227, R227, UR7, RZ, P2, !PT ;  /* 0x00000007e3e31c10 */ /* 0x000fe200097fe4ff */
[----:B------:R2:W5:Y:S04]  /*1a560*/  @P0 LDG.E R15, desc[UR48][R2.64] ;  /* 0x00000030020f0981 */ /* 0x000568000c1e1900 */
[----:B------:R2:W5:Y:S01]  /*1a570*/  @P1 LDG.E R0, desc[UR48][R226.64] ;  /* 0x00000030e2001981 */ /* 0x000562000c1e1900 */
[----:B------:R-:W-:Y:S01]  /*1a580*/  ISETP.NE.AND P2, PT, R224, RZ, PT ;  /* 0x000000ffe000720c */ /* 0x000fe20003f45270 */
[----:B------:R-:W3:-:S12]  /*1a590*/  S2R R4, SR_TID.X ;  /* 0x0000000000047919 */ /* 0x000ed80000002100 */
[----:B------:R-:W4:Y:S01]  /*1a5a0*/  @!P2 LDC R224, c[0x0][0xad4] ;  /* 0x0002b500ffe0ab82 */ /* 0x000f220000000800 */
[----:B---3--:R-:W-:Y:S01]  /*1a5b0*/  VIADD R5, R4, 0xffffff80 ;  /* 0xffffff8004057836 */ /* 0x008fe20000000000 */
[----:B----4-:R-:W-:-:S04]  /*1a5c0*/  ISETP.GT.AND P2, PT, R224, 0x1, PT ;  /* 0x00000001e000780c */ /* 0x010fc80003f44270 */
[----:B------:R-:W-:Y:S01]  /*1a5d0*/  ISETP.GT.AND P3, PT, R5, 0x7f, PT ;  /* 0x0000007f0500780c */ /* 0x000fe20003f64270 */
[----:B--2---:R-:W-:-:S12]  /*1a5e0*/  @P1 BRA `(.L_x_659) ;  /* 0x0000000000101947 */ /* 0x004fd80003800000 */
[----:B------:R-:W-:Y:S05]  /*1a5f0*/  @!P0 BRA `(.L_x_659) ;  /* 0x00000000000c8947 */ /* 0x000fea0003800000 */
[----:B------:R-:W2:Y:S04]  /*1a600*/  LDG.E R5, desc[UR48][R2.64] ;  /* 0x0000003002057981 */ /* 0x000ea8000c1e1900 */
[----:B-----5:R-:W2:Y:S02]  /*1a610*/  LDG.E R0, desc[UR48][R2.64+0x4] ;  /* 0x0000043002007981 */ /* 0x020ea4000c1e1900 */
[----:B--2---:R-:W-:-:S07]  /*1a620*/  IMAD.IADD R0, R0, 0x1, -R5 ;  /* 0x0000000100007824 */ /* 0x004fce00078e0a05 */
.L_x_659:
[----:B------:R-:W2:Y:S01]  /*1a630*/  LDL.LU R2, [R1+0xa4] ;  /* 0x0000a40001027983 */ /* 0x000ea20000300800 */
[----:B------:R-:W-:Y:S01]  /*1a640*/  BSSY B1, `(.L_x_660) ;  /* 0x0000038000017945 */ /* 0x000fe20003800000 */
[----:B------:R-:W-:Y:S02]  /*1a650*/  SEL R225, R225, RZ, !P0 ;  /* 0x000000ffe1e17207 */ /* 0x000fe40004000000 */
[----:B-----5:R-:W-:Y:S02]  /*1a660*/  SHF.R.S32.HI R24, RZ, 0x1f, R15 ;  /* 0x0000001fff187819 */ /* 0x020fe4000001140f */
[----:B--2---:R-:W-:Y:S01]  /*1a670*/  SEL R26, R2, RZ, !P0 ;  /* 0x000000ff021a7207 */ /* 0x004fe20004000000 */
[----:B------:R-:W-:Y:S06]  /*1a680*/  @P3 BRA `(.L_x_661) ;  /* 0x0000000000cc3947 */ /* 0x000fec0003800000 */
[----:B------:R-:W2:Y:S01]  /*1a690*/  LDL R2, [R1+0x4] ;  /* 0x0000040001027983 */ /* 0x000ea20000100800 */
[----:B------:R-:W3:Y:S02]  /*1a6a0*/  LDC R29, c[0x0][0xbe8] ;  /* 0x0002fa00ff1d7b82 */ /* 0x000ee40000000800 */
[----:B---3--:R-:W-:Y:S02]  /*1a6b0*/  IMAD R3, R0, R29, RZ ;  /* 0x0000001d00037224 */ /* 0x008fe400078e02ff */
[----:B--2---:R-:W-:-:S04]  /*1a6c0*/  IMAD R2, R2, 0x80, R4 ;  /* 0x0000008002027824 */ /* 0x004fc800078e0204 */
[----:B------:R-:W-:-:S05]  /*1a6d0*/  VIADD R28, R2, 0xffffff80 ;  /* 0xffffff80021c7836 */ /* 0x000fca0000000000 */
[----:B------:R-:W-:-:S13]  /*1a6e0*/  ISETP.GE.AND P0, PT, R28, R3, PT ;  /* 0x000000031c00720c */ /* 0x000fda0003f06270 */
[----:B------:R-:W-:Y:S05]  /*1a6f0*/  @P0 BRA `(.L_x_661) ;  /* 0x0000000000b00947 */ /* 0x000fea0003800000 */
[----:B------:R-:W2:Y:S01]  /*1a700*/  LDL.LU R30, [R1+0x40] ;  /* 0x00004000011e7983 */ /* 0x000ea20000300800 */
[----:B------:R-:W-:Y:S01]  /*1a710*/  IMAD.MOV.U32 R20, RZ, RZ, 0x9b8 ;  /* 0x000009b8ff147424 */ /* 0x000fe200078e00ff */
[----:B------:R-:W-:Y:S01]  /*1a720*/  ISETP.GT.AND P0, PT, R224, 0x1, PT ;  /* 0x00000001e000780c */ /* 0x000fe20003f04270 */
[----:B------:R-:W3:Y:S01]  /*1a730*/  LDC.64 R2, c[0x0][0xba8] ;  /* 0x0002ea00ff027b82 */ /* 0x000ee20000000a00 */
[----:B------:R-:W-:Y:S01]  /*1a740*/  ISETP.NE.AND P1, PT, R29, 0x1, PT ;  /* 0x000000011d00780c */ /* 0x000fe20003f25270 */
[----:B------:R-:W-:Y:S01]  /*1a750*/  IMAD.MOV.U32 R21, RZ, RZ, R28 ;  /* 0x000000ffff157224 */ /* 0x000fe200078e001c */
[----:B------:R-:W-:-:S05]  /*1a760*/  SEL R20, R20, 0x978, P0 ;  /* 0x0000097814147807 */ /* 0x000fca0000000000 */
[----:B------:R-:W4:Y:S08]  /*1a770*/  LDC.64 R10, c[0x0][R20+0x220] ;  /* 0x00008800140a7b82 */ /* 0x000f300000000a00 */
[----:B------:R-:W5:Y:S08]  /*1a780*/  LDC.64 R12, c[0x0][R20+0x218] ;  /* 0x00008600140c7b82 */ /* 0x000f700000000a00 */
[----:B------:R-:W0:Y:S08]  /*1a790*/  LDC.64 R6, c[0x0][R20+0x228] ;  /* 0x00008a0014067b82 */ /* 0x000e300000000a00 */
[----:B------:R-:W1:Y:S08]  /*1a7a0*/  LDC.64 R4, c[0x0][R20+0x210] ;  /* 0x0000840014047b82 */ /* 0x000e700000000a00 */
[----:B------:R-:W5:Y:S08]  /*1a7b0*/  @P1 LDC R9, c[0x0][0xbec] ;  /* 0x0002fb00ff091b82 */ /* 0x000f700000000800 */
[----:B------:R-:W0:Y:S01]  /*1a7c0*/  @P1 LDC R27, c[0x0][0xbf0] ;  /* 0x0002fc00ff1b1b82 */ /* 0x000e220000000800 */
[----:B----4-:R-:W-:-:S07]  /*1a7d0*/  IMAD R11, R11, R225, RZ ;  /* 0x000000e10b0b7224 */ /* 0x010fce00078e02ff */
[----:B---3--:R-:W3:Y:S01]  /*1a7e0*/  @!P0 LDC R2, c[0x0][0xb50] ;  /* 0x0002d400ff028b82 */ /* 0x008ee20000000800 */
[----:B-----5:R-:W-:-:S07]  /*1a7f0*/  @P1 IMAD.HI.U32 R14, R28, R9, RZ ;  /* 0x000000091c0e1227 */ /* 0x020fce00078e00ff */
[----:B------:R-:W4:Y:S01]  /*1a800*/  @!P0 LDC R3, c[0x0][0xb54] ;  /* 0x0002d500ff038b82 */ /* 0x000f220000000800 */
[-C--:B------:R-:W-:Y:S02]  /*1a810*/  IMAD R25, R13, R195.reuse, RZ ;  /* 0x000000c30d197224 */ /* 0x080fe400078e02ff */
[----:B------:R-:W-:Y:S01]  /*1a820*/  IMAD.WIDE.U32 R12, R12, R195, RZ ;  /* 0x000000c30c0c7225 */ /* 0x000fe200078e00ff */
[----:B0-----:R-:W-:-:S03]  /*1a830*/  @P1 SHF.R.U32.HI R21, RZ, R27, R14 ;  /* 0x0000001bff151219 */ /* 0x001fc6000001160e */
[----:B------:R-:W-:-:S04]  /*1a840*/  IMAD.WIDE.U32 R8, R10, R225, RZ ;  /* 0x000000e10a087225 */ /* 0x000fc800078e00ff */
[----:B------:R-:W-:Y:S01]  /*1a850*/  IMAD R27, R10, R26, R11 ;  /* 0x0000001a0a1b7224 */ /* 0x000fe200078e020b */
[----:B------:R-:W-:Y:S01]  /*1a860*/  IADD3 R12, P1, P3, R8, R12, R15 ;  /* 0x0000000c080c7210 */ /* 0x000fe20007b3e00f */
[----:B------:R-:W-:Y:S02]  /*1a870*/  IMAD.IADD R25, R13, 0x1, R25 ;  /* 0x000000010d197824 */ /* 0x000fe400078e0219 */
[----:B------:R-:W-:Y:S02]  /*1a880*/  IMAD.MOV R8, RZ, RZ, -R21 ;  /* 0x000000ffff087224 */ /* 0x000fe400078e0a15 */
[----:B------:R-:W-:Y:S02]  /*1a890*/  IMAD.IADD R27, R9, 0x1, R27 ;  /* 0x00000001091b7824 */ /* 0x000fe400078e021b */
[----:B------:R-:W-:-:S03]  /*1a8a0*/  IMAD R9, R29, R8, R28 ;  /* 0x000000081d097224 */ /* 0x000fc600078e021c */
[----:B------:R-:W-:Y:S01]  /*1a8b0*/  IADD3.X R8, R27, R25, R24, P1, P3 ;  /* 0x000000191b087210 */ /* 0x000fe20000fe6418 */
[----:B-1----:R-:W-:Y:S01]  /*1a8c0*/  IMAD R5, R5, R9, RZ ;  /* 0x0000000905057224 */ /* 0x002fe200078e02ff */
[----:B--2---:R-:W-:-:S05]  /*1a8d0*/  SEL R11, R30, RZ, P0 ;  /* 0x000000ff1e0b7207 */ /* 0x004fca0000000000 */
[-C--:B------:R-:W-:Y:S02]  /*1a8e0*/  IMAD R13, R7, R11.reuse, RZ ;  /* 0x0000000b070d7224 */ /* 0x080fe400078e02ff */
[----:B------:R-:W-:Y:S01]  /*1a8f0*/  IMAD.WIDE.U32 R6, R6, R11, RZ ;  /* 0x0000000b06067225 */ /* 0x000fe200078e00ff */
[----:B------:R-:W-:-:S03]  /*1a900*/  SHF.R.S32.HI R11, RZ, 0x1f, R9 ;  /* 0x0000001fff0b7819 */ /* 0x000fc60000011409 */
[----:B------:R-:W-:Y:S01]  /*1a910*/  IMAD.IADD R13, R7, 0x1, R13 ;  /* 0x00000001070d7824 */ /* 0x000fe200078e020d */
[----:B------:R-:W-:Y:S01]  /*1a920*/  IADD3 R6, P0, P1, R21, R12, R6 ;  /* 0x0000000c15067210 */ /* 0x000fe2000791e006 */
[----:B------:R-:W-:Y:S01]  /*1a930*/  IMAD R11, R4, R11, R5 ;  /* 0x0000000b040b7224 */ /* 0x000fe200078e0205 */
[----:B------:R-:W-:-:S04]  /*1a940*/  SHF.R.S32.HI R21, RZ, 0x1f, R21 ;  /* 0x0000001fff157819 */ /* 0x000fc80000011415 */
[----:B------:R-:W-:-:S03]  /*1a950*/  IADD3.X R7, R21, R8, R13, P0, P1 ;  /* 0x0000000815077210 */ /* 0x000fc600007e240d */
[----:B------:R-:W-:-:S04]  /*1a960*/  IMAD.WIDE.U32 R4, R4, R9, R6 ;  /* 0x0000000904047225 */ /* 0x000fc800078e0006 */
[----:B------:R-:W-:Y:S01]  /*1a970*/  IMAD.IADD R5, R5, 0x1, R11 ;  /* 0x0000000105057824 */ /* 0x000fe200078e020b */
[----:B---3--:R-:W-:-:S04]  /*1a980*/  LEA R2, P0, R4, R2, 0x2 ;  /* 0x0000000204027211 */ /* 0x008fc800078010ff */
[----:B----4-:R-:W-:Y:S01]  /*1a990*/  LEA.HI.X R3, R4, R3, R5, 0x2, P0 ;  /* 0x0000000304037211 */ /* 0x010fe200000f1405 */
[----:B------:R-:W-:-:S05]  /*1a9a0*/  IMAD.MOV.U32 R5, RZ, RZ, -0x800000 ;  /* 0xff800000ff057424 */ /* 0x000fca00078e00ff */
[----:B------:R2:W-:Y:S03]  /*1a9b0*/  STG.E desc[UR48][R2.64], R5 ;  /* 0x0000000502007986 */ /* 0x0005e6000c101930 */
.L_x_661:
[----:B------:R-:W-:Y:S05]  /*1a9c0*/  BSYNC B1 ;  /* 0x0000000000017941 */ /* 0x000fea0003800000 */
.L_x_660:
[----:B------:R-:W-:Y:S05]  /*1a9d0*/  @P2 BRA `(.L_x_656) ;  /* 0x0000000800102947 */ /* 0x000fea0003800000 */
[----:B------:R-:W3:Y:S01]  /*1a9e0*/  LDL.LU R12, [R1+0x4] ;  /* 0x00000400010c7983 */ /* 0x000ee20000300800 */
[----:B------:R-:W4:Y:S01]  /*1a9f0*/  LDC R9, c[0x0][0xbe8] ;  /* 0x0002fa00ff097b82 */ /* 0x000f220000000800 */
[----:B------:R-:W-:Y:S01]  /*1aa00*/  ULDC.64 UR4, c[0x0][0xaa0] ;  /* 0x0002a80000047ab9 */ /* 0x000fe20000000a00 */
[----:B------:R-:W-:Y:S01]  /*1aa10*/  BSSY B1, `(.L_x_662) ;  /* 0x000004a000017945 */ /* 0x000fe20003800000 */
[----:B--2---:R-:W2:Y:S01]  /*1aa20*/  S2R R2, SR_TID.X ;  /* 0x0000000000027919 */ /* 0x004ea20000002100 */
[----:B----4-:R-:W-:Y:S01]  /*1aa30*/  ISETP.NE.AND P0, PT, R9, 0x1, PT ;  /* 0x000000010900780c */ /* 0x010fe20003f05270 */
[----:B--2---:R-:W-:-:S12]  /*1aa40*/  VIADD R4, R2, 0xffffff80 ;  /* 0xffffff8002047836 */ /* 0x004fd80000000000 */
[----:B------:R-:W2:Y:S01]  /*1aa50*/  @P0 LDC R7, c[0x0][0xbec] ;  /* 0x0002fb00ff070b82 */ /* 0x000ea20000000800 */
[----:B------:R-:W-:Y:S01]  /*1aa60*/  IMAD R2, R24, UR4, RZ ;  /* 0x0000000418027c24 */ /* 0x000fe2000f8e02ff */
[----:B------:R-:W-:-:S03]  /*1aa70*/  SHF.R.S32.HI R3, RZ, 0x1f, R4 ;  /* 0x0000001fff037819 */ /* 0x000fc60000011404 */
[----:B------:R-:W-:Y:S01]  /*1aa80*/  IMAD R5, R15, UR5, R2 ;  /* 0x000000050f057c24 */ /* 0x000fe2000f8e0202 */
[----:B------:R-:W-:Y:S02]  /*1aa90*/  LEA.HI R6, R3, R4, RZ, 0x3 ;  /* 0x0000000403067211 */ /* 0x000fe400078f18ff */
[----:B------:R-:W4:Y:S01]  /*1aaa0*/  @P0 LDC R11, c[0x0][0xbf0] ;  /* 0x0002fc00ff0b0b82 */ /* 0x000f220000000800 */
[----:B------:R-:W-:Y:S01]  /*1aab0*/  IMAD.WIDE.U32 R2, R15, UR4, RZ ;  /* 0x000000040f027c25 */ /* 0x000fe2000f8e00ff */
[----:B------:R-:W-:Y:S01]  /*1aac0*/  ULDC.64 UR4, c[0x0][0xae8] ;  /* 0x0002ba0000047ab9 */ /* 0x000fe20000000a00 */
[----:B------:R-:W-:Y:S02]  /*1aad0*/  LOP3.LUT R13, R6, 0xfffffff8, RZ, 0xc0, !PT ;  /* 0xfffffff8060d7812 */ /* 0x000fe400078ec0ff */
[----:B------:R-:W-:Y:S01]  /*1aae0*/  SHF.R.S32.HI R10, RZ, 0x3, R6 ;  /* 0x00000003ff0a7819 */ /* 0x000fe20000011406 */
[----:B------:R-:W-:Y:S02]  /*1aaf0*/  IMAD.IADD R3, R3, 0x1, R5 ;  /* 0x0000000103037824 */ /* 0x000fe400078e0205 */
[----:B------:R-:W-:-:S02]  /*1ab00*/  IMAD.IADD R13, R4, 0x1, -R13 ;  /* 0x00000001040d7824 */ /* 0x000fc400078e0a0d */
[----:B------:R-:W-:-:S04]  /*1ab10*/  IMAD.WIDE.U32 R2, R195, UR4, R2 ;  /* 0x00000004c3027c25 */ /* 0x000fc8000f8e0002 */
[----:B------:R-:W-:Y:S02]  /*1ab20*/  IMAD R4, R13, 0x20, R10 ;  /* 0x000000200d047824 */ /* 0x000fe400078e020a */
[----:B------:R-:W-:Y:S01]  /*1ab30*/  IMAD R3, R195, UR5, R3 ;  /* 0x00000005c3037c24 */ /* 0x000fe2000f8e0203 */
[----:B------:R-:W-:Y:S01]  /*1ab40*/  ULDC.64 UR4, c[0x0][0xaf0] ;  /* 0x0002bc0000047ab9 */ /* 0x000fe20000000a00 */
[----:B------:R-:W-:Y:S02]  /*1ab50*/  IMAD.SHL.U32 R13, R13, 0x8, RZ ;  /* 0x000000080d0d7824 */ /* 0x000fe400078e00ff */
[----:B------:R-:W-:Y:S02]  /*1ab60*/  IMAD R6, R26, UR4, RZ ;  /* 0x000000041a067c24 */ /* 0x000fe4000f8e02ff */
[----:B------:R-:W-:-:S04]  /*1ab70*/  IMAD.WIDE.U32 R2, R225, UR4, R2 ;  /* 0x00000004e1027c25 */ /* 0x000fc8000f8e0002 */
[----:B---3--:R-:W-:-:S04]  /*1ab80*/  IMAD R8, R12, 0x80, R4 ;  /* 0x000000800c087824 */ /* 0x008fc800078e0204 */
[----:B--2---:R-:W-:-:S04]  /*1ab90*/  @P0 IMAD.HI.U32 R4, R8, R7, RZ ;  /* 0x0000000708040227 */ /* 0x004fc800078e00ff */
[----:B------:R-:W-:Y:S01]  /*1aba0*/  IMAD.MOV.U32 R5, RZ, RZ, R8 ;  /* 0x000000ffff057224 */ /* 0x000fe200078e0008 */
[----:B----4-:R-:W-:Y:S01]  /*1abb0*/  @P0 SHF.R.U32.HI R5, RZ, R11, R4 ;  /* 0x0000000bff050219 */ /* 0x010fe20000011604 */
[----:B------:R-:W-:Y:S01]  /*1abc0*/  IMAD R7, R225, UR5, R6 ;  /* 0x00000005e1077c24 */ /* 0x000fe2000f8e0206 */
[----:B------:R-:W-:Y:S01]  /*1abd0*/  ULDC.64 UR4, c[0x0][0xae0] ;  /* 0x0002b80000047ab9 */ /* 0x000fe20000000a00 */
[----:B------:R-:W-:Y:S01]  /*1abe0*/  VIADD R11, R13, 0x80 ;  /* 0x000000800d0b7836 */ /* 0x000fe20000000000 */
[----:B------:R-:W-:Y:S01]  /*1abf0*/  SHF.R.S32.HI R4, RZ, 0x1f, R5 ;  /* 0x0000001fff047819 */ /* 0x000fe20000011405 */
[----:B------:R-:W-:Y:S01]  /*1ac00*/  IMAD.IADD R3, R3, 0x1, R7 ;  /* 0x0000000103037824 */ /* 0x000fe200078e0207 */
[----:B------:R-:W-:-:S03]  /*1ac10*/  IADD3 R7, -R5, RZ, RZ ;  /* 0x000000ff05077210 */ /* 0x000fc60007ffe1ff */
[----:B------:R-:W-:Y:S02]  /*1ac20*/  IMAD R4, R4, UR4, RZ ;  /* 0x0000000404047c24 */ /* 0x000fe4000f8e02ff */
[----:B------:R-:W-:Y:S02]  /*1ac30*/  IMAD R7, R9, R7, R8 ;  /* 0x0000000709077224 */ /* 0x000fe400078e0208 */
[----:B------:R-:W-:-:S04]  /*1ac40*/  IMAD.WIDE.U32 R2, R5, UR4, R2 ;  /* 0x0000000405027c25 */ /* 0x000fc8000f8e0002 */
[----:B------:R-:W-:Y:S01]  /*1ac50*/  IMAD R5, R5, UR5, R4 ;  /* 0x0000000505057c24 */ /* 0x000fe2000f8e0204 */
[----:B------:R-:W-:Y:S01]  /*1ac60*/  SHF.R.S32.HI R4, RZ, 0x1f, R7 ;  /* 0x0000001fff047819 */ /* 0x000fe20000011407 */
[----:B------:R-:W-:Y:S01]  /*1ac70*/  ULDC.64 UR4, c[0x0][0xad8] ;  /* 0x0002b60000047ab9 */ /* 0x000fe20000000a00 */
[----:B------:R-:W-:Y:S01]  /*1ac80*/  IMAD R8, R12, 0x80, R10 ;  /* 0x000000800c087824 */ /* 0x000fe200078e020a */
[----:B------:R-:W-:Y:S01]  /*1ac90*/  SHF.R.S32.HI R12, RZ, 0x1f, R13 ;  /* 0x0000001fff0c7819 */ /* 0x000fe2000001140d */
[----:B------:R-:W-:Y:S02]  /*1aca0*/  IMAD.IADD R3, R3, 0x1, R5 ;  /* 0x0000000103037824 */ /* 0x000fe400078e0205 */
[----:B------:R-:W-:Y:S02]  /*1acb0*/  IMAD R6, R4, UR4, RZ ;  /* 0x0000000404067c24 */ /* 0x000fe4000f8e02ff */
[----:B------:R-:W-:Y:S02]  /*1acc0*/  IMAD R9, R0, R9, RZ ;  /* 0x0000000900097224 */ /* 0x000fe400078e02ff */
[----:B------:R-:W-:-:S02]  /*1acd0*/  VIADD R4, R8, 0x40 ;  /* 0x0000004008047836 */ /* 0x000fc40000000000 */
[C---:B------:R-:W-:Y:S01]  /*1ace0*/  IMAD R5, R7.reuse, UR5, R6 ;  /* 0x0000000507057c24 */ /* 0x040fe2000f8e0206 */
[-C--:B------:R-:W-:Y:S01]  /*1acf0*/  ISETP.GE.AND P2, PT, R8, R9.reuse, PT ;  /* 0x000000090800720c */ /* 0x080fe20003f46270 */
[----:B------:R-:W-:Y:S01]  /*1ad00*/  IMAD.WIDE.U32 R2, R7, UR4, R2 ;  /* 0x0000000407027c25 */ /* 0x000fe2000f8e0002 */
[----:B------:R-:W-:Y:S01]  /*1ad10*/  ULDC.64 UR4, c[0x0][0xa80] ;  /* 0x0002a00000047ab9 */ /* 0x000fe20000000a00 */
[----:B------:R-:W-:Y:S02]  /*1ad20*/  ISETP.GE.AND P1, PT, R4, R9, PT ;  /* 0x000000090400720c */ /* 0x000fe40003f26270 */
[----:B------:R-:W-:Y:S01]  /*1ad30*/  IMAD.IADD R3, R3, 0x1, R5 ;  /* 0x0000000103037824 */ /* 0x000fe200078e0205 */
[----:B------:R-:W-:Y:S01]  /*1ad40*/  LEA R4, P3, R2, UR4, 0x1 ;  /* 0x0000000402047c11 */ /* 0x000fe2000f8608ff */
[----:B------:R-:W-:Y:S01]  /*1ad50*/  VIADD R0, R8, 0x20 ;  /* 0x0000002008007836 */ /* 0x000fe20000000000 */
[----:B------:R-:W-:Y:S01]  /*1ad60*/  SHF.R.S32.HI R6, RZ, 0x1f, R11 ;  /* 0x0000001fff067819 */ /* 0x000fe2000001140b */
[----:B------:R-:W-:Y:S01]  /*1ad70*/  VIADD R7, R13, 0x40 ;  /* 0x000000400d077836 */ /* 0x000fe20000000000 */
[----:B------:R-:W-:-:S02]  /*1ad80*/  LEA.HI.X R5, R2, UR5, R3, 0x1, P3 ;  /* 0x0000000502057c11 */ /* 0x000fc400098f0c03 */
[----:B------:R-:W-:Y:S01]  /*1ad90*/  ISETP.GE.AND P0, PT, R0, R9, PT ;  /* 0x000000090000720c */ /* 0x000fe20003f06270 */
[----:B------:R2:W3:Y:S01]  /*1ada0*/  SHFL.IDX PT, R2, R4, RZ, 0x181f ;  /* 0x00181fff04027589 */ /* 0x0004e200000e0000 */
[----:B------:R-:W-:-:S03]  /*1adb0*/  SHF.R.S32.HI R10, RZ, 0x1f, R7 ;  /* 0x0000001fff0a7819 */ /* 0x000fc60000011407 */
[----:B------:R2:W4:Y:S01]  /*1adc0*/  SHFL.IDX PT, R0, R5, RZ, 0x181f ;  /* 0x00181fff05007589 */ /* 0x00052200000e0000 */
[----:B------:R-:W-:Y:S07]  /*1add0*/  @P2 BRA `(.L_x_663) ;  /* 0x0000000000342947 */ /* 0x000fee0003800000 */
[----:B------:R-:W-:Y:S02]  /*1ade0*/  ULDC UR4, c[0x0][0xac8] ;  /* 0x0002b20000047ab9 */ /* 0x000fe40000000800 */
[----:B------:R-:W-:Y:S02]  /*1adf0*/  ISETP.GE.AND P4, PT, R13, UR4, PT ;  /* 0x000000040d007c0c */ /* 0x000fe4000bf86270 */
[----:B------:R-:W-:Y:S02]  /*1ae00*/  ISETP.GE.AND P3, PT, R7, UR4, PT ;  /* 0x0000000407007c0c */ /* 0x000fe4000bf66270 */
[----:B------:R-:W-:-:S09]  /*1ae10*/  ISETP.GE.AND P2, PT, R11, UR4, PT ;  /* 0x000000040b007c0c */ /* 0x000fd2000bf46270 */
[-C--:B---3--:R-:W-:Y:S02]  /*1ae20*/  @!P4 LEA R14, P6, R13, R2.reuse, 0x1 ;  /* 0x000000020d0ec211 */ /* 0x088fe400078c08ff */
[----:B------:R-:W-:Y:S02]  /*1ae30*/  @!P3 LEA R20, P5, R7, R2, 0x1 ;  /* 0x000000020714b211 */ /* 0x000fe400078a08ff */
[----:B----4-:R-:W-:Y:S02]  /*1ae40*/  @!P4 LEA.HI.X R15, R13, R0, R12, 0x1, P6 ;  /* 0x000000000d0fc211 */ /* 0x010fe400030f0c0c */
[----:B------:R-:W-:Y:S02]  /*1ae50*/  @!P2 LEA R2, P6, R11, R2, 0x1 ;  /* 0x000000020b02a211 */ /* 0x000fe400078c08ff */
[-C--:B------:R-:W-:Y:S01]  /*1ae60*/  @!P3 LEA.HI.X R21, R7, R0.reuse, R10, 0x1, P5 ;  /* 0x000000000715b211 */ /* 0x080fe200028f0c0a */
[----:B------:R3:W-:Y:S01]  /*1ae70*/  @!P4 ST.E.128 desc[UR48][R14.64], RZ ;  /* 0x000000ff0e00c985 */ /* 0x0007e2000c101d30 */
[----:B------:R-:W-:-:S03]  /*1ae80*/  @!P2 LEA.HI.X R3, R11, R0, R6, 0x1, P6 ;  /* 0x000000000b03a211 */ /* 0x000fc600030f0c06 */
[----:B------:R3:W-:Y:S04]  /*1ae90*/  @!P3 ST.E.128 desc[UR48][R20.64], RZ ;  /* 0x000000ff1400b985 */ /* 0x0007e8000c101d30 */
[----:B------:R3:W-:Y:S02]  /*1aea0*/  @!P2 ST.E.128 desc[UR48][R2.64], RZ ;  /* 0x000000ff0200a985 */ /* 0x0007e4000c101d30 */
.L_x_663:
[----:B------:R-:W-:Y:S05]  /*1aeb0*/  BSYNC B1 ;  /* 0x0000000000017941 */ /* 0x000fea0003800000 */
.L_x_662:
        /* <DEDUP_REMOVED lines=17> */
.L_x_665:
[----:B------:R-:W-:Y:S05]  /*1afd0*/  BSYNC B1 ;  /* 0x0000000000017941 */ /* 0x000fea0003800000 */
.L_x_664:
[----:B0-----:R0:W0:Y:S01]  /*1afe0*/  SHFL.IDX PT, R0, R5, 0x2, 0x181f ;  /* 0x00581f0005007f89 */ /* 0x00102200000e0000 */
[----:B------:R-:W-:Y:S03]  /*1aff0*/  BSSY B1, `(.L_x_666) ;  /* 0x0000010000017945 */ /* 0x000fe60003800000 */
[----:B---3--:R3:W0:Y:S01]  /*1b000*/  SHFL.IDX PT, R2, R4, 0x2, 0x181f ;  /* 0x00581f0004027f89 */ /* 0x00862200000e0000 */
        /* <DEDUP_REMOVED lines=8> */
[-C--:B------:R-:W-:Y:S02]  /*1b090*/  @!P3 LEA.HI.X R15, R13, R0.reuse, R12, 0x1, P0 ;  /* 0x000000000d0fb211 */ /* 0x080fe400000f0c0c */
[-C--:B------:R-:W-:Y:S02]  /*1b0a0*/  @!P4 LEA.HI.X R21, R7, R0.reuse, R10, 0x1, P1 ;  /* 0x000000000715c211 */ /* 0x080fe400008f0c0a */
[----:B------:R-:W-:Y:S01]  /*1b0b0*/  @!P5 LEA.HI.X R3, R11, R0, R6, 0x1, P2 ;  /* 0x000000000b03d211 */ /* 0x000fe200010f0c06 */
[----:B------:R0:W-:Y:S04]  /*1b0c0*/  @!P3 ST.E.128 desc[UR48][R14.64], RZ ;  /* 0x000000ff0e00b985 */ /* 0x0001e8000c101d30 */
[----:B------:R0:W-:Y:S04]  /*1b0d0*/  @!P4 ST.E.128 desc[UR48][R20.64], RZ ;  /* 0x000000ff1400c985 */ /* 0x0001e8000c101d30 */
[----:B------:R0:W-:Y:S02]  /*1b0e0*/  @!P5 ST.E.128 desc[UR48][R2.64], RZ ;  /* 0x000000ff0200d985 */ /* 0x0001e4000c101d30 */
.L_x_667:
[----:B------:R-:W-:Y:S05]  /*1b0f0*/  BSYNC B1 ;  /* 0x0000000000017941 */ /* 0x000fea0003800000 */
.L_x_666:
[----:B0-----:R-:W-:Y:S01]  /*1b100*/  VIADD R0, R8, 0x60 ;  /* 0x0000006008007836 */ /* 0x001fe20000000000 */
[----:B--2-4-:R-:W4:Y:S04]  /*1b110*/  SHFL.IDX PT, R5, R5, 0x3, 0x181f ;  /* 0x00781f0005057f89 */ /* 0x014f2800000e0000 */
[----:B------:R-:W-:Y:S01]  /*1b120*/  ISETP.GE.AND P0, PT, R0, R9, PT ;  /* 0x000000090000720c */ /* 0x000fe20003f06270 */
[----:B------:R0:W2:-:S12]  /*1b130*/  SHFL.IDX PT, R2, R4, 0x3, 0x181f ;  /* 0x00781f0004027f89 */ /* 0x00009800000e0000 */
[----:B0-----:R-:W-:Y:S05]  /*1b140*/  @P0 BRA `(.L_x_656) ;  /* 0x0000000000340947 */ /* 0x001fea0003800000 */
[----:B------:R-:W-:Y:S02]  /*1b150*/  ULDC UR4, c[0x0][0xac8] ;  /* 0x0002b20000047ab9 */ /* 0x000fe40000000800 */
[----:B------:R-:W-:Y:S02]  /*1b160*/  ISETP.GE.AND P3, PT, R13, UR4, PT ;  /* 0x000000040d007c0c */ /* 0x000fe4000bf66270 */
[----:B------:R-:W-:Y:S02]  /*1b170*/  ISETP.GE.AND P4, PT, R7, UR4, PT ;  /* 0x0000000407007c0c */ /* 0x000fe4000bf86270 */
[----:B------:R-:W-:-:S09]  /*1b180*/  ISETP.GE.AND P5, PT, R11, UR4, PT ;  /* 0x000000040b007c0c */ /* 0x000fd2000bfa6270 */
[-C--:B--2---:R-:W-:Y:S02]  /*1b190*/  @!P3 LEA R8, P0, R13, R2.reuse, 0x1 ;  /* 0x000000020d08b211 */ /* 0x084fe400078008ff */
        /* <DEDUP_REMOVED lines=8> */
.L_x_656:
[----:B------:R-:W-:Y:S05]  /*1b220*/  BSYNC B0 ;  /* 0x0000000000007941 */ /* 0x000fea0003800000 */
.L_x_646:
[----:B------:R-:W-:Y:S02]  /*1b230*/  ULDC UR4, c[0x0][0xc3c] ;  /* 0x00030f0000047ab9 */ /* 0x000fe40000000800 */
[----:B-1----:R-:W-:-:S13]  /*1b240*/  ISETP.GE.AND P0, PT, R139, UR4, PT ;  /* 0x000000048b007c0c */ /* 0x002fda000bf06270 */
[----:B------:R-:W-:Y:S05]  /*1b250*/  @!P0 BRA `(.L_x_668) ;  /* 0xfffffe6000e88947 */ /* 0x000fea000383ffff */
[----:B------:R-:W-:Y:S05]  /*1b260*/  BRA `(.L_x_446) ;  /* 0x0000007000e47947 */ /* 0x000fea0003800000 */
.L_x_444:
[----:B------:R-:W-:-:S08]  /*1b270*/  NOP ;  /* 0x0000000000007918 */ /* 0x000fd00000000000 */
[----:B0-----:R-:W0:-:S00]  /*1b280*/  USETMAXREG.DEALLOC.CTAPOOL 0x28 ;  /* 0x00000028000079c8 */ /* 0x001e0000080e0500 */
[----:B0-----:R-:W2:Y:S01]  /*1b290*/  LDL.LU R3, [R1] ;  /* 0x0000000001037983 */ /* 0x001ea20000300800 */
[----:B------:R-:W-:Y:S01]  /*1b2a0*/  LOP3.LUT R2, R2, 0x3, RZ, 0xc0, !PT ;  /* 0x0000000302027812 */ /* 0x000fe200078ec0ff */
[----:B------:R-:W-:-:S05]  /*1b2b0*/  IMAD.MOV.U32 R6, RZ, RZ, RZ ;  /* 0x000000ffff067224 */ /* 0x000fca00078e00ff */
[----:B------:R-:W0:Y:S02]  /*1b2c0*/  SHFL.IDX PT, R2, R2, RZ, 0x1f ;  /* 0x00001fff02027589 */ /* 0x000e2400000e0000 */
[----:B0-----:R-:W-:Y:S02]  /*1b2d0*/  ISETP.NE.AND P0, PT, R2, RZ, PT ;  /* 0x000000ff0200720c */ /* 0x001fe40003f05270 */
[----:B--2---:R-:W-:-:S11]  /*1b2e0*/  LOP3.LUT R3, R3, 0xffffffdf, RZ, 0xc0, !PT ;  /* 0xffffffdf03037812 */ /* 0x004fd600078ec0ff */
[----:B------:R-:W-:-:S05]  /*1b2f0*/  @P0 LOP3.LUT R3, R3, 0x20, RZ, 0xfc, !PT ;  /* 0x0000002003030812 */ /* 0x000fca00078efcff */
[----:B------:R0:W-:Y:S01]  /*1b300*/  STL [R1], R3 ;  /* 0x0000000301007387 */ /* 0x0001e20000100800 */
[----:B------:R-:W-:Y:S05]  /*1b310*/  @!P0 BRA `(.L_x_669) ;  /* 0x00000000001c8947 */ /* 0x000fea0003800000 */
[----:B------:R-:W1:Y:S08]  /*1b320*/  S2UR UR5, SR_CgaCtaId ;  /* 0x00000000000579c3 */ /* 0x000e700000008800 */
[----:B------:R-:W-:Y:S06]  /*1b330*/  BAR.SYNC.DEFER_BLOCKING 0x5, 0x180 ;  /* 0x0146000000007b1d */ /* 0x000fec0000010000 */
[----:B------:R-:W-:-:S02]  /*1b340*/  UMOV UR4, 0x400 ;  /* 0x0000040000047882 */ /* 0x000fc40000000000 */
[----:B-1----:R-:W-:-:S09]  /*1b350*/  ULEA UR4, UR5, UR4, 0x18 ;  /* 0x0000000405047291 */ /* 0x002fd2000f8ec03f */
[----:B------:R-:W1:Y:S01]  /*1b360*/  LDS.128 R16, [UR4+0x308d0] ;  /* 0x0308d004ff107984 */ /* 0x000e620008000c00 */
[----:B------:R-:W-:Y:S06]  /*1b370*/  BAR.ARV 0x4, 0x180 ;  /* 0x0106000000007b1d */ /* 0x000fec0000002000 */
[----:B------:R-:W-:Y:S05]  /*1b380*/  BRA `(.L_x_670) ;  /* 0x0000000800947947 */ /* 0x000fea0003800000 */
.L_x_669:
[----:B------:R-:W-:Y:S01]  /*1b390*/  LOP3.LUT R7, R0, 0x1f, RZ, 0xc0, !PT ;  /* 0x0000001f00077812 */ /* 0x000fe200078ec0ff */
[----:B------:R-:W-:Y:S01]  /*1b3a0*/  ULDC UR4, c[0x0][0xc3c] ;  /* 0x00030f0000047ab9 */ /* 0x000fe20000000800 */
[----:B------:R-:W-:Y:S01]  /*1b3b0*/  IMAD.MOV.U32 R9, RZ, RZ, RZ ;  /* 0x000000ffff097224 */ /* 0x000fe200078e00ff */
[----:B------:R-:W1:Y:S01]  /*1b3c0*/  S2UR UR6, SR_CTAID.X ;  /* 0x00000000000679c3 */ /* 0x000e620000002500 */
[----:B------:R-:W-:Y:S01]  /*1b3d0*/  ISETP.NE.AND P0, PT, R7, 0x1f, PT ;  /* 0x0000001f0700780c */ /* 0x000fe20003f05270 */
[----:B------:R-:W-:-:S03]  /*1b3e0*/  ULDC UR5, c[0x0][0xc38] ;  /* 0x00030e0000057ab9 */ /* 0x000fc60000000800 */
[----:B------:R-:W-:-:S13]  /*1b3f0*/  ISETP.GE.OR P1, PT, R7, UR4, !P0 ;  /* 0x0000000407007c0c */ /* 0x000fda000c726670 */
[----:B------:R-:W2:Y:S08]  /*1b400*/  @!P1 LDC.64 R4, c[0x0][0xc80] ;  /* 0x00032000ff049b82 */ /* 0x000eb00000000a00 */
[----:B0-----:R-:W0:Y:S01]  /*1b410*/  @!P1 LDC.64 R2, c[0x0][0xc78] ;  /* 0x00031e00ff029b82 */ /* 0x001e220000000a00 */
[----:B--2---:R-:W-:-:S05]  /*1b420*/  @!P1 IMAD.WIDE.U32 R4, R7, 0x4, R4 ;  /* 0x0000000407049825 */ /* 0x004fca00078e0004 */
[----:B------:R-:W2:Y:S01]  /*1b430*/  @!P1 LDG.E R6, desc[UR48][R4.64] ;  /* 0x0000003004069981 */ /* 0x000ea2000c1e1900 */
[----:B0-----:R-:W-:-:S05]  /*1b440*/  @!P1 IMAD.WIDE.U32 R2, R7, 0x4, R2 ;  /* 0x0000000407029825 */ /* 0x001fca00078e0002 */
[----:B------:R-:W2:Y:S01]  /*1b450*/  @!P1 LDG.E R9, desc[UR48][R2.64] ;  /* 0x0000003002099981 */ /* 0x000ea2000c1e1900 */
[C---:B------:R-:W-:Y:S02]  /*1b460*/  ISETP.NE.AND P1, PT, R7.reuse, RZ, PT ;  /* 0x000000ff0700720c */ /* 0x040fe40003f25270 */
[C---:B------:R-:W-:Y:S02]  /*1b470*/  ISETP.GE.U32.AND P2, PT, R7.reuse, 0x2, PT ;  /* 0x000000020700780c */ /* 0x040fe40003f46070 */
[C---:B------:R-:W-:Y:S02]  /*1b480*/  ISETP.GE.U32.AND P3, PT, R7.reuse, 0x4, PT ;  /* 0x000000040700780c */ /* 0x040fe40003f66070 */
[C---:B------:R-:W-:Y:S02]  /*1b490*/  ISETP.GE.U32.AND P4, PT, R7.reuse, 0x8, PT ;  /* 0x000000080700780c */ /* 0x040fe40003f86070 */
[----:B------:R-:W-:Y:S01]  /*1b4a0*/  ISETP.GE.U32.AND P5, PT, R7, 0x10, PT ;  /* 0x000000100700780c */ /* 0x000fe20003fa6070 */
[----:B------:R-:W-:Y:S01]  /*1b4b0*/  UMOV UR4, URZ ;  /* 0x0000003f00047c82 */ /* 0x000fe20008000000 */
        /* <DEDUP_REMOVED lines=17> */
[----:B0-----:R-:W-:-:S05]  /*1b5d0*/  IMAD R8, R8, UR5, RZ ;  /* 0x0000000508087c24 */ /* 0x001fca000f8e02ff */
[----:B-1----:R-:W-:Y:S01]  /*1b5e0*/  ISETP.GT.AND P6, PT, R8, UR6, PT ;  /* 0x0000000608007c0c */ /* 0x002fe2000bfc4270 */
[----:B------:R-:W-:-:S12]  /*1b5f0*/  IMAD.MOV.U32 R3, RZ, RZ, R8 ;  /* 0x000000ffff037224 */ /* 0x000fd800078e0008 */
[----:B------:R-:W-:Y:S05]  /*1b600*/  @P6 BRA `(.L_x_671) ;  /* 0x0000000000a06947 */ /* 0x000fea0003800000 */
[----:B------:R-:W-:Y:S01]  /*1b610*/  IMAD.MOV.U32 R8, RZ, RZ, R3 ;  /* 0x000000ffff087224 */ /* 0x000fe200078e0003 */
[----:B------:R-:W-:Y:S01]  /*1b620*/  UMOV UR4, URZ ;  /* 0x0000003f00047c82 */ /* 0x000fe20008000000 */
[----:B------:R-:W-:-:S05]  /*1b630*/  ULDC UR5, c[0x0][0xc38] ;  /* 0x00030e0000057ab9 */ /* 0x000fca0000000800 */
.L_x_673:
[----:B------:R-:W0:Y:S01]  /*1b640*/  LDC R2, c[0x0][0xc3c] ;  /* 0x00030f00ff027b82 */ /* 0x000e220000000800 */
[----:B------:R-:W-:Y:S01]  /*1b650*/  UIADD3 UR4, UR4, 0x1f, URZ ;  /* 0x0000001f04047890 */ /* 0x000fe2000fffe03f */
[----:B------:R-:W-:Y:S02]  /*1b660*/  ULDC UR7, c[0x0][0xc3c] ;  /* 0x00030f0000077ab9 */ /* 0x000fe40000000800 */
[----:B------:R-:W-:-:S03]  /*1b670*/  IMAD.U32 R19, RZ, RZ, UR7 ;  /* 0x00000007ff137e24 */ /* 0x000fc6000f8e00ff */
        /* <DEDUP_REMOVED lines=30> */
[----:B------:R-:W-:-:S04]  /*1b860*/  IADD3 R8, R3, R8, RZ ;  /* 0x0000000803087210 */ /* 0x000fc80007ffe0ff */
[----:B------:R-:W-:-:S13]  /*1b870*/  ISETP.GT.AND P6, PT, R8, UR6, PT ;  /* 0x0000000608007c0c */ /* 0x000fda000bfc4270 */
[----:B------:R-:W-:Y:S05]  /*1b880*/  @!P6 BRA `(.L_x_673) ;  /* 0xfffffffc006ce947 */ /* 0x000fea000383ffff */
.L_x_671:
[----:B------:R-:W-:Y:S02]  /*1b890*/  IMAD.IADD R11, R8, 0x1, -R3 ;  /* 0x00000001080b7824 */ /* 0x000fe400078e0a03 */
[----:B------:R-:W-:Y:S02]  /*1b8a0*/  IMAD.MOV.U32 R16, RZ, RZ, RZ ;  /* 0x000000ffff107224 */ /* 0x000fe400078e00ff */
        /* <DEDUP_REMOVED lines=16> */
.L_x_674:
        /* <DEDUP_REMOVED lines=27> */
[----:B------:R-:W-:-:S04]  /*1bb60*/  @P0 VIADD R2, R2, 0x1 ;  /* 0x0000000102020836 */ /* 0x000fc80000000000 */
[----:B------:R-:W-:Y:S02]  /*1bb70*/  IMAD.MOV.U32 R8, RZ, RZ, R2 ;  /* 0x000000ffff087224 */ /* 0x000fe400078e0002 */
[----:B-1----:R-:W-:Y:S02]  /*1bb80*/  IMAD.MOV R2, RZ, RZ, -R3 ;  /* 0x000000ffff027224 */ /* 0x002fe400078e0a03 */
[----:B------:R-:W-:Y:S01]  /*1bb90*/  @!P2 IMAD.MOV R8, RZ, RZ, -R8 ;  /* 0x000000ffff08a224 */ /* 0x000fe200078e0a08 */
[----:B------:R-:W-:Y:S01]  /*1bba0*/  @!P1 LOP3.LUT R8, RZ, R6, RZ, 0x33, !PT ;  /* 0x00000006ff089212 */ /* 0x000fe200078e33ff */
[----:B------:R-:W-:Y:S02]  /*1bbb0*/  IMAD R11, R2, R5, RZ ;  /* 0x00000005020b7224 */ /* 0x000fe400078e02ff */
[----:B------:R-:W-:Y:S01]  /*1bbc0*/  IMAD.MOV.U32 R2, RZ, RZ, RZ ;  /* 0x000000ffff027224 */ /* 0x000fe200078e00ff */
[----:B------:R-:W-:Y:S01]  /*1bbd0*/  IABS R4, R8 ;  /* 0x0000000800047213 */ /* 0x000fe20000000000 */
[----:B------:R-:W-:-:S02]  /*1bbe0*/  IMAD.MOV R10, RZ, RZ, -R10 ;  /* 0x000000ffff0a7224 */ /* 0x000fc400078e0a0a */
[----:B------:R-:W-:-:S04]  /*1bbf0*/  IMAD.HI.U32 R2, R3, R11, R2 ;  /* 0x0000000b03027227 */ /* 0x000fc800078e0002 */
[----:B------:R-:W-:Y:S02]  /*1bc00*/  IMAD.MOV.U32 R3, RZ, RZ, R4 ;  /* 0x000000ffff037224 */ /* 0x000fe400078e0004 */
[----:B------:R-:W-:Y:S02]  /*1bc10*/  IMAD.MOV.U32 R4, RZ, RZ, R10 ;  /* 0x000000ffff047224 */ /* 0x000fe400078e000a */
[----:B------:R-:W-:-:S04]  /*1bc20*/  IMAD.HI.U32 R2, R2, R3, RZ ;  /* 0x0000000302027227 */ /* 0x000fc800078e00ff */
[----:B------:R-:W-:Y:S01]  /*1bc30*/  IMAD R4, R2, R4, R3 ;  /* 0x0000000402047224 */ /* 0x000fe200078e0203 */
[----:B------:R-:W-:Y:S01]  /*1bc40*/  LOP3.LUT R3, R8, R9, RZ, 0x3c, !PT ;  /* 0x0000000908037212 */ /* 0x000fe200078e3cff */
[----:B------:R-:W-:-:S03]  /*1bc50*/  IMAD R6, R6, R8, RZ ;  /* 0x0000000806067224 */ /* 0x000fc600078e02ff */
[----:B------:R-:W-:Y:S02]  /*1bc60*/  ISETP.GT.U32.AND P1, PT, R5, R4, PT ;  /* 0x000000040500720c */ /* 0x000fe40003f24070 */
[----:B------:R-:W-:Y:S02]  /*1bc70*/  ISETP.GE.AND P2, PT, R3, RZ, PT ;  /* 0x000000ff0300720c */ /* 0x000fe40003f46270 */
[----:B------:R-:W-:-:S09]  /*1bc80*/  IADD3 R17, R17, -R6, RZ ;  /* 0x8000000611117210 */ /* 0x000fd20007ffe0ff */
        /* <DEDUP_REMOVED lines=12> */
.L_x_672:
[----:B------:R-:W-:Y:S02]  /*1bd50*/  IMAD.MOV.U32 R17, RZ, RZ, RZ ;  /* 0x000000ffff117224 */ /* 0x000fe400078e00ff */
[----:B------:R-:W-:Y:S02]  /*1bd60*/  IMAD.U32 R16, RZ, RZ, UR6 ;  /* 0x00000006ff107e24 */ /* 0x000fe4000f8e00ff */
[----:B------:R-:W-:-:S07]  /*1bd70*/  IMAD.MOV.U32 R18, RZ, RZ, RZ ;  /* 0x000000ffff127224 */ /* 0x000fce00078e00ff */
.L_x_675:
[----:B------:R-:W-:-:S13]  /*1bd80*/  ISETP.NE.AND P0, PT, R7, RZ, PT ;  /* 0x000000ff0700720c */ /* 0x000fda0003f05270 */
[----:B------:R-:W0:Y:S01]  /*1bd90*/  @!P0 S2R R3, SR_CgaCtaId ;  /* 0x0000000000038919 */ /* 0x000e220000008800 */
[----:B------:R-:W-:-:S04]  /*1bda0*/  @!P0 MOV R2, 0x400 ;  /* 0x0000040000028802 */ /* 0x000fc80000000f00 */
[----:B0-----:R-:W-:-:S05]  /*1bdb0*/  @!P0 LEA R2, R3, R2, 0x18 ;  /* 0x0000000203028211 */ /* 0x001fca00078ec0ff */
[----:B------:R0:W-:Y:S01]  /*1bdc0*/  @!P0 STS.128 [R2+0x308d0], R16 ;  /* 0x0308d01002008388 */ /* 0x0001e20000000c00 */
[----:B------:R-:W-:Y:S06]  /*1bdd0*/  BAR.ARV 0x5, 0x180 ;  /* 0x0146000000007b1d */ /* 0x000fec0000002000 */
.L_x_670:
[----:B------:R2:W-:Y:S01]  /*1bde0*/  STL [R1+0x2c], RZ ;  /* 0x00002cff01007387 */ /* 0x0005e20000100800 */
[----:B------:R-:W-:Y:S01]  /*1bdf0*/  ULDC UR4, c[0x0][0xc3c] ;  /* 0x00030f0000047ab9 */ /* 0x000fe20000000800 */
[----:B------:R-:W-:Y:S01]  /*1be00*/  IMAD.MOV.U32 R28, RZ, RZ, 0x1 ;  /* 0x00000001ff1c7424 */ /* 0x000fe200078e00ff */
[----:B-1----:R-:W-:Y:S01]  /*1be10*/  ISETP.GE.AND P0, PT, R19, UR4, PT ;  /* 0x0000000413007c0c */ /* 0x002fe2000bf06270 */
[----:B------:R-:W-:-:S12]  /*1be20*/  IMAD.MOV.U32 R26, RZ, RZ, RZ ;  /* 0x000000ffff1a7224 */ /* 0x000fd800078e00ff */
[----:B--2---:R-:W-:Y:S05]  /*1be30*/  @P0 BRA `(.L_x_676) ;  /* 0x0000006400140947 */ /* 0x004fea0003800000 */
[----:B------:R-:W2:Y:S01]  /*1be40*/  LDL R4, [R1+0x18] ;  /* 0x0000180001047983 */ /* 0x000ea20000100800 */
[C---:B------:R-:W-:Y:S01]  /*1be50*/  IMAD.SHL.U32 R32, R0.reuse, 0x8, RZ ;  /* 0x0000000800207824 */ /* 0x040fe200078e00ff */
[----:B0-----:R-:W-:Y:S01]  /*1be60*/  LOP3.LUT R2, R0, 0x7f, RZ, 0xc0, !PT ;  /* 0x0000007f00027812 */ /* 0x001fe200078ec0ff */
[----:B------:R-:W0:Y:S01]  /*1be70*/  S2UR UR5, SR_CgaCtaId ;  /* 0x00000000000579c3 */ /* 0x000e220000008800 */
[----:B------:R-:W-:Y:S01]  /*1be80*/  UMOV UR4, 0x400 ;  /* 0x0000040000047882 */ /* 0x000fe20000000000 */
[----:B------:R-:W-:Y:S01]  /*1be90*/  BSSY B8, `(.L_x_676) ;  /* 0x000063f000087945 */ /* 0x000fe20003800000 */
[----:B------:R-:W-:Y:S01]  /*1bea0*/  LOP3.LUT R3, R32, 0x1f8, RZ, 0xc0, !PT ;  /* 0x000001f820037812 */ /* 0x000fe200078ec0ff */
[----:B------:R-:W-:Y:S01]  /*1beb0*/  IMAD.SHL.U32 R36, R2, 0x8, RZ ;  /* 0x0000000802247824 */ /* 0x000fe200078e00ff */
[----:B------:R-:W-:Y:S01]  /*1bec0*/  SHF.R.U32.HI R2, RZ, 0x3, R2 ;  /* 0x00000003ff027819 */ /* 0x000fe20000011602 */
[----:B------:R-:W-:Y:S01]  /*1bed0*/  IMAD.MOV.U32 R29, RZ, RZ, 0x1 ;  /* 0x00000001ff1d7424 */ /* 0x000fe200078e00ff */
[----:B------:R-:W-:Y:S01]  /*1bee0*/  LOP3.LUT R3, R3, 0x38, R0, 0x78, !PT ;  /* 0x0000003803037812 */ /* 0x000fe200078e7800 */
[----:B------:R-:W-:Y:S01]  /*1bef0*/  IMAD.SHL.U32 R0, R0, 0x10, RZ ;  /* 0x0000001000007824 */ /* 0x000fe200078e00ff */
[----:B------:R-:W-:-:S02]  /*1bf00*/  LOP3.LUT R32, R32, 0x38, RZ, 0xc0, !PT ;  /* 0x0000003820207812 */ /* 0x000fc400078ec0ff */
[----:B------:R-:W-:Y:S02]  /*1bf10*/  CS2R R26, SRZ ;  /* 0x00000000001a7805 */ /* 0x000fe4000001ff00 */
[----:B------:R-:W-:Y:S01]  /*1bf20*/  LOP3.LUT R36, R3, 0x200, R36, 0xf8, !PT ;  /* 0x0000020003247812 */ /* 0x000fe200078ef824 */
[----:B------:R-:W-:Y:S01]  /*1bf30*/  IMAD.MOV.U32 R28, RZ, RZ, 0x1 ;  /* 0x00000001ff1c7424 */ /* 0x000fe200078e00ff */
[----:B------:R-:W-:Y:S01]  /*1bf40*/  LOP3.LUT R0, R2, 0x70, R0, 0xf8, !PT ;  /* 0x0000007002007812 */ /* 0x000fe200078ef800 */
[----:B------:R-:W-:Y:S01]  /*1bf50*/  ULDC.64 UR36, c[0x0][0x198] ;  /* 0x0000660000247ab9 */ /* 0x000fe20000000a00 */
[C---:B------:R-:W-:Y:S01]  /*1bf60*/  LOP3.LUT R35, R32.reuse, 0x40, RZ, 0xfc, !PT ;  /* 0x0000004020237812 */ /* 0x040fe200078efcff */
[----:B------:R-:W-:Y:S01]  /*1bf70*/  ULDC UR38, c[0x0][0xc] ;  /* 0x0000030000267ab9 */ /* 0x000fe20000000800 */
[----:B------:R-:W-:Y:S01]  /*1bf80*/  LOP3.LUT R33, R32, 0x80, RZ, 0xfc, !PT ;  /* 0x0000008020217812 */ /* 0x000fe200078efcff */
[----:B0-----:R-:W-:-:S06]  /*1bf90*/  ULEA UR4, UR5, UR4, 0x18 ;  /* 0x0000000405047291 */ /* 0x001fcc000f8ec03f */
[----:B------:R-:W-:-:S04]  /*1bfa0*/  IMAD.U32 R22, RZ, RZ, UR4 ;  /* 0x00000004ff167e24 */ /* 0x000fc8000f8e00ff */
[----:B------:R-:W-:Y:S01]  /*1bfb0*/  IMAD R37, R36, 0x2, R22 ;  /* 0x0000000224257824 */ /* 0x000fe200078e0216 */
[----:B--2---:R-:W-:-:S05]  /*1bfc0*/  LOP3.LUT R3, R4, 0x2, RZ, 0xfc, !PT ;  /* 0x0000000204037812 */ /* 0x004fca00078efcff */
[----:B------:R0:W-:Y:S04]  /*1bfd0*/  STL [R1+0x3c], R3 ;  /* 0x00003c0301007387 */ /* 0x0001e80000100800 */
[----:B------:R0:W-:Y:S02]  /*1bfe0*/  STL [R1+0x2c], RZ ;  /* 0x00002cff01007387 */ /* 0x0001e40000100800 */
.L_x_781:
[----:B------:R-:W1:Y:S02]  /*1bff0*/  LDC.64 R30, c[0x0][0xc88] ;  /* 0x00032200ff1e7b82 */ /* 0x000e640000000a00 */
[----:B-1----:R-:W-:-:S06]  /*1c000*/  IMAD.WIDE R30, R19, 0x4, R30 ;  /* 0x00000004131e7825 */ /* 0x002fcc00078e021e */
[----:B--2---:R-:W2:Y:S01]  /*1c010*/  LDG.E R30, desc[UR48][R30.64] ;  /* 0x000000301e1e7981 */ /* 0x004ea2000c1e1900 */
[----:B------:R-:W-:Y:S05]  /*1c020*/  YIELD ;  /* 0x0000000000007946 */ /* 0x000fea0003800000 */
[----:B------:R-:W-:Y:S01]  /*1c030*/  ULDC.64 UR4, c[0x0][0xa28] ;  /* 0x00028a0000047ab9 */ /* 0x000fe20000000a00 */
[----:B------:R-:W-:Y:S01]  /*1c040*/  ULDC.64 UR8, c[0x0][0xa18] ;  /* 0x0002860000087ab9 */ /* 0x000fe20000000a00 */
[----:B------:R-:W-:Y:S01]  /*1c050*/  ISETP.NE.U32.AND P0, PT, RZ, UR4, PT ;  /* 0x00000004ff007c0c */ /* 0x000fe2000bf05070 */
[----:B------:R-:W-:Y:S01]  /*1c060*/  IMAD.MOV.U32 R10, RZ, RZ, RZ ;  /* 0x000000ffff0a7224 */ /* 0x000fe200078e00ff */
[----:B------:R-:W-:-:S02]  /*1c070*/  ULDC.64 UR6, c[0x0][0xa10] ;  /* 0x0002840000067ab9 */ /* 0x000fc40000000a00 */
[----:B------:R-:W-:Y:S02]  /*1c080*/  ISETP.NE.AND.EX P0, PT, RZ, UR5, PT, P0 ;  /* 0x00000005ff007c0c */ /* 0x000fe4000bf05300 */
[----:B------:R-:W-:-:S04]  /*1c090*/  ISETP.NE.U32.AND P2, PT, RZ, UR6, PT ;  /* 0x00000006ff007c0c */ /* 0x000fc8000bf45070 */
[----:B------:R-:W-:Y:S01]  /*1c0a0*/  ISETP.NE.AND.EX P2, PT, RZ, UR7, PT, P2 ;  /* 0x00000007ff007c0c */ /* 0x000fe2000bf45320 */
[----:B------:R-:W-:Y:S01]  /*1c0b0*/  IMAD.MOV.U32 R34, RZ, RZ, RZ ;  /* 0x000000ffff227224 */ /* 0x000fe200078e00ff */
[----:B--2---:R-:W-:-:S05]  /*1c0c0*/  SHF.R.S32.HI R0, RZ, 0x1f, R30 ;  /* 0x0000001fff007819 */ /* 0x004fca000001141e */
[C---:B------:R-:W-:Y:S01]  /*1c0d0*/  @P0 LEA R2, P1, R30.reuse, UR4, 0x2 ;  /* 0x000000041e020c11 */ /* 0x040fe2000f8210ff */
[C---:B------:R-:W-:Y:S01]  /*1c0e0*/  IMAD.SHL.U32 R23, R30.reuse, 0x4, RZ ;  /* 0x000000041e177824 */ /* 0x040fe200078e00ff */
[C-C-:B------:R-:W-:Y:S01]  /*1c0f0*/  SHF.L.U64.HI R24, R30.reuse, 0x2, R0.reuse ;  /* 0x000000021e187819 */ /* 0x140fe20000010200 */
[----:B------:R1:W-:Y:S01]  /*1c100*/  STL [R1+0x20], R0 ;  /* 0x0000200001007387 */ /* 0x0003e20000100800 */
[----:B0-----:R-:W-:Y:S01]  /*1c110*/  @P0 LEA.HI.X R3, R30, UR5, R0, 0x2, P1 ;  /* 0x000000051e030c11 */ /* 0x001fe200088f1400 */
[----:B------:R-:W-:Y:S01]  /*1c120*/  ULDC.64 UR4, c[0x0][0xa00] ;  /* 0x0002800000047ab9 */ /* 0x000fe20000000a00 */
[----:B------:R-:W-:-:S03]  /*1c130*/  ISETP.NE.U32.AND P1, PT, RZ, UR8, PT ;  /* 0x00000008ff007c0c */ /* 0x000fc6000bf25070 */
[----:B------:R0:W2:Y:S01]  /*1c140*/  @P0 LDG.E R10, desc[UR48][R2.64] ;  /* 0x00000030020a0981 */ /* 0x0000a2000c1e1900 */
[----:B------:R-:W-:Y:S02]  /*1c150*/  ISETP.NE.AND.EX P1, PT, RZ, UR9, PT, P1 ;  /* 0x00000009ff007c0c */ /* 0x000fe4000bf25310 */
[----:B------:R-:W-:Y:S01]  /*1c160*/  ISETP.NE.U32.AND P0, PT, RZ, UR4, PT ;  /* 0x00000004ff007c0c */ /* 0x000fe2000bf05070 */
[----:B-1----:R-:W-:Y:S01]  /*1c170*/  IMAD.MOV.U32 R0, RZ, RZ, RZ ;  /* 0x000000ffff007224 */ /* 0x002fe200078e00ff */
[C---:B------:R-:W-:Y:S02]  /*1c180*/  IADD3 R4, P4, R23.reuse, UR6, RZ ;  /* 0x0000000617047c10 */ /* 0x040fe4000ff9e0ff */
[----:B------:R-:W-:Y:S02]  /*1c190*/  ISETP.NE.AND.EX P0, PT, RZ, UR5, PT, P0 ;  /* 0x00000005ff007c0c */ /* 0x000fe4000bf05300 */
[----:B------:R-:W-:Y:S02]  /*1c1a0*/  IADD3.X R5, R24, UR7, RZ, P4, !PT ;  /* 0x0000000718057c10 */ /* 0x000fe4000a7fe4ff */
[----:B0-----:R-:W-:Y:S01]  /*1c1b0*/  IADD3 R2, P3, R23, UR4, RZ ;  /* 0x0000000417027c10 */ /* 0x001fe2000ff7e0ff */
[----:B------:R-:W-:-:S02]  /*1c1c0*/  ULDC UR4, c[0x0][0x288] ;  /* 0x0000a20000047ab9 */ /* 0x000fc40000000800 */
[----:B------:R-:W5:Y:S01]  /*1c1d0*/  @P2 LDG.E R0, desc[UR48][R4.64] ;  /* 0x0000003004002981 */ /* 0x000f62000c1e1900 */
[C---:B------:R-:W-:Y:S02]  /*1c1e0*/  IADD3.X R3, R24.reuse, UR5, RZ, P3, !PT ;  /* 0x0000000518037c10 */ /* 0x040fe40009ffe4ff */
[----:B------:R-:W-:Y:S01]  /*1c1f0*/  @P1 IADD3 R6, P3, R23, UR8, RZ ;  /* 0x0000000817061c10 */ /* 0x000fe2000ff7e0ff */
[----:B------:R-:W-:Y:S01]  /*1c200*/  IMAD.U32 R8, RZ, RZ, UR4 ;  /* 0x00000004ff087e24 */ /* 0x000fe2000f8e00ff */
[----:B------:R-:W-:Y:S01]  /*1c210*/  ULDC.64 UR4, c[0x0][0x418] ;  /* 0x0001060000047ab9 */ /* 0x000fe20000000a00 */
[----:B------:R-:W5:Y:S01]  /*1c220*/  @P0 LDG.E R34, desc[UR48][R2.64] ;  /* 0x0000003002220981 */ /* 0x000f62000c1e1900 */
[----:B------:R-:W-:-:S05]  /*1c230*/  @P1 IADD3.X R7, R24, UR9, RZ, P3, !PT ;  /* 0x0000000918071c10 */ /* 0x000fca0009ffe4ff */
[----:B------:R0:W3:Y:S01]  /*1c240*/  @P1 LDG.E R8, desc[UR48][R6.64] ;  /* 0x0000003006081981 */ /* 0x0000e2000c1e1900 */
[----:B------:R-:W-:-:S03]  /*1c250*/  UISETP.NE.U32.AND UP0, UPT, UR4, URZ, UPT ;  /* 0x0000003f0400728c */ /* 0x000fc6000bf05070 */
[----:B------:R-:W-:Y:S01]  /*1c260*/  ULDC UR4, c[0x0][0x424] ;  /* 0x0001090000047ab9 */ /* 0x000fe20000000800 */
[----:B------:R-:W-:-:S03]  /*1c270*/  UISETP.NE.AND.EX UP0, UPT, UR5, URZ, UPT, UP0 ;  /* 0x0000003f0500728c */ /* 0x000fc6000bf05300 */
[----:B------:R-:W-:Y:S01]  /*1c280*/  ULDC UR5, c[0x0][0x2f0] ;  /* 0x0000bc0000057ab9 */ /* 0x000fe20000000800 */
[----:B------:R-:W-:-:S04]  /*1c290*/  USEL UR4, UR4, 0x1, UP0 ;  /* 0x0000000104047887 */ /* 0x000fc80008000000 */
[----:B------:R-:W-:-:S03]  /*1c2a0*/  UIMAD UR4, UR4, UR5, URZ ;  /* 0x00000005040472a4 */ /* 0x000fc6000f8e023f */
[----:B------:R-:W-:Y:S02]  /*1c2b0*/  ULDC UR5, c[0x0][0x348] ;  /* 0x0000d20000057ab9 */ /* 0x000fe40000000800 */
[----:B0-----:R-:W-:Y:S02]  /*1c2c0*/  IMAD.U32 R6, RZ, RZ, UR5 ;  /* 0x00000005ff067e24 */ /* 0x001fe4000f8e00ff */
[----:B------:R-:W-:Y:S01]  /*1c2d0*/  IMAD.U32 R9, RZ, RZ, UR4 ;  /* 0x00000004ff097e24 */ /* 0x000fe2000f8e00ff */
[----:B--2---:R0:W-:Y:S04]  /*1c2e0*/  STL [R1+0xc], R10 ;  /* 0x00000c0a01007387 */ /* 0x0041e80000100800 */
[----:B---3--:R0:W-:Y:S01]  /*1c2f0*/  STL [R1+0x28], R8 ;  /* 0x0000280801007387 */ /* 0x0081e20000100800 */
[----:B------:R-:W-:Y:S05]  /*1c300*/  @P1 BRA `(.L_x_677) ;  /* 0x0000000000141947 */ /* 0x000fea0003800000 */
[----:B------:R-:W-:Y:S05]  /*1c310*/  @!P0 BRA `(.L_x_677) ;  /* 0x0000000000108947 */ /* 0x000fea0003800000 */
[----:B------:R-:W2:Y:S04]  /*1c320*/  LDG.E R7, desc[UR48][R2.64] ;  /* 0x0000003002077981 */ /* 0x000ea8000c1e1900 */
[----:B0-----:R-:W2:Y:S02]  /*1c330*/  LDG.E R8, desc[UR48][R2.64+0x4] ;  /* 0x0000043002087981 */ /* 0x001ea4000c1e1900 */
[----:B--2---:R-:W-:-:S05]  /*1c340*/  IMAD.IADD R2, R8, 0x1, -R7 ;  /* 0x0000000108027824 */ /* 0x004fca00078e0a07 */
[----:B------:R1:W-:Y:S02]  /*1c350*/  STL [R1+0x28], R2 ;  /* 0x0000280201007387 */ /* 0x0003e40000100800 */
.L_x_677:
[----:B------:R-:W-:Y:S01]  /*1c360*/  ULDC.64 UR4, c[0x0][0xa20] ;  /* 0x0002880000047ab9 */ /* 0x000fe20000000a00 */
[C---:B-1----:R-:W-:Y:S01]  /*1c370*/  LOP3.LUT R2, R18.reuse, 0xff000000, RZ, 0xc0, !PT ;  /* 0xff00000012027812 */ /* 0x042fe200078ec0ff */
[----:B------:R-:W-:Y:S01]  /*1c380*/  IMAD.MOV.U32 R31, RZ, RZ, R30 ;  /* 0x000000ffff1f7224 */ /* 0x000fe200078e001e */
[----:B------:R-:W-:Y:S02]  /*1c390*/  ISETP.NE.U32.AND P0, PT, RZ, UR4, PT ;  /* 0x00000004ff007c0c */ /* 0x000fe4000bf05070 */
[----:B------:R-:W-:Y:S02]  /*1c3a0*/  SHF.R.U32.HI R3, RZ, 0x8, R2 ;  /* 0x00000008ff037819 */ /* 0x000fe40000011602 */
[----:B------:R-:W-:Y:S02]  /*1c3b0*/  ISETP.NE.AND.EX P0, PT, RZ, UR5, PT, P0 ;  /* 0x00000005ff007c0c */ /* 0x000fe4000bf05300 */
[C---:B0-----:R-:W-:Y:S02]  /*1c3c0*/  LOP3.LUT R8, R18.reuse, 0xff0000, RZ, 0xc0, !PT ;  /* 0x00ff000012087812 */ /* 0x041fe400078ec0ff */
[----:B------:R-:W-:-:S02]  /*1c3d0*/  LOP3.LUT R18, R18, 0xffff, RZ, 0xc0, !PT ;  /* 0x0000ffff12127812 */ /* 0x000fc400078ec0ff */
[----:B------:R-:W-:-:S07]  /*1c3e0*/  LEA.HI R8, R8, R3, RZ, 0x10 ;  /* 0x0000000308087211 */ /* 0x000fce00078f80ff */
[----:B------:R-:W-:Y:S05]  /*1c3f0*/  @!P0 BRA `(.L_x_678) ;  /* 0x0000000000108947 */ /* 0x000fea0003800000 */
[----:B------:R-:W-:-:S04]  /*1c400*/  IADD3 R2, P0, R23, UR4, RZ ;  /* 0x0000000417027c10 */ /* 0x000fc8000ff1e0ff */
[----:B------:R-:W-:-:S05]  /*1c410*/  IADD3.X R3, R24, UR5, RZ, P0, !PT ;  /* 0x0000000518037c10 */ /* 0x000fca00087fe4ff */
[----:B------:R0:W5:Y:S01]  /*1c420*/  LDG.E R9, desc[UR48][R2.64] ;  /* 0x0000003002097981 */ /* 0x000162000c1e1900 */
[----:B------:R-:W-:Y:S05]  /*1c430*/  BRA `(.L_x_679) ;  /* 0x0000000000247947 */ /* 0x000fea0003800000 */
.L_x_678:
[----:B------:R-:W-:Y:S02]  /*1c440*/  ULDC.64 UR4, c[0x0][0xa08] ;  /* 0x0002820000047ab9 */ /* 0x000fe40000000a00 */
[----:B------:R-:W-:-:S04]  /*1c450*/  ISETP.NE.U32.AND P0, PT, RZ, UR4, PT ;  /* 0x00000004ff007c0c */ /* 0x000fc8000bf05070 */
[----:B------:R-:W-:-:S13]  /*1c460*/  ISETP.NE.AND.EX P0, PT, RZ, UR5, PT, P0 ;  /* 0x00000005ff007c0c */ /* 0x000fda000bf05300 */
[----:B------:R-:W-:Y:S05]  /*1c470*/  @!P0 BRA `(.L_x_679) ;  /* 0x0000000000148947 */ /* 0x000fea0003800000 */
[----:B------:R-:W0:Y:S02]  /*1c480*/  LDC.64 R2, c[0x0][0xa08] ;  /* 0x00028200ff027b82 */ /* 0x000e240000000a00 */
[----:B0-----:R-:W-:-:S05]  /*1c490*/  IMAD.WIDE R2, R31, 0x4, R2 ;  /* 0x000000041f027825 */ /* 0x001fca00078e0202 */
[----:B------:R-:W2:Y:S04]  /*1c4a0*/  LDG.E R9, desc[UR48][R2.64] ;  /* 0x0000003002097981 */ /* 0x000ea8000c1e1900 */
[----:B------:R-:W2:Y:S02]  /*1c4b0*/  LDG.E R2, desc[UR48][R2.64+0x4] ;  /* 0x0000043002027981 */ /* 0x000ea4000c1e1900 */
[----:B--2---:R-:W-:-:S07]  /*1c4c0*/  IMAD.IADD R9, R2, 0x1, -R9 ;  /* 0x0000000102097824 */ /* 0x004fce00078e0a09 */
.L_x_679:
[----:B0-----:R-:W2:Y:S04]  /*1c4d0*/  @P2 LDG.E R2, desc[UR48][R4.64] ;  /* 0x0000003004022981 */ /* 0x001ea8000c1e1900 */
[----:B------:R0:W2:Y:S01]  /*1c4e0*/  @P2 LDG.E R3, desc[UR48][R4.64+0x4] ;  /* 0x0000043004032981 */ /* 0x0000a2000c1e1900 */
[----:B-----5:R-:W-:Y:S01]  /*1c4f0*/  IMAD.IADD R9, R9, 0x1, -R10 ;  /* 0x0000000109097824 */ /* 0x020fe200078e0a0a */
[----:B------:R-:W-:Y:S01]  /*1c500*/  BSSY B0, `(.L_x_680) ;  /* 0x000002a000007945 */ /* 0x000fe20003800000 */
[----:B------:R-:W-:Y:S02]  /*1c510*/  LOP3.LUT R7, R8, 0xff, RZ, 0xc0, !PT ;  /* 0x000000ff08077812 */ /* 0x000fe400078ec0ff */
[----:B0-----:R-:W-:Y:S01]  /*1c520*/  SHF.R.U32.HI R5, RZ, 0x10, R8 ;  /* 0x00000010ff057819 */ /* 0x001fe20000011608 */
[----:B--2---:R-:W-:-:S04]  /*1c530*/  @P2 IMAD.IADD R6, R3, 0x1, -R2 ;  /* 0x0000000103062824 */ /* 0x004fc800078e0a02 */
[----:B------:R-:W-:-:S05]  /*1c540*/  IMAD.IADD R3, R9, 0x1, R6 ;  /* 0x0000000109037824 */ /* 0x000fca00078e0206 */
[C---:B------:R-:W-:Y:S01]  /*1c550*/  ISETP.GE.AND P1, PT, R3.reuse, 0x1, PT ;  /* 0x000000010300780c */ /* 0x040fe20003f26270 */
[----:B------:R0:W-:Y:S01]  /*1c560*/  STL [R1+0x4], R3 ;  /* 0x0000040301007387 */ /* 0x0001e20000100800 */
[----:B------:R-:W-:-:S05]  /*1c570*/  IADD3 R2, R3, 0x5f, RZ ;  /* 0x0000005f03027810 */ /* 0x000fca0007ffe0ff */
[----:B------:R-:W-:-:S04]  /*1c580*/  IMAD.HI R4, R2, 0x2aaaaaab, RZ ;  /* 0x2aaaaaab02047827 */ /* 0x000fc800078e02ff */
[----:B0-----:R-:W-:Y:S01]  /*1c590*/  IMAD.MOV.U32 R3, RZ, RZ, RZ ;  /* 0x000000ffff037224 */ /* 0x001fe200078e00ff */
[----:B------:R-:W-:-:S04]  /*1c5a0*/  SHF.R.U32.HI R2, RZ, 0x1f, R4 ;  /* 0x0000001fff027819 */ /* 0x000fc80000011604 */
[----:B------:R-:W-:Y:S01]  /*1c5b0*/  LEA.HI.SX32 R4, R4, R2, 0x1c ;  /* 0x0000000204047211 */ /* 0x000fe200078fe2ff */
[----:B------:R-:W-:Y:S06]  /*1c5c0*/  @!P1 BRA `(.L_x_681) ;  /* 0x0000000000749947 */ /* 0x000fec0003800000 */
[----:B------:R-:W-:Y:S01]  /*1c5d0*/  ISETP.NE.AND P0, PT, R5, RZ, PT ;  /* 0x000000ff0500720c */ /* 0x000fe20003f05270 */
[----:B------:R-:W-:-:S03]  /*1c5e0*/  ULDC UR4, c[0x0][0x9f0] ;  /* 0x00027c0000047ab9 */ /* 0x000fc60000000800 */
[----:B------:R-:W-:-:S04]  /*1c5f0*/  SEL R8, R5, UR4, P0 ;  /* 0x0000000405087c07 */ /* 0x000fc80008000000 */
[----:B------:R-:W-:Y:S02]  /*1c600*/  IABS R10, R8 ;  /* 0x00000008000a7213 */ /* 0x000fe40000000000 */
[----:B------:R-:W-:Y:S02]  /*1c610*/  IADD3 R11, R8, -0x1, R4 ;  /* 0xffffffff080b7810 */ /* 0x000fe40007ffe004 */
[----:B------:R-:W0:Y:S08]  /*1c620*/  I2F.RP R2, R10 ;  /* 0x0000000a00027306 */ /* 0x000e300000209400 */
[----:B0-----:R-:W0:Y:S02]  /*1c630*/  MUFU.RCP R2, R2 ;  /* 0x0000000200027308 */ /* 0x001e240000001000 */
[----:B0-----:R-:W-:-:S06]  /*1c640*/  VIADD R2, R2, 0xffffffe ;  /* 0x0ffffffe02027836 */ /* 0x001fcc0000000000 */
[----:B------:R0:W1:Y:S02]  /*1c650*/  F2I.FTZ.U32.TRUNC.NTZ R3, R2 ;  /* 0x0000000200037305 */ /* 0x000064000021f000 */
[----:B0-----:R-:W-:-:S04]  /*1c660*/  LOP3.LUT R2, R11, R8, RZ, 0x3c, !PT ;  /* 0x000000080b027212 */ /* 0x001fc800078e3cff */
[----:B------:R-:W-:Y:S01]  /*1c670*/  ISETP.GE.AND P4, PT, R2, RZ, PT ;  /* 0x000000ff0200720c */ /* 0x000fe20003f86270 */
[----:B-1----:R-:W-:-:S04]  /*1c680*/  IMAD.MOV R2, RZ, RZ, -R3 ;  /* 0x000000ffff027224 */ /* 0x002fc800078e0a03 */
[----:B------:R-:W-:Y:S02]  /*1c690*/  IMAD R12, R2, R10, RZ ;  /* 0x0000000a020c7224 */ /* 0x000fe400078e02ff */
[----:B------:R-:W-:-:S04]  /*1c6a0*/  IMAD.MOV.U32 R2, RZ, RZ, RZ ;  /* 0x000000ffff027224 */ /* 0x000fc800078e00ff */
[----:B------:R-:W-:Y:S01]  /*1c6b0*/  IMAD.HI.U32 R2, R3, R12, R2 ;  /* 0x0000000c03027227 */ /* 0x000fe200078e0002 */
[----:B------:R-:W-:Y:S02]  /*1c6c0*/  IABS R3, R11 ;  /* 0x0000000b00037213 */ /* 0x000fe40000000000 */
[----:B------:R-:W-:-:S03]  /*1c6d0*/  IABS R11, R8 ;  /* 0x00000008000b7213 */ /* 0x000fc60000000000 */
[----:B------:R-:W-:-:S04]  /*1c6e0*/  IMAD.HI.U32 R2, R2, R3, RZ ;  /* 0x0000000302027227 */ /* 0x000fc800078e00ff */
[----:B------:R-:W-:-:S04]  /*1c6f0*/  IMAD.MOV R11, RZ, RZ, -R11 ;  /* 0x000000ffff0b7224 */ /* 0x000fc800078e0a0b */
        /* <DEDUP_REMOVED lines=10> */
.L_x_681:
[----:B------:R-:W-:Y:S05]  /*1c7a0*/  BSYNC B0 ;  /* 0x0000000000007941 */ /* 0x000fea0003800000 */
.L_x_680:
[-C--:B------:R-:W-:Y:S01]  /*1c7b0*/  IMAD R2, R7, R3.reuse, RZ ;  /* 0x0000000307027224 */ /* 0x080fe200078e02ff */
[----:B------:R-:W-:Y:S04]  /*1c7c0*/  BSSY B0, `(.L_x_682) ;  /* 0x0000151000007945 */ /* 0x000fe80003800000 */
[C---:B------:R-:W-:Y:S01]  /*1c7d0*/  VIADDMNMX R3, R2.reuse, R3, R4, PT ;  /* 0x0000000302037246 */ /* 0x040fe20003800104 */
[----:B------:R-:W-:-:S04]  /*1c7e0*/  IMAD R2, R2, 0x60, -R9 ;  /* 0x0000006002027824 */ /* 0x000fc800078e0a09 */
[----:B------:R-:W-:Y:S01]  /*1c7f0*/  IMAD R3, R3, 0x60, -R9 ;  /* 0x0000006003037824 */ /* 0x000fe200078e0a09 */
[----:B------:R-:W-:-:S04]  /*1c800*/  VIMNMX R2, RZ, R2, !PT ;  /* 0x00000002ff027248 */ /* 0x000fc80007fe0100 */
[----:B------:R-:W-:-:S04]  /*1c810*/  VIMNMX R3, R3, R6, PT ;  /* 0x0000000603037248 */ /* 0x000fc80003fe0100 */
[----:B------:R-:W-:-:S13]  /*1c820*/  ISETP.GT.AND P0, PT, R3, R2, PT ;  /* 0x000000020300720c */ /* 0x000fda0003f04270 */
[----:B------:R-:W-:Y:S02]  /*1c830*/  @P0 VIADD R8, R3, 0x5f ;  /* 0x0000005f03080836 */ /* 0x000fe40000000000 */
[----:B------:R-:W-:-:S04]  /*1c840*/  IMAD.WIDE.U32 R2, R2, -0x55555555, RZ ;  /* 0xaaaaaaab02027825 */ /* 0x000fc800078e00ff */
[----:B------:R-:W-:Y:S01]  /*1c850*/  @P0 IMAD.HI R8, R8, 0x2aaaaaab, RZ ;  /* 0x2aaaaaab08080827 */ /* 0x000fe200078e02ff */
[----:B------:R-:W-:-:S04]  /*1c860*/  SHF.R.U32.HI R6, RZ, 0x6, R3 ;  /* 0x00000006ff067819 */ /* 0x000fc80000011603 */
[----:B------:R-:W-:Y:S01]  /*1c870*/  @P0 SHF.R.U32.HI R2, RZ, 0x1f, R8 ;  /* 0x0000001fff020819 */ /* 0x000fe20000011608 */
[----:B------:R-:W-:-:S03]  /*1c880*/  IMAD.MOV.U32 R3, RZ, RZ, R6 ;  /* 0x000000ffff037224 */ /* 0x000fc600078e0006 */
[----:B------:R-:W-:Y:S02]  /*1c890*/  @P0 LEA.HI.SX32 R3, R8, R2, 0x1c ;  /* 0x0000000208030211 */ /* 0x000fe400078fe2ff */
[----:B------:R-:W-:Y:S02]  /*1c8a0*/  PLOP3.LUT P0, PT, PT, PT, PT, 0x80, 0x0 ;  /* 0x000000000000781c */ /* 0x000fe40003f0f070 */
[----:B------:R-:W-:-:S13]  /*1c8b0*/  ISETP.GT.AND P3, PT, R3, R6, PT ;  /* 0x000000060300720c */ /* 0x000fda0003f64270 */
[----:B------:R-:W-:Y:S05]  /*1c8c0*/  @!P3 BRA `(.L_x_683) ;  /* 0x000000140000b947 */ /* 0x000fea0003800000 */
[----:B------:R-:W-:Y:S01]  /*1c8d0*/  UMOV UR4, 0xffffffff ;  /* 0xffffffff00047882 */ /* 0x000fe20000000000 */
[----:B------:R-:W-:Y:S02]  /*1c8e0*/  SEL R2, R31, RZ, !P2 ;  /* 0x000000ff1f027207 */ /* 0x000fe40005000000 */
[----:B------:R-:W-:Y:S05]  /*1c8f0*/  BRA.DIV UR4, `(.L_x_684) ;  /* 0x0000006a04c07947 */ /* 0x000fea000b800000 */
[----:B------:R-:W0:Y:S02]  /*1c900*/  S2R R8, SR_TID.X ;  /* 0x0000000000087919 */ /* 0x000e240000002100 */
[----:B0-----:R-:W-:-:S04]  /*1c910*/  SHF.R.U32.HI R8, RZ, 0x5, R8 ;  /* 0x00000005ff087819 */ /* 0x001fc80000011608 */
[----:B------:R-:W-:-:S05]  /*1c920*/  LOP3.LUT R8, R8, 0x3, RZ, 0xc0, !PT ;  /* 0x0000000308087812 */ /* 0x000fca00078ec0ff */
[----:B------:R0:W1:Y:S02]  /*1c930*/  SHFL.IDX PT, R14, R8, RZ, 0x1f ;  /* 0x00001fff080e7589 */ /* 0x00006400000e0000 */
.L_x_837:
[----:B-1----:R-:W-:Y:S02]  /*1c940*/  ISETP.NE.AND P0, PT, R14, RZ, PT ;  /* 0x000000ff0e00720c */ /* 0x002fe40003f05270 */
[----:B------:R-:W-:-:S11]  /*1c950*/  PLOP3.LUT P6, PT, PT, PT, PT, 0x8, 0x0 ;  /* 0x000000000000781c */ /* 0x000fd60003fce170 */
[----:B------:R-:W-:Y:S05]  /*1c960*/  @P0 BRA `(.L_x_685) ;  /* 0x00000000000c0947 */ /* 0x000fea0003800000 */
[----:B------:R-:W-:-:S03]  /*1c970*/  UMOV UR4, 0xffffffff ;  /* 0xffffffff00047882 */ /* 0x000fc60000000000 */
[----:B------:R-:W-:Y:S05]  /*1c980*/  BRA.DIV UR4, `(.L_x_686) ;  /* 0x0000006a04d07947 */ /* 0x000fea000b800000 */
[----:B------:R-:W-:-:S13]  /*1c990*/  ELECT P6, URZ, PT ;  /* 0x00000000003f782f */ /* 0x000fda00038c0000 */
.L_x_685:
[----:B0-----:R-:W2:Y:S01]  /*1c9a0*/  LDL R8, [R1+0x2c] ;  /* 0x00002c0001087983 */ /* 0x001ea20000100800 */
[----:B------:R-:W-:Y:S01]  /*1c9b0*/  BSSY B1, `(.L_x_687) ;  /* 0x0000008000017945 */ /* 0x000fe20003800000 */
[----:B--2---:R-:W-:-:S05]  /*1c9c0*/  VIADD R8, R8, 0x1 ;  /* 0x0000000108087836 */ /* 0x004fca0000000000 */
[----:B------:R-:W-:-:S04]  /*1c9d0*/  LEA.HI R9, R8, R8, RZ, 0x1 ;  /* 0x0000000808097211 */ /* 0x000fc800078f08ff */
[----:B------:R-:W-:-:S05]  /*1c9e0*/  LOP3.LUT R9, R9, 0xfffffffe, RZ, 0xc0, !PT ;  /* 0xfffffffe09097812 */ /* 0x000fca00078ec0ff */
[----:B------:R-:W-:-:S05]  /*1c9f0*/  IMAD.IADD R8, R8, 0x1, -R9 ;  /* 0x0000000108087824 */ /* 0x000fca00078e0a09 */
[----:B------:R-:W-:-:S04]  /*1ca00*/  SHF.L.U32 R8, R8, 0x1f, RZ ;  /* 0x0000001f08087819 */ /* 0x000fc800000006ff */
[----:B------:R-:W0:Y:S02]  /*1ca10*/  SYNCS.PHASECHK.TRANS64.TRYWAIT P0, [R22+URZ+0x30820], R8 ;  /* 0x03082008160075a7 */ /* 0x000e24000800017f */
[----:B0-----:R-:W-:Y:S05]  /*1ca20*/  @!P0 BRA `(.L_x_688) ;  /* 0x0000006800c88947 */ /* 0x001fea0003800000 */
.L_x_840:
[----:B------:R-:W-:Y:S05]  /*1ca30*/  BSYNC B1 ;  /* 0x0000000000017941 */ /* 0x000fea0003800000 */
.L_x_687:
[----:B------:R-:W-:Y:S04]  /*1ca40*/  BSSY B1, `(.L_x_689) ;  /* 0x000008b000017945 */ /* 0x000fe80003800000 */
[----:B------:R-:W-:Y:S05]  /*1ca50*/  @!P6 BRA `(.L_x_690) ;  /* 0x000000080024e947 */ /* 0x000fea0003800000 */
[----:B------:R-:W-:Y:S01]  /*1ca60*/  IMAD R12, R27, 0x8, R22 ;  /* 0x000000081b0c7824 */ /* 0x000fe200078e0216 */
[----:B------:R-:W-:Y:S01]  /*1ca70*/  SHF.L.U32 R11, R29, 0x1f, RZ ;  /* 0x0000001f1d0b7819 */ /* 0x000fe200000006ff */
[----:B------:R-:W1:Y:S01]  /*1ca80*/  S2R R9, SR_TID.X ;  /* 0x0000000000097919 */ /* 0x000e620000002100 */
[----:B------:R-:W-:Y:S02]  /*1ca90*/  BSSY B2, `(.L_x_691) ;  /* 0x0000005000027945 */ /* 0x000fe40003800000 */
[----:B------:R-:W2:Y:S01]  /*1caa0*/  SYNCS.PHASECHK.TRANS64.TRYWAIT P0, [R12+URZ+0x308a0], R11 ;  /* 0x0308a00b0c0075a7 */ /* 0x000ea2000800017f */
[----:B-1----:R-:W-:-:S04]  /*1cab0*/  LOP3.LUT R9, R9, 0x7f, RZ, 0xc0, !PT ;  /* 0x0000007f09097812 */ /* 0x002fc800078ec0ff */
[----:B------:R-:W-:Y:S01]  /*1cac0*/  ISETP.NE.AND P2, PT, R9, RZ, PT ;  /* 0x000000ff0900720c */ /* 0x000fe20003f45270 */
[----:B--2---:R-:W-:-:S12]  /*1cad0*/  @!P0 BRA `(.L_x_692) ;  /* 0x0000006800b08947 */ /* 0x004fd80003800000 */
.L_x_841:
[----:B------:R-:W-:Y:S05]  /*1cae0*/  BSYNC B2 ;  /* 0x0000000000027941 */ /* 0x000fea0003800000 */
.L_x_691:
[----:B------:R-:W-:Y:S04]  /*1caf0*/  BSSY B2, `(.L_x_693) ;  /* 0x0000009000027945 */ /* 0x000fe80003800000 */
[----:B------:R-:W-:Y:S05]  /*1cb00*/  @P2 BRA `(.L_x_694) ;  /* 0x00000000001c2947 */ /* 0x000fea0003800000 */
[----:B------:R-:W2:Y:S01]  /*1cb10*/  S2R R9, SR_TID.X ;  /* 0x0000000000097919 */ /* 0x000ea20000002100 */
[----:B0-----:R-:W-:-:S04]  /*1cb20*/  IMAD.MOV.U32 R8, RZ, RZ, 0x9000 ;  /* 0x00009000ff087424 */ /* 0x001fc800078e00ff */
[----:B------:R3:W-:Y:S01]  /*1cb30*/  SYNCS.ARRIVE.TRANS64 RZ, [R12+URZ+0x30890], R8 ;  /* 0x030890080cff79a7 */ /* 0x0007e2000800003f */
[----:B--2---:R-:W-:-:S04]  /*1cb40*/  LOP3.LUT R9, R9, 0x1f, RZ, 0xc0, !PT ;  /* 0x0000001f09097812 */ /* 0x004fc800078ec0ff */
[----:B------:R-:W-:-:S13]  /*1cb50*/  ISETP.NE.AND P0, PT, R9, RZ, PT ;  /* 0x000000ff0900720c */ /* 0x000fda0003f05270 */
[----:B---3--:R-:W-:Y:S05]  /*1cb60*/  @!P0 BRA `(.L_x_694) ;  /* 0x0000000000048947 */ /* 0x008fea0003800000 */
[----:B------:R-:W-:Y:S01]  /*1cb70*/  BPT.TRAP 0x1 ;  /* 0x000000040000795c */ /* 0x000fe20000300000 */
.L_x_694:
[----:B------:R-:W-:Y:S05]  /*1cb80*/  BSYNC B2 ;  /* 0x0000000000027941 */ /* 0x000fea0003800000 */
.L_x_693:
[----:B------:R-:W-:Y:S01]  /*1cb90*/  IMAD.MOV.U32 R25, RZ, RZ, RZ ;  /* 0x000000ffff197224 */ /* 0x000fe200078e00ff */
[----:B------:R-:W-:Y:S01]  /*1cba0*/  UIADD3 UR4, UP0, UR36, 0x570, URZ ;  /* 0x0000057024047890 */ /* 0x000fe2000ff1e03f */
[----:B------:R-:W-:Y:S01]  /*1cbb0*/  IMAD R9, R3, 0x60, R0 ;  /* 0x0000006003097824 */ /* 0x000fe200078e0200 */
[----:B------:R-:W-:Y:S01]  /*1cbc0*/  PLOP3.LUT P0, PT, PT, PT, PT, 0x80, 0x0 ;  /* 0x000000000000781c */ /* 0x000fe20003f0f070 */
[----:B------:R-:W-:Y:S01]  /*1cbd0*/  IMAD R10, R27, 0x9000, R22 ;  /* 0x000090001b0a7824 */ /* 0x000fe200078e0216 */
[----:B------:R-:W-:Y:S01]  /*1cbe0*/  R2UR UR10, R25 ;  /* 0x00000000190a72ca */ /* 0x000fe200000e0000 */
[----:B------:R-:W-:Y:S01]  /*1cbf0*/  VIADD R9, R9, 0xffffffa0 ;  /* 0xffffffa009097836 */ /* 0x000fe20000000000 */
[----:B------:R-:W-:Y:S01]  /*1cc00*/  UIADD3.X UR5, URZ, UR37, URZ, UP0, !UPT ;  /* 0x000000253f057290 */ /* 0x000fe200087fe43f */
[----:B0-----:R-:W-:Y:S01]  /*1cc10*/  VIADD R8, R12, 0x30890 ;  /* 0x000308900c087836 */ /* 0x001fe20000000000 */
[----:B------:R-:W-:Y:S01]  /*1cc20*/  UMOV UR6, 0x0 ;  /* 0x0000000000067882 */ /* 0x000fe20000000000 */
[----:B------:R-:W-:Y:S01]  /*1cc30*/  VIADD R13, R10, 0x1e400 ;  /* 0x0001e4000a0d7836 */ /* 0x000fe20000000000 */
[----:B------:R-:W-:-:S09]  /*1cc40*/  UMOV UR7, 0x12f00000 ;  /* 0x12f0000000077882 */ /* 0x000fd20000000000 */
.L_x_695:
[----:B------:R-:W-:-:S13]  /*1cc50*/  @P0 ELECT P3, URZ, PT ;  /* 0x00000000003f082f */ /* 0x000fda0003860000 */
[----:B------:R-:W-:Y:S02]  /*1cc60*/  @P3 R2UR UR13, R2 ;  /* 0x00000000020d32ca */ /* 0x000fe400000e0000 */
[----:B------:R-:W-:Y:S02]  /*1cc70*/  @P3 R2UR UR12, R18 ;  /* 0x00000000120c32ca */ /* 0x000fe400000e0000 */
[----:B------:R-:W-:Y:S02]  /*1cc80*/  @P3 R2UR UR11, R9 ;  /* 0x00000000090b32ca */ /* 0x000fe400000e0000 */
[----:B------:R-:W-:Y:S02]  /*1cc90*/  @P3 R2UR UR9, R8 ;  /* 0x00000000080932ca */ /* 0x000fe400000e0000 */
[----:B------:R-:W-:Y:S02]  /*1cca0*/  @P3 R2UR UR8, R13 ;  /* 0x000000000d0832ca */ /* 0x000fe400000e0000 */
[----:B------:R-:W-:-:S02]  /*1ccb0*/  @P3 PLOP3.LUT P0, PT, P3, PT, PT, 0x8, 0x0 ;  /* 0x000000000000381c */ /* 0x000fc40001f0e170 */
[----:B------:R-:W-:-:S09]  /*1ccc0*/  PLOP3.LUT P3, PT, PT, PT, PT, 0x8, 0x0 ;  /* 0x000000000000781c */ /* 0x000fd20003f6e170 */
[----:B------:R0:W-:Y:S02]  /*1ccd0*/  UTMALDG.4D [UR8], [UR4], desc[UR6] ;  /* 0x00000608040075b4 */ /* 0x0001e40008019000 */
[----:B0-----:R-:W-:Y:S05]  /*1cce0*/  @P0 BRA.U.ANY `(.L_x_695) ;  /* 0xfffffffd00d80947 */ /* 0x001fea000393ffff */
[----:B------:R-:W-:Y:S01]  /*1ccf0*/  IMAD.MOV.U32 R21, RZ, RZ, 0x40 ;  /* 0x00000040ff157424 */ /* 0x000fe200078e00ff */
[----:B------:R-:W-:Y:S01]  /*1cd00*/  PLOP3.LUT P0, PT, PT, PT, PT, 0x80, 0x0 ;  /* 0x000000000000781c */ /* 0x000fe20003f0f070 */
[----:B------:R-:W-:Y:S01]  /*1cd10*/  VIADD R13, R10, 0x21400 ;  /* 0x000214000a0d7836 */ /* 0x000fe20000000000 */
[----:B------:R-:W-:Y:S01]  /*1cd20*/  UMOV UR6, 0x0 ;  /* 0x0000000000067882 */ /* 0x000fe20000000000 */
[----:B------:R-:W-:Y:S01]  /*1cd30*/  UMOV UR7, 0x12f00000 ;  /* 0x12f0000000077882 */ /* 0x000fe20000000000 */
[----:B------:R-:W-:-:S15]  /*1cd40*/  R2UR UR10, R21 ;  /* 0x00000000150a72ca */ /* 0x000fde00000e0000 */
.L_x_696:
        /* <DEDUP_REMOVED lines=16> */
.L_x_697:
        /* <DEDUP_REMOVED lines=10> */
[----:B------:R-:W0:Y:S01]  /*1cef0*/  SYNCS.PHASECHK.TRANS64.TRYWAIT P0, [R12+URZ+0x308c0], R11 ;  /* 0x0308c00b0c0075a7 */ /* 0x000e22000800017f */
[----:B------:R-:W-:Y:S04]  /*1cf00*/  BSSY B2, `(.L_x_698) ;  /* 0x0000002000027945 */ /* 0x000fe80003800000 */
[----:B0-----:R-:W-:Y:S05]  /*1cf10*/  @!P0 BRA `(.L_x_699) ;  /* 0x0000006400b48947 */ /* 0x001fea0003800000 */
.L_x_842:
[----:B------:R-:W-:Y:S05]  /*1cf20*/  BSYNC B2 ;  /* 0x0000000000027941 */ /* 0x000fea0003800000 */
.L_x_698:
[----:B------:R-:W-:Y:S01]  /*1cf30*/  BSSY B2, `(.L_x_700) ;  /* 0x000000b000027945 */ /* 0x000fe20003800000 */
[----:B------:R-:W-:Y:S02]  /*1cf40*/  IMAD.MOV.U32 R14, RZ, RZ, 0x0 ;  /* 0x00000000ff0e7424 */ /* 0x000fe400078e00ff */
[----:B------:R-:W-:Y:S01]  /*1cf50*/  IMAD.MOV.U32 R15, RZ, RZ, 0x12f00000 ;  /* 0x12f00000ff0f7424 */ /* 0x000fe200078e00ff */
[----:B------:R-:W-:Y:S06]  /*1cf60*/  @P2 BRA `(.L_x_701) ;  /* 0x00000000001c2947 */ /* 0x000fec0003800000 */
[----:B------:R-:W2:Y:S01]  /*1cf70*/  S2R R8, SR_TID.X ;  /* 0x0000000000087919 */ /* 0x000ea20000002100 */
[----:B01----:R-:W-:-:S04]  /*1cf80*/  IMAD.MOV.U32 R11, RZ, RZ, 0x9000 ;  /* 0x00009000ff0b7424 */ /* 0x003fc800078e00ff */
[----:B------:R3:W-:Y:S01]  /*1cf90*/  SYNCS.ARRIVE.TRANS64 RZ, [R12+URZ+0x308b0], R11 ;  /* 0x0308b00b0cff79a7 */ /* 0x0007e2000800003f */
[----:B--2---:R-:W-:-:S04]  /*1cfa0*/  LOP3.LUT R8, R8, 0x1f, RZ, 0xc0, !PT ;  /* 0x0000001f08087812 */ /* 0x004fc800078ec0ff */
[----:B------:R-:W-:-:S13]  /*1cfb0*/  ISETP.NE.AND P0, PT, R8, RZ, PT ;  /* 0x000000ff0800720c */ /* 0x000fda0003f05270 */
[----:B---3--:R-:W-:Y:S05]  /*1cfc0*/  @!P0 BRA `(.L_x_701) ;  /* 0x0000000000048947 */ /* 0x008fea0003800000 */
[----:B------:R-:W-:Y:S01]  /*1cfd0*/  BPT.TRAP 0x1 ;  /* 0x000000040000795c */ /* 0x000fe20000300000 */
.L_x_701:
[----:B------:R-:W-:Y:S05]  /*1cfe0*/  BSYNC B2 ;  /* 0x0000000000027941 */ /* 0x000fea0003800000 */
.L_x_700:
[----:B------:R-:W-:Y:S01]  /*1cff0*/  R2UR UR10, R25 ;  /* 0x00000000190a72ca */ /* 0x000fe200000e0000 */
[----:B------:R-:W-:Y:S01]  /*1d000*/  UIADD3 UR4, UP0, UR36, 0x670, URZ ;  /* 0x0000067024047890 */ /* 0x000fe2000ff1e03f */
[----:B------:R-:W-:Y:S01]  /*1d010*/  R2UR UR6, R14 ;  /* 0x000000000e0672ca */ /* 0x000fe200000e0000 */
[----:B------:R-:W-:Y:S01]  /*1d020*/  VIADD R8, R10, 0x400 ;  /* 0x000004000a087836 */ /* 0x000fe20000000000 */
[----:B------:R-:W-:Y:S01]  /*1d030*/  R2UR UR7, R15 ;  /* 0x000000000f0772ca */ /* 0x000fe200000e0000 */
[----:B------:R-:W-:Y:S01]  /*1d040*/  UIADD3.X UR5, URZ, UR37, URZ, UP0, !UPT ;  /* 0x000000253f057290 */ /* 0x000fe200087fe43f */
[----:B------:R-:W-:Y:S02]  /*1d050*/  PLOP3.LUT P0, PT, PT, PT, PT, 0x80, 0x0 ;  /* 0x000000000000781c */ /* 0x000fe40003f0f070 */
[----:B01----:R-:W-:-:S11]  /*1d060*/  IADD3 R12, R12, 0x308b0, RZ ;  /* 0x000308b00c0c7810 */ /* 0x003fd60007ffe0ff */
.L_x_702:
        /* <DEDUP_REMOVED lines=10> */
[----:B------:R-:W-:Y:S01]  /*1d110*/  R2UR UR10, R21 ;  /* 0x00000000150a72ca */ /* 0x000fe200000e0000 */
[----:B------:R-:W-:Y:S01]  /*1d120*/  VIADD R8, R10, 0x3400 ;  /* 0x000034000a087836 */ /* 0x000fe20000000000 */
[----:B------:R-:W-:Y:S02]  /*1d130*/  R2UR UR6, R14 ;  /* 0x000000000e0672ca */ /* 0x000fe400000e0000 */
[----:B------:R-:W-:Y:S02]  /*1d140*/  R2UR UR7, R15 ;  /* 0x000000000f0772ca */ /* 0x000fe400000e0000 */
[----:B------:R-:W-:-:S13]  /*1d150*/  PLOP3.LUT P0, PT, PT, PT, PT, 0x80, 0x0 ;  /* 0x000000000000781c */ /* 0x000fda0003f0f070 */
.L_x_703:
        /* <DEDUP_REMOVED lines=15> */
.L_x_704:
        /* <DEDUP_REMOVED lines=9> */
[----:B-1----:R-:W-:Y:S05]  /*1d2e0*/  @P0 BRA.U.ANY `(.L_x_704) ;  /* 0xfffffffd00d80947 */ /* 0x002fea000393ffff */
.L_x_690:
[----:B------:R-:W-:Y:S05]  /*1d2f0*/  BSYNC B1 ;  /* 0x0000000000017941 */ /* 0x000fea0003800000 */
.L_x_689:
[----:B------:R-:W-:Y:S01]  /*1d300*/  VIADD R12, R3, 0xfffffffe ;  /* 0xfffffffe030c7836 */ /* 0x000fe20000000000 */
[----:B------:R-:W-:Y:S01]  /*1d310*/  PLOP3.LUT P0, PT, PT, PT, PT, 0x8, 0x0 ;  /* 0x000000000000781c */ /* 0x000fe20003f0e170 */
[----:B------:R-:W-:-:S03]  /*1d320*/  VIADD R27, R27, 0x1 ;  /* 0x000000011b1b7836 */ /* 0x000fc60000000000 */
[----:B------:R-:W-:Y:S02]  /*1d330*/  ISETP.GE.AND P3, PT, R12, R6, PT ;  /* 0x000000060c00720c */ /* 0x000fe40003f66270 */
[----:B------:R-:W-:-:S04]  /*1d340*/  ISETP.NE.AND P2, PT, R27, 0x2, PT ;  /* 0x000000021b00780c */ /* 0x000fc80003f45270 */
[----:B------:R-:W-:Y:S02]  /*1d350*/  SEL R3, RZ, 0x1, P2 ;  /* 0x00000001ff037807 */ /* 0x000fe40001000000 */
[----:B------:R-:W-:Y:S02]  /*1d360*/  SEL R27, R27, RZ, P2 ;  /* 0x000000ff1b1b7207 */ /* 0x000fe40001000000 */
[----:B------:R-:W-:-:S03]  /*1d370*/  LOP3.LUT R29, R29, R3, RZ, 0x3c, !PT ;  /* 0x000000031d1d7212 */ /* 0x000fc600078e3cff */
[----:B------:R-:W-:Y:S05]  /*1d380*/  @!P3 BRA `(.L_x_683) ;  /* 0x000000080050b947 */ /* 0x000fea0003800000 */
.L_x_721:
[----:B------:R-:W-:Y:S05]  /*1d390*/  YIELD ;  /* 0x0000000000007946 */ /* 0x000fea0003800000 */
        /* <DEDUP_REMOVED lines=10> */
.L_x_843:
[----:B------:R-:W-:Y:S05]  /*1d440*/  BSYNC B2 ;  /* 0x0000000000027941 */ /* 0x000fea0003800000 */
.L_x_707:
[----:B------:R-:W-:Y:S04]  /*1d450*/  BSSY B2, `(.L_x_709) ;  /* 0x0000009000027945 */ /* 0x000fe80003800000 */
[----:B------:R-:W-:Y:S05]  /*1d460*/  @P3 BRA `(.L_x_710) ;  /* 0x00000000001c3947 */ /* 0x000fea0003800000 */
[----:B0-----:R-:W0:Y:S01]  /*1d470*/  S2R R8, SR_TID.X ;  /* 0x0000000000087919 */ /* 0x001e220000002100 */
[----:B------:R-:W-:-:S04]  /*1d480*/  IMAD.MOV.U32 R3, RZ, RZ, 0x9000 ;  /* 0x00009000ff037424 */ /* 0x000fc800078e00ff */
[----:B------:R2:W-:Y:S01]  /*1d490*/  SYNCS.ARRIVE.TRANS64 RZ, [R11+URZ+0x30890], R3 ;  /* 0x030890030bff79a7 */ /* 0x0005e2000800003f */
[----:B0-----:R-:W-:-:S04]  /*1d4a0*/  LOP3.LUT R8, R8, 0x1f, RZ, 0xc0, !PT ;  /* 0x0000001f08087812 */ /* 0x001fc800078ec0ff */
[----:B------:R-:W-:-:S13]  /*1d4b0*/  ISETP.NE.AND P2, PT, R8, RZ, PT ;  /* 0x000000ff0800720c */ /* 0x000fda0003f45270 */
[----:B--2---:R-:W-:Y:S05]  /*1d4c0*/  @!P2 BRA `(.L_x_710) ;  /* 0x000000000004a947 */ /* 0x004fea0003800000 */
[----:B------:R-:W-:Y:S01]  /*1d4d0*/  BPT.TRAP 0x1 ;  /* 0x000000040000795c */ /* 0x000fe20000300000 */
.L_x_710:
[----:B------:R-:W-:Y:S05]  /*1d4e0*/  BSYNC B2 ;  /* 0x0000000000027941 */ /* 0x000fea0003800000 */
.L_x_709:
[----:B------:R-:W-:Y:S01]  /*1d4f0*/  IMAD.MOV.U32 R20, RZ, RZ, RZ ;  /* 0x000000ffff147224 */ /* 0x000fe200078e00ff */
[----:B------:R-:W-:Y:S01]  /*1d500*/  UIADD3 UR4, UP0, UR36, 0x570, URZ ;  /* 0x0000057024047890 */ /* 0x000fe2000ff1e03f */
[----:B------:R-:W-:Y:S01]  /*1d510*/  IMAD R9, R27, 0x9000, R22 ;  /* 0x000090001b097824 */ /* 0x000fe200078e0216 */
[----:B------:R-:W-:Y:S01]  /*1d520*/  PLOP3.LUT P2, PT, PT, PT, PT, 0x80, 0x0 ;  /* 0x000000000000781c */ /* 0x000fe20003f4f070 */
[----:B0-----:R-:W-:Y:S01]  /*1d530*/  IMAD R8, R12, 0x60, R0 ;  /* 0x000000600c087824 */ /* 0x001fe200078e0200 */
[----:B------:R-:W-:Y:S01]  /*1d540*/  R2UR UR10, R20 ;  /* 0x00000000140a72ca */ /* 0x000fe200000e0000 */
[----:B------:R-:W-:Y:S01]  /*1d550*/  VIADD R3, R11, 0x30890 ;  /* 0x000308900b037836 */ /* 0x000fe20000000000 */
[----:B------:R-:W-:Y:S01]  /*1d560*/  UIADD3.X UR5, URZ, UR37, URZ, UP0, !UPT ;  /* 0x000000253f057290 */ /* 0x000fe200087fe43f */
[----:B------:R-:W-:Y:S01]  /*1d570*/  VIADD R13, R9, 0x1e400 ;  /* 0x0001e400090d7836 */ /* 0x000fe20000000000 */
[----:B------:R-:W-:Y:S01]  /*1d580*/  UMOV UR6, 0x0 ;  /* 0x0000000000067882 */ /* 0x000fe20000000000 */
[----:B------:R-:W-:-:S10]  /*1d590*/  UMOV UR7, 0x12f00000 ;  /* 0x12f0000000077882 */ /* 0x000fd40000000000 */
.L_x_711:
        /* <DEDUP_REMOVED lines=16> */
.L_x_712:
        /* <DEDUP_REMOVED lines=16> */
.L_x_713:
        /* <DEDUP_REMOVED lines=13> */
.L_x_844:
[----:B------:R-:W-:Y:S05]  /*1d870*/  BSYNC B2 ;  /* 0x0000000000027941 */ /* 0x000fea0003800000 */
.L_x_714:
[----:B------:R-:W-:Y:S01]  /*1d880*/  BSSY B2, `(.L_x_716) ;  /* 0x000000b000027945 */ /* 0x000fe20003800000 */
[----:B------:R-:W-:Y:S02]  /*1d890*/  IMAD.MOV.U32 R14, RZ, RZ, 0x0 ;  /* 0x00000000ff0e7424 */ /* 0x000fe400078e00ff */
[----:B------:R-:W-:Y:S01]  /*1d8a0*/  IMAD.MOV.U32 R15, RZ, RZ, 0x12f00000 ;  /* 0x12f00000ff0f7424 */ /* 0x000fe200078e00ff */
[----:B------:R-:W-:Y:S06]  /*1d8b0*/  @P3 BRA `(.L_x_717) ;  /* 0x00000000001c3947 */ /* 0x000fec0003800000 */
[----:B------:R-:W2:Y:S01]  /*1d8c0*/  S2R R13, SR_TID.X ;  /* 0x00000000000d7919 */ /* 0x000ea20000002100 */
[----:B------:R-:W-:-:S04]  /*1d8d0*/  IMAD.MOV.U32 R3, RZ, RZ, 0x9000 ;  /* 0x00009000ff037424 */ /* 0x000fc800078e00ff */
[----:B------:R3:W-:Y:S01]  /*1d8e0*/  SYNCS.ARRIVE.TRANS64 RZ, [R11+URZ+0x308b0], R3 ;  /* 0x0308b0030bff79a7 */ /* 0x0007e2000800003f */
[----:B--2---:R-:W-:-:S04]  /*1d8f0*/  LOP3.LUT R13, R13, 0x1f, RZ, 0xc0, !PT ;  /* 0x0000001f0d0d7812 */ /* 0x004fc800078ec0ff */
[----:B------:R-:W-:-:S13]  /*1d900*/  ISETP.NE.AND P2, PT, R13, RZ, PT ;  /* 0x000000ff0d00720c */ /* 0x000fda0003f45270 */
[----:B---3--:R-:W-:Y:S05]  /*1d910*/  @!P2 BRA `(.L_x_717) ;  /* 0x000000000004a947 */ /* 0x008fea0003800000 */
[----:B------:R-:W-:Y:S01]  /*1d920*/  BPT.TRAP 0x1 ;  /* 0x000000040000795c */ /* 0x000fe20000300000 */
.L_x_717:
[----:B------:R-:W-:Y:S05]  /*1d930*/  BSYNC B2 ;  /* 0x0000000000027941 */ /* 0x000fea0003800000 */
.L_x_716:
[----:B------:R-:W-:Y:S01]  /*1d940*/  R2UR UR10, R20 ;  /* 0x00000000140a72ca */ /* 0x000fe200000e0000 */
[----:B------:R-:W-:Y:S01]  /*1d950*/  UIADD3 UR4, UP0, UR36, 0x670, URZ ;  /* 0x0000067024047890 */ /* 0x000fe2000ff1e03f */
[----:B------:R-:W-:Y:S01]  /*1d960*/  R2UR UR6, R14 ;  /* 0x000000000e0672ca */ /* 0x000fe200000e0000 */
[----:B01----:R-:W-:Y:S01]  /*1d970*/  VIADD R11, R11, 0x308b0 ;  /* 0x000308b00b0b7836 */ /* 0x003fe20000000000 */
[----:B------:R-:W-:Y:S01]  /*1d980*/  R2UR UR7, R15 ;  /* 0x000000000f0772ca */ /* 0x000fe200000e0000 */
[----:B------:R-:W-:Y:S01]  /*1d990*/  VIADD R3, R9, 0x400 ;  /* 0x0000040009037836 */ /* 0x000fe20000000000 */
[----:B------:R-:W-:Y:S01]  /*1d9a0*/  PLOP3.LUT P2, PT, PT, PT, PT, 0x80, 0x0 ;  /* 0x000000000000781c */ /* 0x000fe20003f4f070 */
[----:B------:R-:W-:-:S12]  /*1d9b0*/  UIADD3.X UR5, URZ, UR37, URZ, UP0, !UPT ;  /* 0x000000253f057290 */ /* 0x000fd800087fe43f */
.L_x_718:
        /* <DEDUP_REMOVED lines=15> */
.L_x_719:
        /* <DEDUP_REMOVED lines=15> */
.L_x_720:
        /* <DEDUP_REMOVED lines=10> */
.L_x_706:
[----:B------:R-:W-:Y:S05]  /*1dc40*/  BSYNC B1 ;  /* 0x0000000000017941 */ /* 0x000fea0003800000 */
.L_x_705:
[C---:B------:R-:W-:Y:S01]  /*1dc50*/  ISETP.GT.AND P3, PT, R12.reuse, R6, PT ;  /* 0x000000060c00720c */ /* 0x040fe20003f64270 */
[----:B------:R-:W-:Y:S02]  /*1dc60*/  VIADD R27, R27, 0x1 ;  /* 0x000000011b1b7836 */ /* 0x000fe40000000000 */
[----:B------:R-:W-:-:S03]  /*1dc70*/  VIADD R12, R12, 0xffffffff ;  /* 0xffffffff0c0c7836 */ /* 0x000fc60000000000 */
[----:B------:R-:W-:-:S04]  /*1dc80*/  ISETP.NE.AND P2, PT, R27, 0x2, PT ;  /* 0x000000021b00780c */ /* 0x000fc80003f45270 */
[----:B------:R-:W-:Y:S02]  /*1dc90*/  SEL R3, RZ, 0x1, P2 ;  /* 0x00000001ff037807 */ /* 0x000fe40001000000 */
[----:B------:R-:W-:Y:S02]  /*1dca0*/  SEL R27, R27, RZ, P2 ;  /* 0x000000ff1b1b7207 */ /* 0x000fe40001000000 */
[----:B------:R-:W-:Y:S01]  /*1dcb0*/  LOP3.LUT R29, R29, R3, RZ, 0x3c, !PT ;  /* 0x000000031d1d7212 */ /* 0x000fe200078e3cff */
[----:B------:R-:W-:Y:S06]  /*1dcc0*/  @P3 BRA `(.L_x_721) ;  /* 0xfffffff400b03947 */ /* 0x000fec000383ffff */
.L_x_683:
[----:B------:R-:W-:Y:S05]  /*1dcd0*/  BSYNC B0 ;  /* 0x0000000000007941 */ /* 0x000fea0003800000 */
.L_x_682:
[----:B------:R-:W-:Y:S05]  /*1dce0*/  @!P0 WARPSYNC.ALL ;  /* 0x0000000000008948 */ /* 0x000fea0003800000 */
[----:B------:R-:W-:Y:S01]  /*1dcf0*/  @!P0 BAR.SYNC.DEFER_BLOCKING 0xc, 0x180 ;  /* 0x0306000000008b1d */ /* 0x000fe20000010000 */
[----:B------:R-:W-:-:S05]  /*1dd00*/  IMAD.MOV.U32 R0, RZ, RZ, RZ ;  /* 0x000000ffff007224 */ /* 0x000fca00078e00ff */
[----:B------:R-:W-:Y:S04]  /*1dd10*/  BSSY B0, `(.L_x_722) ;  /* 0x000001e000007945 */ /* 0x000fe80003800000 */
[----:B------:R-:W-:Y:S05]  /*1dd20*/  @!P1 BRA `(.L_x_723) ;  /* 0x0000000000709947 */ /* 0x000fea0003800000 */
[----:B------:R-:W-:-:S13]  /*1dd30*/  ISETP.NE.AND P0, PT, R5, RZ, PT ;  /* 0x000000ff0500720c */ /* 0x000fda0003f05270 */
[----:B------:R-:W1:Y:S02]  /*1dd40*/  @!P0 LDC R5, c[0x0][0x9f0] ;  /* 0x00027c00ff058b82 */ /* 0x000e640000000800 */
[-C--:B-1----:R-:W-:Y:S02]  /*1dd50*/  IABS R0, R5.reuse ;  /* 0x0000000500007213 */ /* 0x082fe40000000000 */
[----:B0-----:R-:W-:Y:S02]  /*1dd60*/  IABS R8, R5 ;  /* 0x0000000500087213 */ /* 0x001fe40000000000 */
[----:B------:R-:W0:Y:S02]  /*1dd70*/  I2F.RP R9, R0 ;  /* 0x0000000000097306 */ /* 0x000e240000209400 */
[----:B------:R-:W-:-:S06]  /*1dd80*/  IADD3 R8, RZ, -R8, RZ ;  /* 0x80000008ff087210 */ /* 0x000fcc0007ffe0ff */
[----:B0-----:R-:W0:Y:S02]  /*1dd90*/  MUFU.RCP R9, R9 ;  /* 0x0000000900097308 */ /* 0x001e240000001000 */
[----:B0-----:R-:W-:-:S06]  /*1dda0*/  VIADD R10, R9, 0xffffffe ;  /* 0x0ffffffe090a7836 */ /* 0x001fcc0000000000 */
[----:B------:R-:W0:Y:S02]  /*1ddb0*/  F2I.FTZ.U32.TRUNC.NTZ R3, R10 ;  /* 0x0000000a00037305 */ /* 0x000e24000021f000 */
[----:B0-----:R-:W-:-:S04]  /*1ddc0*/  IMAD.MOV R2, RZ, RZ, -R3 ;  /* 0x000000ffff027224 */ /* 0x001fc800078e0a03 */
[----:B------:R-:W-:Y:S02]  /*1ddd0*/  IMAD R6, R2, R0, RZ ;  /* 0x0000000002067224 */ /* 0x000fe400078e02ff */
[----:B------:R-:W-:-:S04]  /*1dde0*/  IMAD.MOV.U32 R2, RZ, RZ, RZ ;  /* 0x000000ffff027224 */ /* 0x000fc800078e00ff */
[----:B------:R-:W-:Y:S01]  /*1ddf0*/  IMAD.HI.U32 R6, R3, R6, R2 ;  /* 0x0000000603067227 */ /* 0x000fe200078e0002 */
[----:B------:R-:W-:-:S04]  /*1de00*/  IADD3 R3, R4, -0x1, R5 ;  /* 0xffffffff04037810 */ /* 0x000fc80007ffe005 */
[----:B------:R-:W-:Y:S02]  /*1de10*/  IABS R2, R3 ;  /* 0x0000000300027213 */ /* 0x000fe40000000000 */
[----:B------:R-:W-:-:S03]  /*1de20*/  LOP3.LUT R3, R3, R5, RZ, 0x3c, !PT ;  /* 0x0000000503037212 */ /* 0x000fc600078e3cff */
[----:B------:R-:W-:Y:S01]  /*1de30*/  IMAD.HI.U32 R6, R6, R2, RZ ;  /* 0x0000000206067227 */ /* 0x000fe200078e00ff */
[----:B------:R-:W-:-:S03]  /*1de40*/  ISETP.GE.AND P2, PT, R3, RZ, PT ;  /* 0x000000ff0300720c */ /* 0x000fc60003f46270 */
        /* <DEDUP_REMOVED lines=10> */
.L_x_723:
[----:B------:R-:W-:Y:S05]  /*1def0*/  BSYNC B0 ;  /* 0x0000000000007941 */ /* 0x000fea0003800000 */
.L_x_722:
[-C--:B------:R-:W-:Y:S01]  /*1df00*/  IMAD R3, R7, R0.reuse, RZ ;  /* 0x0000000007037224 */ /* 0x080fe200078e02ff */
[----:B------:R-:W-:Y:S04]  /*1df10*/  BSSY B7, `(.L_x_724) ;  /* 0x0000373000077945 */ /* 0x000fe80003800000 */
[----:B------:R-:W-:Y:S01]  /*1df20*/  VIADDMNMX R2, R3, R0, R4, PT ;  /* 0x0000000003027246 */ /* 0x000fe20003800104 */
[----:B------:R1:W-:Y:S03]  /*1df30*/  STL [R1+0x8], R3 ;  /* 0x0000080301007387 */ /* 0x0003e60000100800 */
[----:B------:R-:W-:Y:S01]  /*1df40*/  ISETP.GT.AND P0, PT, R2, R3, PT ;  /* 0x000000030200720c */ /* 0x000fe20003f04270 */
[----:B------:R1:W-:-:S12]  /*1df50*/  STL [R1+0x1c], R2 ;  /* 0x00001c0201007387 */ /* 0x0003d80000100800 */
[----:B-1----:R-:W-:Y:S05]  /*1df60*/  @P0 BRA `(.L_x_725) ;  /* 0x0000000000440947 */ /* 0x002fea0003800000 */
[----:B------:R-:W1:Y:S02]  /*1df70*/  S2R R2, SR_TID.X ;  /* 0x0000000000027919 */ /* 0x000e640000002100 */
[----:B-1----:R-:W-:-:S04]  /*1df80*/  LOP3.LUT R2, R2, 0x7f, RZ, 0xc0, !PT ;  /* 0x0000007f02027812 */ /* 0x002fc800078ec0ff */
[----:B------:R-:W-:-:S13]  /*1df90*/  ISETP.NE.AND P0, PT, R2, RZ, PT ;  /* 0x000000ff0200720c */ /* 0x000fda0003f05270 */
[----:B------:R-:W-:Y:S05]  /*1dfa0*/  @P0 BRA `(.L_x_726) ;  /* 0x0000003400a40947 */ /* 0x000fea0003800000 */
[----:B------:R-:W1:Y:S01]  /*1dfb0*/  S2R R5, SR_LANEID ;  /* 0x0000000000057919 */ /* 0x000e620000000000 */
[----:B------:R-:W-:Y:S01]  /*1dfc0*/  VOTEU.ANY UR4, UPT, PT ;  /* 0x0000000000047886 */ /* 0x000fe200038e0100 */
[----:B------:R-:W2:Y:S01]  /*1dfd0*/  LDC.64 R2, c[0x0][0xc60] ;  /* 0x00031800ff027b82 */ /* 0x000ea20000000a00 */
[----:B------:R-:W1:Y:S02]  /*1dfe0*/  FLO.U32 R0, UR4 ;  /* 0x0000000400007d00 */ /* 0x000e6400080e0000 */
[----:B-1----:R-:W-:-:S06]  /*1dff0*/  ISETP.EQ.U32.AND P0, PT, R0, R5, PT ;  /* 0x000000050000720c */ /* 0x002fcc0003f02070 */
[----:B------:R-:W2:Y:S07]  /*1e000*/  POPC R5, UR4 ;  /* 0x0000000400057d09 */ /* 0x000eae0008000000 */
[----:B--2---:R-:W2:Y:S01]  /*1e010*/  @P0 ATOMG.E.ADD.STRONG.GPU PT, R3, desc[UR48][R2.64], R5 ;  /* 0x00000005020309a8 */ /* 0x004ea200081ee1f0 */
[----:B------:R-:W1:Y:S02]  /*1e020*/  S2R R4, SR_LTMASK ;  /* 0x0000000000047919 */ /* 0x000e640000003900 */
[----:B-1----:R-:W-:-:S04]  /*1e030*/  LOP3.LUT R4, R4, UR4, RZ, 0xc0, !PT ;  /* 0x0000000404047c12 */ /* 0x002fc8000f8ec0ff */
[----:B------:R-:W1:Y:S01]  /*1e040*/  POPC R7, R4 ;  /* 0x0000000400077309 */ /* 0x000e620000000000 */
[----:B--2---:R-:W1:Y:S02]  /*1e050*/  SHFL.IDX PT, R0, R3, R0, 0x1f ;  /* 0x00001f0003007589 */ /* 0x004e6400000e0000 */
[----:B-1----:R-:W-:Y:S01]  /*1e060*/  IADD3 R16, R0, UR38, R7 ;  /* 0x0000002600107c10 */ /* 0x002fe2000fffe007 */
[----:B------:R-:W-:Y:S06]  /*1e070*/  BRA `(.L_x_726) ;  /* 0x0000003400707947 */ /* 0x000fec0003800000 */
.L_x_725:
        /* <DEDUP_REMOVED lines=8> */
[----:B------:R-:W-:Y:S02]  /*1e100*/  IMAD.U32 R4, RZ, RZ, UR6 ;  /* 0x00000006ff047e24 */ /* 0x000fe4000f8e00ff */
[----:B------:R-:W1:Y:S01]  /*1e110*/  LDC.64 R2, c[0x4][R2] ;  /* 0x0100000002027b82 */ /* 0x000e620000000a00 */
[----:B------:R-:W-:Y:S02]  /*1e120*/  IMAD.U32 R5, RZ, RZ, UR7 ;  /* 0x00000007ff057e24 */ /* 0x000fe4000f8e00ff */
[----:B------:R-:W-:Y:S02]  /*1e130*/  IMAD.U32 R6, RZ, RZ, UR8 ;  /* 0x00000008ff067e24 */ /* 0x000fe4000f8e00ff */
[----:B------:R-:W-:-:S02]  /*1e140*/  IMAD.U32 R7, RZ, RZ, UR9 ;  /* 0x00000009ff077e24 */ /* 0x000fc4000f8e00ff */
[----:B------:R-:W-:Y:S02]  /*1e150*/  IMAD.U32 R10, RZ, RZ, UR4 ;  /* 0x00000004ff0a7e24 */ /* 0x000fe4000f8e00ff */
[----:B------:R-:W-:Y:S02]  /*1e160*/  IMAD.U32 R11, RZ, RZ, UR5 ;  /* 0x00000005ff0b7e24 */ /* 0x000fe4000f8e00ff */
[----:B0-----:R-:W-:Y:S02]  /*1e170*/  IMAD.MOV.U32 R8, RZ, RZ, 0x70 ;  /* 0x00000070ff087424 */ /* 0x001fe400078e00ff */
[----:B------:R-:W-:Y:S02]  /*1e180*/  IMAD.MOV.U32 R12, RZ, RZ, 0x1 ;  /* 0x00000001ff0c7424 */ /* 0x000fe400078e00ff */
[----:B------:R-:W-:-:S07]  /*1e190*/  IMAD.MOV.U32 R13, RZ, RZ, RZ ;  /* 0x000000ffff0d7224 */ /* 0x000fce00078e00ff */
[----:B------:R-:W-:-:S07]  /*1e1a0*/  LEPC R20, `(.L_x_728) ;  /* 0x000000001014794e */ /* 0x000fce0000000000 */
[----:B-1----:R-:W-:Y:S05]  /*1e1b0*/  CALL.ABS.NOINC R2 ;  /* 0x0000000002007343 */ /* 0x002fea0003c00000 */
.L_x_728:
[----:B------:R-:W-:Y:S05]  /*1e1c0*/  BSYNC B6 ;  /* 0x0000000000067941 */ /* 0x000fea0003800000 */
.L_x_727:
        /* <DEDUP_REMOVED lines=8> */
[----:B------:R1:W2:Y:S01]  /*1e250*/  LDC.64 R2, c[0x4][R25] ;  /* 0x0100000019027b82 */ /* 0x0002a20000000a00 */
[----:B------:R-:W-:Y:S02]  /*1e260*/  IMAD.U32 R4, RZ, RZ, UR6 ;  /* 0x00000006ff047e24 */ /* 0x000fe4000f8e00ff */
[----:B------:R-:W-:Y:S02]  /*1e270*/  IMAD.U32 R5, RZ, RZ, UR7 ;  /* 0x00000007ff057e24 */ /* 0x000fe4000f8e00ff */
[----:B------:R-:W-:Y:S02]  /*1e280*/  IMAD.U32 R6, RZ, RZ, UR8 ;  /* 0x00000008ff067e24 */ /* 0x000fe4000f8e00ff */
[----:B------:R-:W-:-:S02]  /*1e290*/  IMAD.U32 R7, RZ, RZ, UR9 ;  /* 0x00000009ff077e24 */ /* 0x000fc4000f8e00ff */
[----:B------:R-:W-:Y:S02]  /*1e2a0*/  IMAD.U32 R10, RZ, RZ, UR4 ;  /* 0x00000004ff0a7e24 */ /* 0x000fe4000f8e00ff */
[----:B------:R-:W-:Y:S02]  /*1e2b0*/  IMAD.U32 R11, RZ, RZ, UR5 ;  /* 0x00000005ff0b7e24 */ /* 0x000fe4000f8e00ff */
[----:B0-----:R-:W-:Y:S02]  /*1e2c0*/  IMAD.MOV.U32 R8, RZ, RZ, 0x70 ;  /* 0x00000070ff087424 */ /* 0x001fe400078e00ff */
[----:B------:R-:W-:Y:S02]  /*1e2d0*/  IMAD.MOV.U32 R12, RZ, RZ, 0x1 ;  /* 0x00000001ff0c7424 */ /* 0x000fe400078e00ff */
[----:B-1----:R-:W-:-:S07]  /*1e2e0*/  IMAD.MOV.U32 R13, RZ, RZ, RZ ;  /* 0x000000ffff0d7224 */ /* 0x002fce00078e00ff */
[----:B------:R-:W-:-:S07]  /*1e2f0*/  LEPC R20, `(.L_x_731) ;  /* 0x000000001014794e */ /* 0x000fce0000000000 */
[----:B--2---:R-:W-:Y:S05]  /*1e300*/  CALL.ABS.NOINC R2 ;  /* 0x0000000002007343 */ /* 0x004fea0003c00000 */
.L_x_731:
        /* <DEDUP_REMOVED lines=15> */
.L_x_730:
[----:B------:R-:W-:Y:S05]  /*1e400*/  BSYNC B6 ;  /* 0x0000000000067941 */ /* 0x000fea0003800000 */
.L_x_729:
[----:B------:R-:W2:Y:S01]  /*1e410*/  LDL R25, [R1+0x1c] ;  /* 0x00001c0001197983 */ /* 0x000ea20000100800 */
[----:B------:R-:W-:Y:S01]  /*1e420*/  ULDC.64 UR4, c[0x0][0x9f8] ;  /* 0x00027e0000047ab9 */ /* 0x000fe20000000a00 */
[----:B------:R-:W1:Y:S02]  /*1e430*/  LDC R6, c[0x0][0x430] ;  /* 0x00010c00ff067b82 */ /* 0x000e640000000800 */
[----:B0-----:R-:W3:Y:S01]  /*1e440*/  LDL R8, [R1+0x4] ;  /* 0x0000040001087983 */ /* 0x001ee20000100800 */
[----:B------:R-:W-:-:S03]  /*1e450*/  ISETP.NE.U32.AND P0, PT, RZ, UR4, PT ;  /* 0x00000004ff007c0c */ /* 0x000fc6000bf05070 */
[----:B------:R-:W4:Y:S01]  /*1e460*/  LDL R4, [R1+0xc] ;  /* 0x00000c0001047983 */ /* 0x000f220000100800 */
[----:B------:R-:W-:-:S03]  /*1e470*/  ISETP.NE.AND.EX P0, PT, RZ, UR5, PT, P0 ;  /* 0x00000005ff007c0c */ /* 0x000fc6000bf05300 */
[----:B------:R-:W4:Y:S04]  /*1e480*/  LDL R21, [R1+0x3c] ;  /* 0x00003c0001157983 */ /* 0x000f280000100800 */
[----:B------:R-:W4:Y:S01]  /*1e490*/  LDL.LU R20, [R1] ;  /* 0x0000000001147983 */ /* 0x000f220000300800 */
[----:B------:R-:W0:Y:S05]  /*1e4a0*/  S2R R0, SR_TID.X ;  /* 0x0000000000007919 */ /* 0x000e2a0000002100 */
[----:B------:R-:W-:Y:S01]  /*1e4b0*/  @P0 IADD3 R2, P1, R23, UR4, RZ ;  /* 0x0000000417020c10 */ /* 0x000fe2000ff3e0ff */
[----:B------:R-:W-:-:S03]  /*1e4c0*/  ULDC UR4, c[0x0][0x2f4] ;  /* 0x0000bd0000047ab9 */ /* 0x000fc60000000800 */
[----:B------:R-:W-:-:S05]  /*1e4d0*/  @P0 IADD3.X R3, R24, UR5, RZ, P1, !PT ;  /* 0x0000000518030c10 */ /* 0x000fca0008ffe4ff */
[----:B------:R0:W4:Y:S01]  /*1e4e0*/  @P0 LDG.E R31, desc[UR48][R2.64] ;  /* 0x00000030021f0981 */ /* 0x000122000c1e1900 */
[----:B------:R-:W0:Y:S01]  /*1e4f0*/  S2R R7, SR_TID.X ;  /* 0x0000000000077919 */ /* 0x000e220000002100 */
[----:B-1----:R-:W-:-:S13]  /*1e500*/  ISETP.NE.AND P1, PT, R6, 0x1, PT ;  /* 0x000000010600780c */ /* 0x002fda0003f25270 */
[----:B------:R-:W1:Y:S01]  /*1e510*/  @P1 LDC R5, c[0x0][0x434] ;  /* 0x00010d00ff051b82 */ /* 0x000e620000000800 */
[----:B0-----:R-:W-:-:S04]  /*1e520*/  LOP3.LUT R0, R0, 0x7f, RZ, 0xc0, !PT ;  /* 0x0000007f00007812 */ /* 0x001fc800078ec0ff */
[----:B------:R-:W-:-:S03]  /*1e530*/  SHF.R.U32.HI R0, RZ, 0x3, R0 ;  /* 0x00000003ff007819 */ /* 0x000fc60000011600 */
[----:B------:R-:W0:Y:S01]  /*1e540*/  @P1 LDC R2, c[0x0][0x438] ;  /* 0x00010e00ff021b82 */ /* 0x000e220000000800 */
[----:B------:R-:W-:-:S05]  /*1e550*/  IMAD.SHL.U32 R7, R7, 0x10, RZ ;  /* 0x0000001007077824 */ /* 0x000fca00078e00ff */
[----:B------:R-:W-:Y:S02]  /*1e560*/  LOP3.LUT R7, R0, 0x70, R7, 0xf8, !PT ;  /* 0x0000007000077812 */ /* 0x000fe400078ef807 */
[----:B------:R-:W-:Y:S01]  /*1e570*/  ISETP.GE.AND P2, PT, R35, UR4, PT ;  /* 0x0000000423007c0c */ /* 0x000fe2000bf46270 */
[----:B------:R-:W-:Y:S01]  /*1e580*/  UMOV UR5, 0xffffffff ;  /* 0xffffffff00057882 */ /* 0x000fe20000000000 */
[----:B--2---:R-:W-:-:S04]  /*1e590*/  VIADD R25, R25, 0xffffffff ;  /* 0xffffffff19197836 */ /* 0x004fc80000000000 */
[----:B------:R-:W-:-:S05]  /*1e5a0*/  IMAD R0, R25, 0x60, R7 ;  /* 0x0000006019007824 */ /* 0x000fca00078e0207 */
[C---:B---3--:R-:W-:Y:S01]  /*1e5b0*/  ISETP.GE.AND P0, PT, R0.reuse, R8, PT ;  /* 0x000000080000720c */ /* 0x048fe20003f06270 */
[----:B----4-:R-:W-:-:S03]  /*1e5c0*/  IMAD.IADD R0, R0, 0x1, R4 ;  /* 0x0000000100007824 */ /* 0x010fc600078e0204 */
[----:B------:R-:W-:Y:S01]  /*1e5d0*/  ISETP.GT.U32.OR P0, PT, R7, 0x5f, P0 ;  /* 0x0000005f0700780c */ /* 0x000fe20000704470 */
[----:B-1----:R-:W-:-:S04]  /*1e5e0*/  @P1 IMAD.HI.U32 R3, R0, R5, RZ ;  /* 0x0000000500031227 */ /* 0x002fc800078e00ff */
[----:B------:R-:W-:Y:S01]  /*1e5f0*/  IMAD.MOV.U32 R4, RZ, RZ, R0 ;  /* 0x000000ffff047224 */ /* 0x000fe200078e0000 */
[----:B0-----:R-:W-:-:S07]  /*1e600*/  @P1 SHF.R.U32.HI R4, RZ, R2, R3 ;  /* 0x00000002ff041219 */ /* 0x001fce0000011603 */
[----:B------:R-:W0:Y:S01]  /*1e610*/  @!P0 LDC.64 R2, c[0x0][0x428] ;  /* 0x00010a00ff028b82 */ /* 0x000e220000000a00 */
[----:B------:R-:W-:Y:S01]  /*1e620*/  IMAD.MOV R5, RZ, RZ, -R4 ;  /* 0x000000ffff057224 */ /* 0x000fe200078e0a04 */
[----:B------:R-:W-:-:S03]  /*1e630*/  SHF.R.S32.HI R8, RZ, 0x1f, R31 ;  /* 0x0000001fff087819 */ /* 0x000fc6000001141f */
[----:B------:R-:W-:Y:S01]  /*1e640*/  IMAD R0, R6, R5, R0 ;  /* 0x0000000506007224 */ /* 0x000fe200078e0200 */
[--C-:B------:R-:W-:Y:S01]  /*1e650*/  @!P0 SHF.R.S32.HI R5, RZ, 0x1f, R4.reuse ;  /* 0x0000001fff058819 */ /* 0x100fe20000011404 */
[-C--:B0-----:R-:W-:Y:S02]  /*1e660*/  @!P0 IMAD R6, R8, R2.reuse, RZ ;  /* 0x0000000208068224 */ /* 0x081fe400078e02ff */
[----:B------:R-:W-:-:S04]  /*1e670*/  @!P0 IMAD.WIDE.U32 R4, R31, R2, R4 ;  /* 0x000000021f048225 */ /* 0x000fc800078e0004 */
[----:B------:R-:W-:Y:S02]  /*1e680*/  @!P0 IMAD R6, R31, R3, R6 ;  /* 0x000000031f068224 */ /* 0x000fe400078e0206 */
[----:B------:R-:W0:Y:S02]  /*1e690*/  @!P0 LDC.64 R2, c[0x0][0x418] ;  /* 0x00010600ff028b82 */ /* 0x000e240000000a00 */
[----:B------:R-:W-:Y:S01]  /*1e6a0*/  @!P0 IMAD.IADD R6, R5, 0x1, R6 ;  /* 0x0000000105068824 */ /* 0x000fe200078e0206 */
[----:B------:R-:W-:Y:S02]  /*1e6b0*/  LOP3.LUT R20, R20, 0xfffffff7, RZ, 0xc0, !PT ;  /* 0xfffffff714147812 */ /* 0x000fe400078ec0ff */
[----:B0-----:R-:W-:-:S04]  /*1e6c0*/  @!P0 LEA R2, P1, R4, R2, 0x2 ;  /* 0x0000000204028211 */ /* 0x001fc800078210ff */
[----:B------:R-:W-:Y:S01]  /*1e6d0*/  @!P0 LEA.HI.X R3, R4, R3, R6, 0x2, P1 ;  /* 0x0000000304038211 */ /* 0x000fe200008f1406 */
[----:B------:R-:W-:Y:S01]  /*1e6e0*/  IMAD.MOV.U32 R4, RZ, RZ, RZ ;  /* 0x000000ffff047224 */ /* 0x000fe200078e00ff */
[----:B------:R-:W-:-:S05]  /*1e6f0*/  ISETP.GT.U32.AND P1, PT, R7, 0x5f, PT ;  /* 0x0000005f0700780c */ /* 0x000fca0003f24070 */
[----:B------:R0:W5:Y:S01]  /*1e700*/  @!P0 LDG.E R4, desc[UR48][R2.64] ;  /* 0x0000003002048981 */ /* 0x000162000c1e1900 */
[----:B------:R-:W-:-:S07]  /*1e710*/  ISETP.NE.AND P0, PT, R21, 0x3, PT ;  /* 0x000000031500780c */ /* 0x000fce0003f05270 */
[----:B------:R-:W-:Y:S02]  /*1e720*/  @P1 LOP3.LUT R20, R20, 0x8, RZ, 0xfc, !PT ;  /* 0x0000000814141812 */ /* 0x000fe400078efcff */
[----:B------:R-:W-:Y:S02]  /*1e730*/  ISETP.GE.AND P1, PT, R32, UR4, PT ;  /* 0x0000000420007c0c */ /* 0x000fe4000bf26270 */
[----:B------:R-:W-:-:S04]  /*1e740*/  LOP3.LUT R20, R20, 0xffffffef, RZ, 0xc0, !PT ;  /* 0xffffffef14147812 */ /* 0x000fc800078ec0ff */
[----:B------:R-:W-:-:S04]  /*1e750*/  @P0 LOP3.LUT R20, R20, 0x10, RZ, 0xfc, !PT ;  /* 0x0000001014140812 */ /* 0x000fc800078efcff */
[----:B------:R-:W-:-:S04]  /*1e760*/  LOP3.LUT R20, R20, 0xfffffffb, RZ, 0xc0, !PT ;  /* 0xfffffffb14147812 */ /* 0x000fc800078ec0ff */
[----:B------:R-:W-:Y:S02]  /*1e770*/  @P1 LOP3.LUT R20, R20, 0x4, RZ, 0xfc, !PT ;  /* 0x0000000414141812 */ /* 0x000fe400078efcff */
[----:B------:R-:W-:Y:S02]  /*1e780*/  ISETP.GE.AND P1, PT, R33, UR4, PT ;  /* 0x0000000421007c0c */ /* 0x000fe4000bf26270 */
[----:B------:R-:W-:-:S04]  /*1e790*/  LOP3.LUT R20, R20, 0xfffffffe, RZ, 0xc0, !PT ;  /* 0xfffffffe14147812 */ /* 0x000fc800078ec0ff */
[----:B------:R-:W-:-:S04]  /*1e7a0*/  LOP3.LUT R20, R20, 0xfffffffd, RZ, 0xc0, !PT ;  /* 0xfffffffd14147812 */ /* 0x000fc800078ec0ff */
[----:B------:R-:W-:-:S04]  /*1e7b0*/  @P2 LOP3.LUT R20, R20, 0x2, RZ, 0xfc, !PT ;  /* 0x0000000214142812 */ /* 0x000fc800078efcff */
[----:B------:R-:W-:Y:S01]  /*1e7c0*/  @P1 LOP3.LUT R20, R20, 0x1, RZ, 0xfc, !PT ;  /* 0x0000000114141812 */ /* 0x000fe200078efcff */
[----:B------:R0:W-:Y:S04]  /*1e7d0*/  STL [R1+0x10], R8 ;  /* 0x0000100801007387 */ /* 0x0001e80000100800 */
[----:B------:R0:W-:Y:S01]  /*1e7e0*/  STL [R1], R20 ;  /* 0x0000001401007387 */ /* 0x0001e20000100800 */
[----:B------:R-:W-:Y:S05]  /*1e7f0*/  BRA.DIV UR5, `(.L_x_732) ;  /* 0x0000004e05b87947 */ /* 0x000fea000b800000 */
.L_x_847:
[----:B------:R-:W-:Y:S05]  /*1e800*/  @!P0 BRA `(.L_x_733) ;  /* 0x0000000000048947 */ /* 0x000fea0003800000 */
[----:B------:R-:W-:Y:S01]  /*1e810*/  BPT.TRAP 0x1 ;  /* 0x000000040000795c */ /* 0x000fe20000300000 */
.L_x_733:
[----:B------:R-:W-:Y:S01]  /*1e820*/  SHF.R.S32.HI R5, RZ, 0x1f, R0 ;  /* 0x0000001fff057819 */ /* 0x000fe20000011400 */
[----:B------:R-:W-:Y:S01]  /*1e830*/  ULDC.64 UR4, c[0x0][0x328] ;  /* 0x0000ca0000047ab9 */ /* 0x000fe20000000a00 */
[----:B------:R-:W-:Y:S01]  /*1e840*/  ULDC.64 UR6, c[0x0][0x318] ;  /* 0x0000c60000067ab9 */ /* 0x000fe20000000a00 */
[----:B0-----:R-:W-:Y:S01]  /*1e850*/  IMAD.WIDE.U32 R2, R0, UR4, RZ ;  /* 0x0000000400027c25 */ /* 0x001fe2000f8e00ff */
[----:B------:R-:W-:Y:S03]  /*1e860*/  BSSY B0, `(.L_x_734) ;  /* 0x0000013000007945 */ /* 0x000fe60003800000 */
[----:B------:R-:W-:-:S04]  /*1e870*/  IMAD R6, R5, UR4, RZ ;  /* 0x0000000405067c24 */ /* 0x000fc8000f8e02ff */
[----:B------:R-:W-:Y:S01]  /*1e880*/  IMAD R6, R0, UR5, R6 ;  /* 0x0000000500067c24 */ /* 0x000fe2000f8e0206 */
        /* <DEDUP_REMOVED lines=16> */
.L_x_848:
[----:B------:R-:W-:Y:S05]  /*1e990*/  BSYNC B0 ;  /* 0x0000000000007941 */ /* 0x000fea0003800000 */
.L_x_734:
[----:B------:R-:W2:Y:S01]  /*1e9a0*/  LDL R3, [R1] ;  /* 0x0000000001037983 */ /* 0x000ea20000100800 */
[----:B------:R-:W-:Y:S01]  /*1e9b0*/  ULDC.64 UR4, c[0x0][0x300] ;  /* 0x0000c00000047ab9 */ /* 0x000fe20000000a00 */
[----:B------:R-:W-:Y:S02]  /*1e9c0*/  ULDC.64 UR6, c[0x0][0x2e8] ;  /* 0x0000ba0000067ab9 */ /* 0x000fe40000000a00 */
[----:B------:R-:W3:Y:S01]  /*1e9d0*/  LDL R9, [R1+0x4] ;  /* 0x0000040001097983 */ /* 0x000ee20000100800 */
[----:B------:R-:W-:Y:S01]  /*1e9e0*/  IMAD R5, R5, UR4, RZ ;  /* 0x0000000405057c24 */ /* 0x000fe2000f8e02ff */
[----:B------:R-:W1:Y:S03]  /*1e9f0*/  S2R R8, SR_TID.X ;  /* 0x0000000000087919 */ /* 0x000e660000002100 */
[----:B------:R-:W-:Y:S01]  /*1ea00*/  IMAD R5, R0, UR5, R5 ;  /* 0x0000000500057c24 */ /* 0x000fe2000f8e0205 */
[----:B-1----:R-:W-:-:S04]  /*1ea10*/  LOP3.LUT R8, R8, 0x7f, RZ, 0xc0, !PT ;  /* 0x0000007f08087812 */ /* 0x002fc800078ec0ff */
[----:B------:R-:W-:Y:S02]  /*1ea20*/  SHF.R.U32.HI R8, RZ, 0x3, R8 ;  /* 0x00000003ff087819 */ /* 0x000fe40000011608 */
[C---:B--2---:R-:W-:Y:S02]  /*1ea30*/  LOP3.LUT P4, RZ, R3.reuse, 0x4, RZ, 0xc0, !PT ;  /* 0x0000000403ff7812 */ /* 0x044fe4000788c0ff */
[C---:B------:R-:W-:Y:S02]  /*1ea40*/  LOP3.LUT P3, RZ, R3.reuse, 0x2, RZ, 0xc0, !PT ;  /* 0x0000000203ff7812 */ /* 0x040fe4000786c0ff */
[----:B------:R-:W-:Y:S01]  /*1ea50*/  LOP3.LUT P2, RZ, R3, 0x1, RZ, 0xc0, !PT ;  /* 0x0000000103ff7812 */ /* 0x000fe2000784c0ff */
[----:B0-----:R-:W-:Y:S01]  /*1ea60*/  IMAD.WIDE.U32 R2, R0, UR4, RZ ;  /* 0x0000000400027c25 */ /* 0x001fe2000f8e00ff */
[----:B------:R-:W-:-:S03]  /*1ea70*/  ULDC.64 UR4, c[0x0][0x310] ;  /* 0x0000c40000047ab9 */ /* 0x000fc60000000a00 */
[----:B------:R-:W-:Y:S02]  /*1ea80*/  IMAD.IADD R3, R3, 0x1, R5 ;  /* 0x0000000103037824 */ /* 0x000fe400078e0205 */
[----:B------:R-:W-:Y:S02]  /*1ea90*/  IMAD R6, R6, UR4, RZ ;  /* 0x0000000406067c24 */ /* 0x000fe4000f8e02ff */
[----:B------:R-:W-:-:S04]  /*1eaa0*/  IMAD.WIDE.U32 R2, R4, UR4, R2 ;  /* 0x0000000404027c25 */ /* 0x000fc8000f8e0002 */
[----:B------:R-:W-:Y:S01]  /*1eab0*/  IMAD R6, R4, UR5, R6 ;  /* 0x0000000504067c24 */ /* 0x000fe2000f8e0206 */
[----:B------:R-:W-:Y:S01]  /*1eac0*/  ULDC.64 UR4, c[0x0][0x308] ;  /* 0x0000c20000047ab9 */ /* 0x000fe20000000a00 */
[----:B------:R-:W-:Y:S02]  /*1ead0*/  IMAD R5, R26, 0x4800, R36 ;  /* 0x000048001a057824 */ /* 0x000fe400078e0224 */
[----:B------:R-:W-:Y:S02]  /*1eae0*/  IMAD.IADD R3, R3, 0x1, R6 ;  /* 0x0000000103037824 */ /* 0x000fe400078e0206 */
[----:B---3--:R-:W-:Y:S02]  /*1eaf0*/  IMAD R6, R25, -0x60, R9 ;  /* 0xffffffa019067824 */ /* 0x008fe400078e0209 */
[----:B------:R-:W-:Y:S01]  /*1eb00*/  IMAD.WIDE.U32 R2, R18, UR4, R2 ;  /* 0x0000000412027c25 */ /* 0x000fe2000f8e0002 */
[----:B------:R-:W-:-:S03]  /*1eb10*/  UMOV UR4, 0xffffffff ;  /* 0xffffffff00047882 */ /* 0x000fc60000000000 */
[----:B------:R-:W-:Y:S01]  /*1eb20*/  IMAD R0, R18, UR5, R3 ;  /* 0x0000000512007c24 */ /* 0x000fe2000f8e0203 */
[----:B------:R-:W-:Y:S01]  /*1eb30*/  LEA R4, P0, R2, UR6, 0x1 ;  /* 0x0000000602047c11 */ /* 0x000fe2000f8008ff */
[----:B------:R-:W-:-:S03]  /*1eb40*/  IMAD.IADD R6, R6, 0x1, -R8 ;  /* 0x0000000106067824 */ /* 0x000fc600078e0a08 */
[----:B------:R-:W-:Y:S02]  /*1eb50*/  LEA.HI.X R0, R2, UR7, R0, 0x1, P0 ;  /* 0x0000000702007c11 */ /* 0x000fe400080f0c00 */
        /* <DEDUP_REMOVED lines=55> */
[----:B0-----:R-:W-:-:S04]  /*1eed0*/  @P1 LEA R3, P0, R32, R3, 0x1 ;  /* 0x0000000320031211 */ /* 0x001fc800078008ff */
[----:B-1----:R-:W-:-:S04]  /*1eee0*/  @P1 IADD3.X R2, RZ, R2, RZ, P0, !PT ;  /* 0x00000002ff021210 */ /* 0x002fc800007fe4ff */
[----:B------:R-:W-:-:S04]  /*1eef0*/  @P1 LOP3.LUT R3, R3, R2, RZ, 0x3c, !PT ;  /* 0x0000000203031212 */ /* 0x000fc800078e3cff */
[----:B------:R-:W-:-:S04]  /*1ef00*/  @P1 LOP3.LUT R2, R3, R2, RZ, 0x3c, !PT ;  /* 0x0000000203021212 */ /* 0x000fc800078e3cff */
[----:B------:R-:W-:-:S05]  /*1ef10*/  @P1 LOP3.LUT R3, R3, R2, RZ, 0x3c, !PT ;  /* 0x0000000203031212 */ /* 0x000fca00078e3cff */
[----:B------:R-:W-:Y:S04]  /*1ef20*/  @P1 LDGSTS.E.BYPASS.LTC128B.128 [R8+0x20400], desc[UR48][R2.64], !P4 ;  /* 0x2040000002081fae */ /* 0x000fe8000e101d70 */
[----:B------:R-:W-:Y:S04]  /*1ef30*/  @P1 LDGSTS.E.BYPASS.LTC128B.128 [R8+0x23400], desc[UR48][R2.64+0x80], !P3 ;  /* 0x2340008002081fae */ /* 0x000fe8000d901d70 */
[----:B------:R0:W-:Y:S04]  /*1ef40*/  @P1 LDGSTS.E.BYPASS.LTC128B.128 [R8+0x26400], desc[UR48][R2.64+0x100], !P2 ;  /* 0x2640010002081fae */ /* 0x0001e8000d101d70 */
[----:B0-2---:R0:W1:Y:S02]  /*1ef50*/  SHFL.IDX PT, R2, R4, 0x5, 0x181f ;  /* 0x00b81f0004027f89 */ /* 0x00506400000e0000 */
.L_x_862:
        /* <DEDUP_REMOVED lines=12> */
.L_x_737:
[----:B------:R-:W-:Y:S02]  /*1f020*/  PLOP3.LUT P1, PT, P1, P0, PT, 0xa2, 0x0 ;  /* 0x000000000000781c */ /* 0x000fe40000f21472 */
[----:B------:R-:W-:-:S08]  /*1f030*/  @P0 R2UR P1, UR4, R7 ;  /* 0x00000000070402ca */ /* 0x000fd00000020000 */
[----:B------:R-:W-:-:S05]  /*1f040*/  @P0 PLOP3.LUT P0, PT, P1, PT, PT, 0x80, 0x0 ;  /* 0x000000000000081c */ /* 0x000fca0000f0f070 */
[----:B------:R-:W-:Y:S01]  /*1f050*/  @!P1 SYNCS.ARRIVE.TRANS64.RED.A0T1 RZ, [UR4+0x30830], RZ ;  /* 0x030830ffffff99a7 */ /* 0x000fe20008200404 */
[----:B------:R-:W-:Y:S07]  /*1f060*/  @!P1 ARRIVES.LDGSTSBAR.64.TRANSCNT [UR4+0x30830] ;  /* 0x03083000ff0099b0 */ /* 0x000fee0008000a84 */
[----:B------:R-:W-:Y:S05]  /*1f070*/  @P0 BRA.U.ANY `(.L_x_737) ;  /* 0xfffffffd00e80947 */ /* 0x000fea000393ffff */
[----:B------:R-:W-:Y:S01]  /*1f080*/  NOP ;  /* 0x0000000000007918 */ /* 0x000fe20000000000 */
[----:B------:R-:W2:Y:S02]  /*1f090*/  LDL R0, [R1+0x3c] ;  /* 0x00003c0001007983 */ /* 0x000ea40000100800 */
[----:B--2---:R-:W-:-:S13]  /*1f0a0*/  ISETP.NE.AND P2, PT, R0, 0x3, PT ;  /* 0x000000030000780c */ /* 0x004fda0003f45270 */
[----:B------:R-:W-:Y:S05]  /*1f0b0*/  @!P2 BRA `(.L_x_738) ;  /* 0x000000000004a947 */ /* 0x000fea0003800000 */
[----:B------:R-:W-:Y:S01]  /*1f0c0*/  BPT.TRAP 0x1 ;  /* 0x000000040000795c */ /* 0x000fe20000300000 */
.L_x_738:
[----:B-1----:R1:W5:Y:S01]  /*1f0d0*/  LDL.LU R3, [R1+0x20] ;  /* 0x0000200001037983 */ /* 0x0023620000300800 */
[----:B------:R1:W-:Y:S02]  /*1f0e0*/  SYNCS.ARRIVE.TRANS64.A1T0 RZ, [R7+URZ+0x30830], RZ ;  /* 0x030830ff07ff79a7 */ /* 0x0003e4000810003f */
[----:B------:R-:W-:Y:S05]  /*1f0f0*/  WARPSYNC.ALL ;  /* 0x0000000000007948 */ /* 0x000fea0003800000 */
[----:B------:R-:W-:Y:S01]  /*1f100*/  ULDC.64 UR6, c[0x0][0xa00] ;  /* 0x0002800000067ab9 */ /* 0x000fe20000000a00 */
[----:B------:R-:W-:Y:S01]  /*1f110*/  ULDC.64 UR4, c[0x0][0x298] ;  /* 0x0000a60000047ab9 */ /* 0x000fe20000000a00 */
[----:B------:R-:W-:Y:S01]  /*1f120*/  BAR.SYNC.DEFER_BLOCKING 0x8, 0x180 ;  /* 0x0206000000007b1d */ /* 0x000fe20000010000 */
[----:B------:R-:W-:Y:S01]  /*1f130*/  ISETP.NE.U32.AND P0, PT, RZ, UR6, PT ;  /* 0x00000006ff007c0c */ /* 0x000fe2000bf05070 */
[----:B0-----:R-:W-:Y:S01]  /*1f140*/  IMAD.WIDE.U32 R4, R34, UR4, RZ ;  /* 0x0000000422047c25 */ /* 0x001fe2000f8e00ff */
[----:B------:R-:W-:-:S02]  /*1f150*/  SHF.R.S32.HI R0, RZ, 0x1f, R34 ;  /* 0x0000001fff007819 */ /* 0x000fc40000011422 */
[----:B------:R-:W-:Y:S01]  /*1f160*/  ISETP.NE.AND.EX P0, PT, RZ, UR7, PT, P0 ;  /* 0x00000007ff007c0c */ /* 0x000fe2000bf05300 */
[----:B------:R-:W-:Y:S01]  /*1f170*/  VIADD R2, R22, 0x12400 ;  /* 0x0001240016027836 */ /* 0x000fe20000000000 */
[----:B------:R-:W-:Y:S01]  /*1f180*/  BSSY B6, `(.L_x_739) ;  /* 0x000001a000067945 */ /* 0x000fe20003800000 */
[----:B------:R-:W-:Y:S01]  /*1f190*/  IMAD R0, R0, UR4, RZ ;  /* 0x0000000400007c24 */ /* 0x000fe2000f8e02ff */
[----:B------:R-:W-:-:S03]  /*1f1a0*/  SEL R30, R30, RZ, !P0 ;  /* 0x000000ff1e1e7207 */ /* 0x000fc60004000000 */
[----:B------:R-:W-:-:S04]  /*1f1b0*/  IMAD R0, R34, UR5, R0 ;  /* 0x0000000522007c24 */ /* 0x000fc8000f8e0200 */
[----:B------:R-:W-:Y:S01]  /*1f1c0*/  IMAD.IADD R34, R5, 0x1, R0 ;  /* 0x0000000105227824 */ /* 0x000fe200078e0200 */
[----:B-----5:R-:W-:Y:S02]  /*1f1d0*/  SEL R3, R3, RZ, !P0 ;  /* 0x000000ff03037207 */ /* 0x020fe40004000000 */
[----:B------:R-:W-:-:S03]  /*1f1e0*/  LOP3.LUT P0, RZ, R2, 0x3ff, RZ, 0xc0, !PT ;  /* 0x000003ff02ff7812 */ /* 0x000fc6000780c0ff */
[----:B------:R0:W-:Y:S04]  /*1f1f0*/  STL [R1+0x30], R3 ;  /* 0x0000300301007387 */ /* 0x0001e80000100800 */
[----:B------:R0:W-:Y:S06]  /*1f200*/  STL.64 [R1+0x20], R4 ;  /* 0x0000200401007387 */ /* 0x0001ec0000100a00 */
[----:B------:R-:W-:Y:S05]  /*1f210*/  @!P0 BRA `(.L_x_740) ;  /* 0x0000000000408947 */ /* 0x000fea0003800000 */
[----:B------:R-:W-:Y:S01]  /*1f220*/  MOV R2, 0x0 ;  /* 0x0000000000027802 */ /* 0x000fe20000000f00 */
[----:B------:R-:W-:Y:S01]  /*1f230*/  ULDC.64 UR4, c[0x4][0x88] ;  /* 0x0100220000047ab9 */ /* 0x000fe20000000a00 */
[----:B------:R-:W-:Y:S01]  /*1f240*/  ULDC.64 UR6, c[0x4][0x90] ;  /* 0x0100240000067ab9 */ /* 0x000fe20000000a00 */
[----:B------:R-:W-:Y:S01]  /*1f250*/  ULDC.64 UR8, c[0x4][0x20] ;  /* 0x0100080000087ab9 */ /* 0x000fe20000000a00 */
[----:B0-----:R-:W-:Y:S02]  /*1f260*/  IMAD.U32 R4, RZ, RZ, UR4 ;  /* 0x00000004ff047e24 */ /* 0x001fe4000f8e00ff */
[----:B------:R-:W0:Y:S01]  /*1f270*/  LDC.64 R2, c[0x4][R2] ;  /* 0x0100000002027b82 */ /* 0x000e220000000a00 */
[----:B------:R-:W-:Y:S02]  /*1f280*/  IMAD.U32 R5, RZ, RZ, UR5 ;  /* 0x00000005ff057e24 */ /* 0x000fe4000f8e00ff */
[----:B------:R-:W-:Y:S02]  /*1f290*/  IMAD.U32 R6, RZ, RZ, UR6 ;  /* 0x00000006ff067e24 */ /* 0x000fe4000f8e00ff */
[----:B-1----:R-:W-:-:S02]  /*1f2a0*/  IMAD.U32 R7, RZ, RZ, UR7 ;  /* 0x00000007ff077e24 */ /* 0x002fc4000f8e00ff */
[----:B------:R-:W-:Y:S02]  /*1f2b0*/  IMAD.U32 R10, RZ, RZ, UR8 ;  /* 0x00000008ff0a7e24 */ /* 0x000fe4000f8e00ff */
[----:B------:R-:W-:Y:S02]  /*1f2c0*/  IMAD.U32 R11, RZ, RZ, UR9 ;  /* 0x00000009ff0b7e24 */ /* 0x000fe4000f8e00ff */
[----:B------:R-:W-:Y:S02]  /*1f2d0*/  IMAD.MOV.U32 R8, RZ, RZ, 0x70 ;  /* 0x00000070ff087424 */ /* 0x000fe400078e00ff */
[----:B------:R-:W-:Y:S02]  /*1f2e0*/  IMAD.MOV.U32 R12, RZ, RZ, 0x1 ;  /* 0x00000001ff0c7424 */ /* 0x000fe400078e00ff */
[----:B------:R-:W-:-:S07]  /*1f2f0*/  IMAD.MOV.U32 R13, RZ, RZ, RZ ;  /* 0x000000ffff0d7224 */ /* 0x000fce00078e00ff */
[----:B------:R-:W-:-:S07]  /*1f300*/  LEPC R20, `(.L_x_740) ;  /* 0x000000001014794e */ /* 0x000fce0000000000 */
[----:B0-----:R-:W-:Y:S05]  /*1f310*/  CALL.ABS.NOINC R2 ;  /* 0x0000000002007343 */ /* 0x001fea0003c00000 */
.L_x_740:
[----:B------:R-:W-:Y:S05]  /*1f320*/  BSYNC B6 ;  /* 0x0000000000067941 */ /* 0x000fea0003800000 */
.L_x_739:
[----:B------:R-:W2:Y:S01]  /*1f330*/  LDL.LU R20, [R1+0x30] ;  /* 0x0000300001147983 */ /* 0x000ea20000300800 */
[----:B------:R-:W-:Y:S01]  /*1f340*/  ULDC.64 UR4, c[0x0][0x2d8] ;  /* 0x0000b60000047ab9 */ /* 0x000fe20000000a00 */
[----:B------:R-:W3:Y:S02]  /*1f350*/  LDC R8, c[0x0][0x448] ;  /* 0x00011200ff087b82 */ /* 0x000ee40000000800 */
[----:B0-----:R-:W4:Y:S04]  /*1f360*/  LDL.LU.64 R2, [R1+0x20] ;  /* 0x0000200001027983 */ /* 0x001f280000300a00 */
[----:B------:R0:W5:Y:S01]  /*1f370*/  LDL R10, [R1+0x28] ;  /* 0x00002800010a7983 */ /* 0x0001620000100800 */
[----:B---3--:R-:W-:Y:S01]  /*1f380*/  ISETP.NE.AND P0, PT, R8, 0x1, PT ;  /* 0x000000010800780c */ /* 0x008fe20003f05270 */
[----:B------:R-:W-:-:S02]  /*1f390*/  IMAD.SHL.U32 R4, R17, 0x80, RZ ;  /* 0x0000008011047824 */ /* 0x000fc400078e00ff */
[----:B----4-:R-:W-:Y:S02]  /*1f3a0*/  IMAD.MOV.U32 R3, RZ, RZ, R34 ;  /* 0x000000ffff037224 */ /* 0x010fe400078e0022 */
[----:B------:R-:W-:-:S04]  /*1f3b0*/  IMAD.WIDE.U32 R2, R18, UR4, R2 ;  /* 0x0000000412027c25 */ /* 0x000fc8000f8e0002 */
[----:B------:R-:W-:Y:S01]  /*1f3c0*/  IMAD R3, R18, UR5, R3 ;  /* 0x0000000512037c24 */ /* 0x000fe2000f8e0203 */
[----:B------:R-:W-:Y:S02]  /*1f3d0*/  ULDC.64 UR4, c[0x0][0x2e0] ;  /* 0x0000b80000047ab9 */ /* 0x000fe40000000a00 */
[----:B--2---:R-:W-:Y:S02]  /*1f3e0*/  IMAD R5, R20, UR4, RZ ;  /* 0x0000000414057c24 */ /* 0x004fe4000f8e02ff */
[----:B------:R-:W2:Y:S01]  /*1f3f0*/  S2R R20, SR_TID.X ;  /* 0x0000000000147919 */ /* 0x000ea20000002100 */
[----:B------:R-:W-:-:S04]  /*1f400*/  IMAD.WIDE.U32 R2, R30, UR4, R2 ;  /* 0x000000041e027c25 */ /* 0x000fc8000f8e0002 */
[----:B------:R-:W-:Y:S01]  /*1f410*/  IMAD R0, R30, UR5, R5 ;  /* 0x000000051e007c24 */ /* 0x000fe2000f8e0205 */
[----:B------:R-:W-:Y:S01]  /*1f420*/  ULDC.64 UR4, c[0x0][0x2d0] ;  /* 0x0000b40000047ab9 */ /* 0x000fe20000000a00 */
[----:B------:R-:W1:Y:S01]  /*1f430*/  @P0 LDC R5, c[0x0][0x44c] ;  /* 0x00011300ff050b82 */ /* 0x000e620000000800 */
[----:B--2---:R-:W-:-:S04]  /*1f440*/  LOP3.LUT R20, R20, 0x7f, RZ, 0xc0, !PT ;  /* 0x0000007f14147812 */ /* 0x004fc800078ec0ff */
[----:B------:R-:W-:Y:S02]  /*1f450*/  SHF.R.U32.HI R21, RZ, 0x3, R20 ;  /* 0x00000003ff157819 */ /* 0x000fe40000011614 */
[----:B------:R-:W2:Y:S01]  /*1f460*/  S2R R20, SR_TID.X ;  /* 0x0000000000147919 */ /* 0x000ea20000002100 */
[----:B------:R-:W-:Y:S02]  /*1f470*/  IMAD.IADD R3, R3, 0x1, R0 ;  /* 0x0000000103037824 */ /* 0x000fe400078e0200 */
[----:B------:R-:W3:Y:S01]  /*1f480*/  @P0 LDC R0, c[0x0][0x450] ;  /* 0x00011400ff000b82 */ /* 0x000ee20000000800 */
[----:B--2---:R-:W-:-:S05]  /*1f490*/  IMAD.SHL.U32 R20, R20, 0x10, RZ ;  /* 0x0000001014147824 */ /* 0x004fca00078e00ff */
[----:B------:R-:W-:-:S04]  /*1f4a0*/  LOP3.LUT R20, R21, 0x70, R20, 0xf8, !PT ;  /* 0x0000007015147812 */ /* 0x000fc800078ef814 */
[----:B------:R-:W-:-:S05]  /*1f4b0*/  LOP3.LUT R6, R20, R4, RZ, 0xfc, !PT ;  /* 0x0000000414067212 */ /* 0x000fca00078efcff */
[----:B-1----:R-:W-:-:S04]  /*1f4c0*/  @P0 IMAD.HI.U32 R7, R6, R5, RZ ;  /* 0x0000000506070227 */ /* 0x002fc800078e00ff */
[----:B------:R-:W-:Y:S01]  /*1f4d0*/  IMAD.MOV.U32 R5, RZ, RZ, R6 ;  /* 0x000000ffff057224 */ /* 0x000fe200078e0006 */
[----:B---3--:R-:W-:Y:S01]  /*1f4e0*/  @P0 SHF.R.U32.HI R5, RZ, R0, R7 ;  /* 0x00000000ff050219 */ /* 0x008fe20000011607 */
[----:B------:R-:W1:Y:S04]  /*1f4f0*/  S2R R20, SR_TID.X ;  /* 0x0000000000147919 */ /* 0x000e680000002100 */
        /* <DEDUP_REMOVED lines=12> */
[----:B------:R-:W-:Y:S02]  /*1f5c0*/  ULDC.64 UR4, c[0x0][0x280] ;  /* 0x0000a00000047ab9 */ /* 0x000fe40000000a00 */
[----:B------:R-:W-:Y:S01]  /*1f5d0*/  LEA R0, P0, R2, UR4, 0x1 ;  /* 0x0000000402007c11 */ /* 0x000fe2000f8008ff */
[----:B------:R-:W-:Y:S01]  /*1f5e0*/  IMAD.IADD R5, R3, 0x1, R5 ;  /* 0x0000000103057824 */ /* 0x000fe200078e0205 */
[----:B------:R-:W-:Y:S01]  /*1f5f0*/  ULDC UR4, c[0x0][0x2b8] ;  /* 0x0000ae0000047ab9 */ /* 0x000fe20000000800 */
[----:B-1----:R-:W-:-:S03]  /*1f600*/  LOP3.LUT R20, R20, 0x7f, RZ, 0xc0, !PT ;  /* 0x0000007f14147812 */ /* 0x002fc600078ec0ff */
[----:B------:R-:W-:Y:S01]  /*1f610*/  LEA.HI.X R5, R2, UR5, R5, 0x1, P0 ;  /* 0x0000000502057c11 */ /* 0x000fe200080f0c05 */
[----:B------:R-:W-:Y:S01]  /*1f620*/  UMOV UR5, 0xffffffff ;  /* 0xffffffff00057882 */ /* 0x000fe20000000000 */
[----:B------:R-:W-:Y:S02]  /*1f630*/  ISETP.GE.AND P3, PT, R32, UR4, PT ;  /* 0x0000000420007c0c */ /* 0x000fe4000bf66270 */
[----:B------:R-:W-:Y:S02]  /*1f640*/  ISETP.GE.AND P2, PT, R35, UR4, PT ;  /* 0x0000000423007c0c */ /* 0x000fe4000bf46270 */
[----:B------:R-:W-:Y:S02]  /*1f650*/  ISETP.GE.AND P0, PT, R33, UR4, PT ;  /* 0x0000000421007c0c */ /* 0x000fe4000bf06270 */
[----:B------:R-:W-:Y:S01]  /*1f660*/  SHF.R.U32.HI R9, RZ, 0x3, R20 ;  /* 0x00000003ff097819 */ /* 0x000fe20000011614 */
[----:B0-----:R-:W-:Y:S10]  /*1f670*/  BRA.DIV UR5, `(.L_x_741) ;  /* 0x0000004a05887947 */ /* 0x001ff4000b800000 */
[----:B------:R-:W0:Y:S01]  /*1f680*/  SHFL.IDX PT, R3, R0, RZ, 0x181f ;  /* 0x00181fff00037589 */ /* 0x000e2200000e0000 */
[----:B-----5:R-:W-:Y:S02]  /*1f690*/  IMAD R6, R10, R8, RZ ;  /* 0x000000080a067224 */ /* 0x020fe400078e02ff */
[----:B------:R-:W-:Y:S01]  /*1f6a0*/  IMAD.IADD R4, R9, 0x1, R4 ;  /* 0x0000000109047824 */ /* 0x000fe200078e0204 */
[----:B------:R-:W1:Y:S04]  /*1f6b0*/  SHFL.IDX PT, R2, R5, RZ, 0x181f ;  /* 0x00181fff05027589 */ /* 0x000e6800000e0000 */
[----:B------:R-:W-:Y:S01]  /*1f6c0*/  ISETP.GE.AND P1, PT, R4, R6, PT ;  /* 0x000000060400720c */ /* 0x000fe20003f26270 */
[----:B------:R-:W-:-:S12]  /*1f6d0*/  SHFL.IDX PT, R14, R0, 0x7, 0x181f ;  /* 0x00f81f00000e7f89 */ /* 0x000fd800000e0000 */
[----:B0-----:R-:W-:-:S05]  /*1f6e0*/  @!P1 LEA R7, P4, R32, R3, 0x1 ;  /* 0x0000000320079211 */ /* 0x001fca00078808ff */
[----:B-1----:R-:W-:Y:S02]  /*1f6f0*/  @!P1 IMAD.X R3, RZ, RZ, R2, P4 ;  /* 0x000000ffff039224 */ /* 0x002fe400020e0602 */
[----:B------:R-:W-:Y:S02]  /*1f700*/  @!P1 IMAD.MOV.U32 R2, RZ, RZ, R7 ;  /* 0x000000ffff029224 */ /* 0x000fe400078e0007 */
[----:B------:R-:W-:-:S03]  /*1f710*/  VIADD R7, R4, 0x10 ;  /* 0x0000001004077836 */ /* 0x000fc60000000000 */
[----:B------:R-:W-:Y:S04]  /*1f720*/  @!P1 LDGSTS.E.BYPASS.LTC128B.128 [R37+0x12400], desc[UR48][R2.64], !P3 ;  /* 0x1240000002259fae */ /* 0x000fe8000d901d70 */
[----:B------:R-:W-:Y:S04]  /*1f730*/  @!P1 LDGSTS.E.BYPASS.LTC128B.128 [R37+0x16400], desc[UR48][R2.64+0x80], !P2 ;  /* 0x1640008002259fae */ /* 0x000fe8000d101d70 */
[----:B------:R0:W-:Y:S01]  /*1f740*/  @!P1 LDGSTS.E.BYPASS.LTC128B.128 [R37+0x1a400], desc[UR48][R2.64+0x100], !P0 ;  /* 0x1a40010002259fae */ /* 0x0001e2000c101d70 */
[----:B------:R-:W-:-:S03]  /*1f750*/  ISETP.GE.AND P1, PT, R7, R6, PT ;  /* 0x000000060700720c */ /* 0x000fc60003f26270 */
[----:B0-----:R-:W0:Y:S04]  /*1f760*/  SHFL.IDX PT, R3, R0, 0x1, 0x181f ;  /* 0x00381f0000037f89 */ /* 0x001e2800000e0000 */
[----:B------:R-:W1:Y:S06]  /*1f770*/  SHFL.IDX PT, R2, R5, 0x1, 0x181f ;  /* 0x00381f0005027f89 */ /* 0x000e6c00000e0000 */
[----:B0-----:R-:W-:-:S05]  /*1f780*/  @!P1 LEA R7, P4, R32, R3, 0x1 ;  /* 0x0000000320079211 */ /* 0x001fca00078808ff */
[----:B-1----:R-:W-:Y:S01]  /*1f790*/  @!P1 IMAD.X R8, RZ, RZ, R2, P4 ;  /* 0x000000ffff089224 */ /* 0x002fe200020e0602 */
[----:B------:R-:W-:Y:S01]  /*1f7a0*/  @!P1 MOV R2, R7 ;  /* 0x0000000700029202 */ /* 0x000fe20000000f00 */
[----:B------:R-:W-:Y:S02]  /*1f7b0*/  VIADD R7, R4, 0x20 ;  /* 0x0000002004077836 */ /* 0x000fe40000000000 */
[----:B------:R-:W-:-:S05]  /*1f7c0*/  @!P1 IMAD.MOV.U32 R3, RZ, RZ, R8 ;  /* 0x000000ffff039224 */ /* 0x000fca00078e0008 */
[----:B------:R-:W-:Y:S04]  /*1f7d0*/  @!P1 LDGSTS.E.BYPASS.LTC128B.128 [R37+0x12c00], desc[UR48][R2.64], !P3 ;  /* 0x12c0000002259fae */ /* 0x000fe8000d901d70 */
[----:B------:R-:W-:Y:S04]  /*1f7e0*/  @!P1 LDGSTS.E.BYPASS.LTC128B.128 [R37+0x16c00], desc[UR48][R2.64+0x80], !P2 ;  /* 0x16c0008002259fae */ /* 0x000fe8000d101d70 */
[----:B------:R0:W-:Y:S01]  /*1f7f0*/  @!P1 LDGSTS.E.BYPASS.LTC128B.128 [R37+0x1ac00], desc[UR48][R2.64+0x100], !P0 ;  /* 0x1ac0010002259fae */ /* 0x0001e2000c101d70 */
[----:B------:R-:W-:-:S03]  /*1f800*/  ISETP.GE.AND P1, PT, R7, R6, PT ;  /* 0x000000060700720c */ /* 0x000fc60003f26270 */
[----:B0-----:R-:W0:Y:S04]  /*1f810*/  SHFL.IDX PT, R3, R0, 0x2, 0x181f ;  /* 0x00581f0000037f89 */ /* 0x001e2800000e0000 */
[----:B------:R-:W1:Y:S06]  /*1f820*/  SHFL.IDX PT, R2, R5, 0x2, 0x181f ;  /* 0x00581f0005027f89 */ /* 0x000e6c00000e0000 */
[----:B0-----:R-:W-:-:S05]  /*1f830*/  @!P1 LEA R7, P4, R32, R3, 0x1 ;  /* 0x0000000320079211 */ /* 0x001fca00078808ff */
[----:B-1----:R-:W-:Y:S02]  /*1f840*/  @!P1 IMAD.X R8, RZ, RZ, R2, P4 ;  /* 0x000000ffff089224 */ /* 0x002fe400020e0602 */
[----:B------:R-:W-:Y:S02]  /*1f850*/  @!P1 IMAD.MOV.U32 R2, RZ, RZ, R7 ;  /* 0x000000ffff029224 */ /* 0x000fe400078e0007 */
        /* <DEDUP_REMOVED lines=40> */
[----:B------:R-:W1:Y:S04]  /*1fae0*/  SHFL.IDX PT, R2, R5, 0x6, 0x181f ;  /* 0x00d81f0005027f89 */ /* 0x000e6800000e0000 */
[----:B------:R-:W2:Y:S02]  /*1faf0*/  SHFL.IDX PT, R5, R5, 0x7, 0x181f ;  /* 0x00f81f0005057f89 */ /* 0x000ea400000e0000 */
[----:B0-----:R-:W-:-:S05]  /*1fb00*/  @!P1 LEA R7, P4, R32, R3, 0x1 ;  /* 0x0000000320079211 */ /* 0x001fca00078808ff */
[----:B-1----:R-:W-:Y:S02]  /*1fb10*/  @!P1 IMAD.X R8, RZ, RZ, R2, P4 ;  /* 0x000000ffff089224 */ /* 0x002fe400020e0602 */
[----:B------:R-:W-:Y:S02]  /*1fb20*/  @!P1 IMAD.MOV.U32 R2, RZ, RZ, R7 ;  /* 0x000000ffff029224 */ /* 0x000fe400078e0007 */
[----:B------:R-:W-:-:S05]  /*1fb30*/  @!P1 IMAD.MOV.U32 R3, RZ, RZ, R8 ;  /* 0x000000ffff039224 */ /* 0x000fca00078e0008 */
[----:B------:R0:W-:Y:S04]  /*1fb40*/  @!P1 LDGSTS.E.BYPASS.LTC128B.128 [R37+0x15400], desc[UR48][R2.64], !P3 ;  /* 0x1540000002259fae */ /* 0x0001e8000d901d70 */
[----:B------:R0:W-:Y:S04]  /*1fb50*/  @!P1 LDGSTS.E.BYPASS.LTC128B.128 [R37+0x19400], desc[UR48][R2.64+0x80], !P2 ;  /* 0x1940008002259fae */ /* 0x0001e8000d101d70 */
[----:B--2---:R0:W-:Y:S02]  /*1fb60*/  @!P1 LDGSTS.E.BYPASS.LTC128B.128 [R37+0x1d400], desc[UR48][R2.64+0x100], !P0 ;  /* 0x1d40010002259fae */ /* 0x0041e4000c101d70 */
.L_x_879:
[----:B0-----:R-:W-:Y:S01]  /*1fb70*/  VIADD R3, R4, 0x70 ;  /* 0x0000007004037836 */ /* 0x001fe20000000000 */
[----:B------:R-:W-:Y:S04]  /*1fb80*/  BSSY B0, `(.L_x_742) ;  /* 0x000000b000007945 */ /* 0x000fe80003800000 */
[----:B------:R-:W-:-:S13]  /*1fb90*/  ISETP.GE.AND P1, PT, R3, R6, PT ;  /* 0x000000060300720c */ /* 0x000fda0003f26270 */
[----:B------:R-:W-:Y:S05]  /*1fba0*/  @P1 BRA `(.L_x_743) ;  /* 0x0000000000201947 */ /* 0x000fea0003800000 */
[----:B------:R-:W-:-:S05]  /*1fbb0*/  LEA R2, P1, R32, R14, 0x1 ;  /* 0x0000000e20027211 */ /* 0x000fca00078208ff */
[----:B------:R-:W-:-:S05]  /*1fbc0*/  IMAD.X R3, RZ, RZ, R5, P1 ;  /* 0x000000ffff037224 */ /* 0x000fca00008e0605 */
[----:B------:R-:W-:Y:S01]  /*1fbd0*/  @!PT LDS RZ, [RZ] ;  /* 0x00000000fffff984 */ /* 0x000fe20000000800 */
[----:B------:R-:W-:Y:S01]  /*1fbe0*/  @!PT LDS RZ, [RZ] ;  /* 0x00000000fffff984 */ /* 0x000fe20000000800 */
[----:B------:R-:W-:Y:S01]  /*1fbf0*/  @!PT LDS RZ, [RZ] ;  /* 0x00000000fffff984 */ /* 0x000fe20000000800 */
[----:B------:R0:W-:Y:S04]  /*1fc00*/  LDGSTS.E.BYPASS.LTC128B.128 [R37+0x15c00], desc[UR48][R2.64], !P3 ;  /* 0x15c0000002257fae */ /* 0x0001e8000d901d70 */
[----:B------:R0:W-:Y:S04]  /*1fc10*/  LDGSTS.E.BYPASS.LTC128B.128 [R37+0x19c00], desc[UR48][R2.64+0x80], !P2 ;  /* 0x19c0008002257fae */ /* 0x0001e8000d101d70 */
[----:B------:R0:W-:Y:S02]  /*1fc20*/  LDGSTS.E.BYPASS.LTC128B.128 [R37+0x1dc00], desc[UR48][R2.64+0x100], !P0 ;  /* 0x1dc0010002257fae */ /* 0x0001e4000c101d70 */
.L_x_743:
[----:B------:R-:W-:Y:S05]  /*1fc30*/  BSYNC B0 ;  /* 0x0000000000007941 */ /* 0x000fea0003800000 */
.L_x_742:
[----:B------:R-:W-:Y:S01]  /*1fc40*/  NOP ;  /* 0x0000000000007918 */ /* 0x000fe20000000000 */
[----:B------:R-:W-:-:S13]  /*1fc50*/  PLOP3.LUT P0, PT, PT, PT, PT, 0x80, 0x0 ;  /* 0x000000000000781c */ /* 0x000fda0003f0f070 */
.L_x_744:
[----:B------:R-:W-:Y:S02]  /*1fc60*/  PLOP3.LUT P1, PT, P1, P0, PT, 0xa2, 0x0 ;  /* 0x000000000000781c */ /* 0x000fe40000f21472 */
[----:B------:R-:W-:-:S08]  /*1fc70*/  @P0 R2UR P1, UR4, R22 ;  /* 0x00000000160402ca */ /* 0x000fd00000020000 */
[----:B------:R-:W-:-:S05]  /*1fc80*/  @P0 PLOP3.LUT P0, PT, P1, PT, PT, 0x80, 0x0 ;  /* 0x000000000000081c */ /* 0x000fca0000f0f070 */
[----:B------:R-:W-:Y:S01]  /*1fc90*/  @!P1 SYNCS.ARRIVE.TRANS64.RED.A0T1 RZ, [UR4+0x30800], RZ ;  /* 0x030800ffffff99a7 */ /* 0x000fe20008200404 */
[----:B------:R-:W-:Y:S07]  /*1fca0*/  @!P1 ARRIVES.LDGSTSBAR.64.TRANSCNT [UR4+0x30800] ;  /* 0x03080000ff0099b0 */ /* 0x000fee0008000a84 */
[----:B------:R-:W-:Y:S05]  /*1fcb0*/  @P0 BRA.U.ANY `(.L_x_744) ;  /* 0xfffffffd00e80947 */ /* 0x000fea000393ffff */
[----:B0-----:R-:W2:Y:S02]  /*1fcc0*/  LDL.LU R2, [R1+0x2c] ;  /* 0x00002c0001027983 */ /* 0x001ea40000300800 */
[----:B--2---:R-:W-:-:S05]  /*1fcd0*/  VIADD R2, R2, 0x1 ;  /* 0x0000000102027836 */ /* 0x004fca0000000000 */
[----:B------:R0:W-:Y:S01]  /*1fce0*/  STL [R1+0x2c], R2 ;  /* 0x00002c0201007387 */ /* 0x0001e20000100800 */
[----:B------:R-:W-:-:S04]  /*1fcf0*/  LEA.HI R0, R2, R2, RZ, 0x1 ;  /* 0x0000000202007211 */ /* 0x000fc800078f08ff */
[----:B------:R-:W-:-:S05]  /*1fd00*/  LOP3.LUT R0, R0, 0xfffffffe, RZ, 0xc0, !PT ;  /* 0xfffffffe00007812 */ /* 0x000fca00078ec0ff */
[----:B------:R-:W-:-:S05]  /*1fd10*/  IMAD.IADD R0, R2, 0x1, -R0 ;  /* 0x0000000102007824 */ /* 0x000fca00078e0a00 */
[----:B------:R-:W-:Y:S01]  /*1fd20*/  SHF.L.U32 R3, R0, 0x1f, RZ ;  /* 0x0000001f00037819 */ /* 0x000fe200000006ff */
[----:B------:R-:W-:Y:S01]  /*1fd30*/  NOP ;  /* 0x0000000000007918 */ /* 0x000fe20000000000 */
[----:B0-----:R-:W2:Y:S01]  /*1fd40*/  LDL.LU R2, [R1+0x1c] ;  /* 0x00001c0001027983 */ /* 0x001ea20000300800 */
[----:B------:R0:W-:Y:S01]  /*1fd50*/  SYNCS.ARRIVE.TRANS64.A1T0 RZ, [R22+URZ+0x30800], RZ ;  /* 0x030800ff16ff79a7 */ /* 0x0001e2000810003f */
[----:B------:R-:W-:Y:S01]  /*1fd60*/  BSSY B0, `(.L_x_745) ;  /* 0x0000004000007945 */ /* 0x000fe20003800000 */
[----:B------:R-:W1:Y:S01]  /*1fd70*/  SYNCS.PHASECHK.TRANS64.TRYWAIT P0, [R22+URZ+0x30820], R3 ;  /* 0x03082003160075a7 */ /* 0x000e62000800017f */
[----:B--2---:R-:W-:Y:S02]  /*1fd80*/  VIADD R6, R2, 0xfffffffe ;  /* 0xfffffffe02067836 */ /* 0x004fe40000000000 */
[----:B01----:R-:W-:Y:S05]  /*1fd90*/  @!P0 BRA `(.L_x_746) ;  /* 0x0000004c00788947 */ /* 0x003fea0003800000 */
.L_x_880:
[----:B------:R-:W-:Y:S05]  /*1fda0*/  BSYNC B0 ;  /* 0x0000000000007941 */ /* 0x000fea0003800000 */
.L_x_745:
[----:B------:R-:W2:Y:S01]  /*1fdb0*/  LDL R0, [R1+0x8] ;  /* 0x0000080001007983 */ /* 0x000ea20000100800 */
[----:B------:R-:W-:Y:S01]  /*1fdc0*/  BSSY B0, `(.L_x_747) ;  /* 0x000010a000007945 */ /* 0x000fe20003800000 */
[----:B--2---:R-:W-:-:S13]  /*1fdd0*/  ISETP.GE.AND P0, PT, R6, R0, PT ;  /* 0x000000000600720c */ /* 0x004fda0003f06270 */
        /* <DEDUP_REMOVED lines=8> */
.L_x_761:
[----:B------:R-:W2:Y:S01]  /*1fe60*/  LDL R2, [R1+0xc] ;  /* 0x00000c0001027983 */ /* 0x000ea20000100800 */
[----:B------:R-:W1:Y:S03]  /*1fe70*/  LDC R9, c[0x0][0x430] ;  /* 0x00010c00ff097b82 */ /* 0x000e660000000800 */
[----:B------:R-:W3:Y:S04]  /*1fe80*/  LDL R7, [R1+0x10] ;  /* 0x0000100001077983 */ /* 0x000ee80000100800 */
[----:B------:R-:W4:Y:S01]  /*1fe90*/  LDL R8, [R1+0x3c] ;  /* 0x00003c0001087983 */ /* 0x000f220000100800 */
[----:B------:R-:W0:Y:S01]  /*1fea0*/  S2R R0, SR_TID.X ;  /* 0x0000000000007919 */ /* 0x000e220000002100 */
[----:B------:R-:W0:Y:S01]  /*1feb0*/  S2R R5, SR_TID.X ;  /* 0x0000000000057919 */ /* 0x000e220000002100 */
[----:B-1----:R-:W-:-:S13]  /*1fec0*/  ISETP.NE.AND P0, PT, R9, 0x1, PT ;  /* 0x000000010900780c */ /* 0x002fda0003f05270 */
[----:B0-----:R-:W0:Y:S01]  /*1fed0*/  @P0 LDC R3, c[0x0][0x434] ;  /* 0x00010d00ff030b82 */ /* 0x001e220000000800 */
[----:B------:R-:W-:-:S04]  /*1fee0*/  LOP3.LUT R0, R0, 0x7f, RZ, 0xc0, !PT ;  /* 0x0000007f00007812 */ /* 0x000fc800078ec0ff */
[----:B------:R-:W-:Y:S01]  /*1fef0*/  SHF.R.U32.HI R0, RZ, 0x3, R0 ;  /* 0x00000003ff007819 */ /* 0x000fe20000011600 */
[----:B------:R-:W-:-:S05]  /*1ff00*/  IMAD.SHL.U32 R5, R5, 0x10, RZ ;  /* 0x0000001005057824 */ /* 0x000fca00078e00ff */
[----:B------:R-:W-:Y:S02]  /*1ff10*/  LOP3.LUT R5, R0, 0x70, R5, 0xf8, !PT ;  /* 0x0000007000057812 */ /* 0x000fe400078ef805 */
[----:B------:R-:W1:Y:S02]  /*1ff20*/  @P0 LDC R0, c[0x0][0x438] ;  /* 0x00010e00ff000b82 */ /* 0x000e640000000800 */
[----:B------:R-:W-:Y:S01]  /*1ff30*/  ISETP.GT.U32.AND P4, PT, R5, 0x5f, PT ;  /* 0x0000005f0500780c */ /* 0x000fe20003f84070 */
[----:B------:R-:W-:Y:S01]  /*1ff40*/  VIADD R26, R10, 0x1 ;  /* 0x000000010a1a7836 */ /* 0x000fe20000000000 */
[----:B------:R-:W-:Y:S05]  /*1ff50*/  YIELD ;  /* 0x0000000000007946 */ /* 0x000fea0003800000 */
[----:B------:R-:W-:-:S02]  /*1ff60*/  IMAD.MOV.U32 R25, RZ, RZ, R6 ;  /* 0x000000ffff197224 */ /* 0x000fc400078e0006 */
[----:B--2---:R-:W-:-:S04]  /*1ff70*/  IMAD R4, R6, 0x60, R2 ;  /* 0x0000006006047824 */ /* 0x004fc800078e0202 */
[----:B------:R-:W-:-:S04]  /*1ff80*/  IMAD.IADD R4, R5, 0x1, R4 ;  /* 0x0000000105047824 */ /* 0x000fc800078e0204 */
[----:B0-----:R-:W-:-:S04]  /*1ff90*/  @P0 IMAD.HI.U32 R3, R4, R3, RZ ;  /* 0x0000000304030227 */ /* 0x001fc800078e00ff */
[----:B------:R-:W-:Y:S01]  /*1ffa0*/  IMAD.MOV.U32 R2, RZ, RZ, R4 ;  /* 0x000000ffff027224 */ /* 0x000fe200078e0004 */
[----:B-1----:R-:W-:-:S05]  /*1ffb0*/  @P0 SHF.R.U32.HI R2, RZ, R0, R3 ;  /* 0x00000000ff020219 */ /* 0x002fca0000011603 */
[----:B------:R-:W-:-:S04]  /*1ffc0*/  IMAD.MOV R0, RZ, RZ, -R2 ;  /* 0x000000ffff007224 */ /* 0x000fc800078e0a02 */
[----:B------:R-:W-:Y:S02]  /*1ffd0*/  IMAD R9, R9, R0, R4 ;  /* 0x0000000009097224 */ /* 0x000fe400078e0204 */
[----:B------:R-:W0:Y:S01]  /*1ffe0*/  @!P4 LDC.64 R4, c[0x0][0x428] ;  /* 0x00010a00ff04cb82 */ /* 0x000e220000000a00 */
[----:B------:R-:W-:-:S03]  /*1fff0*/  @!P4 SHF.R.S32.HI R3, RZ, 0x1f, R2 ;  /* 0x0000001fff03c819 */ /* 0x000fc60000011402 */
[----:B0-----:R-:W-:-:S04]  /*20000*/  @!P4 IMAD.WIDE.U32 R2, R31, R4, R2 ;  /* 0x000000041f02c225 */ /* 0x001fc800078e0002 */
[----:B---3--:R-:W-:-:S04]  /*20010*/  @!P4 IMAD R4, R7, R4, RZ ;  /* 0x000000040704c224 */ /* 0x008fc800078e02ff */
[----:B------:R-:W-:Y:S02]  /*20020*/  @!P4 IMAD R7, R31, R5, R4 ;  /* 0x000000051f07c224 */ /* 0x000fe400078e0204 */
[----:B------:R-:W0:Y:S02]  /*20030*/  @!P4 LDC.64 R4, c[0x0][0x418] ;  /* 0x00010600ff04cb82 */ /* 0x000e240000000a00 */
[----:B------:R-:W-:Y:S01]  /*20040*/  @!P4 IMAD.IADD R0, R7, 0x1, R3 ;  /* 0x000000010700c824 */ /* 0x000fe200078e0203 */
[----:B0-----:R-:W-:-:S04]  /*20050*/  @!P4 LEA R4, P0, R2, R4, 0x2 ;  /* 0x000000040204c211 */ /* 0x001fc800078010ff */
[----:B------:R-:W-:Y:S01]  /*20060*/  @!P4 LEA.HI.X R5, R2, R5, R0, 0x2, P0 ;  /* 0x000000050205c211 */ /* 0x000fe200000f1400 */
[----:B------:R-:W-:-:S06]  /*20070*/  IMAD.MOV.U32 R0, RZ, RZ, RZ ;  /* 0x000000ffff007224 */ /* 0x000fcc00078e00ff */
[----:B------:R0:W5:Y:S01]  /*20080*/  @!P4 LDG.E R0, desc[UR48][R4.64] ;  /* 0x000000300400c981 */ /* 0x000162000c1e1900 */
[----:B----4-:R-:W-:Y:S02]  /*20090*/  ISETP.NE.AND P4, PT, R8, 0x3, PT ;  /* 0x000000030800780c */ /* 0x010fe40003f85270 */
[----:B------:R-:W-:-:S04]  /*200a0*/  ISETP.NE.AND P0, PT, R26, 0x2, PT ;  /* 0x000000021a00780c */ /* 0x000fc80003f05270 */
[----:B------:R-:W-:Y:S02]  /*200b0*/  SEL R28, RZ, 0x1, P0 ;  /* 0x00000001ff1c7807 */ /* 0x000fe40000000000 */
[----:B------:R-:W-:Y:S02]  /*200c0*/  SEL R26, R26, RZ, P0 ;  /* 0x000000ff1a1a7207 */ /* 0x000fe40000000000 */
[----:B------:R-:W-:-:S03]  /*200d0*/  LOP3.LUT R28, R17, R28, RZ, 0x3c, !PT ;  /* 0x0000001c111c7212 */ /* 0x000fc600078e3cff */
[----:B0-----:R-:W-:Y:S05]  /*200e0*/  @!P4 BRA `(.L_x_749) ;  /* 0x000000000004c947 */ /* 0x001fea0003800000 */
[----:B------:R-:W-:Y:S01]  /*200f0*/  BPT.TRAP 0x1 ;  /* 0x000000040000795c */ /* 0x000fe20000300000 */
.L_x_749:
[----:B------:R-:W-:Y:S01]  /*20100*/  IMAD R7, R26, 0x8, R22 ;  /* 0x000000081a077824 */ /* 0x000fe200078e0216 */
[----:B------:R-:W-:Y:S01]  /*20110*/  SHF.L.U32 R2, R28, 0x1f, RZ ;  /* 0x0000001f1c027819 */ /* 0x000fe200000006ff */
[----:B------:R-:W-:Y:S03]  /*20120*/  BSSY B1, `(.L_x_750) ;  /* 0x0000003000017945 */ /* 0x000fe60003800000 */
[----:B------:R-:W0:Y:S02]  /*20130*/  SYNCS.PHASECHK.TRANS64.TRYWAIT P0, [R7+URZ+0x30840], R2 ;  /* 0x03084002070075a7 */ /* 0x000e24000800017f */
[----:B0-----:R-:W-:Y:S05]  /*20140*/  @!P0 BRA `(.L_x_751) ;  /* 0x0000004800a08947 */ /* 0x001fea0003800000 */
.L_x_881:
[----:B------:R-:W-:Y:S05]  /*20150*/  BSYNC B1 ;  /* 0x0000000000017941 */ /* 0x000fea0003800000 */
.L_x_750:
[----:B------:R-:W2:Y:S01]  /*20160*/  LDL R3, [R1] ;  /* 0x0000000001037983 */ /* 0x000ea20000100800 */
[----:B------:R-:W-:Y:S01]  /*20170*/  SHF.R.S32.HI R20, RZ, 0x1f, R9 ;  /* 0x0000001fff147819 */ /* 0x000fe20000011409 */
[----:B------:R-:W-:Y:S01]  /*20180*/  ULDC.64 UR4, c[0x0][0x300] ;  /* 0x0000c00000047ab9 */ /* 0x000fe20000000a00 */
[----:B-----5:R-:W-:Y:S01]  /*20190*/  SHF.R.S32.HI R21, RZ, 0x1f, R0 ;  /* 0x0000001fff157819 */ /* 0x020fe20000011400 */
[----:B------:R-:W-:Y:S01]  /*201a0*/  ULDC.64 UR6, c[0x0][0x2e8] ;  /* 0x0000ba0000067ab9 */ /* 0x000fe20000000a00 */
[----:B------:R-:W-:Y:S02]  /*201b0*/  IMAD R5, R26, 0x4800, R36 ;  /* 0x000048001a057824 */ /* 0x000fe400078e0224 */
[----:B------:R-:W-:-:S04]  /*201c0*/  IMAD R4, R20, UR4, RZ ;  /* 0x0000000414047c24 */ /* 0x000fc8000f8e02ff */
[----:B------:R-:W-:Y:S01]  /*201d0*/  IMAD R4, R9, UR5, R4 ;  /* 0x0000000509047c24 */ /* 0x000fe2000f8e0204 */
[C---:B--2---:R-:W-:Y:S02]  /*201e0*/  LOP3.LUT P5, RZ, R3.reuse, 0x2, RZ, 0xc0, !PT ;  /* 0x0000000203ff7812 */ /* 0x044fe400078ac0ff */
[----:B------:R-:W-:Y:S01]  /*201f0*/  LOP3.LUT P4, RZ, R3, 0x1, RZ, 0xc0, !PT ;  /* 0x0000000103ff7812 */ /* 0x000fe2000788c0ff */
[----:B0-----:R-:W-:Y:S01]  /*20200*/  IMAD.WIDE.U32 R2, R9, UR4, RZ ;  /* 0x0000000409027c25 */ /* 0x001fe2000f8e00ff */
        /* <DEDUP_REMOVED lines=13> */
[----:B------:R-:W2:Y:S01]  /*202e0*/  LDL R3, [R1] ;  /* 0x0000000001037983 */ /* 0x000ea20000100800 */
[----:B------:R-:W-:Y:S02]  /*202f0*/  IMAD.SHL.U32 R4, R32, 0x2, RZ ;  /* 0x0000000220047824 */ /* 0x000fe400078e00ff */
[----:B------:R-:W-:Y:S01]  /*20300*/  IMAD R5, R5, 0x2, R22 ;  /* 0x0000000205057824 */ /* 0x000fe200078e0216 */
[----:B------:R-:W0:Y:S04]  /*20310*/  SHFL.IDX PT, R2, R8, RZ, 0x181f ;  /* 0x00181fff08027589 */ /* 0x000e2800000e0000 */
[----:B------:R-:W-:Y:S01]  /*20320*/  SHFL.IDX PT, R34, R6, 0x2, 0x181f ;  /* 0x00581f0006227f89 */ /* 0x000fe200000e0000 */
[----:B0-----:R-:W-:Y:S02]  /*20330*/  IADD3 R2, P0, R2, R4, RZ ;  /* 0x0000000402027210 */ /* 0x001fe40007f1e0ff */
[----:B--2---:R-:W-:-:S02]  /*20340*/  LOP3.LUT P6, RZ, R3, 0x4, RZ, 0xc0, !PT ;  /* 0x0000000403ff7812 */ /* 0x004fc400078cc0ff */
[----:B------:R-:W0:Y:S02]  /*20350*/  SHFL.IDX PT, R3, R6, RZ, 0x181f ;  /* 0x00181fff06037589 */ /* 0x000e2400000e0000 */
[----:B0-----:R-:W-:-:S09]  /*20360*/  IMAD.X R3, RZ, RZ, R3, P0 ;  /* 0x000000ffff037224 */ /* 0x001fd200000e0603 */
        /* <DEDUP_REMOVED lines=32> */
.L_x_895:
[----:B------:R-:W3:Y:S01]  /*20570*/  LDL R3, [R1] ;  /* 0x0000000001037983 */ /* 0x000ee20000100800 */
[----:B--2---:R-:W-:Y:S02]  /*20580*/  IADD3 R2, P0, R2, R4, RZ ;  /* 0x0000000402027210 */ /* 0x004fe40007f1e0ff */
[----:B---3--:R-:W-:-:S03]  /*20590*/  LOP3.LUT P6, RZ, R3, 0x4, RZ, 0xc0, !PT ;  /* 0x0000000403ff7812 */ /* 0x008fc600078cc0ff */
[----:B------:R-:W-:Y:S01]  /*205a0*/  IMAD.X R3, RZ, RZ, R34, P0 ;  /* 0x000000ffff037224 */ /* 0x000fe200000e0622 */
[----:B------:R-:W-:-:S09]  /*205b0*/  PLOP3.LUT P0, PT, PT, PT, PT, 0x80, 0x0 ;  /* 0x000000000000781c */ /* 0x000fd20003f0f070 */
[----:B------:R-:W-:Y:S01]  /*205c0*/  @!PT LDS RZ, [RZ] ;  /* 0x00000000fffff984 */ /* 0x000fe20000000800 */
[----:B------:R-:W-:Y:S01]  /*205d0*/  @!PT LDS RZ, [RZ] ;  /* 0x00000000fffff984 */ /* 0x000fe20000000800 */
[----:B------:R-:W-:Y:S01]  /*205e0*/  @!PT LDS RZ, [RZ] ;  /* 0x00000000fffff984 */ /* 0x000fe20000000800 */
[----:B------:R1:W-:Y:S04]  /*205f0*/  LDGSTS.E.BYPASS.LTC128B.128 [R5+0x20c00], desc[UR48][R2.64], !P6 ;  /* 0x20c0000002057fae */ /* 0x0003e8000f101d70 */
[----:B------:R1:W-:Y:S04]  /*20600*/  LDGSTS.E.BYPASS.LTC128B.128 [R5+0x23c00], desc[UR48][R2.64+0x80], !P5 ;  /* 0x23c0008002057fae */ /* 0x0003e8000e901d70 */
[----:B------:R1:W-:Y:S01]  /*20610*/  LDGSTS.E.BYPASS.LTC128B.128 [R5+0x26c00], desc[UR48][R2.64+0x100], !P4 ;  /* 0x26c0010002057fae */ /* 0x0003e2000e101d70 */
[----:B------:R-:W-:Y:S01]  /*20620*/  NOP ;  /* 0x0000000000007918 */ /* 0x000fe20000000000 */
.L_x_753:
[----:B------:R-:W-:Y:S02]  /*20630*/  PLOP3.LUT P4, PT, P4, P0, PT, 0xa2, 0x0 ;  /* 0x000000000000781c */ /* 0x000fe40002781472 */
[----:B------:R-:W-:-:S08]  /*20640*/  @P0 R2UR P4, UR4, R7 ;  /* 0x00000000070402ca */ /* 0x000fd00000080000 */
[----:B------:R-:W-:-:S05]  /*20650*/  @P0 PLOP3.LUT P0, PT, P4, PT, PT, 0x80, 0x0 ;  /* 0x000000000000081c */ /* 0x000fca000270f070 */
[----:B------:R-:W-:Y:S01]  /*20660*/  @!P4 SYNCS.ARRIVE.TRANS64.RED.A0T1 RZ, [UR4+0x30830], RZ ;  /* 0x030830ffffffc9a7 */ /* 0x000fe20008200404 */
[----:B------:R-:W-:Y:S07]  /*20670*/  @!P4 ARRIVES.LDGSTSBAR.64.TRANSCNT [UR4+0x30830] ;  /* 0x03083000ff00c9b0 */ /* 0x000fee0008000a84 */
[----:B------:R-:W-:Y:S05]  /*20680*/  @P0 BRA.U.ANY `(.L_x_753) ;  /* 0xfffffffd00e80947 */ /* 0x000fea000393ffff */
[----:B------:R-:W-:Y:S01]  /*20690*/  NOP ;  /* 0x0000000000007918 */ /* 0x000fe20000000000 */
[----:B-1----:R-:W2:Y:S02]  /*206a0*/  LDL R2, [R1+0x3c] ;  /* 0x00003c0001027983 */ /* 0x002ea40000100800 */
[----:B--2---:R-:W-:-:S13]  /*206b0*/  ISETP.NE.AND P5, PT, R2, 0x3, PT ;  /* 0x000000030200780c */ /* 0x004fda0003fa5270 */
[----:B------:R-:W-:Y:S05]  /*206c0*/  @!P5 BRA `(.L_x_754) ;  /* 0x000000000004d947 */ /* 0x000fea0003800000 */
[----:B------:R-:W-:Y:S01]  /*206d0*/  BPT.TRAP 0x1 ;  /* 0x000000040000795c */ /* 0x000fe20000300000 */
.L_x_754:
[----:B------:R1:W-:Y:S01]  /*206e0*/  SYNCS.ARRIVE.TRANS64.A1T0 RZ, [R7+URZ+0x30830], RZ ;  /* 0x030830ff07ff79a7 */ /* 0x0003e2000810003f */
[----:B------:R-:W-:Y:S05]  /*206f0*/  @!P5 BRA `(.L_x_755) ;  /* 0x000000000004d947 */ /* 0x000fea0003800000 */
[----:B------:R-:W-:Y:S01]  /*20700*/  BPT.TRAP 0x1 ;  /* 0x000000040000795c */ /* 0x000fe20000300000 */
.L_x_755:
[----:B------:R-:W-:Y:S01]  /*20710*/  SHF.L.U32 R2, R17, 0x1f, RZ ;  /* 0x0000001f11027819 */ /* 0x000fe200000006ff */
[----:B0-----:R-:W-:Y:S01]  /*20720*/  IMAD R6, R10, 0x8, R22 ;  /* 0x000000080a067824 */ /* 0x001fe200078e0216 */
[----:B------:R-:W-:Y:S03]  /*20730*/  BSSY B1, `(.L_x_756) ;  /* 0x0000003000017945 */ /* 0x000fe60003800000 */
[----:B------:R-:W0:Y:S02]  /*20740*/  SYNCS.PHASECHK.TRANS64.TRYWAIT P0, [R6+URZ+0x30860], R2 ;  /* 0x03086002060075a7 */ /* 0x000e24000800017f */
[----:B0-----:R-:W-:Y:S05]  /*20750*/  @!P0 BRA `(.L_x_757) ;  /* 0x0000004c002c8947 */ /* 0x001fea0003800000 */
.L_x_896:
[----:B------:R-:W-:Y:S05]  /*20760*/  BSYNC B1 ;  /* 0x0000000000017941 */ /* 0x000fea0003800000 */
.L_x_756:
[----:B------:R-:W1:Y:S01]  /*20770*/  LDL R5, [R1+0x4] ;  /* 0x0000040001057983 */ /* 0x000e620000100800 */
[----:B------:R-:W2:Y:S01]  /*20780*/  S2R R3, SR_TID.X ;  /* 0x0000000000037919 */ /* 0x000ea20000002100 */
[----:B------:R-:W-:Y:S01]  /*20790*/  UMOV UR4, 0xffffffff ;  /* 0xffffffff00047882 */ /* 0x000fe20000000000 */
[----:B--2---:R-:W-:-:S04]  /*207a0*/  LOP3.LUT R3, R3, 0x7f, RZ, 0xc0, !PT ;  /* 0x0000007f03037812 */ /* 0x004fc800078ec0ff */
[----:B------:R-:W-:Y:S01]  /*207b0*/  SHF.R.U32.HI R3, RZ, 0x3, R3 ;  /* 0x00000003ff037819 */ /* 0x000fe20000011603 */
[----:B-1----:R-:W-:Y:S02]  /*207c0*/  IMAD R7, R30, -0x60, R5 ;  /* 0xffffffa01e077824 */ /* 0x002fe400078e0205 */
[----:B------:R-:W-:Y:S02]  /*207d0*/  IMAD R5, R10, 0x4800, R36 ;  /* 0x000048000a057824 */ /* 0x000fe400078e0224 */
[----:B------:R-:W-:Y:S01]  /*207e0*/  IMAD.IADD R7, R7, 0x1, -R3 ;  /* 0x0000000107077824 */ /* 0x000fe200078e0a03 */
[----:B------:R-:W-:Y:S06]  /*207f0*/  BRA.DIV UR4, `(.L_x_758) ;  /* 0x0000004e04187947 */ /* 0x000fec000b800000 */
[----:B0-----:R-:W0:Y:S01]  /*20800*/  SHFL.IDX PT, R2, R23, RZ, 0x181f ;  /* 0x00181fff17027589 */ /* 0x001e2200000e0000 */
[----:B------:R-:W-:-:S03]  /*20810*/  IMAD R5, R5, 0x2, R22 ;  /* 0x0000000205057824 */ /* 0x000fc600078e0216 */
[----:B------:R-:W1:Y:S01]  /*20820*/  SHFL.IDX PT, R3, R24, RZ, 0x181f ;  /* 0x00181fff18037589 */ /* 0x000e6200000e0000 */
[----:B0-----:R-:W-:-:S05]  /*20830*/  IADD3 R2, P0, R2, R4, RZ ;  /* 0x0000000402027210 */ /* 0x001fca0007f1e0ff */
[----:B-1----:R-:W-:Y:S01]  /*20840*/  IMAD.X R3, RZ, RZ, R3, P0 ;  /* 0x000000ffff037224 */ /* 0x002fe200000e0603 */
[----:B------:R-:W-:-:S13]  /*20850*/  ISETP.LT.OR P0, PT, R7, 0x1, P3 ;  /* 0x000000010700780c */ /* 0x000fda0001f01670 */
[----:B------:R-:W-:Y:S01]  /*20860*/  @!PT LDS RZ, [RZ] ;  /* 0x00000000fffff984 */ /* 0x000fe20000000800 */
        /* <DEDUP_REMOVED lines=38> */
[----:B0-----:R-:W-:-:S04]  /*20ad0*/  IADD3 R2, P0, R2, R4, RZ ;  /* 0x0000000402027210 */ /* 0x001fc80007f1e0ff */
[----:B-1----:R-:W-:Y:S02]  /*20ae0*/  IADD3.X R3, RZ, R3, RZ, P0, !PT ;  /* 0x00000003ff037210 */ /* 0x002fe400007fe4ff */
[----:B------:R-:W-:-:S13]  /*20af0*/  ISETP.LT.OR P0, PT, R7, 0x41, P3 ;  /* 0x000000410700780c */ /* 0x000fda0001f01670 */
[----:B------:R-:W-:Y:S01]  /*20b00*/  LDGSTS.E.BYPASS.LTC128B.128 [R5+0x2400], desc[UR48][R2.64], !P0 ;  /* 0x0240000002057fae */ /* 0x000fe2000c101d70 */
[----:B------:R-:W-:-:S13]  /*20b10*/  ISETP.LT.OR P0, PT, R7, 0x41, P2 ;  /* 0x000000410700780c */ /* 0x000fda0001701670 */
[----:B------:R-:W-:Y:S01]  /*20b20*/  LDGSTS.E.BYPASS.LTC128B.128 [R5+0x5400], desc[UR48][R2.64+0x80], !P0 ;  /* 0x0540008002057fae */ /* 0x000fe2000c101d70 */
[----:B------:R-:W-:-:S13]  /*20b30*/  ISETP.LT.OR P0, PT, R7, 0x41, P1 ;  /* 0x000000410700780c */ /* 0x000fda0000f01670 */
[----:B------:R0:W-:Y:S04]  /*20b40*/  LDGSTS.E.BYPASS.LTC128B.128 [R5+0x8400], desc[UR48][R2.64+0x100], !P0 ;  /* 0x0840010002057fae */ /* 0x0001e8000c101d70 */
[----:B0-2---:R0:W1:Y:S02]  /*20b50*/  SHFL.IDX PT, R2, R23, 0x5, 0x181f ;  /* 0x00b81f0017027f89 */ /* 0x00506400000e0000 */
.L_x_910:
[----:B-1----:R-:W-:Y:S01]  /*20b60*/  IADD3 R2, P0, R2, R4, RZ ;  /* 0x0000000402027210 */ /* 0x002fe20007f1e0ff */
        /* <DEDUP_REMOVED lines=14> */
[----:B-1----:R-:W-:Y:S01]  /*20c50*/  IMAD.WIDE.U32 R2, R9, UR4, RZ ;  /* 0x0000000409027c25 */ /* 0x002fe2000f8e00ff */
        /* <DEDUP_REMOVED lines=10> */
[----:B0-----:R-:W-:-:S04]  /*20d00*/  LEA R23, P0, R2, UR6, 0x1 ;  /* 0x0000000602177c11 */ /* 0x001fc8000f8008ff */
[----:B------:R-:W-:Y:S02]  /*20d10*/  LEA.HI.X R24, R2, UR7, R3, 0x1, P0 ;  /* 0x0000000702187c11 */ /* 0x000fe400080f0c03 */
[----:B------:R-:W-:-:S13]  /*20d20*/  PLOP3.LUT P0, PT, PT, PT, PT, 0x80, 0x0 ;  /* 0x000000000000781c */ /* 0x000fda0003f0f070 */
.L_x_759:
        /* <DEDUP_REMOVED lines=11> */
.L_x_760:
[----:B------:R-:W2:Y:S01]  /*20de0*/  LDL R0, [R1+0x8] ;  /* 0x0000080001007983 */ /* 0x000ea20000100800 */
[----:B------:R0:W-:Y:S01]  /*20df0*/  SYNCS.ARRIVE.TRANS64.A1T0 RZ, [R6+URZ+0x30850], RZ ;  /* 0x030850ff06ff79a7 */ /* 0x0001e2000810003f */
[----:B------:R-:W-:Y:S02]  /*20e00*/  IMAD.MOV.U32 R10, RZ, RZ, R26 ;  /* 0x000000ffff0a7224 */ /* 0x000fe400078e001a */
[----:B------:R-:W-:Y:S02]  /*20e10*/  IMAD.MOV.U32 R17, RZ, RZ, R28 ;  /* 0x000000ffff117224 */ /* 0x000fe400078e001c */
[----:B------:R-:W-:Y:S02]  /*20e20*/  IMAD.MOV.U32 R30, RZ, RZ, R25 ;  /* 0x000000ffff1e7224 */ /* 0x000fe400078e0019 */
[C---:B0-----:R-:W-:Y:S01]  /*20e30*/  VIADD R6, R25.reuse, 0xffffffff ;  /* 0xffffffff19067836 */ /* 0x041fe20000000000 */
[----:B--2---:R-:W-:-:S13]  /*20e40*/  ISETP.GT.AND P0, PT, R25, R0, PT ;  /* 0x000000001900720c */ /* 0x004fda0003f04270 */
[----:B------:R-:W-:Y:S05]  /*20e50*/  @P0 BRA `(.L_x_761) ;  /* 0xfffffff000000947 */ /* 0x000fea000383ffff */
.L_x_748:
[----:B------:R-:W-:Y:S05]  /*20e60*/  BSYNC B0 ;  /* 0x0000000000007941 */ /* 0x000fea0003800000 */
.L_x_747:
        /* <DEDUP_REMOVED lines=11> */
[----:B0-----:R-:W2:Y:S01]  /*20f20*/  @P0 ATOMG.E.ADD.STRONG.GPU PT, R3, desc[UR48][R2.64], R5 ;  /* 0x00000005020309a8 */ /* 0x001ea200081ee1f0 */
[----:B------:R-:W0:Y:S02]  /*20f30*/  S2R R4, SR_LTMASK ;  /* 0x0000000000047919 */ /* 0x000e240000003900 */
[----:B0-----:R-:W-:-:S04]  /*20f40*/  LOP3.LUT R4, R4, UR4, RZ, 0xc0, !PT ;  /* 0x0000000404047c12 */ /* 0x001fc8000f8ec0ff */
[----:B------:R-:W0:Y:S01]  /*20f50*/  POPC R7, R4 ;  /* 0x0000000400077309 */ /* 0x000e220000000000 */
[----:B--2---:R-:W0:Y:S02]  /*20f60*/  SHFL.IDX PT, R0, R3, R0, 0x1f ;  /* 0x00001f0003007589 */ /* 0x004e2400000e0000 */
[----:B0-----:R-:W-:-:S07]  /*20f70*/  IADD3 R16, R0, UR38, R7 ;  /* 0x0000002600107c10 */ /* 0x001fce000fffe007 */
.L_x_763:
[----:B------:R-:W-:Y:S05]  /*20f80*/  BSYNC B0 ;  /* 0x0000000000007941 */ /* 0x000fea0003800000 */
.L_x_762:
[----:B------:R-:W2:Y:S02]  /*20f90*/  LDL R0, [R1+0x3c] ;  /* 0x00003c0001007983 */ /* 0x000ea40000100800 */
[----:B--2---:R-:W-:-:S13]  /*20fa0*/  ISETP.NE.AND P0, PT, R0, 0x3, PT ;  /* 0x000000030000780c */ /* 0x004fda0003f05270 */
[----:B------:R-:W-:Y:S05]  /*20fb0*/  @!P0 BRA `(.L_x_764) ;  /* 0x0000000000048947 */ /* 0x000fea0003800000 */
[----:B------:R-:W-:Y:S01]  /*20fc0*/  BPT.TRAP 0x1 ;  /* 0x000000040000795c */ /* 0x000fe20000300000 */
.L_x_764:
[----:B------:R-:W2:Y:S01]  /*20fd0*/  LDL.LU R2, [R1+0x4] ;  /* 0x0000040001027983 */ /* 0x000ea20000300800 */
[----:B------:R-:W-:Y:S01]  /*20fe0*/  IMAD R0, R26, 0x8, R22 ;  /* 0x000000081a007824 */ /* 0x000fe200078e0216 */
[----:B0-----:R-:W-:Y:S01]  /*20ff0*/  SHF.L.U32 R3, R28, 0x1f, RZ ;  /* 0x0000001f1c037819 */ /* 0x001fe200000006ff */
[----:B------:R-:W-:Y:S03]  /*21000*/  BSSY B0, `(.L_x_765) ;  /* 0x0000004000007945 */ /* 0x000fe60003800000 */
[----:B------:R-:W0:Y:S01]  /*21010*/  SYNCS.PHASECHK.TRANS64.TRYWAIT P0, [R0+URZ+0x30860], R3 ;  /* 0x03086003000075a7 */ /* 0x000e22000800017f */
[----:B--2---:R-:W-:Y:S01]  /*21020*/  IMAD R6, R25, -0x60, R2 ;  /* 0xffffffa019067824 */ /* 0x004fe200078e0202 */
[----:B0-----:R-:W-:Y:S06]  /*21030*/  @!P0 BRA `(.L_x_766) ;  /* 0x0000004c001c8947 */ /* 0x001fec0003800000 */
.L_x_911:
[----:B------:R-:W-:Y:S05]  /*21040*/  BSYNC B0 ;  /* 0x0000000000007941 */ /* 0x000fea0003800000 */
.L_x_765:
[----:B------:R-:W1:Y:S01]  /*21050*/  S2R R2, SR_TID.X ;  /* 0x0000000000027919 */ /* 0x000e620000002100 */
[----:B------:R-:W-:Y:S01]  /*21060*/  UMOV UR4, 0xffffffff ;  /* 0xffffffff00047882 */ /* 0x000fe20000000000 */
[----:B------:R-:W-:Y:S01]  /*21070*/  IMAD R7, R26, 0x4800, R36 ;  /* 0x000048001a077824 */ /* 0x000fe200078e0224 */
[----:B-1----:R-:W-:-:S04]  /*21080*/  LOP3.LUT R2, R2, 0x7f, RZ, 0xc0, !PT ;  /* 0x0000007f02027812 */ /* 0x002fc800078ec0ff */
[----:B------:R-:W-:-:S05]  /*21090*/  SHF.R.U32.HI R2, RZ, 0x3, R2 ;  /* 0x00000003ff027819 */ /* 0x000fca0000011602 */
[----:B------:R-:W-:Y:S01]  /*210a0*/  IMAD.IADD R6, R6, 0x1, -R2 ;  /* 0x0000000106067824 */ /* 0x000fe200078e0a02 */
[----:B------:R-:W-:Y:S06]  /*210b0*/  BRA.DIV UR4, `(.L_x_767) ;  /* 0x0000004e04107947 */ /* 0x000fec000b800000 */
[----:B------:R-:W1:Y:S01]  /*210c0*/  SHFL.IDX PT, R14, R23, RZ, 0x181f ;  /* 0x00181fff170e7589 */ /* 0x000e6200000e0000 */
        /* <DEDUP_REMOVED lines=57> */
.L_x_925:
        /* <DEDUP_REMOVED lines=13> */
.L_x_768:
[----:B------:R-:W-:Y:S02]  /*21530*/  PLOP3.LUT P1, PT, P1, P0, PT, 0xa2, 0x0 ;  /* 0x000000000000781c */ /* 0x000fe40000f21472 */
[----:B------:R-:W-:-:S08]  /*21540*/  @P0 R2UR P1, UR4, R0 ;  /* 0x00000000000402ca */ /* 0x000fd00000020000 */
[----:B------:R-:W-:-:S05]  /*21550*/  @P0 PLOP3.LUT P0, PT, P1, PT, PT, 0x80, 0x0 ;  /* 0x000000000000081c */ /* 0x000fca0000f0f070 */
[----:B------:R-:W-:Y:S01]  /*21560*/  @!P1 SYNCS.ARRIVE.TRANS64.RED.A0T1 RZ, [UR4+0x30850], RZ ;  /* 0x030850ffffff99a7 */ /* 0x000fe20008200404 */
[----:B------:R-:W-:Y:S07]  /*21570*/  @!P1 ARRIVES.LDGSTSBAR.64.TRANSCNT [UR4+0x30850] ;  /* 0x03085000ff0099b0 */ /* 0x000fee0008000a84 */
[----:B------:R-:W-:Y:S05]  /*21580*/  @P0 BRA.U.ANY `(.L_x_768) ;  /* 0xfffffffd00e80947 */ /* 0x000fea000393ffff */
[----:B------:R-:W-:Y:S01]  /*21590*/  NOP ;  /* 0x0000000000007918 */ /* 0x000fe20000000000 */
[----:B0-----:R-:W2:Y:S02]  /*215a0*/  LDL R2, [R1+0x3c] ;  /* 0x00003c0001027983 */ /* 0x001ea40000100800 */
[----:B--2---:R-:W-:-:S13]  /*215b0*/  ISETP.NE.AND P2, PT, R2, 0x3, PT ;  /* 0x000000030200780c */ /* 0x004fda0003f45270 */
[----:B------:R-:W-:Y:S05]  /*215c0*/  @!P2 BRA `(.L_x_769) ;  /* 0x000000000004a947 */ /* 0x000fea0003800000 */
[----:B------:R-:W-:Y:S01]  /*215d0*/  BPT.TRAP 0x1 ;  /* 0x000000040000795c */ /* 0x000fe20000300000 */
.L_x_769:
[----:B------:R1:W-:Y:S01]  /*215e0*/  SYNCS.ARRIVE.TRANS64.A1T0 RZ, [R0+URZ+0x30850], RZ ;  /* 0x030850ff00ff79a7 */ /* 0x0003e2000810003f */
[----:B------:R-:W-:-:S05]  /*215f0*/  VIADD R26, R26, 0x1 ;  /* 0x000000011a1a7836 */ /* 0x000fca0000000000 */
[----:B------:R-:W-:-:S04]  /*21600*/  ISETP.NE.AND P0, PT, R26, 0x2, PT ;  /* 0x000000021a00780c */ /* 0x000fc80003f05270 */
[----:B------:R-:W-:Y:S02]  /*21610*/  SEL R3, RZ, 0x1, P0 ;  /* 0x00000001ff037807 */ /* 0x000fe40000000000 */
[----:B------:R-:W-:Y:S02]  /*21620*/  SEL R26, R26, RZ, P0 ;  /* 0x000000ff1a1a7207 */ /* 0x000fe40000000000 */
[----:B-1----:R-:W-:-:S07]  /*21630*/  LOP3.LUT R28, R28, R3, RZ, 0x3c, !PT ;  /* 0x000000031c1c7212 */ /* 0x002fce00078e3cff */
.L_x_726:
[----:B------:R-:W-:Y:S05]  /*21640*/  BSYNC B7 ;  /* 0x0000000000077941 */ /* 0x000fea0003800000 */
.L_x_724:
[----:B------:R-:W2:Y:S02]  /*21650*/  LDL R0, [R1] ;  /* 0x0000000001007983 */ /* 0x000ea40000100800 */
[----:B--2---:R-:W-:-:S13]  /*21660*/  LOP3.LUT P0, RZ, R0, 0x20, RZ, 0xc0, !PT ;  /* 0x0000002000ff7812 */ /* 0x004fda000780c0ff */
[----:B------:R-:W-:Y:S05]  /*21670*/  @!P0 BRA `(.L_x_770) ;  /* 0x0000000000248947 */ /* 0x000fea0003800000 */
[----:B------:R-:W-:Y:S05]  /*21680*/  WARPSYNC.ALL ;  /* 0x0000000000007948 */ /* 0x000fea0003800000 */
[----:B------:R-:W1:Y:S08]  /*21690*/  S2UR UR5, SR_CgaCtaId ;  /* 0x00000000000579c3 */ /* 0x000e700000008800 */
[----:B------:R-:W-:Y:S06]  /*216a0*/  BAR.SYNC.DEFER_BLOCKING 0x5, 0x180 ;  /* 0x0146000000007b1d */ /* 0x000fec0000010000 */
[----:B------:R-:W-:-:S02]  /*216b0*/  UMOV UR4, 0x400 ;  /* 0x0000040000047882 */ /* 0x000fc40000000000 */
[----:B-1----:R-:W-:-:S06]  /*216c0*/  ULEA UR4, UR5, UR4, 0x18 ;  /* 0x0000000405047291 */ /* 0x002fcc000f8ec03f */
[----:B0-----:R-:W-:-:S05]  /*216d0*/  IMAD.U32 R22, RZ, RZ, UR4 ;  /* 0x00000004ff167e24 */ /* 0x001fca000f8e00ff */
[----:B------:R0:W1:Y:S01]  /*216e0*/  LDS.128 R16, [R22+0x308d0] ;  /* 0x0308d00016107984 */ /* 0x0000620000000c00 */
[----:B------:R-:W-:Y:S06]  /*216f0*/  BAR.ARV 0x4, 0x180 ;  /* 0x0106000000007b1d */ /* 0x000fec0000002000 */
[----:B------:R-:W-:Y:S05]  /*21700*/  BRA `(.L_x_771) ;  /* 0x0000000800d07947 */ /* 0x000fea0003800000 */
.L_x_770:
[----:B------:R-:W1:Y:S01]  /*21710*/  S2R R9, SR_TID.X ;  /* 0x0000000000097919 */ /* 0x000e620000002100 */
[----:B------:R-:W-:Y:S01]  /*21720*/  UMOV UR4, 0xffffffff ;  /* 0xffffffff00047882 */ /* 0x000fe20000000000 */
[----:B-1----:R-:W-:-:S04]  /*21730*/  LOP3.LUT R9, R9, 0x1f, RZ, 0xc0, !PT ;  /* 0x0000001f09097812 */ /* 0x002fc800078ec0ff */
[----:B------:R-:W-:Y:S01]  /*21740*/  ISETP.NE.AND P0, PT, R9, 0x1f, PT ;  /* 0x0000001f0900780c */ /* 0x000fe20003f05270 */
[----:B------:R-:W-:-:S12]  /*21750*/  BRA.DIV UR4, `(.L_x_772) ;  /* 0x0000004e046c7947 */ /* 0x000fd8000b800000 */
[----:B------:R-:W-:Y:S01]  /*21760*/  IMAD.IADD R7, R19, 0x1, R9 ;  /* 0x0000000113077824 */ /* 0x000fe200078e0209 */
[----:B------:R-:W-:-:S04]  /*21770*/  ULDC UR4, c[0x0][0xc3c] ;  /* 0x00030f0000047ab9 */ /* 0x000fc80000000800 */
[----:B------:R-:W-:-:S13]  /*21780*/  ISETP.GE.OR P1, PT, R7, UR4, !P0 ;  /* 0x0000000407007c0c */ /* 0x000fda000c726670 */
[----:B------:R-:W1:Y:S08]  /*21790*/  @!P1 LDC.64 R2, c[0x0][0xc80] ;  /* 0x00032000ff029b82 */ /* 0x000e700000000a00 */
[----:B------:R-:W2:Y:S01]  /*217a0*/  @!P1 LDC.64 R4, c[0x0][0xc78] ;  /* 0x00031e00ff049b82 */ /* 0x000ea20000000a00 */
[----:B-1----:R-:W-:-:S05]  /*217b0*/  @!P1 IMAD.WIDE R2, R7, 0x4, R2 ;  /* 0x0000000407029825 */ /* 0x002fca00078e0202 */
[----:B------:R2:W3:Y:S02]  /*217c0*/  @!P1 LDG.E R6, desc[UR48][R2.64] ;  /* 0x0000003002069981 */ /* 0x0004e4000c1e1900 */
[----:B--2---:R-:W-:-:S05]  /*217d0*/  @!P1 IMAD.WIDE R2, R7, 0x4, R4 ;  /* 0x0000000407029825 */ /* 0x004fca00078e0204 */
[----:B------:R-:W2:Y:S01]  /*217e0*/  @!P1 LDG.E R4, desc[UR48][R2.64] ;  /* 0x0000003002049981 */ /* 0x000ea2000c1e1900 */
[----:B------:R-:W-:Y:S01]  /*217f0*/  IMAD.MOV.U32 R7, RZ, RZ, RZ ;  /* 0x000000ffff077224 */ /* 0x000fe200078e00ff */
[C---:B------:R-:W-:Y:S01]  /*21800*/  ISETP.GE.U32.AND P2, PT, R9.reuse, 0x2, PT ;  /* 0x000000020900780c */ /* 0x040fe20003f46070 */
[----:B------:R-:W-:Y:S01]  /*21810*/  IMAD.MOV.U32 R10, RZ, RZ, RZ ;  /* 0x000000ffff0a7224 */ /* 0x000fe200078e00ff */
[C---:B------:R-:W-:Y:S01]  /*21820*/  ISETP.GE.U32.AND P3, PT, R9.reuse, 0x4, PT ;  /* 0x000000040900780c */ /* 0x040fe20003f66070 */
[----:B------:R-:W-:Y:S01]  /*21830*/  SHFL.IDX PT, R0, R16, RZ, 0x1f ;  /* 0x00001fff10007589 */ /* 0x000fe200000e0000 */
[C---:B------:R-:W-:Y:S02]  /*21840*/  ISETP.GE.U32.AND P4, PT, R9.reuse, 0x8, PT ;  /* 0x000000080900780c */ /* 0x040fe40003f86070 */
[----:B------:R-:W-:Y:S01]  /*21850*/  ISETP.GE.U32.AND P5, PT, R9, 0x10, PT ;  /* 0x000000100900780c */ /* 0x000fe20003fa6070 */
[----:B0-----:R-:W-:Y:S01]  /*21860*/  SHFL.IDX PT, R8, R16, 0x1, 0x1f ;  /* 0x00201f0010087f89 */ /* 0x001fe200000e0000 */
[----:B---3--:R-:W-:-:S02]  /*21870*/  @!P1 IMAD.MOV.U32 R7, RZ, RZ, R6 ;  /* 0x000000ffff079224 */ /* 0x008fc400078e0006 */
[----:B------:R-:W-:Y:S02]  /*21880*/  IMAD.MOV.U32 R6, RZ, RZ, RZ ;  /* 0x000000ffff067224 */ /* 0x000fe400078e00ff */
[----:B--2---:R-:W-:Y:S01]  /*21890*/  @!P1 IMAD.MOV.U32 R10, RZ, RZ, R4 ;  /* 0x000000ffff0a9224 */ /* 0x004fe200078e0004 */
[----:B------:R-:W-:-:S03]  /*218a0*/  ISETP.NE.AND P1, PT, R9, RZ, PT ;  /* 0x000000ff0900720c */ /* 0x000fc60003f25270 */
[----:B------:R-:W-:-:S05]  /*218b0*/  IMAD R13, R10, R7, RZ ;  /* 0x000000070a0d7224 */ /* 0x000fca00078e02ff */
        /* <DEDUP_REMOVED lines=16> */
.L_x_935:
[----:B------:R-:W-:Y:S02]  /*219c0*/  ULDC UR4, c[0x0][0xc38] ;  /* 0x00030e0000047ab9 */ /* 0x000fe40000000800 */
[----:B------:R-:W-:-:S04]  /*219d0*/  IMAD.U32 R5, RZ, RZ, UR4 ;  /* 0x00000004ff057e24 */ /* 0x000fc8000f8e00ff */
[----:B-1----:R-:W-:-:S04]  /*219e0*/  IMAD R14, R14, R5, RZ ;  /* 0x000000050e0e7224 */ /* 0x002fc800078e02ff */
[----:B------:R-:W-:-:S05]  /*219f0*/  IMAD.IADD R9, R8, 0x1, R14 ;  /* 0x0000000108097824 */ /* 0x000fca00078e020e */
[----:B------:R-:W-:-:S13]  /*21a00*/  ISETP.GT.AND P6, PT, R9, R0, PT ;  /* 0x000000000900720c */ /* 0x000fda0003fc4270 */
[----:B------:R-:W-:Y:S05]  /*21a10*/  @P6 BRA `(.L_x_773) ;  /* 0x0000000000a46947 */ /* 0x000fea0003800000 */
.L_x_776:
        /* <DEDUP_REMOVED lines=34> */
[----:B------:R0:W1:Y:S02]  /*21c40*/  SHFL.IDX PT, R14, R2, 0x1f, 0x1f ;  /* 0x03e01f00020e7f89 */ /* 0x00006400000e0000 */
.L_x_943:
[----:B------:R-:W-:Y:S02]  /*21c50*/  ULDC UR4, c[0x0][0xc38] ;  /* 0x00030e0000047ab9 */ /* 0x000fe40000000800 */
[----:B------:R-:W-:-:S04]  /*21c60*/  IMAD.U32 R5, RZ, RZ, UR4 ;  /* 0x00000004ff057e24 */ /* 0x000fc8000f8e00ff */
[----:B-1----:R-:W-:-:S04]  /*21c70*/  IMAD R14, R14, R5, RZ ;  /* 0x000000050e0e7224 */ /* 0x002fc800078e02ff */
[----:B------:R-:W-:-:S05]  /*21c80*/  IMAD.IADD R9, R14, 0x1, R9 ;  /* 0x000000010e097824 */ /* 0x000fca00078e0209 */
[----:B------:R-:W-:-:S13]  /*21c90*/  ISETP.GT.AND P6, PT, R9, R0, PT ;  /* 0x000000000900720c */ /* 0x000fda0003fc4270 */
[----:B------:R-:W-:Y:S05]  /*21ca0*/  @!P6 BRA `(.L_x_776) ;  /* 0xfffffffc005ce947 */ /* 0x000fea000383ffff */
.L_x_773:
        /* <DEDUP_REMOVED lines=9> */
.L_x_948:
[----:B------:R-:W-:-:S13]  /*21d40*/  ISETP.NE.AND P0, PT, R3, RZ, PT ;  /* 0x000000ff0300720c */ /* 0x000fda0003f05270 */
[----:B------:R-:W-:Y:S05]  /*21d50*/  @!P0 BRA `(.L_x_778) ;  /* 0x0000000000108947 */ /* 0x000fea0003800000 */
[----:B------:R-:W-:Y:S01]  /*21d60*/  UMOV UR4, 0xffffffff ;  /* 0xffffffff00047882 */ /* 0x000fe20000000000 */
[----:B------:R-:W-:Y:S02]  /*21d70*/  VIADD R12, R4, 0xffffffff ;  /* 0xffffffff040c7836 */ /* 0x000fe40000000000 */
[----:B------:R-:W-:Y:S05]  /*21d80*/  BRA.DIV UR4, `(.L_x_779) ;  /* 0x00000052042c7947 */ /* 0x000fea000b800000 */
[----:B------:R4:W0:Y:S02]  /*21d90*/  SHFL.IDX PT, R6, R2, R12, 0x1f ;  /* 0x00001f0c02067589 */ /* 0x00082400000e0000 */
.L_x_778:
        /* <DEDUP_REMOVED lines=32> */
[----:B------:R-:W-:Y:S02]  /*21fa0*/  ISETP.GE.AND P2, PT, R2, RZ, PT ;  /* 0x000000ff0200720c */ /* 0x000fe40003f46270 */
[----:B------:R-:W-:Y:S02]  /*21fb0*/  @P0 IADD3 R6, R6, 0x1, RZ ;  /* 0x0000000106060810 */ /* 0x000fe40007ffe0ff */
[----:B------:R-:W-:-:S05]  /*21fc0*/  IABS R2, R10 ;  /* 0x0000000a00027213 */ /* 0x000fca0000000000 */
[----:B------:R-:W-:-:S04]  /*21fd0*/  IMAD.MOV R2, RZ, RZ, -R2 ;  /* 0x000000ffff027224 */ /* 0x000fc800078e0a02 */
[----:B------:R-:W-:Y:S01]  /*21fe0*/  @!P2 IMAD.MOV R6, RZ, RZ, -R6 ;  /* 0x000000ffff06a224 */ /* 0x000fe200078e0a06 */
        /* <DEDUP_REMOVED lines=21> */
.L_x_774:
[----:B------:R-:W-:Y:S01]  /*22140*/  UMOV UR4, URZ ;  /* 0x0000003f00047c82 */ /* 0x000fe20008000000 */
[----:B------:R-:W-:Y:S01]  /*22150*/  UMOV UR5, URZ ;  /* 0x0000003f00057c82 */ /* 0x000fe20008000000 */
[----:B------:R-:W-:Y:S01]  /*22160*/  ULDC UR6, c[0x0][0xc3c] ;  /* 0x00030f0000067ab9 */ /* 0x000fe20000000800 */
[----:B------:R-:W-:Y:S02]  /*22170*/  IMAD.MOV.U32 R16, RZ, RZ, R0 ;  /* 0x000000ffff107224 */ /* 0x000fe400078e0000 */
[----:B------:R-:W-:Y:S02]  /*22180*/  IMAD.U32 R17, RZ, RZ, UR4 ;  /* 0x00000004ff117e24 */ /* 0x000fe4000f8e00ff */
[----:B------:R-:W-:Y:S02]  /*22190*/  IMAD.U32 R18, RZ, RZ, UR5 ;  /* 0x00000005ff127e24 */ /* 0x000fe4000f8e00ff */
[----:B------:R-:W-:-:S07]  /*221a0*/  IMAD.U32 R19, RZ, RZ, UR6 ;  /* 0x00000006ff137e24 */ /* 0x000fce000f8e00ff */
.L_x_780:
        /* <DEDUP_REMOVED lines=10> */
.L_x_771:
[----:B------:R-:W-:Y:S02]  /*22250*/  ULDC UR4, c[0x0][0xc3c] ;  /* 0x00030f0000047ab9 */ /* 0x000fe40000000800 */
[----:B-1----:R-:W-:-:S13]  /*22260*/  ISETP.GE.AND P0, PT, R19, UR4, PT ;  /* 0x0000000413007c0c */ /* 0x002fda000bf06270 */
[----:B------:R-:W-:Y:S05]  /*22270*/  @!P0 BRA `(.L_x_781) ;  /* 0xffffff9c005c8947 */ /* 0x000fea000383ffff */
[----:B------:R-:W-:Y:S05]  /*22280*/  BSYNC B8 ;  /* 0x0000000000087941 */ /* 0x000fea0003800000 */
.L_x_676:
[----:B------:R-:W3:Y:S01]  /*22290*/  LDL.LU R0, [R1+0x2c] ;  /* 0x00002c0001007983 */ /* 0x000ee20000300800 */
[----:B------:R-:W-:Y:S01]  /*222a0*/  BSSY B0, `(.L_x_782) ;  /* 0x000000b000007945 */ /* 0x000fe20003800000 */
[----:B------:R-:W1:Y:S01]  /*222b0*/  S2R R5, SR_CgaCtaId ;  /* 0x0000000000057919 */ /* 0x000e620000008800 */
[----:B---3--:R-:W-:-:S05]  /*222c0*/  VIADD R0, R0, 0x1 ;  /* 0x0000000100007836 */ /* 0x008fca0000000000 */
[----:B0-----:R-:W-:-:S04]  /*222d0*/  LEA.HI R2, R0, R0, RZ, 0x1 ;  /* 0x0000000000027211 */ /* 0x001fc800078f08ff */
[----:B------:R-:W-:Y:S02]  /*222e0*/  LOP3.LUT R3, R2, 0xfffffffe, RZ, 0xc0, !PT ;  /* 0xfffffffe02037812 */ /* 0x000fe400078ec0ff */
[----:B------:R-:W-:-:S03]  /*222f0*/  MOV R2, 0x400 ;  /* 0x0000040000027802 */ /* 0x000fc60000000f00 */
[----:B------:R-:W-:Y:S01]  /*22300*/  IMAD.IADD R0, R0, 0x1, -R3 ;  /* 0x0000000100007824 */ /* 0x000fe200078e0a03 */
[----:B-1----:R-:W-:-:S04]  /*22310*/  LEA R7, R5, R2, 0x18 ;  /* 0x0000000205077211 */ /* 0x002fc800078ec0ff */
[----:B------:R-:W-:-:S04]  /*22320*/  SHF.L.U32 R0, R0, 0x1f, RZ ;  /* 0x0000001f00007819 */ /* 0x000fc800000006ff */
[----:B------:R-:W0:Y:S02]  /*22330*/  SYNCS.PHASECHK.TRANS64.TRYWAIT P0, [R7+URZ+0x30820], R0 ;  /* 0x03082000070075a7 */ /* 0x000e24000800017f */
[----:B0-----:R-:W-:Y:S05]  /*22340*/  @!P0 BRA `(.L_x_783) ;  /* 0x0000004800e48947 */ /* 0x001fea0003800000 */
.L_x_951:
[----:B------:R-:W-:Y:S05]  /*22350*/  BSYNC B0 ;  /* 0x0000000000007941 */ /* 0x000fea0003800000 */
.L_x_782:
[----:B------:R-:W-:-:S03]  /*22360*/  UMOV UR4, 0xffffffff ;  /* 0xffffffff00047882 */ /* 0x000fc60000000000 */
[----:B------:R-:W-:Y:S05]  /*22370*/  BRA.DIV UR4, `(.L_x_784) ;  /* 0x0000004a04ec7947 */ /* 0x000fea000b800000 */
[----:B0-----:R-:W0:Y:S02]  /*22380*/  S2R R0, SR_TID.X ;  /* 0x0000000000007919 */ /* 0x001e240000002100 */
[----:B0-----:R-:W-:-:S04]  /*22390*/  SHF.R.U32.HI R0, RZ, 0x5, R0 ;  /* 0x00000005ff007819 */ /* 0x001fc80000011600 */
[----:B------:R-:W-:-:S05]  /*223a0*/  LOP3.LUT R0, R0, 0x3, RZ, 0xc0, !PT ;  /* 0x0000000300007812 */ /* 0x000fca00078ec0ff */
[----:B------:R0:W1:Y:S02]  /*223b0*/  SHFL.IDX PT, R14, R0, RZ, 0x1f ;  /* 0x00001fff000e7589 */ /* 0x00006400000e0000 */
.L_x_954:
[----:B-1----:R-:W-:-:S13]  /*223c0*/  ISETP.NE.AND P0, PT, R14, RZ, PT ;  /* 0x000000ff0e00720c */ /* 0x002fda0003f05270 */
[----:B------:R-:W-:Y:S05]  /*223d0*/  @P0 BRA `(.L_x_446) ;  /* 0x0000000000880947 */ /* 0x000fea0003800000 */
[----:B------:R-:W-:-:S03]  /*223e0*/  UMOV UR4, 0xffffffff ;  /* 0xffffffff00047882 */ /* 0x000fc60000000000 */
[----:B------:R-:W-:Y:S05]  /*223f0*/  BRA.DIV UR4, `(.L_x_785) ;  /* 0x0000004e04007947 */ /* 0x000fea000b800000 */
[----:B------:R-:W-:-:S13]  /*22400*/  ELECT P6, URZ, PT ;  /* 0x00000000003f782f */ /* 0x000fda00038c0000 */
.L_x_957:
[----:B------:R-:W-:Y:S05]  /*22410*/  @!P6 BRA `(.L_x_446) ;  /* 0x000000000078e947 */ /* 0x000fea0003800000 */
[----:B0-----:R-:W3:Y:S02]  /*22420*/  LDL.LU R0, [R1+0x18] ;  /* 0x0000180001007983 */ /* 0x001ee40000300800 */
[----:B---3--:R-:W-:-:S04]  /*22430*/  LOP3.LUT R0, R0, 0x2, RZ, 0xfc, !PT ;  /* 0x0000000200007812 */ /* 0x008fc800078efcff */
[----:B------:R-:W-:-:S13]  /*22440*/  ISETP.NE.AND P0, PT, R0, 0x3, PT ;  /* 0x000000030000780c */ /* 0x000fda0003f05270 */
[----:B------:R-:W-:Y:S05]  /*22450*/  @!P0 BRA `(.L_x_786) ;  /* 0x0000000000048947 */ /* 0x000fea0003800000 */
[----:B------:R-:W-:Y:S01]  /*22460*/  BPT.TRAP 0x1 ;  /* 0x000000040000795c */ /* 0x000fe20000300000 */
.L_x_786:
[----:B------:R-:W-:Y:S01]  /*22470*/  IMAD R5, R26, 0x8, R7 ;  /* 0x000000081a057824 */ /* 0x000fe200078e0207 */
[----:B------:R-:W-:Y:S01]  /*22480*/  SHF.L.U32 R0, R28, 0x1f, RZ ;  /* 0x0000001f1c007819 */ /* 0x000fe200000006ff */
[----:B------:R-:W-:-:S03]  /*22490*/  VIADD R26, R26, 0x1 ;  /* 0x000000011a1a7836 */ /* 0x000fc60000000000 */
[----:B------:R-:W0:Y:S02]  /*224a0*/  SYNCS.PHASECHK.TRANS64.TRYWAIT P1, [R5+URZ+0x30840], R0 ;  /* 0x03084000050075a7 */ /* 0x000e24000802017f */
[----:B------:R-:W-:-:S04]  /*224b0*/  ISETP.NE.AND P2, PT, R26, 0x2, PT ;  /* 0x000000021a00780c */ /* 0x000fc80003f45270 */
[----:B------:R-:W-:Y:S01]  /*224c0*/  SEL R3, RZ, 0x1, P2 ;  /* 0x00000001ff037807 */ /* 0x000fe20001000000 */
[----:B0-----:R-:W-:Y:S08]  /*224d0*/  @!P1 BRA `(.L_x_787) ;  /* 0x0000004800e89947 */ /* 0x001ff00003800000 */
.L_x_958:
[----:B------:R-:W-:Y:S02]  /*224e0*/  SEL R26, R26, RZ, P2 ;  /* 0x000000ff1a1a7207 */ /* 0x000fe40001000000 */
[----:B------:R-:W-:Y:S01]  /*224f0*/  LOP3.LUT R2, R28, R3, RZ, 0x3c, !PT ;  /* 0x000000031c027212 */ /* 0x000fe200078e3cff */
[----:B------:R-:W-:Y:S06]  /*22500*/  @!P0 BRA `(.L_x_788) ;  /* 0x0000000000048947 */ /* 0x000fec0003800000 */
[----:B------:R-:W-:Y:S01]  /*22510*/  BPT.TRAP 0x1 ;  /* 0x000000040000795c */ /* 0x000fe20000300000 */
.L_x_788:
[----:B------:R-:W-:Y:S01]  /*22520*/  IMAD R3, R26, 0x8, R7 ;  /* 0x000000081a037824 */ /* 0x000fe200078e0207 */
[----:B------:R-:W-:-:S04]  /*22530*/  SHF.L.U32 R2, R2, 0x1f, RZ ;  /* 0x0000001f02027819 */ /* 0x000fc800000006ff */
[----:B------:R-:W1:Y:S02]  /*22540*/  SYNCS.PHASECHK.TRANS64.TRYWAIT P1, [R3+URZ+0x30840], R2 ;  /* 0x03084002030075a7 */ /* 0x000e64000802017f */
[----:B-1----:R-:W-:Y:S05]  /*22550*/  @!P1 BRA `(.L_x_789) ;  /* 0x0000004800dc9947 */ /* 0x002fea0003800000 */
.L_x_959:
[----:B------:R-:W-:Y:S05]  /*22560*/  @!P0 BRA `(.L_x_790) ;  /* 0x0000000000048947 */ /* 0x000fea0003800000 */
[----:B------:R-:W-:Y:S01]  /*22570*/  BPT.TRAP 0x1 ;  /* 0x000000040000795c */ /* 0x000fe20000300000 */
.L_x_790:
[----:B------:R-:W3:Y:S02]  /*22580*/  SYNCS.PHASECHK.TRANS64.TRYWAIT P1, [R5+URZ+0x30860], R0 ;  /* 0x03086000050075a7 */ /* 0x000ee4000802017f */
[----:B---3--:R-:W-:Y:S05]  /*22590*/  @!P1 BRA `(.L_x_791) ;  /* 0x0000004800e09947 */ /* 0x008fea0003800000 */
.L_x_960:
[----:B------:R-:W-:Y:S05]  /*225a0*/  @!P0 BRA `(.L_x_792) ;  /* 0x0000000000048947 */ /* 0x000fea0003800000 */
[----:B------:R-:W-:Y:S01]  /*225b0*/  BPT.TRAP 0x1 ;  /* 0x000000040000795c */ /* 0x000fe20000300000 */
.L_x_792:
[----:B----4-:R4:W0:Y:S02]  /*225c0*/  SYNCS.PHASECHK.TRANS64.TRYWAIT P0, [R3+URZ+0x30860], R2 ;  /* 0x03086002030075a7 */ /* 0x010824000800017f */
[----:B0-----:R-:W-:Y:S05]  /*225d0*/  @!P0 NANOSLEEP.SYNCS 0x989680 ;  /* 0x009896800000895d */ /* 0x001fea0003900000 */
[----:B------:R-:W0:Y:S02]  /*225e0*/  @!P0 SYNCS.PHASECHK.TRANS64 P0, [R3+URZ+0x30860], R2 ;  /* 0x03086002030085a7 */ /* 0x000e24000800007f */
[----:B0-----:R-:W-:Y:S05]  /*225f0*/  @!P0 BRA `(.L_x_792) ;  /* 0xfffffffc00f08947 */ /* 0x001fea000383ffff */
.L_x_446:
[----:B------:R-:W-:Y:S05]  /*22600*/  BSYNC B9 ;  /* 0x0000000000097941 */ /* 0x000fea0003800000 */
.L_x_443:
[----:B------:R-:W-:Y:S05]  /*22610*/  EXIT ;  /* 0x000000000000794d */ /* 0x000fea0003800000 */
.L_x_466:
[----:B0-----:R0:W1:Y:S02]  /*22620*/  SYNCS.PHASECHK.TRANS64.TRYWAIT P5, [R83+URZ+0x30890], R84 ;  /* 0x03089054530075a7 */ /* 0x00106400080a017f */
[----:B-1----:R-:W-:Y:S05]  /*22630*/  @!P5 NANOSLEEP.SYNCS 0x989680 ;  /* 0x009896800000d95d */ /* 0x002fea0003900000 */
[----:B------:R-:W1:Y:S02]  /*22640*/  @!P5 SYNCS.PHASECHK.TRANS64 P5, [R83+URZ+0x30890], R84 ;  /* 0x030890545300d5a7 */ /* 0x000e6400080a007f */
[----:B-1----:R-:W-:Y:S05]  /*22650*/  @!P5 BRA `(.L_x_466) ;  /* 0xfffffffc00f0d947 */ /* 0x002fea000383ffff */
[----:B------:R-:W-:Y:S05]  /*22660*/  BRA `(.L_x_793) ;  /* 0xfffffe14008c7947 */ /* 0x000fea000383ffff */
.L_x_467:
        /* <DEDUP_REMOVED lines=8> */
.L_x_795:
[----:B------:R-:W-:Y:S05]  /*226f0*/  BSYNC B1 ;  /* 0x0000000000017941 */ /* 0x000fea0003800000 */
.L_x_794:
[----:B------:R-:W-:Y:S01]  /*22700*/  IMAD.MOV.U32 R13, RZ, RZ, R116 ;  /* 0x000000ffff0d7224 */ /* 0x000fe200078e0074 */
[----:B------:R-:W-:Y:S01]  /*22710*/  MOV R11, 0x1c1f ;  /* 0x00001c1f000b7802 */ /* 0x000fe20000000f00 */
[----:B------:R-:W-:Y:S02]  /*22720*/  IMAD.MOV.U32 R12, RZ, RZ, RZ ;  /* 0x000000ffff0c7224 */ /* 0x000fe400078e00ff */
[----:B------:R-:W-:Y:S02]  /*22730*/  IMAD.MOV.U32 R15, RZ, RZ, -0x1 ;  /* 0xffffffffff0f7424 */ /* 0x000fe400078e00ff */
[----:B------:R-:W-:-:S07]  /*22740*/  IMAD.MOV.U32 R76, RZ, RZ, R14 ;  /* 0x000000ffff4c7224 */ /* 0x000fce00078e000e */
[----:B------:R-:W-:Y:S05]  /*22750*/  WARPSYNC.COLLECTIVE R15, `(.L_x_796) ;  /* 0x000000000f087348 */ /* 0x000fea0003c00000 */
[----:B------:R0:W1:Y:S02]  /*22760*/  SHFL.IDX P6, R14, R13, R12, R11 ;  /* 0x0000000c0d0e7389 */ /* 0x00006400000c000b */
[----:B01----:R-:W-:Y:S01]  /*22770*/  ENDCOLLECTIVE ;  /* 0x000000000000791b */ /* 0x003fe20003800000 */
.L_x_796:
[----:B------:R-:W-:Y:S01]  /*22780*/  IMAD.MOV.U32 R11, RZ, RZ, R14 ;  /* 0x000000ffff0b7224 */ /* 0x000fe200078e000e */
[----:B------:R-:W-:Y:S06]  /*22790*/  BRA `(.L_x_797) ;  /* 0xfffffe1400547947 */ /* 0x000fec000383ffff */
.L_x_492:
[----:B------:R-:W-:Y:S01]  /*227a0*/  BSSY B1, `(.L_x_798) ;  /* 0x0000008000017945 */ /* 0x000fe20003800000 */
[----:B0---4-:R-:W-:Y:S02]  /*227b0*/  IMAD.MOV.U32 R13, RZ, RZ, R113 ;  /* 0x000000ffff0d7224 */ /* 0x011fe400078e0071 */
[----:B------:R-:W-:Y:S02]  /*227c0*/  IMAD.MOV.U32 R12, RZ, RZ, 0x1 ;  /* 0x00000001ff0c7424 */ /* 0x000fe400078e00ff */
[----:B---3--:R-:W-:Y:S02]  /*227d0*/  IMAD.MOV.U32 R11, RZ, RZ, 0x1c1f ;  /* 0x00001c1fff0b7424 */ /* 0x008fe400078e00ff */
[----:B------:R-:W-:-:S07]  /*227e0*/  IMAD.MOV.U32 R15, RZ, RZ, -0x1 ;  /* 0xffffffffff0f7424 */ /* 0x000fce00078e00ff */
[----:B-12---:R-:W-:Y:S05]  /*227f0*/  WARPSYNC.COLLECTIVE R15, `(.L_x_799) ;  /* 0x000000000f087348 */ /* 0x006fea0003c00000 */
[----:B------:R0:W3:Y:S02]  /*22800*/  SHFL.IDX P6, R14, R13, R12, R11 ;  /* 0x0000000c0d0e7389 */ /* 0x0000e400000c000b */
[----:B0123--:R-:W-:Y:S01]  /*22810*/  ENDCOLLECTIVE ;  /* 0x000000000000791b */ /* 0x00ffe20003800000 */
.L_x_799:
[----:B------:R-:W-:Y:S05]  /*22820*/  BSYNC B1 ;  /* 0x0000000000017941 */ /* 0x000fea0003800000 */
.L_x_798:
[----:B------:R-:W-:Y:S02]  /*22830*/  IMAD.MOV.U32 R13, RZ, RZ, R116 ;  /* 0x000000ffff0d7224 */ /* 0x000fe400078e0074 */
[----:B------:R-:W-:Y:S02]  /*22840*/  IMAD.MOV.U32 R12, RZ, RZ, 0x1 ;  /* 0x00000001ff0c7424 */ /* 0x000fe400078e00ff */
[----:B------:R-:W-:Y:S02]  /*22850*/  IMAD.MOV.U32 R11, RZ, RZ, 0x1c1f ;  /* 0x00001c1fff0b7424 */ /* 0x000fe400078e00ff */
[----:B------:R-:W-:Y:S02]  /*22860*/  IMAD.MOV.U32 R15, RZ, RZ, -0x1 ;  /* 0xffffffffff0f7424 */ /* 0x000fe400078e00ff */
[----:B------:R-:W-:-:S07]  /*22870*/  IMAD.MOV.U32 R113, RZ, RZ, R14 ;  /* 0x000000ffff717224 */ /* 0x000fce00078e000e */
[----:B------:R-:W-:Y:S05]  /*22880*/  WARPSYNC.COLLECTIVE R15, `(.L_x_800) ;  /* 0x000000000f087348 */ /* 0x000fea0003c00000 */
[----:B------:R0:W1:Y:S02]  /*22890*/  SHFL.IDX P6, R14, R13, R12, R11 ;  /* 0x0000000c0d0e7389 */ /* 0x00006400000c000b */
[----:B01----:R-:W-:Y:S01]  /*228a0*/  ENDCOLLECTIVE ;  /* 0x000000000000791b */ /* 0x003fe20003800000 */
.L_x_800:
[----:B------:R-:W-:Y:S01]  /*228b0*/  IMAD.MOV.U32 R116, RZ, RZ, R14 ;  /* 0x000000ffff747224 */ /* 0x000fe200078e000e */
[----:B------:R-:W-:Y:S06]  /*228c0*/  BRA `(.L_x_801) ;  /* 0xfffffe2800b47947 */ /* 0x000fec000383ffff */
.L_x_522:
[----:B0-----:R0:W1:Y:S02]  /*228d0*/  SYNCS.PHASECHK.TRANS64.TRYWAIT P5, [R83+URZ+0x30890], R84 ;  /* 0x03089054530075a7 */ /* 0x00106400080a017f */
[----:B-1----:R-:W-:Y:S05]  /*228e0*/  @!P5 NANOSLEEP.SYNCS 0x989680 ;  /* 0x009896800000d95d */ /* 0x002fea0003900000 */
[----:B------:R-:W1:Y:S02]  /*228f0*/  @!P5 SYNCS.PHASECHK.TRANS64 P5, [R83+URZ+0x30890], R84 ;  /* 0x030890545300d5a7 */ /* 0x000e6400080a007f */
[----:B-1----:R-:W-:Y:S05]  /*22900*/  @!P5 BRA `(.L_x_522) ;  /* 0xfffffffc00f0d947 */ /* 0x002fea000383ffff */
[----:B------:R-:W-:Y:S05]  /*22910*/  BRA `(.L_x_802) ;  /* 0xfffffe4800dc7947 */ /* 0x000fea000383ffff */
.L_x_523:
        /* <DEDUP_REMOVED lines=8> */
.L_x_804:
[----:B------:R-:W-:Y:S05]  /*229a0*/  BSYNC B1 ;  /* 0x0000000000017941 */ /* 0x000fea0003800000 */
.L_x_803:
[----:B------:R-:W-:Y:S02]  /*229b0*/  IMAD.MOV.U32 R13, RZ, RZ, R116 ;  /* 0x000000ffff0d7224 */ /* 0x000fe400078e0074 */
[----:B------:R-:W-:Y:S02]  /*229c0*/  IMAD.MOV.U32 R12, RZ, RZ, RZ ;  /* 0x000000ffff0c7224 */ /* 0x000fe400078e00ff */
[----:B------:R-:W-:Y:S02]  /*229d0*/  IMAD.MOV.U32 R11, RZ, RZ, 0x1c1f ;  /* 0x00001c1fff0b7424 */ /* 0x000fe400078e00ff */
[----:B------:R-:W-:Y:S02]  /*229e0*/  IMAD.MOV.U32 R15, RZ, RZ, -0x1 ;  /* 0xffffffffff0f7424 */ /* 0x000fe400078e00ff */
[----:B------:R-:W-:-:S07]  /*229f0*/  IMAD.MOV.U32 R115, RZ, RZ, R14 ;  /* 0x000000ffff737224 */ /* 0x000fce00078e000e */
[----:B------:R-:W-:Y:S05]  /*22a00*/  WARPSYNC.COLLECTIVE R15, `(.L_x_805) ;  /* 0x000000000f087348 */ /* 0x000fea0003c00000 */
[----:B------:R0:W1:Y:S02]  /*22a10*/  SHFL.IDX P6, R14, R13, R12, R11 ;  /* 0x0000000c0d0e7389 */ /* 0x00006400000c000b */
[----:B01----:R-:W-:Y:S01]  /*22a20*/  ENDCOLLECTIVE ;  /* 0x000000000000791b */ /* 0x003fe20003800000 */
.L_x_805:
[----:B------:R-:W-:Y:S01]  /*22a30*/  IMAD.MOV.U32 R11, RZ, RZ, R14 ;  /* 0x000000ffff0b7224 */ /* 0x000fe200078e000e */
[----:B------:R-:W-:Y:S06]  /*22a40*/  BRA `(.L_x_806) ;  /* 0xfffffe4800ac7947 */ /* 0x000fec000383ffff */
.L_x_536:
[----:B------:R-:W-:Y:S01]  /*22a50*/  BSSY B1, `(.L_x_807) ;  /* 0x0000008000017945 */ /* 0x000fe20003800000 */
[----:B--234-:R-:W-:Y:S02]  /*22a60*/  IMAD.MOV.U32 R13, RZ, RZ, R113 ;  /* 0x000000ffff0d7224 */ /* 0x01cfe400078e0071 */
[----:B------:R-:W-:Y:S02]  /*22a70*/  IMAD.MOV.U32 R12, RZ, RZ, 0x1 ;  /* 0x00000001ff0c7424 */ /* 0x000fe400078e00ff */
[----:B------:R-:W-:Y:S02]  /*22a80*/  IMAD.MOV.U32 R11, RZ, RZ, 0x1c1f ;  /* 0x00001c1fff0b7424 */ /* 0x000fe400078e00ff */
[----:B------:R-:W-:-:S07]  /*22a90*/  IMAD.MOV.U32 R15, RZ, RZ, -0x1 ;  /* 0xffffffffff0f7424 */ /* 0x000fce00078e00ff */
[----:B01----:R-:W-:Y:S05]  /*22aa0*/  WARPSYNC.COLLECTIVE R15, `(.L_x_808) ;  /* 0x000000000f087348 */ /* 0x003fea0003c00000 */
[----:B------:R2:W3:Y:S02]  /*22ab0*/  SHFL.IDX P6, R14, R13, R12, R11 ;  /* 0x0000000c0d0e7389 */ /* 0x0004e400000c000b */
[----:B0123--:R-:W-:Y:S01]  /*22ac0*/  ENDCOLLECTIVE ;  /* 0x000000000000791b */ /* 0x00ffe20003800000 */
.L_x_808:
[----:B------:R-:W-:Y:S05]  /*22ad0*/  BSYNC B1 ;  /* 0x0000000000017941 */ /* 0x000fea0003800000 */
.L_x_807:
[----:B------:R-:W-:Y:S01]  /*22ae0*/  MOV R13, R116 ;  /* 0x00000074000d7202 */ /* 0x000fe20000000f00 */
[----:B------:R-:W-:Y:S02]  /*22af0*/  IMAD.MOV.U32 R12, RZ, RZ, 0x1 ;  /* 0x00000001ff0c7424 */ /* 0x000fe400078e00ff */
[----:B------:R-:W-:Y:S02]  /*22b00*/  IMAD.MOV.U32 R11, RZ, RZ, 0x1c1f ;  /* 0x00001c1fff0b7424 */ /* 0x000fe400078e00ff */
[----:B------:R-:W-:Y:S02]  /*22b10*/  IMAD.MOV.U32 R15, RZ, RZ, -0x1 ;  /* 0xffffffffff0f7424 */ /* 0x000fe400078e00ff */
[----:B------:R-:W-:-:S07]  /*22b20*/  IMAD.MOV.U32 R113, RZ, RZ, R14 ;  /* 0x000000ffff717224 */ /* 0x000fce00078e000e */
[----:B------:R-:W-:Y:S05]  /*22b30*/  WARPSYNC.COLLECTIVE R15, `(.L_x_809) ;  /* 0x000000000f087348 */ /* 0x000fea0003c00000 */
[----:B------:R0:W1:Y:S02]  /*22b40*/  SHFL.IDX P6, R14, R13, R12, R11 ;  /* 0x0000000c0d0e7389 */ /* 0x00006400000c000b */
[----:B01----:R-:W-:Y:S01]  /*22b50*/  ENDCOLLECTIVE ;  /* 0x000000000000791b */ /* 0x003fe20003800000 */
.L_x_809:
[----:B------:R-:W-:Y:S01]  /*22b60*/  IMAD.MOV.U32 R116, RZ, RZ, R14 ;  /* 0x000000ffff747224 */ /* 0x000fe200078e000e */
[----:B------:R-:W-:Y:S06]  /*22b70*/  BRA `(.L_x_810) ;  /* 0xfffffe6000687947 */ /* 0x000fec000383ffff */
.L_x_549:
[----:B0-----:R0:W1:Y:S02]  /*22b80*/  SYNCS.PHASECHK.TRANS64.TRYWAIT P3, [R83+URZ+0x30890], R84 ;  /* 0x03089054530075a7 */ /* 0x001064000806017f */
[----:B-1----:R-:W-:Y:S05]  /*22b90*/  @!P3 NANOSLEEP.SYNCS 0x989680 ;  /* 0x009896800000b95d */ /* 0x002fea0003900000 */
[----:B------:R-:W1:Y:S02]  /*22ba0*/  @!P3 SYNCS.PHASECHK.TRANS64 P3, [R83+URZ+0x30890], R84 ;  /* 0x030890545300b5a7 */ /* 0x000e64000806007f */
[----:B-1----:R-:W-:Y:S05]  /*22bb0*/  @!P3 BRA `(.L_x_549) ;  /* 0xfffffffc00f0b947 */ /* 0x002fea000383ffff */
[----:B------:R-:W-:Y:S05]  /*22bc0*/  BRA `(.L_x_811) ;  /* 0xfffffe7800707947 */ /* 0x000fea000383ffff */
.L_x_550:
        /* <DEDUP_REMOVED lines=8> */
.L_x_813:
[----:B------:R-:W-:Y:S05]  /*22c50*/  BSYNC B1 ;  /* 0x0000000000017941 */ /* 0x000fea0003800000 */
.L_x_812:
        /* <DEDUP_REMOVED lines=8> */
.L_x_814:
[----:B------:R-:W-:Y:S01]  /*22ce0*/  IMAD.MOV.U32 R38, RZ, RZ, R14 ;  /* 0x000000ffff267224 */ /* 0x000fe200078e000e */
[----:B------:R-:W-:Y:S06]  /*22cf0*/  BRA `(.L_x_815) ;  /* 0xfffffe78008c7947 */ /* 0x000fec000383ffff */
.L_x_553:
[----:B------:R-:W-:Y:S01]  /*22d00*/  BSSY B1, `(.L_x_816) ;  /* 0x0000008000017945 */ /* 0x000fe20003800000 */
[----:B----4-:R-:W-:Y:S02]  /*22d10*/  IMAD.MOV.U32 R13, RZ, RZ, R35 ;  /* 0x000000ffff0d7224 */ /* 0x010fe400078e0023 */
[----:B------:R-:W-:Y:S02]  /*22d20*/  IMAD.MOV.U32 R12, RZ, RZ, 0x1 ;  /* 0x00000001ff0c7424 */ /* 0x000fe400078e00ff */
[----:B------:R-:W-:Y:S02]  /*22d30*/  IMAD.MOV.U32 R11, RZ, RZ, 0x1c1f ;  /* 0x00001c1fff0b7424 */ /* 0x000fe400078e00ff */
[----:B------:R-:W-:-:S07]  /*22d40*/  IMAD.MOV.U32 R15, RZ, RZ, -0x1 ;  /* 0xffffffffff0f7424 */ /* 0x000fce00078e00ff */
[----:B0123--:R-:W-:Y:S05]  /*22d50*/  WARPSYNC.COLLECTIVE R15, `(.L_x_817) ;  /* 0x000000000f087348 */ /* 0x00ffea0003c00000 */
[----:B------:R4:W0:Y:S02]  /*22d60*/  SHFL.IDX P6, R14, R13, R12, R11 ;  /* 0x0000000c0d0e7389 */ /* 0x00082400000c000b */
[----:B01234-:R-:W-:Y:S01]  /*22d70*/  ENDCOLLECTIVE ;  /* 0x000000000000791b */ /* 0x01ffe20003800000 */
.L_x_817:
[----:B------:R-:W-:Y:S05]  /*22d80*/  BSYNC B1 ;  /* 0x0000000000017941 */ /* 0x000fea0003800000 */
.L_x_816:
        /* <DEDUP_REMOVED lines=8> */
.L_x_818:
[----:B------:R-:W-:Y:S01]  /*22e10*/  IMAD.MOV.U32 R34, RZ, RZ, R14 ;  /* 0x000000ffff227224 */ /* 0x000fe200078e000e */
[----:B------:R-:W-:Y:S06]  /*22e20*/  BRA `(.L_x_819) ;  /* 0xfffffe7800e87947 */ /* 0x000fec000383ffff */
.L_x_557:
[----:B---3--:R3:W0:Y:S02]  /*22e30*/  SYNCS.PHASECHK.TRANS64.TRYWAIT P2, [R83+URZ+0x308b0], R84 ;  /* 0x0308b054530075a7 */ /* 0x008624000804017f */
[----:B0-----:R-:W-:Y:S05]  /*22e40*/  @!P2 NANOSLEEP.SYNCS 0x989680 ;  /* 0x009896800000a95d */ /* 0x001fea0003900000 */
[----:B------:R-:W0:Y:S02]  /*22e50*/  @!P2 SYNCS.PHASECHK.TRANS64 P2, [R83+URZ+0x308b0], R84 ;  /* 0x0308b0545300a5a7 */ /* 0x000e24000804007f */
[----:B0-----:R-:W-:Y:S05]  /*22e60*/  @!P2 BRA `(.L_x_557) ;  /* 0xfffffffc00f0a947 */ /* 0x001fea000383ffff */
[----:B------:R-:W-:Y:S05]  /*22e70*/  BRA `(.L_x_820) ;  /* 0xfffffe7c00c47947 */ /* 0x000fea000383ffff */
.L_x_577:
        /* <DEDUP_REMOVED lines=8> */
.L_x_822:
[----:B------:R-:W-:Y:S05]  /*22f00*/  BSYNC B1 ;  /* 0x0000000000017941 */ /* 0x000fea0003800000 */
.L_x_821:
        /* <DEDUP_REMOVED lines=8> */
.L_x_823:
[----:B------:R-:W-:Y:S02]  /*22f90*/  IMAD.MOV.U32 R13, RZ, RZ, R35 ;  /* 0x000000ffff0d7224 */ /* 0x000fe400078e0023 */
[----:B------:R-:W-:-:S07]  /*22fa0*/  IMAD.MOV.U32 R3, RZ, RZ, R14 ;  /* 0x000000ffff037224 */ /* 0x000fce00078e000e */
[----:B------:R-:W-:Y:S05]  /*22fb0*/  WARPSYNC.COLLECTIVE R15, `(.L_x_824) ;  /* 0x000000000f087348 */ /* 0x000fea0003c00000 */
[----:B------:R0:W1:Y:S02]  /*22fc0*/  SHFL.IDX P6, R14, R13, R12, R11 ;  /* 0x0000000c0d0e7389 */ /* 0x00006400000c000b */
[----:B01----:R-:W-:Y:S01]  /*22fd0*/  ENDCOLLECTIVE ;  /* 0x000000000000791b */ /* 0x003fe20003800000 */
.L_x_824:
[----:B------:R-:W-:Y:S02]  /*22fe0*/  IMAD.MOV.U32 R13, RZ, RZ, R40 ;  /* 0x000000ffff0d7224 */ /* 0x000fe400078e0028 */
[----:B------:R-:W-:-:S07]  /*22ff0*/  IMAD.MOV.U32 R35, RZ, RZ, R14 ;  /* 0x000000ffff237224 */ /* 0x000fce00078e000e */
[----:B------:R-:W-:Y:S05]  /*23000*/  WARPSYNC.COLLECTIVE R15, `(.L_x_825) ;  /* 0x000000000f087348 */ /* 0x000fea0003c00000 */
[----:B------:R0:W1:Y:S02]  /*23010*/  SHFL.IDX P6, R14, R13, R12, R11 ;  /* 0x0000000c0d0e7389 */ /* 0x00006400000c000b */
[----:B01----:R-:W-:Y:S01]  /*23020*/  ENDCOLLECTIVE ;  /* 0x000000000000791b */ /* 0x003fe20003800000 */
.L_x_825:
[----:B------:R-:W-:Y:S01]  /*23030*/  IMAD.MOV.U32 R44, RZ, RZ, R14 ;  /* 0x000000ffff2c7224 */ /* 0x000fe200078e000e */
[----:B------:R-:W-:Y:S06]  /*23040*/  BRA `(.L_x_826) ;  /* 0xfffffe90000c7947 */ /* 0x000fec000383ffff */
.L_x_581:
[----:B0-----:R0:W1:Y:S02]  /*23050*/  SYNCS.PHASECHK.TRANS64.TRYWAIT P0, [R18+URZ+0x30800], R11 ;  /* 0x0308000b120075a7 */ /* 0x001064000800017f */
[----:B-1----:R-:W-:Y:S05]  /*23060*/  @!P0 NANOSLEEP.SYNCS 0x989680 ;  /* 0x009896800000895d */ /* 0x002fea0003900000 */
[----:B------:R-:W1:Y:S02]  /*23070*/  @!P0 SYNCS.PHASECHK.TRANS64 P0, [R18+URZ+0x30800], R11 ;  /* 0x0308000b120085a7 */ /* 0x000e64000800007f */
[----:B-1----:R-:W-:Y:S05]  /*23080*/  @!P0 BRA `(.L_x_581) ;  /* 0xfffffffc00f08947 */ /* 0x002fea000383ffff */
[----:B------:R-:W-:Y:S05]  /*23090*/  BRA `(.L_x_827) ;  /* 0xfffffe9800cc7947 */ /* 0x000fea000383ffff */
.L_x_605:
        /* <DEDUP_REMOVED lines=8> */
.L_x_829:
[----:B------:R-:W-:Y:S05]  /*23120*/  BSYNC B1 ;  /* 0x0000000000017941 */ /* 0x000fea0003800000 */
.L_x_828:
        /* <DEDUP_REMOVED lines=8> */
.L_x_830:
[----:B------:R-:W-:Y:S02]  /*231b0*/  IMAD.MOV.U32 R13, RZ, RZ, R35 ;  /* 0x000000ffff0d7224 */ /* 0x000fe400078e0023 */
[----:B------:R-:W-:-:S07]  /*231c0*/  IMAD.MOV.U32 R0, RZ, RZ, R14 ;  /* 0x000000ffff007224 */ /* 0x000fce00078e000e */
[----:B------:R-:W-:Y:S05]  /*231d0*/  WARPSYNC.COLLECTIVE R15, `(.L_x_831) ;  /* 0x000000000f087348 */ /* 0x000fea0003c00000 */
[----:B------:R0:W1:Y:S02]  /*231e0*/  SHFL.IDX P6, R14, R13, R12, R11 ;  /* 0x0000000c0d0e7389 */ /* 0x00006400000c000b */
[----:B01----:R-:W-:Y:S01]  /*231f0*/  ENDCOLLECTIVE ;  /* 0x000000000000791b */ /* 0x003fe20003800000 */
.L_x_831:
[----:B------:R-:W-:Y:S02]  /*23200*/  IMAD.MOV.U32 R13, RZ, RZ, R40 ;  /* 0x000000ffff0d7224 */ /* 0x000fe400078e0028 */
[----:B------:R-:W-:-:S07]  /*23210*/  IMAD.MOV.U32 R39, RZ, RZ, R14 ;  /* 0x000000ffff277224 */ /* 0x000fce00078e000e */
[----:B------:R-:W-:Y:S05]  /*23220*/  WARPSYNC.COLLECTIVE R15, `(.L_x_832) ;  /* 0x000000000f087348 */ /* 0x000fea0003c00000 */
[----:B------:R0:W1:Y:S02]  /*23230*/  SHFL.IDX P6, R14, R13, R12, R11 ;  /* 0x0000000c0d0e7389 */ /* 0x00006400000c000b */
[----:B01----:R-:W-:Y:S01]  /*23240*/  ENDCOLLECTIVE ;  /* 0x000000000000791b */ /* 0x003fe20003800000 */
.L_x_832:
[----:B------:R-:W-:Y:S01]  /*23250*/  IMAD.MOV.U32 R40, RZ, RZ, R14 ;  /* 0x000000ffff287224 */ /* 0x000fe200078e000e */
[----:B------:R-:W-:Y:S06]  /*23260*/  BRA `(.L_x_833) ;  /* 0xfffffeb800787947 */ /* 0x000fec000383ffff */
.L_x_609:
[----:B0-----:R0:W1:Y:S02]  /*23270*/  SYNCS.PHASECHK.TRANS64.TRYWAIT P0, [R18+URZ+0x30800], R5 ;  /* 0x03080005120075a7 */ /* 0x001064000800017f */
[----:B-1----:R-:W-:Y:S05]  /*23280*/  @!P0 NANOSLEEP.SYNCS 0x989680 ;  /* 0x009896800000895d */ /* 0x002fea0003900000 */
[----:B------:R-:W1:Y:S02]  /*23290*/  @!P0 SYNCS.PHASECHK.TRANS64 P0, [R18+URZ+0x30800], R5 ;  /* 0x03080005120085a7 */ /* 0x000e64000800007f */
[----:B-1----:R-:W-:Y:S05]  /*232a0*/  @!P0 BRA `(.L_x_609) ;  /* 0xfffffffc00f08947 */ /* 0x002fea000383ffff */
[----:B------:R-:W-:Y:S05]  /*232b0*/  BRA `(.L_x_834) ;  /* 0xfffffec0007c7947 */ /* 0x000fea000383ffff */
.L_x_623:
[----:B-1----:R1:W2:Y:S02]  /*232c0*/  SYNCS.PHASECHK.TRANS64.TRYWAIT P1, [R3+URZ+0x30830], R0 ;  /* 0x03083000030075a7 */ /* 0x0022a4000802017f */
[----:B--2---:R-:W-:Y:S05]  /*232d0*/  @!P1 NANOSLEEP.SYNCS 0x989680 ;  /* 0x009896800000995d */ /* 0x004fea0003900000 */
[----:B------:R-:W2:Y:S02]  /*232e0*/  @!P1 SYNCS.PHASECHK.TRANS64 P1, [R3+URZ+0x30830], R0 ;  /* 0x03083000030095a7 */ /* 0x000ea4000802007f */
[----:B--2---:R-:W-:Y:S05]  /*232f0*/  @!P1 BRA `(.L_x_623) ;  /* 0xfffffffc00f09947 */ /* 0x004fea000383ffff */
[----:B------:R-:W-:Y:S05]  /*23300*/  BRA `(.L_x_622) ;  /* 0xfffffee800187947 */ /* 0x000fea000383ffff */
.L_x_631:
[----:B-1----:R1:W2:Y:S02]  /*23310*/  SYNCS.PHASECHK.TRANS64.TRYWAIT P1, [R0+URZ+0x30830], R4 ;  /* 0x03083004000075a7 */ /* 0x0022a4000802017f */
[----:B--2---:R-:W-:Y:S05]  /*23320*/  @!P1 NANOSLEEP.SYNCS 0x989680 ;  /* 0x009896800000995d */ /* 0x004fea0003900000 */
[----:B------:R-:W2:Y:S02]  /*23330*/  @!P1 SYNCS.PHASECHK.TRANS64 P1, [R0+URZ+0x30830], R4 ;  /* 0x03083004000095a7 */ /* 0x000ea4000802007f */
[----:B--2---:R-:W-:Y:S05]  /*23340*/  @!P1 BRA `(.L_x_631) ;  /* 0xfffffffc00f09947 */ /* 0x004fea000383ffff */
[----:B------:R-:W-:Y:S05]  /*23350*/  BRA `(.L_x_630) ;  /* 0xffffff0c00d07947 */ /* 0x000fea000383ffff */
.L_x_636:
[----:B-1----:R1:W2:Y:S02]  /*23360*/  SYNCS.PHASECHK.TRANS64.TRYWAIT P1, [R10+URZ+0x30850], R2 ;  /* 0x030850020a0075a7 */ /* 0x0022a4000802017f */
[----:B--2---:R-:W-:Y:S05]  /*23370*/  @!P1 NANOSLEEP.SYNCS 0x989680 ;  /* 0x009896800000995d */ /* 0x004fea0003900000 */
[----:B------:R-:W2:Y:S02]  /*23380*/  @!P1 SYNCS.PHASECHK.TRANS64 P1, [R10+URZ+0x30850], R2 ;  /* 0x030850020a0095a7 */ /* 0x000ea4000802007f */
[----:B--2---:R-:W-:Y:S05]  /*23390*/  @!P1 BRA `(.L_x_636) ;  /* 0xfffffffc00f09947 */ /* 0x004fea000383ffff */
[----:B------:R-:W-:Y:S05]  /*233a0*/  BRA `(.L_x_635) ;  /* 0xffffff1c006c7947 */ /* 0x000fea000383ffff */
.L_x_644:
[----:B-1----:R1:W2:Y:S02]  /*233b0*/  SYNCS.PHASECHK.TRANS64.TRYWAIT P1, [R7+URZ+0x30850], R2 ;  /* 0x03085002070075a7 */ /* 0x0022a4000802017f */
[----:B--2---:R-:W-:Y:S05]  /*233c0*/  @!P1 NANOSLEEP.SYNCS 0x989680 ;  /* 0x009896800000995d */ /* 0x004fea0003900000 */
[----:B------:R-:W2:Y:S02]  /*233d0*/  @!P1 SYNCS.PHASECHK.TRANS64 P1, [R7+URZ+0x30850], R2 ;  /* 0x03085002070095a7 */ /* 0x000ea4000802007f */
[----:B--2---:R-:W-:Y:S05]  /*233e0*/  @!P1 BRA `(.L_x_644) ;  /* 0xfffffffc00f09947 */ /* 0x004fea000383ffff */
[----:B------:R-:W-:Y:S05]  /*233f0*/  BRA `(.L_x_643) ;  /* 0xffffff3400c47947 */ /* 0x000fea000383ffff */
.L_x_684:
[----:B------:R-:W0:Y:S01]  /*23400*/  S2R R10, SR_TID.X ;  /* 0x00000000000a7919 */ /* 0x000e220000002100 */
[----:B------:R-:W-:Y:S01]  /*23410*/  BSSY B1, `(.L_x_835) ;  /* 0x000000a000017945 */ /* 0x000fe20003800000 */
[----:B------:R-:W-:Y:S01]  /*23420*/  IMAD.MOV.U32 R12, RZ, RZ, RZ ;  /* 0x000000ffff0c7224 */ /* 0x000fe200078e00ff */
[----:B------:R-:W-:Y:S01]  /*23430*/  MOV R15, 0xffffffff ;  /* 0xffffffff000f7802 */ /* 0x000fe20000000f00 */
[----:B------:R-:W-:Y:S01]  /*23440*/  IMAD.MOV.U32 R11, RZ, RZ, 0x1f ;  /* 0x0000001fff0b7424 */ /* 0x000fe200078e00ff */
[----:B0-----:R-:W-:-:S04]  /*23450*/  SHF.R.U32.HI R10, RZ, 0x5, R10 ;  /* 0x00000005ff0a7819 */ /* 0x001fc8000001160a */
[----:B------:R-:W-:-:S05]  /*23460*/  LOP3.LUT R10, R10, 0x3, RZ, 0xc0, !PT ;  /* 0x000000030a0a7812 */ /* 0x000fca00078ec0ff */
[----:B------:R-:W-:-:S07]  /*23470*/  IMAD.MOV.U32 R13, RZ, RZ, R10 ;  /* 0x000000ffff0d7224 */ /* 0x000fce00078e000a */
[----:B------:R-:W-:Y:S05]  /*23480*/  WARPSYNC.COLLECTIVE R15, `(.L_x_836) ;  /* 0x000000000f087348 */ /* 0x000fea0003c00000 */
[----:B------:R0:W1:Y:S02]  /*23490*/  SHFL.IDX P6, R14, R13, R12, R11 ;  /* 0x0000000c0d0e7389 */ /* 0x00006400000c000b */
[----:B01----:R-:W-:Y:S01]  /*234a0*/  ENDCOLLECTIVE ;  /* 0x000000000000791b */ /* 0x003fe20003800000 */
.L_x_836:
[----:B------:R-:W-:Y:S05]  /*234b0*/  BSYNC B1 ;  /* 0x0000000000017941 */ /* 0x000fea0003800000 */
.L_x_835:
[----:B------:R-:W-:Y:S05]  /*234c0*/  BRA `(.L_x_837) ;  /* 0xffffff94001c7947 */ /* 0x000fea000383ffff */
.L_x_686:
[----:B------:R-:W-:Y:S01]  /*234d0*/  BSSY B1, `(.L_x_838) ;  /* 0x0000006000017945 */ /* 0x000fe20003800000 */
[----:B------:R-:W-:-:S07]  /*234e0*/  IMAD.MOV.U32 R15, RZ, RZ, -0x1 ;  /* 0xffffffffff0f7424 */ /* 0x000fce00078e00ff */
[----:B0-----:R-:W-:Y:S05]  /*234f0*/  WARPSYNC.COLLECTIVE R15, `(.L_x_839) ;  /* 0x000000000f0c7348 */ /* 0x001fea0003c00000 */
[----:B------:R-:W-:Y:S02]  /*23500*/  ELECT P6, UR62, PT ;  /* 0x00000000003e782f */ /* 0x000fe400038c0000 */
[----:B------:R-:W-:Y:S01]  /*23510*/  MOV R14, UR62 ;  /* 0x0000003e000e7c02 */ /* 0x000fe20008000f00 */
[----:B0-----:R-:W-:Y:S10]  /*23520*/  ENDCOLLECTIVE ;  /* 0x000000000000791b */ /* 0x001ff40003800000 */
.L_x_839:
[----:B------:R-:W-:Y:S05]  /*23530*/  BSYNC B1 ;  /* 0x0000000000017941 */ /* 0x000fea0003800000 */
.L_x_838:
[----:B------:R-:W-:Y:S05]  /*23540*/  BRA `(.L_x_685) ;  /* 0xffffff9400147947 */ /* 0x000fea000383ffff */
.L_x_688:
[----:B0-----:R0:W1:Y:S02]  /*23550*/  SYNCS.PHASECHK.TRANS64.TRYWAIT P0, [R22+URZ+0x30820], R8 ;  /* 0x03082008160075a7 */ /* 0x001064000800017f */
[----:B-1----:R-:W-:Y:S05]  /*23560*/  @!P0 NANOSLEEP.SYNCS 0x989680 ;  /* 0x009896800000895d */ /* 0x002fea0003900000 */
[----:B------:R-:W1:Y:S02]  /*23570*/  @!P0 SYNCS.PHASECHK.TRANS64 P0, [R22+URZ+0x30820], R8 ;  /* 0x03082008160085a7 */ /* 0x000e64000800007f */
[----:B-1----:R-:W-:Y:S05]  /*23580*/  @!P0 BRA `(.L_x_688) ;  /* 0xfffffffc00f08947 */ /* 0x002fea000383ffff */
[----:B------:R-:W-:Y:S05]  /*23590*/  BRA `(.L_x_840) ;  /* 0xffffff9400247947 */ /* 0x000fea000383ffff */
.L_x_692:
[----:B-1----:R1:W2:Y:S02]  /*235a0*/  SYNCS.PHASECHK.TRANS64.TRYWAIT P0, [R12+URZ+0x308a0], R11 ;  /* 0x0308a00b0c0075a7 */ /* 0x0022a4000800017f */
[----:B--2---:R-:W-:Y:S05]  /*235b0*/  @!P0 NANOSLEEP.SYNCS 0x989680 ;  /* 0x009896800000895d */ /* 0x004fea0003900000 */
[----:B------:R-:W2:Y:S02]  /*235c0*/  @!P0 SYNCS.PHASECHK.TRANS64 P0, [R12+URZ+0x308a0], R11 ;  /* 0x0308a00b0c0085a7 */ /* 0x000ea4000800007f */
[----:B--2---:R-:W-:Y:S05]  /*235d0*/  @!P0 BRA `(.L_x_692) ;  /* 0xfffffffc00f08947 */ /* 0x004fea000383ffff */
[----:B------:R-:W-:Y:S05]  /*235e0*/  BRA `(.L_x_841) ;  /* 0xffffff94003c7947 */ /* 0x000fea000383ffff */
.L_x_699:
[----:B0-----:R0:W2:Y:S02]  /*235f0*/  SYNCS.PHASECHK.TRANS64.TRYWAIT P0, [R12+URZ+0x308c0], R11 ;  /* 0x0308c00b0c0075a7 */ /* 0x0010a4000800017f */
[----:B--2---:R-:W-:Y:S05]  /*23600*/  @!P0 NANOSLEEP.SYNCS 0x989680 ;  /* 0x009896800000895d */ /* 0x004fea0003900000 */
[----:B------:R-:W2:Y:S02]  /*23610*/  @!P0 SYNCS.PHASECHK.TRANS64 P0, [R12+URZ+0x308c0], R11 ;  /* 0x0308c00b0c0085a7 */ /* 0x000ea4000800007f */
[----:B--2---:R-:W-:Y:S05]  /*23620*/  @!P0 BRA `(.L_x_699) ;  /* 0xfffffffc00f08947 */ /* 0x004fea000383ffff */
[----:B------:R-:W-:Y:S05]  /*23630*/  BRA `(.L_x_842) ;  /* 0xffffff9800387947 */ /* 0x000fea000383ffff */
.L_x_708:
[----:B-1----:R1:W2:Y:S02]  /*23640*/  SYNCS.PHASECHK.TRANS64.TRYWAIT P2, [R11+URZ+0x308a0], R10 ;  /* 0x0308a00a0b0075a7 */ /* 0x0022a4000804017f */
[----:B--2---:R-:W-:Y:S05]  /*23650*/  @!P2 NANOSLEEP.SYNCS 0x989680 ;  /* 0x009896800000a95d */ /* 0x004fea0003900000 */
[----:B------:R-:W2:Y:S02]  /*23660*/  @!P2 SYNCS.PHASECHK.TRANS64 P2, [R11+URZ+0x308a0], R10 ;  /* 0x0308a00a0b00a5a7 */ /* 0x000ea4000804007f */
[----:B--2---:R-:W-:Y:S05]  /*23670*/  @!P2 BRA `(.L_x_708) ;  /* 0xfffffffc00f0a947 */ /* 0x004fea000383ffff */
[----:B------:R-:W-:Y:S05]  /*23680*/  BRA `(.L_x_843) ;  /* 0xffffff9c006c7947 */ /* 0x000fea000383ffff */
.L_x_715:
[----:B0-----:R0:W2:Y:S02]  /*23690*/  SYNCS.PHASECHK.TRANS64.TRYWAIT P2, [R11+URZ+0x308c0], R10 ;  /* 0x0308c00a0b0075a7 */ /* 0x0010a4000804017f */
[----:B--2---:R-:W-:Y:S05]  /*236a0*/  @!P2 NANOSLEEP.SYNCS 0x989680 ;  /* 0x009896800000a95d */ /* 0x004fea0003900000 */
[----:B------:R-:W2:Y:S02]  /*236b0*/  @!P2 SYNCS.PHASECHK.TRANS64 P2, [R11+URZ+0x308c0], R10 ;  /* 0x0308c00a0b00a5a7 */ /* 0x000ea4000804007f */
[----:B--2---:R-:W-:Y:S05]  /*236c0*/  @!P2 BRA `(.L_x_715) ;  /* 0xfffffffc00f0a947 */ /* 0x004fea000383ffff */
[----:B------:R-:W-:Y:S05]  /*236d0*/  BRA `(.L_x_844) ;  /* 0xffffffa000647947 */ /* 0x000fea000383ffff */
.L_x_732:
[----:B------:R-:W1:Y:S01]  /*236e0*/  S2R R7, SR_TID.X ;  /* 0x0000000000077919 */ /* 0x000e620000002100 */
[----:B------:R-:W-:Y:S01]  /*236f0*/  BSSY B0, `(.L_x_845) ;  /* 0x000000a000007945 */ /* 0x000fe20003800000 */
[----:B------:R-:W-:Y:S02]  /*23700*/  IMAD.MOV.U32 R12, RZ, RZ, RZ ;  /* 0x000000ffff0c7224 */ /* 0x000fe400078e00ff */
[----:B------:R-:W-:Y:S02]  /*23710*/  IMAD.MOV.U32 R11, RZ, RZ, 0x1f ;  /* 0x0000001fff0b7424 */ /* 0x000fe400078e00ff */
[----:B------:R-:W-:Y:S01]  /*23720*/  IMAD.MOV.U32 R15, RZ, RZ, -0x1 ;  /* 0xffffffffff0f7424 */ /* 0x000fe200078e00ff */
[----:B-1----:R-:W-:-:S04]  /*23730*/  SHF.R.U32.HI R7, RZ, 0x5, R7 ;  /* 0x00000005ff077819 */ /* 0x002fc80000011607 */
[----:B------:R-:W-:-:S05]  /*23740*/  LOP3.LUT R7, R7, 0x3, RZ, 0xc0, !PT ;  /* 0x0000000307077812 */ /* 0x000fca00078ec0ff */
[----:B------:R-:W-:-:S07]  /*23750*/  IMAD.MOV.U32 R13, RZ, RZ, R7 ;  /* 0x000000ffff0d7224 */ /* 0x000fce00078e0007 */
[----:B0----5:R-:W-:Y:S05]  /*23760*/  WARPSYNC.COLLECTIVE R15, `(.L_x_846) ;  /* 0x000000000f087348 */ /* 0x021fea0003c00000 */
[----:B------:R1:W2:Y:S02]  /*23770*/  SHFL.IDX P6, R14, R13, R12, R11 ;  /* 0x0000000c0d0e7389 */ /* 0x0002a400000c000b */
[----:B012--5:R-:W-:Y:S01]  /*23780*/  ENDCOLLECTIVE ;  /* 0x000000000000791b */ /* 0x027fe20003800000 */
.L_x_846:
[----:B------:R-:W-:Y:S05]  /*23790*/  BSYNC B0 ;  /* 0x0000000000007941 */ /* 0x000fea0003800000 */
.L_x_845:
[----:B------:R-:W-:Y:S05]  /*237a0*/  BRA `(.L_x_847) ;  /* 0xffffffb000147947 */ /* 0x000fea000383ffff */
.L_x_735:
[----:B0-----:R0:W1:Y:S02]  /*237b0*/  SYNCS.PHASECHK.TRANS64.TRYWAIT P0, [R7+URZ+0x30840], R2 ;  /* 0x03084002070075a7 */ /* 0x001064000800017f */
[----:B-1----:R-:W-:Y:S05]  /*237c0*/  @!P0 NANOSLEEP.SYNCS 0x989680 ;  /* 0x009896800000895d */ /* 0x002fea0003900000 */
[----:B------:R-:W1:Y:S02]  /*237d0*/  @!P0 SYNCS.PHASECHK.TRANS64 P0, [R7+URZ+0x30840], R2 ;  /* 0x03084002070085a7 */ /* 0x000e64000800007f */
[----:B-1----:R-:W-:Y:S05]  /*237e0*/  @!P0 BRA `(.L_x_735) ;  /* 0xfffffffc00f08947 */ /* 0x002fea000383ffff */
[----:B------:R-:W-:Y:S05]  /*237f0*/  BRA `(.L_x_848) ;  /* 0xffffffb000647947 */ /* 0x000fea000383ffff */
.L_x_736:
        /* <DEDUP_REMOVED lines=8> */
.L_x_850:
[----:B------:R-:W-:Y:S05]  /*23880*/  BSYNC B0 ;  /* 0x0000000000007941 */ /* 0x000fea0003800000 */
.L_x_849:
[----:B------:R-:W-:Y:S02]  /*23890*/  IMAD.MOV.U32 R13, RZ, RZ, R4 ;  /* 0x000000ffff0d7224 */ /* 0x000fe400078e0004 */
[----:B------:R-:W-:Y:S02]  /*238a0*/  IMAD.MOV.U32 R12, RZ, RZ, RZ ;  /* 0x000000ffff0c7224 */ /* 0x000fe400078e00ff */
[----:B------:R-:W-:Y:S02]  /*238b0*/  IMAD.MOV.U32 R11, RZ, RZ, 0x181f ;  /* 0x0000181fff0b7424 */ /* 0x000fe400078e00ff */
[----:B------:R-:W-:Y:S02]  /*238c0*/  IMAD.MOV.U32 R15, RZ, RZ, -0x1 ;  /* 0xffffffffff0f7424 */ /* 0x000fe400078e00ff */
[----:B------:R-:W-:Y:S02]  /*238d0*/  IMAD.MOV.U32 R2, RZ, RZ, R14 ;  /* 0x000000ffff027224 */ /* 0x000fe400078e000e */
[----:B------:R-:W-:-:S07]  /*238e0*/  @P0 IMAD R8, R5, 0x2, R22 ;  /* 0x0000000205080824 */ /* 0x000fce00078e0216 */
[----:B------:R-:W-:Y:S05]  /*238f0*/  WARPSYNC.COLLECTIVE R15, `(.L_x_851) ;  /* 0x000000000f087348 */ /* 0x000fea0003c00000 */
[----:B------:R0:W1:Y:S02]  /*23900*/  SHFL.IDX P6, R14, R13, R12, R11 ;  /* 0x0000000c0d0e7389 */ /* 0x00006400000c000b */
[----:B01----:R-:W-:Y:S01]  /*23910*/  ENDCOLLECTIVE ;  /* 0x000000000000791b */ /* 0x003fe20003800000 */
.L_x_851:
[----:B------:R-:W-:Y:S02]  /*23920*/  IMAD.MOV.U32 R13, RZ, RZ, R0 ;  /* 0x000000ffff0d7224 */ /* 0x000fe400078e0000 */
[----:B------:R-:W-:Y:S02]  /*23930*/  IMAD.MOV.U32 R12, RZ, RZ, 0x1 ;  /* 0x00000001ff0c7424 */ /* 0x000fe400078e00ff */
[----:B------:R-:W-:-:S07]  /*23940*/  IMAD.MOV.U32 R3, RZ, RZ, R14 ;  /* 0x000000ffff037224 */ /* 0x000fce00078e000e */
[----:B------:R-:W-:Y:S05]  /*23950*/  WARPSYNC.COLLECTIVE R15, `(.L_x_852) ;  /* 0x000000000f087348 */ /* 0x000fea0003c00000 */
[----:B------:R0:W1:Y:S02]  /*23960*/  SHFL.IDX P6, R14, R13, R12, R11 ;  /* 0x0000000c0d0e7389 */ /* 0x00006400000c000b */
[----:B01----:R-:W-:Y:S01]  /*23970*/  ENDCOLLECTIVE ;  /* 0x000000000000791b */ /* 0x003fe20003800000 */
.L_x_852:
        /* <DEDUP_REMOVED lines=17> */
.L_x_853:
[----:B------:R-:W-:Y:S02]  /*23a90*/  @P1 IMAD R8, R5, 0x2, R22 ;  /* 0x0000000205081824 */ /* 0x000fe400078e0216 */
[----:B------:R-:W-:Y:S02]  /*23aa0*/  IMAD.MOV.U32 R13, RZ, RZ, R0 ;  /* 0x000000ffff0d7224 */ /* 0x000fe400078e0000 */
[----:B------:R-:W-:Y:S02]  /*23ab0*/  IMAD.MOV.U32 R12, RZ, RZ, 0x2 ;  /* 0x00000002ff0c7424 */ /* 0x000fe400078e00ff */
[----:B------:R-:W-:-:S07]  /*23ac0*/  IMAD.MOV.U32 R3, RZ, RZ, R14 ;  /* 0x000000ffff037224 */ /* 0x000fce00078e000e */
[----:B------:R-:W-:Y:S05]  /*23ad0*/  WARPSYNC.COLLECTIVE R15, `(.L_x_854) ;  /* 0x000000000f087348 */ /* 0x000fea0003c00000 */
[----:B------:R0:W1:Y:S02]  /*23ae0*/  SHFL.IDX P6, R14, R13, R12, R11 ;  /* 0x0000000c0d0e7389 */ /* 0x00006400000c000b */
[----:B01----:R-:W-:Y:S01]  /*23af0*/  ENDCOLLECTIVE ;  /* 0x000000000000791b */ /* 0x003fe20003800000 */
.L_x_854:
[----:B------:R-:W-:-:S05]  /*23b00*/  @P1 LEA R3, P0, R32, R3, 0x1 ;  /* 0x0000000320031211 */ /* 0x000fca00078008ff */
[----:B------:R-:W-:-:S05]  /*23b10*/  @P1 IMAD.X R2, RZ, RZ, R2, P0 ;  /* 0x000000ffff021224 */ /* 0x000fca00000e0602 */
[----:B------:R-:W-:Y:S02]  /*23b20*/  @P1 LOP3.LUT R3, R3, R2, RZ, 0x3c, !PT ;  /* 0x0000000203031212 */ /* 0x000fe400078e3cff */
[----:B------:R-:W-:Y:S02]  /*23b30*/  MOV R13, R4 ;  /* 0x00000004000d7202 */ /* 0x000fe40000000f00 */
        /* <DEDUP_REMOVED lines=13> */
.L_x_855:
[----:B------:R-:W-:Y:S02]  /*23c10*/  @P1 IMAD R8, R5, 0x2, R22 ;  /* 0x0000000205081824 */ /* 0x000fe400078e0216 */
[----:B------:R-:W-:Y:S02]  /*23c20*/  IMAD.MOV.U32 R13, RZ, RZ, R0 ;  /* 0x000000ffff0d7224 */ /* 0x000fe400078e0000 */
[----:B------:R-:W-:Y:S02]  /*23c30*/  IMAD.MOV.U32 R12, RZ, RZ, 0x3 ;  /* 0x00000003ff0c7424 */ /* 0x000fe400078e00ff */
[----:B------:R-:W-:-:S07]  /*23c40*/  IMAD.MOV.U32 R3, RZ, RZ, R14 ;  /* 0x000000ffff037224 */ /* 0x000fce00078e000e */
[----:B------:R-:W-:Y:S05]  /*23c50*/  WARPSYNC.COLLECTIVE R15, `(.L_x_856) ;  /* 0x000000000f087348 */ /* 0x000fea0003c00000 */
[----:B------:R0:W1:Y:S02]  /*23c60*/  SHFL.IDX P6, R14, R13, R12, R11 ;  /* 0x0000000c0d0e7389 */ /* 0x00006400000c000b */
[----:B01----:R-:W-:Y:S01]  /*23c70*/  ENDCOLLECTIVE ;  /* 0x000000000000791b */ /* 0x003fe20003800000 */
.L_x_856:
        /* <DEDUP_REMOVED lines=17> */
.L_x_857:
[----:B------:R-:W-:Y:S02]  /*23d90*/  @P1 IMAD R8, R5, 0x2, R22 ;  /* 0x0000000205081824 */ /* 0x000fe400078e0216 */
[----:B------:R-:W-:Y:S02]  /*23da0*/  IMAD.MOV.U32 R13, RZ, RZ, R0 ;  /* 0x000000ffff0d7224 */ /* 0x000fe400078e0000 */
[----:B------:R-:W-:Y:S02]  /*23db0*/  IMAD.MOV.U32 R12, RZ, RZ, 0x4 ;  /* 0x00000004ff0c7424 */ /* 0x000fe400078e00ff */
[----:B------:R-:W-:-:S07]  /*23dc0*/  IMAD.MOV.U32 R3, RZ, RZ, R14 ;  /* 0x000000ffff037224 */ /* 0x000fce00078e000e */
[----:B------:R-:W-:Y:S05]  /*23dd0*/  WARPSYNC.COLLECTIVE R15, `(.L_x_858) ;  /* 0x000000000f087348 */ /* 0x000fea0003c00000 */
[----:B------:R0:W1:Y:S02]  /*23de0*/  SHFL.IDX P6, R14, R13, R12, R11 ;  /* 0x0000000c0d0e7389 */ /* 0x00006400000c000b */
[----:B01----:R-:W-:Y:S01]  /*23df0*/  ENDCOLLECTIVE ;  /* 0x000000000000791b */ /* 0x003fe20003800000 */
.L_x_858:
        /* <DEDUP_REMOVED lines=17> */
.L_x_859:
[----:B------:R-:W-:Y:S02]  /*23f10*/  @P1 IMAD R8, R5, 0x2, R22 ;  /* 0x0000000205081824 */ /* 0x000fe400078e0216 */
[----:B------:R-:W-:Y:S02]  /*23f20*/  IMAD.MOV.U32 R13, RZ, RZ, R0 ;  /* 0x000000ffff0d7224 */ /* 0x000fe400078e0000 */
[----:B------:R-:W-:Y:S02]  /*23f30*/  IMAD.MOV.U32 R12, RZ, RZ, 0x5 ;  /* 0x00000005ff0c7424 */ /* 0x000fe400078e00ff */
[----:B------:R-:W-:-:S07]  /*23f40*/  IMAD.MOV.U32 R3, RZ, RZ, R14 ;  /* 0x000000ffff037224 */ /* 0x000fce00078e000e */
[----:B------:R-:W-:Y:S05]  /*23f50*/  WARPSYNC.COLLECTIVE R15, `(.L_x_860) ;  /* 0x000000000f087348 */ /* 0x000fea0003c00000 */
[----:B------:R0:W1:Y:S02]  /*23f60*/  SHFL.IDX P6, R14, R13, R12, R11 ;  /* 0x0000000c0d0e7389 */ /* 0x00006400000c000b */
[----:B01----:R-:W-:Y:S01]  /*23f70*/  ENDCOLLECTIVE ;  /* 0x000000000000791b */ /* 0x003fe20003800000 */
.L_x_860:
        /* <DEDUP_REMOVED lines=10> */
.L_x_861:
        /* <DEDUP_REMOVED lines=8> */
.L_x_741:
        /* <DEDUP_REMOVED lines=9> */
.L_x_863:
[----:B------:R-:W-:Y:S02]  /*24130*/  ISETP.GE.AND P1, PT, R4, R6, PT ;  /* 0x000000060400720c */ /* 0x000fe40003f26270 */
[----:B------:R-:W-:Y:S01]  /*24140*/  MOV R13, R0 ;  /* 0x00000000000d7202 */ /* 0x000fe20000000f00 */
[----:B------:R-:W-:-:S10]  /*24150*/  IMAD.MOV.U32 R2, RZ, RZ, R14 ;  /* 0x000000ffff027224 */ /* 0x000fd400078e000e */
[----:B------:R-:W-:Y:S05]  /*24160*/  WARPSYNC.COLLECTIVE R15, `(.L_x_864) ;  /* 0x000000000f087348 */ /* 0x000fea0003c00000 */
[----:B------:R0:W1:Y:S02]  /*24170*/  SHFL.IDX P6, R14, R13, R12, R11 ;  /* 0x0000000c0d0e7389 */ /* 0x00006400000c000b */
[----:B01----:R-:W-:Y:S01]  /*24180*/  ENDCOLLECTIVE ;  /* 0x000000000000791b */ /* 0x003fe20003800000 */
.L_x_864:
[----:B------:R-:W-:Y:S02]  /*24190*/  IMAD.MOV.U32 R13, RZ, RZ, R5 ;  /* 0x000000ffff0d7224 */ /* 0x000fe400078e0005 */
[----:B------:R-:W-:Y:S02]  /*241a0*/  IMAD.MOV.U32 R12, RZ, RZ, 0x1 ;  /* 0x00000001ff0c7424 */ /* 0x000fe400078e00ff */
[----:B------:R-:W-:-:S07]  /*241b0*/  IMAD.MOV.U32 R3, RZ, RZ, R14 ;  /* 0x000000ffff037224 */ /* 0x000fce00078e000e */
[----:B------:R-:W-:Y:S05]  /*241c0*/  WARPSYNC.COLLECTIVE R15, `(.L_x_865) ;  /* 0x000000000f087348 */ /* 0x000fea0003c00000 */
[----:B------:R0:W1:Y:S02]  /*241d0*/  SHFL.IDX P6, R14, R13, R12, R11 ;  /* 0x0000000c0d0e7389 */ /* 0x00006400000c000b */
[----:B01----:R-:W-:Y:S01]  /*241e0*/  ENDCOLLECTIVE ;  /* 0x000000000000791b */ /* 0x003fe20003800000 */
.L_x_865:
[----:B------:R-:W-:-:S05]  /*241f0*/  @!P1 LEA R7, P4, R32, R3, 0x1 ;  /* 0x0000000320079211 */ /* 0x000fca00078808ff */
[----:B------:R-:W-:Y:S02]  /*24200*/  @!P1 IMAD.X R3, RZ, RZ, R2, P4 ;  /* 0x000000ffff039224 */ /* 0x000fe400020e0602 */
[----:B------:R-:W-:Y:S02]  /*24210*/  @!P1 IMAD.MOV.U32 R2, RZ, RZ, R7 ;  /* 0x000000ffff029224 */ /* 0x000fe400078e0007 */
[----:B------:R-:W-:Y:S02]  /*24220*/  VIADD R7, R4, 0x10 ;  /* 0x0000001004077836 */ /* 0x000fe40000000000 */
[----:B------:R-:W-:Y:S01]  /*24230*/  IMAD.MOV.U32 R13, RZ, RZ, R0 ;  /* 0x000000ffff0d7224 */ /* 0x000fe200078e0000 */
[----:B------:R-:W-:Y:S01]  /*24240*/  @!PT LDS RZ, [RZ] ;  /* 0x00000000fffff984 */ /* 0x000fe20000000800 */
[----:B------:R-:W-:Y:S01]  /*24250*/  @!PT LDS RZ, [RZ] ;  /* 0x00000000fffff984 */ /* 0x000fe20000000800 */
[----:B------:R-:W-:Y:S01]  /*24260*/  @!PT LDS RZ, [RZ] ;  /* 0x00000000fffff984 */ /* 0x000fe20000000800 */
[----:B------:R-:W-:Y:S04]  /*24270*/  @!P1 LDGSTS.E.BYPASS.LTC128B.128 [R37+0x12400], desc[UR48][R2.64], !P3 ;  /* 0x1240000002259fae */ /* 0x000fe8000d901d70 */
[----:B------:R-:W-:Y:S04]  /*24280*/  @!P1 LDGSTS.E.BYPASS.LTC128B.128 [R37+0x16400], desc[UR48][R2.64+0x80], !P2 ;  /* 0x1640008002259fae */ /* 0x000fe8000d101d70 */
[----:B------:R0:W-:Y:S01]  /*24290*/  @!P1 LDGSTS.E.BYPASS.LTC128B.128 [R37+0x1a400], desc[UR48][R2.64+0x100], !P0 ;  /* 0x1a40010002259fae */ /* 0x0001e2000c101d70 */
[----:B------:R-:W-:Y:S01]  /*242a0*/  ISETP.GE.AND P1, PT, R7, R6, PT ;  /* 0x000000060700720c */ /* 0x000fe20003f26270 */
[----:B0-----:R-:W-:-:S12]  /*242b0*/  IMAD.MOV.U32 R2, RZ, RZ, R14 ;  /* 0x000000ffff027224 */ /* 0x001fd800078e000e */
[----:B------:R-:W-:Y:S05]  /*242c0*/  WARPSYNC.COLLECTIVE R15, `(.L_x_866) ;  /* 0x000000000f087348 */ /* 0x000fea0003c00000 */
[----:B------:R0:W1:Y:S02]  /*242d0*/  SHFL.IDX P6, R14, R13, R12, R11 ;  /* 0x0000000c0d0e7389 */ /* 0x00006400000c000b */
[----:B01----:R-:W-:Y:S01]  /*242e0*/  ENDCOLLECTIVE ;  /* 0x000000000000791b */ /* 0x003fe20003800000 */
.L_x_866:
[----:B------:R-:W-:Y:S02]  /*242f0*/  IMAD.MOV.U32 R13, RZ, RZ, R5 ;  /* 0x000000ffff0d7224 */ /* 0x000fe400078e0005 */
[----:B------:R-:W-:Y:S02]  /*24300*/  IMAD.MOV.U32 R12, RZ, RZ, 0x2 ;  /* 0x00000002ff0c7424 */ /* 0x000fe400078e00ff */
[----:B------:R-:W-:-:S07]  /*24310*/  IMAD.MOV.U32 R3, RZ, RZ, R14 ;  /* 0x000000ffff037224 */ /* 0x000fce00078e000e */
[----:B------:R-:W-:Y:S05]  /*24320*/  WARPSYNC.COLLECTIVE R15, `(.L_x_867) ;  /* 0x000000000f087348 */ /* 0x000fea0003c00000 */
[----:B------:R0:W1:Y:S02]  /*24330*/  SHFL.IDX P6, R14, R13, R12, R11 ;  /* 0x0000000c0d0e7389 */ /* 0x00006400000c000b */
[----:B01----:R-:W-:Y:S01]  /*24340*/  ENDCOLLECTIVE ;  /* 0x000000000000791b */ /* 0x003fe20003800000 */
.L_x_867:
[----:B------:R-:W-:-:S05]  /*24350*/  @!P1 LEA R7, P4, R32, R3, 0x1 ;  /* 0x0000000320079211 */ /* 0x000fca00078808ff */
[----:B------:R-:W-:Y:S02]  /*24360*/  @!P1 IMAD.X R8, RZ, RZ, R2, P4 ;  /* 0x000000ffff089224 */ /* 0x000fe400020e0602 */
[----:B------:R-:W-:Y:S02]  /*24370*/  @!P1 IMAD.MOV.U32 R2, RZ, RZ, R7 ;  /* 0x000000ffff029224 */ /* 0x000fe400078e0007 */
[----:B------:R-:W-:Y:S02]  /*24380*/  @!P1 IMAD.MOV.U32 R3, RZ, RZ, R8 ;  /* 0x000000ffff039224 */ /* 0x000fe400078e0008 */
[----:B------:R-:W-:Y:S02]  /*24390*/  IMAD.MOV.U32 R13, RZ, RZ, R0 ;  /* 0x000000ffff0d7224 */ /* 0x000fe400078e0000 */
[----:B------:R-:W-:Y:S01]  /*243a0*/  VIADD R7, R4, 0x20 ;  /* 0x0000002004077836 */ /* 0x000fe20000000000 */
        /* <DEDUP_REMOVED lines=11> */
.L_x_868:
[----:B------:R-:W-:Y:S02]  /*24460*/  IMAD.MOV.U32 R13, RZ, RZ, R5 ;  /* 0x000000ffff0d7224 */ /* 0x000fe400078e0005 */
[----:B------:R-:W-:Y:S02]  /*24470*/  IMAD.MOV.U32 R12, RZ, RZ, 0x3 ;  /* 0x00000003ff0c7424 */ /* 0x000fe400078e00ff */
[----:B------:R-:W-:-:S07]  /*24480*/  IMAD.MOV.U32 R3, RZ, RZ, R14 ;  /* 0x000000ffff037224 */ /* 0x000fce00078e000e */
[----:B------:R-:W-:Y:S05]  /*24490*/  WARPSYNC.COLLECTIVE R15, `(.L_x_869) ;  /* 0x000000000f087348 */ /* 0x000fea0003c00000 */
[----:B------:R0:W1:Y:S02]  /*244a0*/  SHFL.IDX P6, R14, R13, R12, R11 ;  /* 0x0000000c0d0e7389 */ /* 0x00006400000c000b */
[----:B01----:R-:W-:Y:S01]  /*244b0*/  ENDCOLLECTIVE ;  /* 0x000000000000791b */ /* 0x003fe20003800000 */
.L_x_869:
        /* <DEDUP_REMOVED lines=17> */
.L_x_870:
[----:B------:R-:W-:Y:S02]  /*245d0*/  IMAD.MOV.U32 R13, RZ, RZ, R5 ;  /* 0x000000ffff0d7224 */ /* 0x000fe400078e0005 */
[----:B------:R-:W-:Y:S01]  /*245e0*/  IMAD.MOV.U32 R12, RZ, RZ, 0x4 ;  /* 0x00000004ff0c7424 */ /* 0x000fe200078e00ff */
[----:B------:R-:W-:-:S07]  /*245f0*/  MOV R3, R14 ;  /* 0x0000000e00037202 */ /* 0x000fce0000000f00 */
[----:B------:R-:W-:Y:S05]  /*24600*/  WARPSYNC.COLLECTIVE R15, `(.L_x_871) ;  /* 0x000000000f087348 */ /* 0x000fea0003c00000 */
[----:B------:R0:W1:Y:S02]  /*24610*/  SHFL.IDX P6, R14, R13, R12, R11 ;  /* 0x0000000c0d0e7389 */ /* 0x00006400000c000b */
[----:B01----:R-:W-:Y:S01]  /*24620*/  ENDCOLLECTIVE ;  /* 0x000000000000791b */ /* 0x003fe20003800000 */
.L_x_871:
[----:B------:R-:W-:-:S05]  /*24630*/  @!P1 LEA R7, P4, R32, R3, 0x1 ;  /* 0x0000000320079211 */ /* 0x000fca00078808ff */
[----:B------:R-:W-:Y:S02]  /*24640*/  @!P1 IMAD.X R8, RZ, RZ, R2, P4 ;  /* 0x000000ffff089224 */ /* 0x000fe400020e0602 */
[----:B------:R-:W-:Y:S02]  /*24650*/  @!P1 IMAD.MOV.U32 R2, RZ, RZ, R7 ;  /* 0x000000ffff029224 */ /* 0x000fe400078e0007 */
        /* <DEDUP_REMOVED lines=14> */
.L_x_872:
[----:B------:R-:W-:Y:S02]  /*24740*/  IMAD.MOV.U32 R13, RZ, RZ, R5 ;  /* 0x000000ffff0d7224 */ /* 0x000fe400078e0005 */
[----:B------:R-:W-:Y:S02]  /*24750*/  IMAD.MOV.U32 R12, RZ, RZ, 0x5 ;  /* 0x00000005ff0c7424 */ /* 0x000fe400078e00ff */
[----:B------:R-:W-:-:S07]  /*24760*/  IMAD.MOV.U32 R3, RZ, RZ, R14 ;  /* 0x000000ffff037224 */ /* 0x000fce00078e000e */
[----:B------:R-:W-:Y:S05]  /*24770*/  WARPSYNC.COLLECTIVE R15, `(.L_x_873) ;  /* 0x000000000f087348 */ /* 0x000fea0003c00000 */
[----:B------:R0:W1:Y:S02]  /*24780*/  SHFL.IDX P6, R14, R13, R12, R11 ;  /* 0x0000000c0d0e7389 */ /* 0x00006400000c000b */
[----:B01----:R-:W-:Y:S01]  /*24790*/  ENDCOLLECTIVE ;  /* 0x000000000000791b */ /* 0x003fe20003800000 */
.L_x_873:
        /* <DEDUP_REMOVED lines=17> */
.L_x_874:
[----:B------:R-:W-:Y:S02]  /*248b0*/  IMAD.MOV.U32 R13, RZ, RZ, R5 ;  /* 0x000000ffff0d7224 */ /* 0x000fe400078e0005 */
[----:B------:R-:W-:Y:S02]  /*248c0*/  IMAD.MOV.U32 R12, RZ, RZ, 0x6 ;  /* 0x00000006ff0c7424 */ /* 0x000fe400078e00ff */
[----:B------:R-:W-:-:S07]  /*248d0*/  IMAD.MOV.U32 R3, RZ, RZ, R14 ;  /* 0x000000ffff037224 */ /* 0x000fce00078e000e */
[----:B------:R-:W-:Y:S05]  /*248e0*/  WARPSYNC.COLLECTIVE R15, `(.L_x_875) ;  /* 0x000000000f087348 */ /* 0x000fea0003c00000 */
[----:B------:R0:W1:Y:S02]  /*248f0*/  SHFL.IDX P6, R14, R13, R12, R11 ;  /* 0x0000000c0d0e7389 */ /* 0x00006400000c000b */
[----:B01----:R-:W-:Y:S01]  /*24900*/  ENDCOLLECTIVE ;  /* 0x000000000000791b */ /* 0x003fe20003800000 */
.L_x_875:
        /* <DEDUP_REMOVED lines=17> */
.L_x_876:
[----:B------:R-:W-:Y:S02]  /*24a20*/  IMAD.MOV.U32 R13, RZ, RZ, R5 ;  /* 0x000000ffff0d7224 */ /* 0x000fe400078e0005 */
[----:B------:R-:W-:Y:S02]  /*24a30*/  IMAD.MOV.U32 R12, RZ, RZ, 0x7 ;  /* 0x00000007ff0c7424 */ /* 0x000fe400078e00ff */
[----:B------:R-:W-:-:S07]  /*24a40*/  IMAD.MOV.U32 R3, RZ, RZ, R14 ;  /* 0x000000ffff037224 */ /* 0x000fce00078e000e */
[----:B------:R-:W-:Y:S05]  /*24a50*/  WARPSYNC.COLLECTIVE R15, `(.L_x_877) ;  /* 0x000000000f087348 */ /* 0x000fea0003c00000 */
[----:B------:R0:W1:Y:S02]  /*24a60*/  SHFL.IDX P6, R14, R13, R12, R11 ;  /* 0x0000000c0d0e7389 */ /* 0x00006400000c000b */
[----:B01----:R-:W-:Y:S01]  /*24a70*/  ENDCOLLECTIVE ;  /* 0x000000000000791b */ /* 0x003fe20003800000 */
.L_x_877:
[----:B------:R-:W-:-:S04]  /*24a80*/  @!P1 LEA R7, P4, R32, R3, 0x1 ;  /* 0x0000000320079211 */ /* 0x000fc800078808ff */
[----:B------:R-:W-:Y:S01]  /*24a90*/  @!P1 IADD3.X R8, RZ, R2, RZ, P4, !PT ;  /* 0x00000002ff089210 */ /* 0x000fe200027fe4ff */
[----:B------:R-:W-:-:S04]  /*24aa0*/  @!P1 IMAD.MOV.U32 R2, RZ, RZ, R7 ;  /* 0x000000ffff029224 */ /* 0x000fc800078e0007 */
[----:B------:R-:W-:Y:S02]  /*24ab0*/  @!P1 IMAD.MOV.U32 R3, RZ, RZ, R8 ;  /* 0x000000ffff039224 */ /* 0x000fe400078e0008 */
[----:B------:R-:W-:-:S03]  /*24ac0*/  IMAD.MOV.U32 R13, RZ, RZ, R0 ;  /* 0x000000ffff0d7224 */ /* 0x000fc600078e0000 */
[----:B------:R-:W-:Y:S01]  /*24ad0*/  @!PT LDS RZ, [RZ] ;  /* 0x00000000fffff984 */ /* 0x000fe20000000800 */
[----:B------:R-:W-:Y:S01]  /*24ae0*/  @!PT LDS RZ, [RZ] ;  /* 0x00000000fffff984 */ /* 0x000fe20000000800 */
[----:B------:R-:W-:Y:S01]  /*24af0*/  @!PT LDS RZ, [RZ] ;  /* 0x00000000fffff984 */ /* 0x000fe20000000800 */
[----:B------:R0:W-:Y:S04]  /*24b00*/  @!P1 LDGSTS.E.BYPASS.LTC128B.128 [R37+0x15400], desc[UR48][R2.64], !P3 ;  /* 0x1540000002259fae */ /* 0x0001e8000d901d70 */
[----:B------:R0:W-:Y:S01]  /*24b10*/  @!P1 LDGSTS.E.BYPASS.LTC128B.128 [R37+0x19400], desc[UR48][R2.64+0x80], !P2 ;  /* 0x1940008002259fae */ /* 0x0001e2000d101d70 */
[----:B------:R-:W-:-:S03]  /*24b20*/  IMAD.MOV.U32 R5, RZ, RZ, R14 ;  /* 0x000000ffff057224 */ /* 0x000fc600078e000e */
[----:B------:R0:W-:Y:S04]  /*24b30*/  @!P1 LDGSTS.E.BYPASS.LTC128B.128 [R37+0x1d400], desc[UR48][R2.64+0x100], !P0 ;  /* 0x1d40010002259fae */ /* 0x0001e8000c101d70 */
[----:B0-----:R-:W-:Y:S05]  /*24b40*/  WARPSYNC.COLLECTIVE R15, `(.L_x_878) ;  /* 0x000000000f087348 */ /* 0x001fea0003c00000 */
[----:B------:R1:W2:Y:S02]  /*24b50*/  SHFL.IDX P6, R14, R13, R12, R11 ;  /* 0x0000000c0d0e7389 */ /* 0x0002a400000c000b */
[----:B012---:R-:W-:Y:S01]  /*24b60*/  ENDCOLLECTIVE ;  /* 0x000000000000791b */ /* 0x007fe20003800000 */
.L_x_878:
[----:B------:R-:W-:Y:S05]  /*24b70*/  BRA `(.L_x_879) ;  /* 0xffffffac00fc7947 */ /* 0x000fea000383ffff */
.L_x_746:
[----:B0-----:R0:W1:Y:S02]  /*24b80*/  SYNCS.PHASECHK.TRANS64.TRYWAIT P0, [R22+URZ+0x30820], R3 ;  /* 0x03082003160075a7 */ /* 0x001064000800017f */
[----:B-1----:R-:W-:Y:S05]  /*24b90*/  @!P0 NANOSLEEP.SYNCS 0x989680 ;  /* 0x009896800000895d */ /* 0x002fea0003900000 */
[----:B------:R-:W1:Y:S02]  /*24ba0*/  @!P0 SYNCS.PHASECHK.TRANS64 P0, [R22+URZ+0x30820], R3 ;  /* 0x03082003160085a7 */ /* 0x000e64000800007f */
[----:B-1----:R-:W-:Y:S05]  /*24bb0*/  @!P0 BRA `(.L_x_746) ;  /* 0xfffffffc00f08947 */ /* 0x002fea000383ffff */
[----:B------:R-:W-:Y:S05]  /*24bc0*/  BRA `(.L_x_880) ;  /* 0xffffffb000747947 */ /* 0x000fea000383ffff */
.L_x_751:
[----:B0-----:R0:W1:Y:S02]  /*24bd0*/  SYNCS.PHASECHK.TRANS64.TRYWAIT P0, [R7+URZ+0x30840], R2 ;  /* 0x03084002070075a7 */ /* 0x001064000800017f */
[----:B-1----:R-:W-:Y:S05]  /*24be0*/  @!P0 NANOSLEEP.SYNCS 0x989680 ;  /* 0x009896800000895d */ /* 0x002fea0003900000 */
[----:B------:R-:W1:Y:S02]  /*24bf0*/  @!P0 SYNCS.PHASECHK.TRANS64 P0, [R7+URZ+0x30840], R2 ;  /* 0x03084002070085a7 */ /* 0x000e64000800007f */
[----:B-1----:R-:W-:Y:S05]  /*24c00*/  @!P0 BRA `(.L_x_751) ;  /* 0xfffffffc00f08947 */ /* 0x002fea000383ffff */
[----:B------:R-:W-:Y:S05]  /*24c10*/  BRA `(.L_x_881) ;  /* 0xffffffb4004c7947 */ /* 0x000fea000383ffff */
.L_x_752:
        /* <DEDUP_REMOVED lines=8> */
.L_x_883:
[----:B------:R-:W-:Y:S05]  /*24ca0*/  BSYNC B1 ;  /* 0x0000000000017941 */ /* 0x000fea0003800000 */
.L_x_882:
[----:B------:R0:W-:Y:S04]  /*24cb0*/  STL [R1+0x118], R0 ;  /* 0x0001180001007387 */ /* 0x0001e80000100800 */
[----:B0-----:R0:W5:Y:S01]  /*24cc0*/  LDL.LU R0, [R1] ;  /* 0x0000000001007983 */ /* 0x0011620000300800 */
[----:B------:R-:W-:Y:S02]  /*24cd0*/  IMAD.MOV.U32 R13, RZ, RZ, R8 ;  /* 0x000000ffff0d7224 */ /* 0x000fe400078e0008 */
[----:B------:R-:W-:Y:S02]  /*24ce0*/  IMAD.MOV.U32 R12, RZ, RZ, RZ ;  /* 0x000000ffff0c7224 */ /* 0x000fe400078e00ff */
[----:B------:R-:W-:Y:S02]  /*24cf0*/  IMAD.MOV.U32 R11, RZ, RZ, 0x181f ;  /* 0x0000181fff0b7424 */ /* 0x000fe400078e00ff */
[----:B------:R-:W-:-:S02]  /*24d00*/  IMAD.MOV.U32 R15, RZ, RZ, -0x1 ;  /* 0xffffffffff0f7424 */ /* 0x000fc400078e00ff */
[----:B------:R-:W-:Y:S02]  /*24d10*/  IMAD.MOV.U32 R3, RZ, RZ, R14 ;  /* 0x000000ffff037224 */ /* 0x000fe400078e000e */
[----:B0-----:R-:W-:-:S07]  /*24d20*/  IMAD.SHL.U32 R4, R32, 0x2, RZ ;  /* 0x0000000220047824 */ /* 0x001fce00078e00ff */
[----:B-----5:R-:W-:Y:S05]  /*24d30*/  WARPSYNC.COLLECTIVE R15, `(.L_x_884) ;  /* 0x000000000f087348 */ /* 0x020fea0003c00000 */
[----:B------:R0:W1:Y:S02]  /*24d40*/  SHFL.IDX P6, R14, R13, R12, R11 ;  /* 0x0000000c0d0e7389 */ /* 0x00006400000c000b */
[----:B01---5:R-:W-:Y:S01]  /*24d50*/  ENDCOLLECTIVE ;  /* 0x000000000000791b */ /* 0x023fe20003800000 */
.L_x_884:
[----:B------:R-:W-:Y:S02]  /*24d60*/  IMAD R5, R5, 0x2, R22 ;  /* 0x0000000205057824 */ /* 0x000fe400078e0216 */
[----:B------:R-:W-:Y:S02]  /*24d70*/  IMAD.MOV.U32 R13, RZ, RZ, R6 ;  /* 0x000000ffff0d7224 */ /* 0x000fe400078e0006 */
[----:B------:R-:W-:Y:S02]  /*24d80*/  IMAD.MOV.U32 R12, RZ, RZ, 0x1 ;  /* 0x00000001ff0c7424 */ /* 0x000fe400078e00ff */
[----:B------:R-:W-:-:S07]  /*24d90*/  IMAD.MOV.U32 R2, RZ, RZ, R14 ;  /* 0x000000ffff027224 */ /* 0x000fce00078e000e */
[----:B------:R-:W-:Y:S05]  /*24da0*/  WARPSYNC.COLLECTIVE R15, `(.L_x_885) ;  /* 0x000000000f087348 */ /* 0x000fea0003c00000 */
[----:B------:R0:W1:Y:S02]  /*24db0*/  SHFL.IDX P6, R14, R13, R12, R11 ;  /* 0x0000000c0d0e7389 */ /* 0x00006400000c000b */
[----:B01----:R-:W-:Y:S01]  /*24dc0*/  ENDCOLLECTIVE ;  /* 0x000000000000791b */ /* 0x003fe20003800000 */
.L_x_885:
[----:B------:R-:W-:-:S05]  /*24dd0*/  IADD3 R2, P0, R2, R4, RZ ;  /* 0x0000000402027210 */ /* 0x000fca0007f1e0ff */
[----:B------:R-:W-:Y:S02]  /*24de0*/  IMAD.X R3, RZ, RZ, R3, P0 ;  /* 0x000000ffff037224 */ /* 0x000fe400000e0603 */
[----:B------:R-:W-:Y:S01]  /*24df0*/  IMAD.MOV.U32 R13, RZ, RZ, R8 ;  /* 0x000000ffff0d7224 */ /* 0x000fe200078e0008 */
[----:B------:R-:W-:-:S04]  /*24e00*/  LOP3.LUT R0, R0, 0xffffffbf, RZ, 0xc0, !PT ;  /* 0xffffffbf00007812 */ /* 0x000fc800078ec0ff */
[----:B------:R-:W-:-:S04]  /*24e10*/  @P1 LOP3.LUT R0, R0, 0x40, RZ, 0xfc, !PT ;  /* 0x0000004000001812 */ /* 0x000fc800078efcff */
[----:B------:R-:W-:Y:S01]  /*24e20*/  LOP3.LUT P1, RZ, R0, 0x4, RZ, 0xc0, !PT ;  /* 0x0000000400ff7812 */ /* 0x000fe2000782c0ff */
[----:B------:R0:W-:-:S12]  /*24e30*/  STL [R1], R0 ;  /* 0x0000000001007387 */ /* 0x0001d80000100800 */
[----:B------:R-:W-:Y:S01]  /*24e40*/  @!PT LDS RZ, [RZ] ;  /* 0x00000000fffff984 */ /* 0x000fe20000000800 */
[----:B------:R-:W-:Y:S01]  /*24e50*/  @!PT LDS RZ, [RZ] ;  /* 0x00000000fffff984 */ /* 0x000fe20000000800 */
[----:B------:R-:W-:Y:S01]  /*24e60*/  @!PT LDS RZ, [RZ] ;  /* 0x00000000fffff984 */ /* 0x000fe20000000800 */
[----:B------:R-:W-:Y:S04]  /*24e70*/  LDGSTS.E.BYPASS.LTC128B.128 [R5+0x1e400], desc[UR48][R2.64], !P1 ;  /* 0x1e40000002057fae */ /* 0x000fe8000c901d70 */
[----:B------:R-:W-:Y:S04]  /*24e80*/  LDGSTS.E.BYPASS.LTC128B.128 [R5+0x21400], desc[UR48][R2.64+0x80], !P5 ;  /* 0x2140008002057fae */ /* 0x000fe8000e901d70 */
[----:B------:R1:W-:Y:S02]  /*24e90*/  LDGSTS.E.BYPASS.LTC128B.128 [R5+0x24400], desc[UR48][R2.64+0x100], !P4 ;  /* 0x2440010002057fae */ /* 0x0003e4000e101d70 */
[----:B01----:R-:W-:-:S07]  /*24ea0*/  IMAD.MOV.U32 R3, RZ, RZ, R14 ;  /* 0x000000ffff037224 */ /* 0x003fce00078e000e */
[----:B------:R-:W-:Y:S05]  /*24eb0*/  WARPSYNC.COLLECTIVE R15, `(.L_x_886) ;  /* 0x000000000f087348 */ /* 0x000fea0003c00000 */
[----:B------:R0:W1:Y:S02]  /*24ec0*/  SHFL.IDX P6, R14, R13, R12, R11 ;  /* 0x0000000c0d0e7389 */ /* 0x00006400000c000b */
[----:B01----:R-:W-:Y:S01]  /*24ed0*/  ENDCOLLECTIVE ;  /* 0x000000000000791b */ /* 0x003fe20003800000 */
.L_x_886:
[----:B------:R-:W-:Y:S02]  /*24ee0*/  IMAD.MOV.U32 R13, RZ, RZ, R6 ;  /* 0x000000ffff0d7224 */ /* 0x000fe400078e0006 */
[----:B------:R-:W-:Y:S02]  /*24ef0*/  IMAD.MOV.U32 R12, RZ, RZ, 0x2 ;  /* 0x00000002ff0c7424 */ /* 0x000fe400078e00ff */
[----:B------:R-:W-:-:S07]  /*24f00*/  IMAD.MOV.U32 R2, RZ, RZ, R14 ;  /* 0x000000ffff027224 */ /* 0x000fce00078e000e */
[----:B------:R-:W-:Y:S05]  /*24f10*/  WARPSYNC.COLLECTIVE R15, `(.L_x_887) ;  /* 0x000000000f087348 */ /* 0x000fea0003c00000 */
[----:B------:R0:W1:Y:S02]  /*24f20*/  SHFL.IDX P6, R14, R13, R12, R11 ;  /* 0x0000000c0d0e7389 */ /* 0x00006400000c000b */
[----:B01----:R-:W-:Y:S01]  /*24f30*/  ENDCOLLECTIVE ;  /* 0x000000000000791b */ /* 0x003fe20003800000 */
.L_x_887:
        /* <DEDUP_REMOVED lines=13> */
.L_x_888:
[----:B------:R-:W-:Y:S02]  /*25010*/  IMAD.MOV.U32 R13, RZ, RZ, R6 ;  /* 0x000000ffff0d7224 */ /* 0x000fe400078e0006 */
[----:B------:R-:W-:Y:S02]  /*25020*/  IMAD.MOV.U32 R12, RZ, RZ, 0x3 ;  /* 0x00000003ff0c7424 */ /* 0x000fe400078e00ff */
[----:B------:R-:W-:-:S07]  /*25030*/  IMAD.MOV.U32 R2, RZ, RZ, R14 ;  /* 0x000000ffff027224 */ /* 0x000fce00078e000e */
[----:B------:R-:W-:Y:S05]  /*25040*/  WARPSYNC.COLLECTIVE R15, `(.L_x_889) ;  /* 0x000000000f087348 */ /* 0x000fea0003c00000 */
[----:B------:R0:W1:Y:S02]  /*25050*/  SHFL.IDX P6, R14, R13, R12, R11 ;  /* 0x0000000c0d0e7389 */ /* 0x00006400000c000b */
[----:B01----:R-:W-:Y:S01]  /*25060*/  ENDCOLLECTIVE ;  /* 0x000000000000791b */ /* 0x003fe20003800000 */
.L_x_889:
        /* <DEDUP_REMOVED lines=13> */
.L_x_890:
[----:B------:R-:W-:Y:S02]  /*25140*/  IMAD.MOV.U32 R13, RZ, RZ, R6 ;  /* 0x000000ffff0d7224 */ /* 0x000fe400078e0006 */
[----:B------:R-:W-:Y:S02]  /*25150*/  IMAD.MOV.U32 R12, RZ, RZ, 0x4 ;  /* 0x00000004ff0c7424 */ /* 0x000fe400078e00ff */
[----:B------:R-:W-:-:S07]  /*25160*/  IMAD.MOV.U32 R2, RZ, RZ, R14 ;  /* 0x000000ffff027224 */ /* 0x000fce00078e000e */
[----:B------:R-:W-:Y:S05]  /*25170*/  WARPSYNC.COLLECTIVE R15, `(.L_x_891) ;  /* 0x000000000f087348 */ /* 0x000fea0003c00000 */
[----:B------:R0:W1:Y:S02]  /*25180*/  SHFL.IDX P6, R14, R13, R12, R11 ;  /* 0x0000000c0d0e7389 */ /* 0x00006400000c000b */
[----:B01----:R-:W-:Y:S01]  /*25190*/  ENDCOLLECTIVE ;  /* 0x000000000000791b */ /* 0x003fe20003800000 */
.L_x_891:
        /* <DEDUP_REMOVED lines=13> */
.L_x_892:
[----:B------:R-:W-:-:S05]  /*25270*/  IMAD.MOV.U32 R2, RZ, RZ, R14 ;  /* 0x000000ffff027224 */ /* 0x000fca00078e000e */
[----:B------:R-:W-:-:S05]  /*25280*/  IADD3 R2, P0, R2, R4, RZ ;  /* 0x0000000402027210 */ /* 0x000fca0007f1e0ff */
[----:B------:R-:W-:-:S05]  /*25290*/  IMAD.X R3, RZ, RZ, R34, P0 ;  /* 0x000000ffff037224 */ /* 0x000fca00000e0622 */
[----:B------:R-:W-:Y:S01]  /*252a0*/  @!PT LDS RZ, [RZ] ;  /* 0x00000000fffff984 */ /* 0x000fe20000000800 */
[----:B------:R-:W-:Y:S01]  /*252b0*/  @!PT LDS RZ, [RZ] ;  /* 0x00000000fffff984 */ /* 0x000fe20000000800 */
[----:B------:R-:W-:Y:S01]  /*252c0*/  @!PT LDS RZ, [RZ] ;  /* 0x00000000fffff984 */ /* 0x000fe20000000800 */
[----:B------:R0:W-:Y:S01]  /*252d0*/  LDGSTS.E.BYPASS.LTC128B.128 [R5+0x20400], desc[UR48][R2.64], !P1 ;  /* 0x2040000002057fae */ /* 0x0001e2000c901d70 */
[----:B------:R-:W-:-:S03]  /*252e0*/  LOP3.LUT P1, RZ, R0, 0x40, RZ, 0xc0, !PT ;  /* 0x0000004000ff7812 */ /* 0x000fc6000782c0ff */
[----:B------:R0:W5:Y:S01]  /*252f0*/  LDL.LU R0, [R1+0x118] ;  /* 0x0001180001007983 */ /* 0x0001620000300800 */
[----:B------:R-:W-:Y:S02]  /*25300*/  IMAD.MOV.U32 R13, RZ, RZ, R6 ;  /* 0x000000ffff0d7224 */ /* 0x000fe400078e0006 */
[----:B------:R-:W-:Y:S01]  /*25310*/  IMAD.MOV.U32 R12, RZ, RZ, 0x5 ;  /* 0x00000005ff0c7424 */ /* 0x000fe200078e00ff */
[----:B------:R0:W-:Y:S06]  /*25320*/  LDGSTS.E.BYPASS.LTC128B.128 [R5+0x23400], desc[UR48][R2.64+0x80], !P5 ;  /* 0x2340008002057fae */ /* 0x0001ec000e901d70 */
[----:B0----5:R-:W-:Y:S05]  /*25330*/  WARPSYNC.COLLECTIVE R15, `(.L_x_893) ;  /* 0x000000000f087348 */ /* 0x021fea0003c00000 */
[----:B------:R1:W2:Y:S02]  /*25340*/  SHFL.IDX P6, R14, R13, R12, R11 ;  /* 0x0000000c0d0e7389 */ /* 0x0002a400000c000b */
[----:B012--5:R-:W-:Y:S01]  /*25350*/  ENDCOLLECTIVE ;  /* 0x000000000000791b */ /* 0x027fe20003800000 */
.L_x_893:
[----:B------:R-:W-:Y:S01]  /*25360*/  @!PT LDS RZ, [RZ] ;  /* 0x00000000fffff984 */ /* 0x000fe20000000800 */
[----:B------:R-:W-:Y:S01]  /*25370*/  @!PT LDS RZ, [RZ] ;  /* 0x00000000fffff984 */ /* 0x000fe20000000800 */
[----:B------:R-:W-:Y:S01]  /*25380*/  @!PT LDS RZ, [RZ] ;  /* 0x00000000fffff984 */ /* 0x000fe20000000800 */
[----:B------:R0:W-:Y:S01]  /*25390*/  LDGSTS.E.BYPASS.LTC128B.128 [R5+0x26400], desc[UR48][R2.64+0x100], !P4 ;  /* 0x2640010002057fae */ /* 0x0001e2000e101d70 */
[----:B------:R-:W-:Y:S02]  /*253a0*/  IMAD.MOV.U32 R13, RZ, RZ, R8 ;  /* 0x000000ffff0d7224 */ /* 0x000fe400078e0008 */
[----:B------:R-:W-:-:S07]  /*253b0*/  IMAD.MOV.U32 R34, RZ, RZ, R14 ;  /* 0x000000ffff227224 */ /* 0x000fce00078e000e */
[----:B0-----:R-:W-:Y:S05]  /*253c0*/  WARPSYNC.COLLECTIVE R15, `(.L_x_894) ;  /* 0x000000000f087348 */ /* 0x001fea0003c00000 */
[----:B------:R1:W2:Y:S02]  /*253d0*/  SHFL.IDX P6, R14, R13, R12, R11 ;  /* 0x0000000c0d0e7389 */ /* 0x0002a400000c000b */
[----:B012---:R-:W-:Y:S01]  /*253e0*/  ENDCOLLECTIVE ;  /* 0x000000000000791b */ /* 0x007fe20003800000 */
.L_x_894:
[----:B------:R-:W-:Y:S01]  /*253f0*/  IMAD.MOV.U32 R2, RZ, RZ, R14 ;  /* 0x000000ffff027224 */ /* 0x000fe200078e000e */
[----:B------:R-:W-:Y:S06]  /*25400*/  BRA `(.L_x_895) ;  /* 0xffffffb000587947 */ /* 0x000fec000383ffff */
.L_x_757:
[----:B0-----:R0:W2:Y:S02]  /*25410*/  SYNCS.PHASECHK.TRANS64.TRYWAIT P0, [R6+URZ+0x30860], R2 ;  /* 0x03086002060075a7 */ /* 0x0010a4000800017f */
[----:B--2---:R-:W-:Y:S05]  /*25420*/  @!P0 NANOSLEEP.SYNCS 0x989680 ;  /* 0x009896800000895d */ /* 0x004fea0003900000 */
[----:B------:R-:W2:Y:S02]  /*25430*/  @!P0 SYNCS.PHASECHK.TRANS64 P0, [R6+URZ+0x30860], R2 ;  /* 0x03086002060085a7 */ /* 0x000ea4000800007f */
[----:B--2---:R-:W-:Y:S05]  /*25440*/  @!P0 BRA `(.L_x_757) ;  /* 0xfffffffc00f08947 */ /* 0x004fea000383ffff */
[----:B------:R-:W-:Y:S05]  /*25450*/  BRA `(.L_x_896) ;  /* 0xffffffb000c07947 */ /* 0x000fea000383ffff */
.L_x_758:
        /* <DEDUP_REMOVED lines=8> */
.L_x_898:
[----:B------:R-:W-:Y:S05]  /*254e0*/  BSYNC B1 ;  /* 0x0000000000017941 */ /* 0x000fea0003800000 */
.L_x_897:
[----:B------:R-:W-:Y:S01]  /*254f0*/  IMAD.MOV.U32 R13, RZ, RZ, R23 ;  /* 0x000000ffff0d7224 */ /* 0x000fe200078e0017 */
[----:B------:R-:W-:Y:S01]  /*25500*/  MOV R11, 0x181f ;  /* 0x0000181f000b7802 */ /* 0x000fe20000000f00 */
[----:B------:R-:W-:Y:S02]  /*25510*/  IMAD.MOV.U32 R12, RZ, RZ, RZ ;  /* 0x000000ffff0c7224 */ /* 0x000fe400078e00ff */
[----:B------:R-:W-:Y:S02]  /*25520*/  IMAD.MOV.U32 R15, RZ, RZ, -0x1 ;  /* 0xffffffffff0f7424 */ /* 0x000fe400078e00ff */
[----:B------:R-:W-:Y:S02]  /*25530*/  IMAD.MOV.U32 R3, RZ, RZ, R14 ;  /* 0x000000ffff037224 */ /* 0x000fe400078e000e */
[----:B------:R-:W-:-:S07]  /*25540*/  IMAD R5, R5, 0x2, R22 ;  /* 0x0000000205057824 */ /* 0x000fce00078e0216 */
[----:B------:R-:W-:Y:S05]  /*25550*/  WARPSYNC.COLLECTIVE R15, `(.L_x_899) ;  /* 0x000000000f087348 */ /* 0x000fea0003c00000 */
[----:B------:R0:W1:Y:S02]  /*25560*/  SHFL.IDX P6, R14, R13, R12, R11 ;  /* 0x0000000c0d0e7389 */ /* 0x00006400000c000b */
[----:B01----:R-:W-:Y:S01]  /*25570*/  ENDCOLLECTIVE ;  /* 0x000000000000791b */ /* 0x003fe20003800000 */
.L_x_899:
[----:B------:R-:W-:Y:S02]  /*25580*/  IMAD.MOV.U32 R13, RZ, RZ, R24 ;  /* 0x000000ffff0d7224 */ /* 0x000fe400078e0018 */
[----:B------:R-:W-:Y:S02]  /*25590*/  IMAD.MOV.U32 R12, RZ, RZ, 0x1 ;  /* 0x00000001ff0c7424 */ /* 0x000fe400078e00ff */
[----:B------:R-:W-:-:S07]  /*255a0*/  IMAD.MOV.U32 R2, RZ, RZ, R14 ;  /* 0x000000ffff027224 */ /* 0x000fce00078e000e */
[----:B------:R-:W-:Y:S05]  /*255b0*/  WARPSYNC.COLLECTIVE R15, `(.L_x_900) ;  /* 0x000000000f087348 */ /* 0x000fea0003c00000 */
[----:B------:R0:W1:Y:S02]  /*255c0*/  SHFL.IDX P6, R14, R13, R12, R11 ;  /* 0x0000000c0d0e7389 */ /* 0x00006400000c000b */
[----:B01----:R-:W-:Y:S01]  /*255d0*/  ENDCOLLECTIVE ;  /* 0x000000000000791b */ /* 0x003fe20003800000 */
.L_x_900:
        /* <DEDUP_REMOVED lines=16> */
.L_x_901:
[----:B------:R-:W-:Y:S02]  /*256e0*/  IMAD.MOV.U32 R13, RZ, RZ, R24 ;  /* 0x000000ffff0d7224 */ /* 0x000fe400078e0018 */
[----:B------:R-:W-:Y:S02]  /*256f0*/  IMAD.MOV.U32 R12, RZ, RZ, 0x2 ;  /* 0x00000002ff0c7424 */ /* 0x000fe400078e00ff */
[----:B------:R-:W-:-:S07]  /*25700*/  IMAD.MOV.U32 R2, RZ, RZ, R14 ;  /* 0x000000ffff027224 */ /* 0x000fce00078e000e */
[----:B------:R-:W-:Y:S05]  /*25710*/  WARPSYNC.COLLECTIVE R15, `(.L_x_902) ;  /* 0x000000000f087348 */ /* 0x000fea0003c00000 */
[----:B------:R0:W1:Y:S02]  /*25720*/  SHFL.IDX P6, R14, R13, R12, R11 ;  /* 0x0000000c0d0e7389 */ /* 0x00006400000c000b */
[----:B01----:R-:W-:Y:S01]  /*25730*/  ENDCOLLECTIVE ;  /* 0x000000000000791b */ /* 0x003fe20003800000 */
.L_x_902:
        /* <DEDUP_REMOVED lines=16> */
.L_x_903:
[----:B------:R-:W-:Y:S02]  /*25840*/  IMAD.MOV.U32 R13, RZ, RZ, R24 ;  /* 0x000000ffff0d7224 */ /* 0x000fe400078e0018 */
[----:B------:R-:W-:Y:S02]  /*25850*/  IMAD.MOV.U32 R12, RZ, RZ, 0x3 ;  /* 0x00000003ff0c7424 */ /* 0x000fe400078e00ff */
[----:B------:R-:W-:-:S07]  /*25860*/  IMAD.MOV.U32 R2, RZ, RZ, R14 ;  /* 0x000000ffff027224 */ /* 0x000fce00078e000e */
[----:B------:R-:W-:Y:S05]  /*25870*/  WARPSYNC.COLLECTIVE R15, `(.L_x_904) ;  /* 0x000000000f087348 */ /* 0x000fea0003c00000 */
[----:B------:R0:W1:Y:S02]  /*25880*/  SHFL.IDX P6, R14, R13, R12, R11 ;  /* 0x0000000c0d0e7389 */ /* 0x00006400000c000b */
[----:B01----:R-:W-:Y:S01]  /*25890*/  ENDCOLLECTIVE ;  /* 0x000000000000791b */ /* 0x003fe20003800000 */
.L_x_904:
        /* <DEDUP_REMOVED lines=16> */
.L_x_905:
[----:B------:R-:W-:Y:S02]  /*259a0*/  IMAD.MOV.U32 R13, RZ, RZ, R24 ;  /* 0x000000ffff0d7224 */ /* 0x000fe400078e0018 */
[----:B------:R-:W-:Y:S02]  /*259b0*/  IMAD.MOV.U32 R12, RZ, RZ, 0x4 ;  /* 0x00000004ff0c7424 */ /* 0x000fe400078e00ff */
[----:B------:R-:W-:-:S07]  /*259c0*/  IMAD.MOV.U32 R2, RZ, RZ, R14 ;  /* 0x000000ffff027224 */ /* 0x000fce00078e000e */
[----:B------:R-:W-:Y:S05]  /*259d0*/  WARPSYNC.COLLECTIVE R15, `(.L_x_906) ;  /* 0x000000000f087348 */ /* 0x000fea0003c00000 */
[----:B------:R0:W1:Y:S02]  /*259e0*/  SHFL.IDX P6, R14, R13, R12, R11 ;  /* 0x0000000c0d0e7389 */ /* 0x00006400000c000b */
[----:B01----:R-:W-:Y:S01]  /*259f0*/  ENDCOLLECTIVE ;  /* 0x000000000000791b */ /* 0x003fe20003800000 */
.L_x_906:
        /* <DEDUP_REMOVED lines=16> */
.L_x_907:
[----:B------:R-:W-:Y:S02]  /*25b00*/  IMAD.MOV.U32 R13, RZ, RZ, R24 ;  /* 0x000000ffff0d7224 */ /* 0x000fe400078e0018 */
[----:B------:R-:W-:Y:S02]  /*25b10*/  IMAD.MOV.U32 R12, RZ, RZ, 0x5 ;  /* 0x00000005ff0c7424 */ /* 0x000fe400078e00ff */
[----:B------:R-:W-:-:S07]  /*25b20*/  IMAD.MOV.U32 R2, RZ, RZ, R14 ;  /* 0x000000ffff027224 */ /* 0x000fce00078e000e */
[----:B------:R-:W-:Y:S05]  /*25b30*/  WARPSYNC.COLLECTIVE R15, `(.L_x_908) ;  /* 0x000000000f087348 */ /* 0x000fea0003c00000 */
[----:B------:R0:W1:Y:S02]  /*25b40*/  SHFL.IDX P6, R14, R13, R12, R11 ;  /* 0x0000000c0d0e7389 */ /* 0x00006400000c000b */
[----:B01----:R-:W-:Y:S01]  /*25b50*/  ENDCOLLECTIVE ;  /* 0x000000000000791b */ /* 0x003fe20003800000 */
.L_x_908:
[----:B------:R-:W-:-:S04]  /*25b60*/  IADD3 R2, P0, R2, R4, RZ ;  /* 0x0000000402027210 */ /* 0x000fc80007f1e0ff */
[----:B------:R-:W-:Y:S02]  /*25b70*/  IADD3.X R3, RZ, R3, RZ, P0, !PT ;  /* 0x00000003ff037210 */ /* 0x000fe400007fe4ff */
        /* <DEDUP_REMOVED lines=11> */
.L_x_909:
[----:B------:R-:W-:Y:S01]  /*25c30*/  @!PT LDS RZ, [RZ] ;  /* 0x00000000fffff984 */ /* 0x000fe20000000800 */
[----:B------:R-:W-:Y:S01]  /*25c40*/  @!PT LDS RZ, [RZ] ;  /* 0x00000000fffff984 */ /* 0x000fe20000000800 */
[----:B------:R-:W-:Y:S01]  /*25c50*/  @!PT LDS RZ, [RZ] ;  /* 0x00000000fffff984 */ /* 0x000fe20000000800 */
[----:B------:R-:W-:Y:S01]  /*25c60*/  LDGSTS.E.BYPASS.LTC128B.128 [R5+0x5400], desc[UR48][R2.64+0x80], !P0 ;  /* 0x0540008002057fae */ /* 0x000fe2000c101d70 */
[----:B------:R-:W-:-:S13]  /*25c70*/  ISETP.LT.OR P0, PT, R7, 0x41, P1 ;  /* 0x000000410700780c */ /* 0x000fda0000f01670 */
[----:B------:R0:W-:Y:S02]  /*25c80*/  LDGSTS.E.BYPASS.LTC128B.128 [R5+0x8400], desc[UR48][R2.64+0x100], !P0 ;  /* 0x0840010002057fae */ /* 0x0001e4000c101d70 */
[----:B0-----:R-:W-:Y:S01]  /*25c90*/  IMAD.MOV.U32 R2, RZ, RZ, R14 ;  /* 0x000000ffff027224 */ /* 0x001fe200078e000e */
[----:B------:R-:W-:Y:S06]  /*25ca0*/  BRA `(.L_x_910) ;  /* 0xffffffac00ac7947 */ /* 0x000fec000383ffff */
.L_x_766:
[----:B0-----:R0:W1:Y:S02]  /*25cb0*/  SYNCS.PHASECHK.TRANS64.TRYWAIT P0, [R0+URZ+0x30860], R3 ;  /* 0x03086003000075a7 */ /* 0x001064000800017f */
[----:B-1----:R-:W-:Y:S05]  /*25cc0*/  @!P0 NANOSLEEP.SYNCS 0x989680 ;  /* 0x009896800000895d */ /* 0x002fea0003900000 */
[----:B------:R-:W1:Y:S02]  /*25cd0*/  @!P0 SYNCS.PHASECHK.TRANS64 P0, [R0+URZ+0x30860], R3 ;  /* 0x03086003000085a7 */ /* 0x000e64000800007f */
[----:B-1----:R-:W-:Y:S05]  /*25ce0*/  @!P0 BRA `(.L_x_766) ;  /* 0xfffffffc00f08947 */ /* 0x002fea000383ffff */
[----:B------:R-:W-:Y:S05]  /*25cf0*/  BRA `(.L_x_911) ;  /* 0xffffffb000d07947 */ /* 0x000fea000383ffff */
.L_x_767:
        /* <DEDUP_REMOVED lines=8> */
.L_x_913:
[----:B------:R-:W-:Y:S05]  /*25d80*/  BSYNC B0 ;  /* 0x0000000000007941 */ /* 0x000fea0003800000 */
.L_x_912:
[----:B------:R-:W-:Y:S02]  /*25d90*/  IMAD.MOV.U32 R13, RZ, RZ, R23 ;  /* 0x000000ffff0d7224 */ /* 0x000fe400078e0017 */
[----:B------:R-:W-:Y:S02]  /*25da0*/  IMAD.MOV.U32 R12, RZ, RZ, RZ ;  /* 0x000000ffff0c7224 */ /* 0x000fe400078e00ff */
[----:B------:R-:W-:Y:S02]  /*25db0*/  IMAD.MOV.U32 R11, RZ, RZ, 0x181f ;  /* 0x0000181fff0b7424 */ /* 0x000fe400078e00ff */
[----:B------:R-:W-:Y:S02]  /*25dc0*/  IMAD.MOV.U32 R15, RZ, RZ, -0x1 ;  /* 0xffffffffff0f7424 */ /* 0x000fe400078e00ff */
[----:B------:R-:W-:Y:S02]  /*25dd0*/  IMAD.MOV.U32 R3, RZ, RZ, R14 ;  /* 0x000000ffff037224 */ /* 0x000fe400078e000e */
[----:B------:R-:W-:-:S07]  /*25de0*/  IMAD.SHL.U32 R5, R32, 0x2, RZ ;  /* 0x0000000220057824 */ /* 0x000fce00078e00ff */
[----:B------:R-:W-:Y:S05]  /*25df0*/  WARPSYNC.COLLECTIVE R15, `(.L_x_914) ;  /* 0x000000000f087348 */ /* 0x000fea0003c00000 */
[----:B------:R0:W1:Y:S02]  /*25e00*/  SHFL.IDX P6, R14, R13, R12, R11 ;  /* 0x0000000c0d0e7389 */ /* 0x00006400000c000b */
[----:B01----:R-:W-:Y:S01]  /*25e10*/  ENDCOLLECTIVE ;  /* 0x000000000000791b */ /* 0x003fe20003800000 */
.L_x_914:
        /* <DEDUP_REMOVED lines=14> */
.L_x_915:
        /* <DEDUP_REMOVED lines=13> */
.L_x_916:
[----:B------:R-:W-:Y:S02]  /*25fd0*/  IMAD.MOV.U32 R13, RZ, RZ, R24 ;  /* 0x000000ffff0d7224 */ /* 0x000fe400078e0018 */
[----:B------:R-:W-:Y:S01]  /*25fe0*/  IMAD.MOV.U32 R12, RZ, RZ, 0x2 ;  /* 0x00000002ff0c7424 */ /* 0x000fe200078e00ff */
[----:B------:R-:W-:-:S13]  /*25ff0*/  IADD3 R2, P4, R14, R5, RZ ;  /* 0x000000050e027210 */ /* 0x000fda0007f9e0ff */
[----:B------:R-:W-:Y:S05]  /*26000*/  WARPSYNC.COLLECTIVE R15, `(.L_x_917) ;  /* 0x000000000f087348 */ /* 0x000fea0003c00000 */
[----:B------:R0:W1:Y:S02]  /*26010*/  SHFL.IDX P6, R14, R13, R12, R11 ;  /* 0x0000000c0d0e7389 */ /* 0x00006400000c000b */
[----:B01----:R-:W-:Y:S01]  /*26020*/  ENDCOLLECTIVE ;  /* 0x000000000000791b */ /* 0x003fe20003800000 */
.L_x_917:
        /* <DEDUP_REMOVED lines=15> */
.L_x_918:
[----:B------:R-:W-:Y:S01]  /*26120*/  MOV R13, R24 ;  /* 0x00000018000d7202 */ /* 0x000fe20000000f00 */
[----:B------:R-:W-:Y:S01]  /*26130*/  IMAD.MOV.U32 R12, RZ, RZ, 0x3 ;  /* 0x00000003ff0c7424 */ /* 0x000fe200078e00ff */
[----:B------:R-:W-:-:S13]  /*26140*/  IADD3 R2, P4, R14, R5, RZ ;  /* 0x000000050e027210 */ /* 0x000fda0007f9e0ff */
[----:B------:R-:W-:Y:S05]  /*26150*/  WARPSYNC.COLLECTIVE R15, `(.L_x_919) ;  /* 0x000000000f087348 */ /* 0x000fea0003c00000 */
[----:B------:R0:W1:Y:S02]  /*26160*/  SHFL.IDX P6, R14, R13, R12, R11 ;  /* 0x0000000c0d0e7389 */ /* 0x00006400000c000b */
[----:B01----:R-:W-:Y:S01]  /*26170*/  ENDCOLLECTIVE ;  /* 0x000000000000791b */ /* 0x003fe20003800000 */
.L_x_919:
        /* <DEDUP_REMOVED lines=15> */
.L_x_920:
[----:B------:R-:W-:Y:S02]  /*26270*/  IMAD.MOV.U32 R13, RZ, RZ, R24 ;  /* 0x000000ffff0d7224 */ /* 0x000fe400078e0018 */
[----:B------:R-:W-:Y:S01]  /*26280*/  IMAD.MOV.U32 R12, RZ, RZ, 0x4 ;  /* 0x00000004ff0c7424 */ /* 0x000fe200078e00ff */
[----:B------:R-:W-:-:S13]  /*26290*/  IADD3 R2, P4, R14, R5, RZ ;  /* 0x000000050e027210 */ /* 0x000fda0007f9e0ff */
[----:B------:R-:W-:Y:S05]  /*262a0*/  WARPSYNC.COLLECTIVE R15, `(.L_x_921) ;  /* 0x000000000f087348 */ /* 0x000fea0003c00000 */
[----:B------:R0:W1:Y:S02]  /*262b0*/  SHFL.IDX P6, R14, R13, R12, R11 ;  /* 0x0000000c0d0e7389 */ /* 0x00006400000c000b */
[----:B01----:R-:W-:Y:S01]  /*262c0*/  ENDCOLLECTIVE ;  /* 0x000000000000791b */ /* 0x003fe20003800000 */
.L_x_921:
        /* <DEDUP_REMOVED lines=15> */
.L_x_922:
[----:B------:R-:W-:Y:S02]  /*263c0*/  IMAD.MOV.U32 R13, RZ, RZ, R24 ;  /* 0x000000ffff0d7224 */ /* 0x000fe400078e0018 */
[----:B------:R-:W-:Y:S01]  /*263d0*/  IMAD.MOV.U32 R12, RZ, RZ, 0x5 ;  /* 0x00000005ff0c7424 */ /* 0x000fe200078e00ff */
[----:B------:R-:W-:-:S13]  /*263e0*/  IADD3 R2, P4, R14, R5, RZ ;  /* 0x000000050e027210 */ /* 0x000fda0007f9e0ff */
[----:B------:R-:W-:Y:S05]  /*263f0*/  WARPSYNC.COLLECTIVE R15, `(.L_x_923) ;  /* 0x000000000f087348 */ /* 0x000fea0003c00000 */
[----:B------:R0:W1:Y:S02]  /*26400*/  SHFL.IDX P6, R14, R13, R12, R11 ;  /* 0x0000000c0d0e7389 */ /* 0x00006400000c000b */
[----:B01----:R-:W-:Y:S01]  /*26410*/  ENDCOLLECTIVE ;  /* 0x000000000000791b */ /* 0x003fe20003800000 */
.L_x_923:
        /* <DEDUP_REMOVED lines=14> */
.L_x_924:
[----:B------:R-:W-:Y:S05]  /*26500*/  BRA `(.L_x_925) ;  /* 0xffffffac00d47947 */ /* 0x000fea000383ffff */
.L_x_772:
        /* <DEDUP_REMOVED lines=8> */
.L_x_927:
[----:B------:R-:W-:Y:S05]  /*26590*/  BSYNC B0 ;  /* 0x0000000000007941 */ /* 0x000fea0003800000 */
.L_x_926:
[----:B------:R-:W-:Y:S02]  /*265a0*/  IMAD.MOV.U32 R13, RZ, RZ, R16 ;  /* 0x000000ffff0d7224 */ /* 0x000fe400078e0010 */
[----:B------:R-:W-:Y:S02]  /*265b0*/  IMAD.MOV.U32 R12, RZ, RZ, 0x1 ;  /* 0x00000001ff0c7424 */ /* 0x000fe400078e00ff */
[----:B------:R-:W-:Y:S02]  /*265c0*/  IMAD.MOV.U32 R11, RZ, RZ, 0x1f ;  /* 0x0000001fff0b7424 */ /* 0x000fe400078e00ff */
[----:B------:R-:W-:Y:S02]  /*265d0*/  IMAD.MOV.U32 R15, RZ, RZ, -0x1 ;  /* 0xffffffffff0f7424 */ /* 0x000fe400078e00ff */
[----:B------:R-:W-:Y:S02]  /*265e0*/  IMAD.IADD R7, R19, 0x1, R9 ;  /* 0x0000000113077824 */ /* 0x000fe400078e0209 */
[----:B------:R-:W-:-:S07]  /*265f0*/  IMAD.MOV.U32 R0, RZ, RZ, R14 ;  /* 0x000000ffff007224 */ /* 0x000fce00078e000e */
[----:B------:R-:W-:Y:S05]  /*26600*/  WARPSYNC.COLLECTIVE R15, `(.L_x_928) ;  /* 0x000000000f087348 */ /* 0x000fea0003c00000 */
[----:B------:R0:W1:Y:S02]  /*26610*/  SHFL.IDX P6, R14, R13, R12, R11 ;  /* 0x0000000c0d0e7389 */ /* 0x00006400000c000b */
[----:B01----:R-:W-:Y:S01]  /*26620*/  ENDCOLLECTIVE ;  /* 0x000000000000791b */ /* 0x003fe20003800000 */
.L_x_928:
[----:B------:R-:W-:Y:S02]  /*26630*/  ULDC UR4, c[0x0][0xc3c] ;  /* 0x00030f0000047ab9 */ /* 0x000fe40000000800 */
[----:B------:R-:W-:-:S13]  /*26640*/  ISETP.GE.OR P1, PT, R7, UR4, !P0 ;  /* 0x0000000407007c0c */ /* 0x000fda000c726670 */
[----:B------:R-:W0:Y:S08]  /*26650*/  @!P1 LDC.64 R2, c[0x0][0xc80] ;  /* 0x00032000ff029b82 */ /* 0x000e300000000a00 */
[----:B------:R-:W1:Y:S01]  /*26660*/  @!P1 LDC.64 R4, c[0x0][0xc78] ;  /* 0x00031e00ff049b82 */ /* 0x000e620000000a00 */
[----:B------:R-:W-:Y:S01]  /*26670*/  CS2R R10, SRZ ;  /* 0x00000000000a7805 */ /* 0x000fe2000001ff00 */
[----:B------:R-:W-:-:S02]  /*26680*/  IMAD.MOV.U32 R8, RZ, RZ, R14 ;  /* 0x000000ffff087224 */ /* 0x000fc400078e000e */
[----:B0-----:R-:W-:-:S05]  /*26690*/  @!P1 IMAD.WIDE R2, R7, 0x4, R2 ;  /* 0x0000000407029825 */ /* 0x001fca00078e0202 */
[----:B------:R1:W2:Y:S02]  /*266a0*/  @!P1 LDG.E R6, desc[UR48][R2.64] ;  /* 0x0000003002069981 */ /* 0x0002a4000c1e1900 */
[----:B-1----:R-:W-:-:S05]  /*266b0*/  @!P1 IMAD.WIDE R2, R7, 0x4, R4 ;  /* 0x0000000407029825 */ /* 0x002fca00078e0204 */
[----:B------:R-:W3:Y:S01]  /*266c0*/  @!P1 LDG.E R4, desc[UR48][R2.64] ;  /* 0x0000003002049981 */ /* 0x000ee2000c1e1900 */
[----:B------:R-:W-:Y:S01]  /*266d0*/  IMAD.MOV.U32 R7, RZ, RZ, RZ ;  /* 0x000000ffff077224 */ /* 0x000fe200078e00ff */
[C---:B------:R-:W-:Y:S02]  /*266e0*/  ISETP.GE.U32.AND P2, PT, R9.reuse, 0x2, PT ;  /* 0x000000020900780c */ /* 0x040fe40003f46070 */
[C---:B------:R-:W-:Y:S02]  /*266f0*/  ISETP.GE.U32.AND P3, PT, R9.reuse, 0x4, PT ;  /* 0x000000040900780c */ /* 0x040fe40003f66070 */
[C---:B------:R-:W-:Y:S02]  /*26700*/  ISETP.GE.U32.AND P4, PT, R9.reuse, 0x8, PT ;  /* 0x000000080900780c */ /* 0x040fe40003f86070 */
[----:B------:R-:W-:Y:S01]  /*26710*/  ISETP.GE.U32.AND P5, PT, R9, 0x10, PT ;  /* 0x000000100900780c */ /* 0x000fe20003fa6070 */
[----:B--2---:R-:W-:Y:S02]  /*26720*/  @!P1 IMAD.MOV.U32 R7, RZ, RZ, R6 ;  /* 0x000000ffff079224 */ /* 0x004fe400078e0006 */
[----:B------:R-:W-:-:S02]  /*26730*/  IMAD.MOV.U32 R6, RZ, RZ, RZ ;  /* 0x000000ffff067224 */ /* 0x000fc400078e00ff */
[----:B---3--:R-:W-:Y:S01]  /*26740*/  @!P1 IMAD.MOV.U32 R10, RZ, RZ, R4 ;  /* 0x000000ffff0a9224 */ /* 0x008fe200078e0004 */
[----:B------:R-:W-:-:S03]  /*26750*/  ISETP.NE.AND P1, PT, R9, RZ, PT ;  /* 0x000000ff0900720c */ /* 0x000fc60003f25270 */
[----:B------:R-:W-:-:S10]  /*26760*/  IMAD R13, R10, R7, RZ ;  /* 0x000000070a0d7224 */ /* 0x000fd400078e02ff */
[----:B------:R-:W-:Y:S05]  /*26770*/  WARPSYNC.COLLECTIVE R15, `(.L_x_929) ;  /* 0x000000000f087348 */ /* 0x000fea0003c00000 */
[----:B------:R0:W1:Y:S02]  /*26780*/  SHFL.UP P6, R14, R13, R12, R11 ;  /* 0x0400000c0d0e7389 */ /* 0x00006400000c000b */
[----:B01----:R-:W-:Y:S01]  /*26790*/  ENDCOLLECTIVE ;  /* 0x000000000000791b */ /* 0x003fe20003800000 */
.L_x_929:
[----:B------:R-:W-:Y:S01]  /*267a0*/  IMAD.MOV.U32 R12, RZ, RZ, 0x2 ;  /* 0x00000002ff0c7424 */ /* 0x000fe200078e00ff */
[----:B------:R-:W-:-:S04]  /*267b0*/  SEL R4, R14, RZ, P1 ;  /* 0x000000ff0e047207 */ /* 0x000fc80000800000 */
[----:B------:R-:W-:-:S05]  /*267c0*/  IADD3 R4, R13, R4, RZ ;  /* 0x000000040d047210 */ /* 0x000fca0007ffe0ff */
[----:B------:R-:W-:-:S07]  /*267d0*/  IMAD.MOV.U32 R13, RZ, RZ, R4 ;  /* 0x000000ffff0d7224 */ /* 0x000fce00078e0004 */
[----:B------:R-:W-:Y:S05]  /*267e0*/  WARPSYNC.COLLECTIVE R15, `(.L_x_930) ;  /* 0x000000000f087348 */ /* 0x000fea0003c00000 */
[----:B------:R0:W1:Y:S02]  /*267f0*/  SHFL.UP P6, R14, R13, R12, R11 ;  /* 0x0400000c0d0e7389 */ /* 0x00006400000c000b */
[----:B01----:R-:W-:Y:S01]  /*26800*/  ENDCOLLECTIVE ;  /* 0x000000000000791b */ /* 0x003fe20003800000 */
.L_x_930:
[----:B------:R-:W-:Y:S01]  /*26810*/  IMAD.MOV.U32 R12, RZ, RZ, 0x4 ;  /* 0x00000004ff0c7424 */ /* 0x000fe200078e00ff */
[----:B------:R-:W-:-:S05]  /*26820*/  SEL R3, R14, RZ, P2 ;  /* 0x000000ff0e037207 */ /* 0x000fca0001000000 */
[----:B------:R-:W-:-:S04]  /*26830*/  IMAD.IADD R2, R4, 0x1, R3 ;  /* 0x0000000104027824 */ /* 0x000fc800078e0203 */
[----:B------:R-:W-:-:S07]  /*26840*/  IMAD.MOV.U32 R13, RZ, RZ, R2 ;  /* 0x000000ffff0d7224 */ /* 0x000fce00078e0002 */
[----:B------:R-:W-:Y:S05]  /*26850*/  WARPSYNC.COLLECTIVE R15, `(.L_x_931) ;  /* 0x000000000f087348 */ /* 0x000fea0003c00000 */
[----:B------:R0:W1:Y:S02]  /*26860*/  SHFL.UP P6, R14, R13, R12, R11 ;  /* 0x0400000c0d0e7389 */ /* 0x00006400000c000b */
[----:B01----:R-:W-:Y:S01]  /*26870*/  ENDCOLLECTIVE ;  /* 0x000000000000791b */ /* 0x003fe20003800000 */
.L_x_931:
[----:B------:R-:W-:Y:S01]  /*26880*/  IMAD.MOV.U32 R12, RZ, RZ, 0x8 ;  /* 0x00000008ff0c7424 */ /* 0x000fe200078e00ff */
[----:B------:R-:W-:-:S05]  /*26890*/  SEL R3, R14, RZ, P3 ;  /* 0x000000ff0e037207 */ /* 0x000fca0001800000 */
[----:B------:R-:W-:-:S04]  /*268a0*/  IMAD.IADD R3, R2, 0x1, R3 ;  /* 0x0000000102037824 */ /* 0x000fc800078e0203 */
[----:B------:R-:W-:-:S07]  /*268b0*/  IMAD.MOV.U32 R13, RZ, RZ, R3 ;  /* 0x000000ffff0d7224 */ /* 0x000fce00078e0003 */
[----:B------:R-:W-:Y:S05]  /*268c0*/  WARPSYNC.COLLECTIVE R15, `(.L_x_932) ;  /* 0x000000000f087348 */ /* 0x000fea0003c00000 */
[----:B------:R0:W1:Y:S02]  /*268d0*/  SHFL.UP P6, R14, R13, R12, R11 ;  /* 0x0400000c0d0e7389 */ /* 0x00006400000c000b */
[----:B01----:R-:W-:Y:S01]  /*268e0*/  ENDCOLLECTIVE ;  /* 0x000000000000791b */ /* 0x003fe20003800000 */
.L_x_932:
[----:B------:R-:W-:Y:S01]  /*268f0*/  IMAD.MOV.U32 R12, RZ, RZ, 0x10 ;  /* 0x00000010ff0c7424 */ /* 0x000fe200078e00ff */
[----:B------:R-:W-:-:S05]  /*26900*/  SEL R4, R14, RZ, P4 ;  /* 0x000000ff0e047207 */ /* 0x000fca0002000000 */
[----:B------:R-:W-:-:S04]  /*26910*/  IMAD.IADD R4, R3, 0x1, R4 ;  /* 0x0000000103047824 */ /* 0x000fc800078e0204 */
[----:B------:R-:W-:-:S07]  /*26920*/  IMAD.MOV.U32 R13, RZ, RZ, R4 ;  /* 0x000000ffff0d7224 */ /* 0x000fce00078e0004 */
[----:B------:R-:W-:Y:S05]  /*26930*/  WARPSYNC.COLLECTIVE R15, `(.L_x_933) ;  /* 0x000000000f087348 */ /* 0x000fea0003c00000 */
[----:B------:R0:W1:Y:S02]  /*26940*/  SHFL.UP P6, R14, R13, R12, R11 ;  /* 0x0400000c0d0e7389 */ /* 0x00006400000c000b */
[----:B01----:R-:W-:Y:S01]  /*26950*/  ENDCOLLECTIVE ;  /* 0x000000000000791b */ /* 0x003fe20003800000 */
.L_x_933:
        /* <DEDUP_REMOVED lines=8> */
.L_x_934:
[----:B------:R-:W-:Y:S05]  /*269e0*/  BRA `(.L_x_935) ;  /* 0xffffffac00f47947 */ /* 0x000fea000383ffff */
.L_x_775:
[----:B------:R-:W-:Y:S01]  /*269f0*/  BSSY B0, `(.L_x_936) ;  /* 0x0000007000007945 */ /* 0x000fe20003800000 */
[----:B------:R-:W-:Y:S02]  /*26a00*/  IMAD.MOV.U32 R12, RZ, RZ, 0x1 ;  /* 0x00000001ff0c7424 */ /* 0x000fe400078e00ff */
[----:B------:R-:W-:Y:S02]  /*26a10*/  IMAD.MOV.U32 R11, RZ, RZ, RZ ;  /* 0x000000ffff0b7224 */ /* 0x000fe400078e00ff */
[----:B------:R-:W-:-:S07]  /*26a20*/  IMAD.MOV.U32 R15, RZ, RZ, -0x1 ;  /* 0xffffffffff0f7424 */ /* 0x000fce00078e00ff */
[----:B------:R-:W-:Y:S05]  /*26a30*/  WARPSYNC.COLLECTIVE R15, `(.L_x_937) ;  /* 0x000000000f087348 */ /* 0x000fea0003c00000 */
[----:B------:R0:W1:Y:S02]  /*26a40*/  SHFL.UP P6, R14, R13, R12, R11 ;  /* 0x0400000c0d0e7389 */ /* 0x00006400000c000b */
[----:B01----:R-:W-:Y:S01]  /*26a50*/  ENDCOLLECTIVE ;  /* 0x000000000000791b */ /* 0x003fe20003800000 */
.L_x_937:
[----:B------:R-:W-:Y:S05]  /*26a60*/  BSYNC B0 ;  /* 0x0000000000007941 */ /* 0x000fea0003800000 */
.L_x_936:
        /* <DEDUP_REMOVED lines=8> */
.L_x_938:
[----:B------:R-:W-:Y:S01]  /*26af0*/  IMAD.MOV.U32 R12, RZ, RZ, 0x4 ;  /* 0x00000004ff0c7424 */ /* 0x000fe200078e00ff */
[----:B------:R-:W-:-:S05]  /*26b00*/  SEL R2, R14, RZ, P2 ;  /* 0x000000ff0e027207 */ /* 0x000fca0001000000 */
[----:B------:R-:W-:-:S04]  /*26b10*/  IMAD.IADD R2, R13, 0x1, R2 ;  /* 0x000000010d027824 */ /* 0x000fc800078e0202 */
[----:B------:R-:W-:-:S07]  /*26b20*/  IMAD.MOV.U32 R13, RZ, RZ, R2 ;  /* 0x000000ffff0d7224 */ /* 0x000fce00078e0002 */
[----:B------:R-:W-:Y:S05]  /*26b30*/  WARPSYNC.COLLECTIVE R15, `(.L_x_939) ;  /* 0x000000000f087348 */ /* 0x000fea0003c00000 */
[----:B------:R0:W1:Y:S02]  /*26b40*/  SHFL.UP P6, R14, R13, R12, R11 ;  /* 0x0400000c0d0e7389 */ /* 0x00006400000c000b */
[----:B01----:R-:W-:Y:S01]  /*26b50*/  ENDCOLLECTIVE ;  /* 0x000000000000791b */ /* 0x003fe20003800000 */
.L_x_939:
[----:B------:R-:W-:Y:S01]  /*26b60*/  IMAD.MOV.U32 R12, RZ, RZ, 0x8 ;  /* 0x00000008ff0c7424 */ /* 0x000fe200078e00ff */
[----:B------:R-:W-:-:S05]  /*26b70*/  SEL R3, R14, RZ, P3 ;  /* 0x000000ff0e037207 */ /* 0x000fca0001800000 */
[----:B------:R-:W-:-:S05]  /*26b80*/  IMAD.IADD R3, R2, 0x1, R3 ;  /* 0x0000000102037824 */ /* 0x000fca00078e0203 */
[----:B------:R-:W-:-:S07]  /*26b90*/  MOV R13, R3 ;  /* 0x00000003000d7202 */ /* 0x000fce0000000f00 */
[----:B------:R-:W-:Y:S05]  /*26ba0*/  WARPSYNC.COLLECTIVE R15, `(.L_x_940) ;  /* 0x000000000f087348 */ /* 0x000fea0003c00000 */
[----:B------:R0:W1:Y:S02]  /*26bb0*/  SHFL.UP P6, R14, R13, R12, R11 ;  /* 0x0400000c0d0e7389 */ /* 0x00006400000c000b */
[----:B01----:R-:W-:Y:S01]  /*26bc0*/  ENDCOLLECTIVE ;  /* 0x000000000000791b */ /* 0x003fe20003800000 */
.L_x_940:
[----:B------:R-:W-:Y:S01]  /*26bd0*/  IMAD.MOV.U32 R12, RZ, RZ, 0x10 ;  /* 0x00000010ff0c7424 */ /* 0x000fe200078e00ff */
[----:B------:R-:W-:-:S05]  /*26be0*/  SEL R4, R14, RZ, P4 ;  /* 0x000000ff0e047207 */ /* 0x000fca0002000000 */
[----:B------:R-:W-:-:S04]  /*26bf0*/  IMAD.IADD R4, R3, 0x1, R4 ;  /* 0x0000000103047824 */ /* 0x000fc800078e0204 */
[----:B------:R-:W-:-:S07]  /*26c00*/  IMAD.MOV.U32 R13, RZ, RZ, R4 ;  /* 0x000000ffff0d7224 */ /* 0x000fce00078e0004 */
[----:B------:R-:W-:Y:S05]  /*26c10*/  WARPSYNC.COLLECTIVE R15, `(.L_x_941) ;  /* 0x000000000f087348 */ /* 0x000fea0003c00000 */
[----:B------:R0:W1:Y:S02]  /*26c20*/  SHFL.UP P6, R14, R13, R12, R11 ;  /* 0x0400000c0d0e7389 */ /* 0x00006400000c000b */
[----:B01----:R-:W-:Y:S01]  /*26c30*/  ENDCOLLECTIVE ;  /* 0x000000000000791b */ /* 0x003fe20003800000 */
.L_x_941:
        /* <DEDUP_REMOVED lines=8> */
.L_x_942:
[----:B------:R-:W-:Y:S05]  /*26cc0*/  BRA `(.L_x_943) ;  /* 0xffffffac00e07947 */ /* 0x000fea000383ffff */
.L_x_777:
[----:B------:R-:W-:Y:S01]  /*26cd0*/  BSSY B0, `(.L_x_944) ;  /* 0x0000006000007945 */ /* 0x000fe20003800000 */
[----:B------:R-:W-:Y:S01]  /*26ce0*/  PLOP3.LUT P6, PT, P6, PT, PT, 0x8, 0x0 ;  /* 0x000000000000781c */ /* 0x000fe200037ce170 */
[----:B------:R-:W-:-:S12]  /*26cf0*/  IMAD.MOV.U32 R15, RZ, RZ, -0x1 ;  /* 0xffffffffff0f7424 */ /* 0x000fd800078e00ff */
[----:B0-----:R-:W-:Y:S05]  /*26d00*/  WARPSYNC.COLLECTIVE R15, `(.L_x_945) ;  /* 0x000000000f087348 */ /* 0x001fea0003c00000 */
[----:B------:R-:W-:Y:S01]  /*26d10*/  VOTE.ANY R14, PT, P6 ;  /* 0x00000000000e7806 */ /* 0x000fe200030e0100 */
[----:B0-----:R-:W-:Y:S06]  /*26d20*/  ENDCOLLECTIVE ;  /* 0x000000000000791b */ /* 0x001fec0003800000 */
.L_x_945:
[----:B------:R-:W-:Y:S05]  /*26d30*/  BSYNC B0 ;  /* 0x0000000000007941 */ /* 0x000fea0003800000 */
.L_x_944:
[----:B------:R-:W-:Y:S02]  /*26d40*/  IMAD.MOV.U32 R3, RZ, RZ, R14 ;  /* 0x000000ffff037224 */ /* 0x000fe400078e000e */
[----:B------:R-:W-:Y:S02]  /*26d50*/  IMAD.MOV.U32 R13, RZ, RZ, R7 ;  /* 0x000000ffff0d7224 */ /* 0x000fe400078e0007 */
[----:B------:R-:W0:Y:S01]  /*26d60*/  POPC R4, R3 ;  /* 0x0000000300047309 */ /* 0x000e220000000000 */
[----:B------:R-:W-:Y:S02]  /*26d70*/  IMAD.MOV.U32 R11, RZ, RZ, 0x1f ;  /* 0x0000001fff0b7424 */ /* 0x000fe400078e00ff */
[----:B------:R-:W-:Y:S02]  /*26d80*/  IMAD.MOV.U32 R15, RZ, RZ, -0x1 ;  /* 0xffffffffff0f7424 */ /* 0x000fe400078e00ff */
[----:B0-----:R-:W-:-:S07]  /*26d90*/  IMAD.MOV.U32 R12, RZ, RZ, R4 ;  /* 0x000000ffff0c7224 */ /* 0x001fce00078e0004 */
[----:B------:R-:W-:Y:S05]  /*26da0*/  WARPSYNC.COLLECTIVE R15, `(.L_x_946) ;  /* 0x000000000f087348 */ /* 0x000fea0003c00000 */
[----:B------:R0:W1:Y:S02]  /*26db0*/  SHFL.IDX P6, R14, R13, R12, R11 ;  /* 0x0000000c0d0e7389 */ /* 0x00006400000c000b */
[----:B01----:R-:W-:Y:S01]  /*26dc0*/  ENDCOLLECTIVE ;  /* 0x000000000000791b */ /* 0x003fe20003800000 */
.L_x_946:
[----:B------:R-:W-:Y:S02]  /*26dd0*/  IMAD.MOV.U32 R13, RZ, RZ, R10 ;  /* 0x000000ffff0d7224 */ /* 0x000fe400078e000a */
[----:B------:R-:W-:-:S07]  /*26de0*/  IMAD.MOV.U32 R7, RZ, RZ, R14 ;  /* 0x000000ffff077224 */ /* 0x000fce00078e000e */
[----:B------:R-:W-:Y:S05]  /*26df0*/  WARPSYNC.COLLECTIVE R15, `(.L_x_947) ;  /* 0x000000000f087348 */ /* 0x000fea0003c00000 */
[----:B------:R0:W1:Y:S02]  /*26e00*/  SHFL.IDX P6, R14, R13, R12, R11 ;  /* 0x0000000c0d0e7389 */ /* 0x00006400000c000b */
[----:B01----:R-:W-:Y:S01]  /*26e10*/  ENDCOLLECTIVE ;  /* 0x000000000000791b */ /* 0x003fe20003800000 */
.L_x_947:
[----:B------:R-:W-:Y:S01]  /*26e20*/  IMAD.MOV.U32 R10, RZ, RZ, R14 ;  /* 0x000000ffff0a7224 */ /* 0x000fe200078e000e */
[----:B------:R-:W-:Y:S06]  /*26e30*/  BRA `(.L_x_948) ;  /* 0xffffffac00c07947 */ /* 0x000fec000383ffff */
.L_x_779:
[----:B------:R-:W-:Y:S01]  /*26e40*/  BSSY B0, `(.L_x_949) ;  /* 0x0000007000007945 */ /* 0x000fe20003800000 */
[----:B------:R-:W-:Y:S02]  /*26e50*/  IMAD.MOV.U32 R13, RZ, RZ, R2 ;  /* 0x000000ffff0d7224 */ /* 0x000fe400078e0002 */
[----:B------:R-:W-:Y:S02]  /*26e60*/  IMAD.MOV.U32 R11, RZ, RZ, 0x1f ;  /* 0x0000001fff0b7424 */ /* 0x000fe400078e00ff */
[----:B------:R-:W-:-:S07]  /*26e70*/  IMAD.MOV.U32 R15, RZ, RZ, -0x1 ;  /* 0xffffffffff0f7424 */ /* 0x000fce00078e00ff */
[----:B0123--:R-:W-:Y:S05]  /*26e80*/  WARPSYNC.COLLECTIVE R15, `(.L_x_950) ;  /* 0x000000000f087348 */ /* 0x00ffea0003c00000 */
[----:B------:R4:W0:Y:S02]  /*26e90*/  SHFL.IDX P6, R14, R13, R12, R11 ;  /* 0x0000000c0d0e7389 */ /* 0x00082400000c000b */
[----:B01234-:R-:W-:Y:S01]  /*26ea0*/  ENDCOLLECTIVE ;  /* 0x000000000000791b */ /* 0x01ffe20003800000 */
.L_x_950:
[----:B------:R-:W-:Y:S05]  /*26eb0*/  BSYNC B0 ;  /* 0x0000000000007941 */ /* 0x000fea0003800000 */
.L_x_949:
[----:B------:R-:W-:Y:S01]  /*26ec0*/  IMAD.MOV.U32 R6, RZ, RZ, R14 ;  /* 0x000000ffff067224 */ /* 0x000fe200078e000e */
[----:B------:R-:W-:Y:S06]  /*26ed0*/  BRA `(.L_x_778) ;  /* 0xffffffac00b07947 */ /* 0x000fec000383ffff */
.L_x_783:
[----:B0-----:R0:W1:Y:S02]  /*26ee0*/  SYNCS.PHASECHK.TRANS64.TRYWAIT P0, [R7+URZ+0x30820], R0 ;  /* 0x03082000070075a7 */ /* 0x001064000800017f */
[----:B-1----:R-:W-:Y:S05]  /*26ef0*/  @!P0 NANOSLEEP.SYNCS 0x989680 ;  /* 0x009896800000895d */ /* 0x002fea0003900000 */
[----:B------:R-:W1:Y:S02]  /*26f00*/  @!P0 SYNCS.PHASECHK.TRANS64 P0, [R7+URZ+0x30820], R0 ;  /* 0x03082000070085a7 */ /* 0x000e64000800007f */
[----:B-1----:R-:W-:Y:S05]  /*26f10*/  @!P0 BRA `(.L_x_783) ;  /* 0xfffffffc00f08947 */ /* 0x002fea000383ffff */
[----:B------:R-:W-:Y:S05]  /*26f20*/  BRA `(.L_x_951) ;  /* 0xffffffb400087947 */ /* 0x000fea000383ffff */
.L_x_784:
        /* <DEDUP_REMOVED lines=8> */
[----:B0-2---:R-:W-:Y:S05]  /*26fb0*/  WARPSYNC.COLLECTIVE R15, `(.L_x_953) ;  /* 0x000000000f087348 */ /* 0x005fea0003c00000 */
[----:B------:R1:W3:Y:S02]  /*26fc0*/  SHFL.IDX P6, R14, R13, R12, R11 ;  /* 0x0000000c0d0e7389 */ /* 0x0002e400000c000b */
[----:B0123--:R-:W-:Y:S01]  /*26fd0*/  ENDCOLLECTIVE ;  /* 0x000000000000791b */ /* 0x00ffe20003800000 */
.L_x_953:
[----:B------:R-:W-:Y:S05]  /*26fe0*/  BSYNC B0 ;  /* 0x0000000000007941 */ /* 0x000fea0003800000 */
.L_x_952:
[----:B------:R-:W-:Y:S05]  /*26ff0*/  BRA `(.L_x_954) ;  /* 0xffffffb000f07947 */ /* 0x000fea000383ffff */
.L_x_785:
[----:B------:R-:W-:Y:S01]  /*27000*/  BSSY B0, `(.L_x_955) ;  /* 0x0000006000007945 */ /* 0x000fe20003800000 */
[----:B------:R-:W-:-:S07]  /*27010*/  IMAD.MOV.U32 R15, RZ, RZ, -0x1 ;  /* 0xffffffffff0f7424 */ /* 0x000fce00078e00ff */
[----:B0-2---:R-:W-:Y:S05]  /*27020*/  WARPSYNC.COLLECTIVE R15, `(.L_x_956) ;  /* 0x000000000f0c7348 */ /* 0x005fea0003c00000 */
[----:B------:R-:W-:Y:S02]  /*27030*/  ELECT P6, UR62, PT ;  /* 0x00000000003e782f */ /* 0x000fe400038c0000 */
[----:B------:R-:W-:Y:S01]  /*27040*/  MOV R14, UR62 ;  /* 0x0000003e000e7c02 */ /* 0x000fe20008000f00 */
[----:B0-2---:R-:W-:Y:S10]  /*27050*/  ENDCOLLECTIVE ;  /* 0x000000000000791b */ /* 0x005ff40003800000 */
.L_x_956:
[----:B------:R-:W-:Y:S05]  /*27060*/  BSYNC B0 ;  /* 0x0000000000007941 */ /* 0x000fea0003800000 */
.L_x_955:
[----:B------:R-:W-:Y:S05]  /*27070*/  BRA `(.L_x_957) ;  /* 0xffffffb000e47947 */ /* 0x000fea000383ffff */
.L_x_787:
[----:B0-----:R0:W1:Y:S02]  /*27080*/  SYNCS.PHASECHK.TRANS64.TRYWAIT P1, [R5+URZ+0x30840], R0 ;  /* 0x03084000050075a7 */ /* 0x001064000802017f */
[----:B-1----:R-:W-:Y:S05]  /*27090*/  @!P1 NANOSLEEP.SYNCS 0x989680 ;  /* 0x009896800000995d */ /* 0x002fea0003900000 */
[----:B------:R-:W1:Y:S02]  /*270a0*/  @!P1 SYNCS.PHASECHK.TRANS64 P1, [R5+URZ+0x30840], R0 ;  /* 0x03084000050095a7 */ /* 0x000e64000802007f */
[----:B-1----:R-:W-:Y:S05]  /*270b0*/  @!P1 BRA `(.L_x_787) ;  /* 0xfffffffc00f09947 */ /* 0x002fea000383ffff */
[----:B------:R-:W-:Y:S05]  /*270c0*/  BRA `(.L_x_958) ;  /* 0xffffffb400047947 */ /* 0x000fea000383ffff */
.L_x_789:
[----:B-1----:R1:W3:Y:S02]  /*270d0*/  SYNCS.PHASECHK.TRANS64.TRYWAIT P1, [R3+URZ+0x30840], R2 ;  /* 0x03084002030075a7 */ /* 0x0022e4000802017f */
[----:B---3--:R-:W-:Y:S05]  /*270e0*/  @!P1 NANOSLEEP.SYNCS 0x989680 ;  /* 0x009896800000995d */ /* 0x008fea0003900000 */
[----:B------:R-:W3:Y:S02]  /*270f0*/  @!P1 SYNCS.PHASECHK.TRANS64 P1, [R3+URZ+0x30840], R2 ;  /* 0x03084002030095a7 */ /* 0x000ee4000802007f */
[----:B---3--:R-:W-:Y:S05]  /*27100*/  @!P1 BRA `(.L_x_789) ;  /* 0xfffffffc00f09947 */ /* 0x008fea000383ffff */
[----:B------:R-:W-:Y:S05]  /*27110*/  BRA `(.L_x_959) ;  /* 0xffffffb400107947 */ /* 0x000fea000383ffff */
.L_x_791:
[----:B---3--:R3:W4:Y:S02]  /*27120*/  SYNCS.PHASECHK.TRANS64.TRYWAIT P1, [R5+URZ+0x30860], R0 ;  /* 0x03086000050075a7 */ /* 0x008724000802017f */
[----:B----4-:R-:W-:Y:S05]  /*27130*/  @!P1 NANOSLEEP.SYNCS 0x989680 ;  /* 0x009896800000995d */ /* 0x010fea0003900000 */
[----:B------:R-:W4:Y:S02]  /*27140*/  @!P1 SYNCS.PHASECHK.TRANS64 P1, [R5+URZ+0x30860], R0 ;  /* 0x03086000050095a7 */ /* 0x000f24000802007f */
[----:B----4-:R-:W-:Y:S05]  /*27150*/  @!P1 BRA `(.L_x_791) ;  /* 0xfffffffc00f09947 */ /* 0x010fea000383ffff */
[----:B------:R-:W-:Y:S05]  /*27160*/  BRA `(.L_x_960) ;  /* 0xffffffb4000c7947 */ /* 0x000fea000383ffff */
.L_x_961:
        /* <DEDUP_REMOVED lines=9> */
.L_x_3212:


//--------------------- .text._ZN7cutlass13device_kernelIN5flash11enable_sm90INS1_16FlashAttnFwdSm90INS1_25CollectiveMainloopFwdSm90ILi2EN4cute5tupleIJNS5_1CILi1EEES8_S8_EEENS6_IJNS7_ILi128EEENS7_ILi96EEENS7_ILi192EEEEEELi192ENS_10bfloat16_tEfNS_4arch4Sm90ELb0ELb1ELb0ELb0ELb1ELb0ELb0ELb1ELb1ELb1ELb1ELb0EEENS1_21CollectiveEpilogueFwdINS6_IJSA_SC_SB_EEES9_SE_SG_Li256ELb0ELb1ELb1ELb0EEENS1_19SingleTileSchedulerILb0ELb1ELb1ELi128EEEEEEEEEvNT_6ParamsE --------------------------
	.section	.text._ZN7cutlass13device_kernelIN5flash11enable_sm90INS1_16FlashAttnFwdSm90INS1_25CollectiveMainloopFwdSm90ILi2EN4cute5tupleIJNS5_1CILi1EEES8_S8_EEENS6_IJNS7_ILi128EEENS7_ILi96EEENS7_ILi192EEEEEELi192ENS_10bfloat16_tEfNS_4arch4Sm90ELb0ELb1ELb0ELb0ELb1ELb0ELb0ELb1ELb1ELb1ELb1ELb0EEENS1_21CollectiveEpilogueFwdINS6_IJSA_SC_SB_EEES9_SE_SG_Li256ELb0ELb1ELb1ELb0EEENS1_19SingleTileSchedulerILb0ELb1ELb1ELi128EEEEEEEEEvNT_6ParamsE,"ax",@progbits
	.align	128
.text._ZN7cutlass13device_kernelIN5flash11enable_sm90INS1_16FlashAttnFwdSm90INS1_25CollectiveMainloopFwdSm90ILi2EN4cute5tupleIJNS5_1CILi1EEES8_S8_EEENS6_IJNS7_ILi128EEENS7_ILi96EEENS7_ILi192EEEEEELi192ENS_10bfloat16_tEfNS_4arch4Sm90ELb0ELb1ELb0ELb0ELb1ELb0ELb0ELb1ELb1ELb1ELb1ELb0EEENS1_21CollectiveEpilogueFwdINS6_IJSA_SC_SB_EEES9_SE_SG_Li256ELb0ELb1ELb1ELb0EEENS1_19SingleTileSchedulerILb0ELb1ELb1ELi128EEEEEEEEEvNT_6ParamsE:
        .type           _ZN7cutlass13device_kernelIN5flash11enable_sm90INS1_16FlashAttnFwdSm90INS1_25CollectiveMainloopFwdSm90ILi2EN4cute5tupleIJNS5_1CILi1EEES8_S8_EEENS6_IJNS7_ILi128EEENS7_ILi96EEENS7_ILi192EEEEEELi192ENS_10bfloat16_tEfNS_4arch4Sm90ELb0ELb1ELb0ELb0ELb1ELb0ELb0ELb1ELb1ELb1ELb1ELb0EEENS1_21CollectiveEpilogueFwdINS6_IJSA_SC_SB_EEES9_SE_SG_Li256ELb0ELb1ELb1ELb0EEENS1_19SingleTileSchedulerILb0ELb1ELb1ELi128EEEEEEEEEvNT_6ParamsE,@function
        .size           _ZN7cutlass13device_kernelIN5flash11enable_sm90INS1_16FlashAttnFwdSm90INS1_25CollectiveMainloopFwdSm90ILi2EN4cute5tupleIJNS5_1CILi1EEES8_S8_EEENS6_IJNS7_ILi128EEENS7_ILi96EEENS7_ILi192EEEEEELi192ENS_10bfloat16_tEfNS_4arch4Sm90ELb0ELb1ELb0ELb0ELb1ELb0ELb0ELb1ELb1ELb1ELb1ELb0EEENS1_21CollectiveEpilogueFwdINS6_IJSA_SC_SB_EEES9_SE_SG_Li256ELb0ELb1ELb1ELb0EEENS1_19SingleTileSchedulerILb0ELb1ELb1ELi128EEEEEEEEEvNT_6ParamsE,(.L_x_3213 - _ZN7cutlass13device_kernelIN5flash11enable_sm90INS1_16FlashAttnFwdSm90INS1_25CollectiveMainloopFwdSm90ILi2EN4cute5tupleIJNS5_1CILi1EEES8_S8_EEENS6_IJNS7_ILi128EEENS7_ILi96EEENS7_ILi192EEEEEELi192ENS_10bfloat16_tEfNS_4arch4Sm90ELb0ELb1ELb0ELb0ELb1ELb0ELb0ELb1ELb1ELb1ELb1ELb0EEENS1_21CollectiveEpilogueFwdINS6_IJSA_SC_SB_EEES9_SE_SG_Li256ELb0ELb1ELb1ELb0EEENS1_19SingleTileSchedulerILb0ELb1ELb1ELi128EEEEEEEEEvNT_6ParamsE)
        .other          _ZN7cutlass13device_kernelIN5flash11enable_sm90INS1_16FlashAttnFwdSm90INS1_25CollectiveMainloopFwdSm90ILi2EN4cute5tupleIJNS5_1CILi1EEES8_S8_EEENS6_IJNS7_ILi128EEENS7_ILi96EEENS7_ILi192EEEEEELi192ENS_10bfloat16_tEfNS_4arch4Sm90ELb0ELb1ELb0ELb0ELb1ELb0ELb0ELb1ELb1ELb1ELb1ELb0EEENS1_21CollectiveEpilogueFwdINS6_IJSA_SC_SB_EEES9_SE_SG_Li256ELb0ELb1ELb1ELb0EEENS1_19SingleTileSchedulerILb0ELb1ELb1ELi128EEEEEEEEEvNT_6ParamsE,@"STO_CUDA_ENTRY STV_DEFAULT"
_ZN7cutlass13device_kernelIN5flash11enable_sm90INS1_16FlashAttnFwdSm90INS1_25CollectiveMainloopFwdSm90ILi2EN4cute5tupleIJNS5_1CILi1EEES8_S8_EEENS6_IJNS7_ILi128EEENS7_ILi96EEENS7_ILi192EEEEEELi192ENS_10bfloat16_tEfNS_4arch4Sm90ELb0ELb1ELb0ELb0ELb1ELb0ELb0ELb1ELb1ELb1ELb1ELb0EEENS1_21CollectiveEpilogueFwdINS6_IJSA_SC_SB_EEES9_SE_SG_Li256ELb0ELb1ELb1ELb0EEENS1_19SingleTileSchedulerILb0ELb1ELb1ELi128EEEEEEEEEvNT_6ParamsE:
        /* <DEDUP_REMOVED lines=45> */
.L_x_962:
        /* <DEDUP_REMOVED lines=22> */
.L_x_963:
        /* <DEDUP_REMOVED lines=18> */
.L_x_964:
        /* <DEDUP_REMOVED lines=22> */
.L_x_965:
        /* <DEDUP_REMOVED lines=23> */
.L_x_966:
        /* <DEDUP_REMOVED lines=11> */
.L_x_969:
        /* <DEDUP_REMOVED lines=14> */
[----:B------:R-:W-:Y:S01]  /*09b0*/  IMAD.U32 R0, RZ, RZ, UR10 ;  /* 0x0000000aff007e24 */ /* 0x000fe2000f8e00ff */
[----:B--2---:R-:W-:Y:S01]  /*09c0*/  ISETP.LE.AND P0, PT, RZ, UR8, PT ;  /* 0x00000008ff007c0c */ /* 0x004fe2000bf03270 */
[----:B------:R-:W-:-:S03]  /*09d0*/  UIADD3 UR4, -UR10, URZ, URZ ;  /* 0x0000003f0a047290 */ /* 0x000fc6000fffe13f */
[----:B------:R4:W-:Y:S01]  /*09e0*/  STL [R1], R0 ;  /* 0x0000000001007387 */ /* 0x0009e20000100800 */
[----:B------:R-:W-:-:S08]  /*09f0*/  UIMAD UR6, UR7, UR4, UR6 ;  /* 0x00000004070672a4 */ /* 0x000fd0000f8e0206 */
[----:B------:R-:W-:Y:S05]  /*0a00*/  @!P0 BRA `(.L_x_970) ;  /* 0x0000013000b48947 */ /* 0x000fea0003800000 */
[----:B0-----:R-:W0:Y:S01]  /*0a10*/  LDC.64 R2, c[0x0][0x418] ;  /* 0x00010600ff027b82 */ /* 0x001e220000000a00 */
[----:B------:R-:W-:Y:S01]  /*0a20*/  ULDC UR4, c[0x0][0x448] ;  /* 0x0001120000047ab9 */ /* 0x000fe20000000800 */
[----:B------:R-:W-:Y:S01]  /*0a30*/  VIADD R121, R25, 0xffffff80 ;  /* 0xffffff8019797836 */ /* 0x000fe20000000000 */
[----:B------:R-:W-:-:S04]  /*0a40*/  UISETP.NE.AND UP0, UPT, UR4, 0x1, UPT ;  /* 0x000000010400788c */ /* 0x000fc8000bf05270 */
[----:B------:R-:W-:Y:S01]  /*0a50*/  UP2UR UR4, UPR, URZ, 0x1 ;  /* 0x000000013f047883 */ /* 0x000fe20008000000 */
[----:B------:R-:W4:Y:S05]  /*0a60*/  LDC R120, c[0x0][0x288] ;  /* 0x0000a200ff787b82 */ /* 0x000f2a0000000800 */
[----:B------:R-:W-:Y:S01]  /*0a70*/  IMAD.U32 R19, RZ, RZ, UR4 ;  /* 0x00000004ff137e24 */ /* 0x000fe2000f8e00ff */
[----:B------:R-:W-:Y:S01]  /*0a80*/  @UP0 ULDC UR9, c[0x0][0x44c] ;  /* 0x0001130000090ab9 */ /* 0x000fe20000000800 */
[----:B------:R-:W-:Y:S01]  /*0a90*/  @UP0 ULDC UR11, c[0x0][0x450] ;  /* 0x00011400000b0ab9 */ /* 0x000fe20000000800 */
[----:B------:R-:W1:Y:S01]  /*0aa0*/  LDC R17, c[0x0][0x424] ;  /* 0x00010900ff117b82 */ /* 0x000e620000000800 */
[----:B------:R-:W-:-:S07]  /*0ab0*/  ULDC.64 UR4, c[0x0][0x9e0] ;  /* 0x0002780000047ab9 */ /* 0x000fce0000000a00 */
[----:B------:R-:W2:Y:S01]  /*0ac0*/  S2UR UR39, SR_CTAID.X ;  /* 0x00000000002779c3 */ /* 0x000ea20000002500 */
[----:B0-----:R-:W-:-:S04]  /*0ad0*/  ISETP.NE.U32.AND P0, PT, R2, RZ, PT ;  /* 0x000000ff0200720c */ /* 0x001fc80003f05070 */
[----:B------:R-:W-:-:S03]  /*0ae0*/  ISETP.NE.AND.EX P0, PT, R3, RZ, PT, P0 ;  /* 0x000000ff0300720c */ /* 0x000fc60003f05300 */
[----:B------:R-:W0:Y:S01]  /*0af0*/  LDC R4, c[0x0][0x2f0] ;  /* 0x0000bc00ff047b82 */ /* 0x000e220000000800 */
[----:B----4-:R-:W-:Y:S02]  /*0b00*/  IADD3 R0, -R120, 0x1, RZ ;  /* 0x0000000178007810 */ /* 0x010fe40007ffe1ff */
[----:B-1----:R-:W-:Y:S01]  /*0b10*/  SEL R17, R17, 0x1, P0 ;  /* 0x0000000111117807 */ /* 0x002fe20000000000 */
[----:B--2---:R-:W-:-:S04]  /*0b20*/  USHF.L.U32 UR39, UR39, 0x7, URZ ;  /* 0x0000000727277899 */ /* 0x004fc8000800063f */
[----:B------:R-:W-:Y:S02]  /*0b30*/  @UP0 UIADD3 UR8, UR39, 0x7f, URZ ;  /* 0x0000007f27080890 */ /* 0x000fe4000fffe03f */
[----:B------:R-:W-:Y:S01]  /*0b40*/  UIADD3 UR7, UR39, 0x7f, URZ ;  /* 0x0000007f27077890 */ /* 0x000fe2000fffe03f */
[CC--:B0-----:R-:W-:Y:S01]  /*0b50*/  IMAD R0, R17.reuse, R4.reuse, R0 ;  /* 0x0000000411007224 */ /* 0x0c1fe200078e0200 */
[----:B------:R-:W-:Y:S01]  /*0b60*/  UIMAD.WIDE.U32 UR8, UR8, UR9, URZ ;  /* 0x00000009080872a5 */ /* 0x000fe2000f8e003f */
[----:B------:R-:W-:-:S03]  /*0b70*/  IMAD R23, R17, R4, RZ ;  /* 0x0000000411177224 */ /* 0x000fc600078e02ff */
[----:B------:R-:W-:Y:S01]  /*0b80*/  R2UR UR10, R0 ;  /* 0x00000000000a72ca */ /* 0x000fe200000e0000 */
[----:B------:R-:W-:Y:S02]  /*0b90*/  @UP0 USHF.R.U32.HI UR7, URZ, UR11, UR9 ;  /* 0x0000000b3f070299 */ /* 0x000fe40008011609 */
[----:B------:R-:W-:-:S04]  /*0ba0*/  UISETP.GE.AND UP0, UPT, UR5, 0x1, UPT ;  /* 0x000000010500788c */ /* 0x000fc8000bf06270 */
[----:B------:R-:W-:Y:S02]  /*0bb0*/  UP2UR UR8, UPR, URZ, 0x1 ;  /* 0x000000013f087883 */ /* 0x000fe40008000000 */
[----:B------:R-:W-:-:S04]  /*0bc0*/  PLOP3.LUT P0, PT, PT, PT, UP0, 0x40, 0x0 ;  /* 0x000000000000781c */ /* 0x000fc80003f0e808 */
[----:B------:R-:W-:Y:S01]  /*0bd0*/  UIADD3 UR7, UR10, UR7, URZ ;  /* 0x000000070a077290 */ /* 0x000fe2000fffe03f */
[----:B------:R-:W-:-:S03]  /*0be0*/  IMAD.U32 R18, RZ, RZ, UR8 ;  /* 0x00000008ff127e24 */ /* 0x000fc6000f8e00ff */
[----:B------:R-:W-:-:S06]  /*0bf0*/  UIADD3 UR4, UR7, UR4, URZ ;  /* 0x0000000407047290 */ /* 0x000fcc000fffe03f */
[----:B------:R-:W-:Y:S01]  /*0c00*/  IMAD.U32 R0, RZ, RZ, UR4 ;  /* 0x00000004ff007e24 */ /* 0x000fe2000f8e00ff */
[----:B------:R-:W-:Y:S06]  /*0c10*/  @P0 BRA `(.L_x_971) ;  /* 0x0000000000400947 */ /* 0x000fec0003800000 */
[----:B------:R-:W-:Y:S01]  /*0c20*/  ISETP.LT.AND P0, PT, RZ, UR7, PT ;  /* 0x00000007ff007c0c */ /* 0x000fe2000bf01270 */
[----:B------:R-:W-:-:S12]  /*0c30*/  UIADD3 UR4, UR7, -0x1, URZ ;  /* 0xffffffff07047890 */ /* 0x000fd8000fffe03f */
[----:B------:R-:W-:Y:S05]  /*0c40*/  @P0 BRA `(.L_x_972) ;  /* 0x00000000001c0947 */ /* 0x000fea0003800000 */
[----:B------:R-:W-:Y:S02]  /*0c50*/  UISETP.NE.AND UP0, UPT, UR5, 0x1, UPT ;  /* 0x000000010500788c */ /* 0x000fe4000bf05270 */
[----:B------:R-:W-:-:S09]  /*0c60*/  UIADD3 UR4, -UR7, URZ, URZ ;  /* 0x0000003f07047290 */ /* 0x000fd2000fffe13f */
[----:B------:R-:W-:Y:S02]  /*0c70*/  @UP0 ULDC.64 UR10, c[0x0][0x9e8] ;  /* 0x00027a00000a0ab9 */ /* 0x000fe40000000a00 */
[----:B------:R-:W-:-:S04]  /*0c80*/  UIMAD.WIDE.U32 UR8, UR4, UR10, URZ ;  /* 0x0000000a040872a5 */ /* 0x000fc8000f8e003f */
[----:B------:R-:W-:-:S04]  /*0c90*/  @UP0 USHF.R.U32.HI UR4, URZ, UR11, UR9 ;  /* 0x0000000b3f040299 */ /* 0x000fc80008011609 */
[----:B------:R-:W-:Y:S01]  /*0ca0*/  ULOP3.LUT UR4, URZ, UR4, URZ, 0x33, !UPT ;  /* 0x000000043f047292 */ /* 0x000fe2000f8e333f */
[----:B------:R-:W-:Y:S11]  /*0cb0*/  BRA `(.L_x_973) ;  /* 0x0000000000107947 */ /* 0x000ff60003800000 */
.L_x_972:
[----:B------:R-:W-:-:S11]  /*0cc0*/  UISETP.NE.AND UP0, UPT, UR5, 0x1, UPT ;  /* 0x000000010500788c */ /* 0x000fd6000bf05270 */
[----:B------:R-:W-:Y:S02]  /*0cd0*/  @UP0 ULDC.64 UR10, c[0x0][0x9e8] ;  /* 0x00027a00000a0ab9 */ /* 0x000fe40000000a00 */
[----:B------:R-:W-:-:S04]  /*0ce0*/  UIMAD.WIDE.U32 UR8, UR4, UR10, URZ ;  /* 0x0000000a040872a5 */ /* 0x000fc8000f8e003f */
[----:B------:R-:W-:-:S12]  /*0cf0*/  @UP0 USHF.R.U32.HI UR4, URZ, UR11, UR9 ;  /* 0x0000000b3f040299 */ /* 0x000fd80008011609 */
.L_x_973:
[----:B------:R-:W-:-:S06]  /*0d00*/  UIMAD UR4, UR4, UR5, UR5 ;  /* 0x00000005040472a4 */ /* 0x000fcc000f8e0205 */
[----:B------:R-:W-:-:S07]  /*0d10*/  VIMNMX R0, R0, UR4, PT ;  /* 0x0000000400007c48 */ /* 0x000fce000bfe0100 */
.L_x_971:
[----:B------:R-:W-:Y:S01]  /*0d20*/  R2UR UR4, R19 ;  /* 0x00000000130472ca */ /* 0x000fe200000e0000 */
[CC--:B------:R-:W-:Y:S02]  /*0d30*/  IMAD R120, R17.reuse, R4.reuse, -R120 ;  /* 0x0000000411787224 */ /* 0x0c0fe400078e0a78 */
[----:B------:R-:W-:Y:S02]  /*0d40*/  VIADD R2, R0, 0x5f ;  /* 0x0000005f00027836 */ /* 0x000fe40000000000 */
[----:B------:R-:W-:Y:S01]  /*0d50*/  IMAD R0, R17, R4, 0x5f ;  /* 0x0000005f11007424 */ /* 0x000fe200078e0204 */
[----:B------:R-:W-:Y:S01]  /*0d60*/  R2UR UR7, R120 ;  /* 0x00000000780772ca */ /* 0x000fe200000e0000 */
[----:B------:R-:W-:-:S04]  /*0d70*/  IMAD.HI R2, R2, 0x2aaaaaab, RZ ;  /* 0x2aaaaaab02027827 */ /* 0x000fc800078e02ff */
[----:B------:R-:W-:Y:S01]  /*0d80*/  IMAD.HI R0, R0, 0x2aaaaaab, RZ ;  /* 0x2aaaaaab00007827 */ /* 0x000fe200078e02ff */
[----:B------:R-:W-:Y:S01]  /*0d90*/  SHF.R.U32.HI R5, RZ, 0x1f, R2 ;  /* 0x0000001fff057819 */ /* 0x000fe20000011602 */
[----:B------:R-:W-:-:S03]  /*0da0*/  UISETP.NE.AND UP0, UPT, UR4, URZ, UPT ;  /* 0x0000003f0400728c */ /* 0x000fc6000bf05270 */
[----:B------:R-:W-:Y:S01]  /*0db0*/  UMOV UR4, UR39 ;  /* 0x0000002700047c82 */ /* 0x000fe20008000000 */
[----:B------:R-:W-:Y:S02]  /*0dc0*/  SHF.R.U32.HI R3, RZ, 0x1f, R0 ;  /* 0x0000001fff037819 */ /* 0x000fe40000011600 */
[----:B------:R-:W-:Y:S02]  /*0dd0*/  LEA.HI.SX32 R2, R2, R5, 0x1c ;  /* 0x0000000502027211 */ /* 0x000fe400078fe2ff */
[----:B------:R-:W-:-:S03]  /*0de0*/  LEA.HI.SX32 R3, R0, R3, 0x1c ;  /* 0x0000000300037211 */ /* 0x000fc600078fe2ff */
[----:B------:R-:W-:Y:S01]  /*0df0*/  @UP0 ULDC UR8, c[0x0][0x44c] ;  /* 0x0001130000080ab9 */ /* 0x000fe20000000800 */
[----:B------:R-:W-:Y:S01]  /*0e00*/  @UP0 ULDC UR10, c[0x0][0x450] ;  /* 0x00011400000a0ab9 */ /* 0x000fe20000000800 */
[----:B------:R-:W-:Y:S01]  /*0e10*/  UIMAD.WIDE.U32 UR8, UR39, UR8, URZ ;  /* 0x00000008270872a5 */ /* 0x000fe2000f8e003f */
[----:B------:R-:W-:-:S03]  /*0e20*/  VIMNMX R16, R3, R2, PT ;  /* 0x0000000203107248 */ /* 0x000fc60003fe0100 */
[----:B------:R-:W-:Y:S02]  /*0e30*/  @UP0 USHF.R.U32.HI UR4, URZ, UR10, UR9 ;  /* 0x0000000a3f040299 */ /* 0x000fe40008011609 */
[----:B------:R-:W-:Y:S02]  /*0e40*/  UISETP.GE.AND UP0, UPT, UR5, 0x1, UPT ;  /* 0x000000010500788c */ /* 0x000fe4000bf06270 */
[----:B------:R-:W-:-:S03]  /*0e50*/  UIADD3 UR4, UR7, UR4, URZ ;  /* 0x0000000407047290 */ /* 0x000fc6000fffe03f */
[----:B------:R-:W-:Y:S01]  /*0e60*/  ULDC UR7, c[0x0][0x9dc] ;  /* 0x0002770000077ab9 */ /* 0x000fe20000000800 */
[----:B------:R-:W-:Y:S01]  /*0e70*/  PLOP3.LUT P0, PT, PT, PT, UP0, 0x40, 0x0 ;  /* 0x000000000000781c */ /* 0x000fe20003f0e808 */
[----:B------:R-:W-:-:S12]  /*0e80*/  UIADD3 UR7, UR4, -UR7, URZ ;  /* 0x8000000704077290 */ /* 0x000fd8000fffe03f */
[----:B------:R-:W-:Y:S05]  /*0e90*/  @P0 BRA `(.L_x_974) ;  /* 0x0000000000440947 */ /* 0x000fea0003800000 */
[----:B------:R-:W-:-:S06]  /*0ea0*/  UISETP.GT.AND UP0, UPT, UR4, -0x1, UPT ;  /* 0xffffffff0400788c */ /* 0x000fcc000bf04270 */
[----:B------:R-:W-:-:S13]  /*0eb0*/  PLOP3.LUT P0, PT, PT, PT, UP0, 0x80, 0x0 ;  /* 0x000000000000781c */ /* 0x000fda0003f0f008 */
[----:B------:R-:W-:Y:S05]  /*0ec0*/  @P0 BRA `(.L_x_975) ;  /* 0x00000000001c0947 */ /* 0x000fea0003800000 */
[----:B------:R-:W-:Y:S02]  /*0ed0*/  UISETP.NE.AND UP0, UPT, UR5, 0x1, UPT ;  /* 0x000000010500788c */ /* 0x000fe4000bf05270 */
[----:B------:R-:W-:-:S09]  /*0ee0*/  ULOP3.LUT UR4, URZ, UR4, URZ, 0x33, !UPT ;  /* 0x000000043f047292 */ /* 0x000fd2000f8e333f */
[----:B------:R-:W-:Y:S02]  /*0ef0*/  @UP0 ULDC.64 UR10, c[0x0][0x9e8] ;  /* 0x00027a00000a0ab9 */ /* 0x000fe40000000a00 */
[----:B------:R-:W-:-:S04]  /*0f00*/  UIMAD.WIDE.U32 UR8, UR4, UR10, URZ ;  /* 0x0000000a040872a5 */ /* 0x000fc8000f8e003f */
[----:B------:R-:W-:-:S04]  /*0f10*/  @UP0 USHF.R.U32.HI UR4, URZ, UR11, UR9 ;  /* 0x0000000b3f040299 */ /* 0x000fc80008011609 */
[----:B------:R-:W-:Y:S01]  /*0f20*/  ULOP3.LUT UR4, URZ, UR4, URZ, 0x33, !UPT ;  /* 0x000000043f047292 */ /* 0x000fe2000f8e333f */
[----:B------:R-:W-:Y:S11]  /*0f30*/  BRA `(.L_x_976) ;  /* 0x0000000000107947 */ /* 0x000ff60003800000 */
.L_x_975:
[----:B------:R-:W-:-:S11]  /*0f40*/  UISETP.NE.AND UP0, UPT, UR5, 0x1, UPT ;  /* 0x000000010500788c */ /* 0x000fd6000bf05270 */
[----:B------:R-:W-:Y:S02]  /*0f50*/  @UP0 ULDC.64 UR10, c[0x0][0x9e8] ;  /* 0x00027a00000a0ab9 */ /* 0x000fe40000000a00 */
[----:B------:R-:W-:-:S04]  /*0f60*/  UIMAD.WIDE.U32 UR8, UR4, UR10, URZ ;  /* 0x0000000a040872a5 */ /* 0x000fc8000f8e003f */
[----:B------:R-:W-:-:S12]  /*0f70*/  @UP0 USHF.R.U32.HI UR4, URZ, UR11, UR9 ;  /* 0x0000000b3f040299 */ /* 0x000fd80008011609 */
.L_x_976:
[----:B------:R-:W-:-:S04]  /*0f80*/  UIMAD UR4, UR4, UR5, URZ ;  /* 0x00000005040472a4 */ /* 0x000fc8000f8e023f */
[----:B------:R-:W-:-:S04]  /*0f90*/  UISETP.LT.AND UP0, UPT, UR7, UR4, UPT ;  /* 0x000000040700728c */ /* 0x000fc8000bf01270 */
[----:B------:R-:W-:-:S12]  /*0fa0*/  USEL UR7, UR7, UR4, !UP0 ;  /* 0x0000000407077287 */ /* 0x000fd8000c000000 */
.L_x_974:
[----:B------:R-:W-:Y:S02]  /*0fb0*/  UIMAD.WIDE UR4, UR7, 0x2aaaaaab, URZ ;  /* 0x2aaaaaab070478a5 */ /* 0x000fe4000f8e023f */
[----:B------:R-:W-:Y:S02]  /*0fc0*/  USHF.R.U32.HI UR11, URZ, 0x10, UR6 ;  /* 0x000000103f0b7899 */ /* 0x000fe40008011606 */
[----:B------:R-:W-:Y:S02]  /*0fd0*/  USHF.R.U32.HI UR4, URZ, 0x1f, UR5 ;  /* 0x0000001f3f047899 */ /* 0x000fe40008011605 */
[----:B------:R-:W-:Y:S02]  /*0fe0*/  ULOP3.LUT UR7, UR6, 0xffff, URZ, 0xc0, !UPT ;  /* 0x0000ffff06077892 */ /* 0x000fe4000f8ec03f */
[----:B------:R-:W-:-:S04]  /*0ff0*/  ULEA.HI.SX32 UR4, UR5, UR4, 0x1c ;  /* 0x0000000405047291 */ /* 0x000fc8000f8fe23f */
[----:B------:R-:W-:-:S04]  /*1000*/  UISETP.LT.AND UP0, UPT, URZ, UR4, UPT ;  /* 0x000000043f00728c */ /* 0x000fc8000bf01270 */
[----:B------:R-:W-:Y:S02]  /*1010*/  USEL UR10, URZ, UR4, !UP0 ;  /* 0x000000043f0a7287 */ /* 0x000fe4000c000000 */
[----:B------:R-:W-:Y:S01]  /*1020*/  UISETP.NE.AND UP0, UPT, UR11, URZ, UPT ;  /* 0x0000003f0b00728c */ /* 0x000fe2000bf05270 */
[----:B------:R-:W-:-:S03]  /*1030*/  UMOV UR4, URZ ;  /* 0x0000003f00047c82 */ /* 0x000fc60008000000 */
[----:B------:R-:W-:-:S07]  /*1040*/  ISETP.GT.AND P0, PT, R16, UR10, PT ;  /* 0x0000000a10007c0c */ /* 0x000fce000bf04270 */
[----:B------:R-:W-:-:S06]  /*1050*/  @!UP0 ULDC UR11, c[0x0][0x9f0] ;  /* 0x00027c00000b8ab9 */ /* 0x000fcc0000000800 */
[----:B------:R-:W-:Y:S05]  /*1060*/  @!P0 BRA `(.L_x_977) ;  /* 0x00000000008c8947 */ /* 0x000fea0003800000 */
[----:B------:R-:W-:Y:S01]  /*1070*/  IMAD.U32 R5, RZ, RZ, UR11 ;  /* 0x0000000bff057e24 */ /* 0x000fe2000f8e00ff */
[----:B------:R-:W-:-:S04]  /*1080*/  UMOV UR4, URZ ;  /* 0x0000003f00047c82 */ /* 0x000fc80008000000 */
[----:B------:R-:W-:-:S04]  /*1090*/  IABS R0, R5 ;  /* 0x0000000500007213 */ /* 0x000fc80000000000 */
[----:B------:R-:W-:Y:S02]  /*10a0*/  R2UR UR12, R0 ;  /* 0x00000000000c72ca */ /* 0x000fe400000e0000 */
[----:B------:R-:W-:Y:S02]  /*10b0*/  IADD3 R0, R5, -0x1, R16 ;  /* 0xffffffff05007810 */ /* 0x000fe40007ffe010 */
[----:B------:R-:W-:Y:S02]  /*10c0*/  IABS R5, R5 ;  /* 0x0000000500057213 */ /* 0x000fe40000000000 */
[----:B------:R-:W-:-:S03]  /*10d0*/  R2UR UR6, R0 ;  /* 0x00000000000672ca */ /* 0x000fc600000e0000 */
[----:B------:R-:W-:-:S04]  /*10e0*/  IMAD.MOV R5, RZ, RZ, -R5 ;  /* 0x000000ffff057224 */ /* 0x000fc800078e0a05 */
[----:B------:R-:W0:Y:S06]  /*10f0*/  I2F.RP R2, UR12 ;  /* 0x0000000c00027d06 */ /* 0x000e2c0008209400 */
[----:B------:R-:W-:-:S06]  /*1100*/  UIADD3 UR6, -UR10, UR6, URZ ;  /* 0x000000060a067290 */ /* 0x000fcc000fffe13f */
[----:B------:R-:W-:Y:S01]  /*1110*/  IMAD.U32 R0, RZ, RZ, UR6 ;  /* 0x00000006ff007e24 */ /* 0x000fe2000f8e00ff */
[----:B------:R-:W-:Y:S01]  /*1120*/  ULOP3.LUT UR6, UR6, UR11, URZ, 0x3c, !UPT ;  /* 0x0000000b06067292 */ /* 0x000fe2000f8e3c3f */
[----:B0-----:R-:W0:Y:S03]  /*1130*/  MUFU.RCP R2, R2 ;  /* 0x0000000200027308 */ /* 0x001e260000001000 */
[----:B------:R-:W-:-:S04]  /*1140*/  IABS R0, R0 ;  /* 0x0000000000007213 */ /* 0x000fc80000000000 */
[----:B------:R-:W-:Y:S01]  /*1150*/  R2UR UR9, R0 ;  /* 0x00000000000972ca */ /* 0x000fe200000e0000 */
[----:B------:R-:W-:Y:S02]  /*1160*/  IMAD.MOV.U32 R0, RZ, RZ, R5 ;  /* 0x000000ffff007224 */ /* 0x000fe400078e0005 */
[----:B0-----:R-:W-:-:S06]  /*1170*/  VIADD R3, R2, 0xffffffe ;  /* 0x0ffffffe02037836 */ /* 0x001fcc0000000000 */
        /* <DEDUP_REMOVED lines=18> */
.L_x_977:
[----:B------:R-:W-:Y:S02]  /*12a0*/  UIMAD UR5, UR7, UR4, UR10 ;  /* 0x00000004070572a4 */ /* 0x000fe4000f8e020a */
[----:B------:R-:W-:Y:S01]  /*12b0*/  IMAD.U32 R3, RZ, RZ, UR4 ;  /* 0x00000004ff037e24 */ /* 0x000fe2000f8e00ff */
[----:B------:R-:W-:Y:S02]  /*12c0*/  PLOP3.LUT P0, PT, PT, PT, PT, 0x80, 0x0 ;  /* 0x000000000000781c */ /* 0x000fe40003f0f070 */
[----:B------:R-:W-:Y:S02]  /*12d0*/  CS2R R118, SRZ ;  /* 0x0000000000767805 */ /* 0x000fe4000001ff00 */
[----:B------:R-:W-:Y:S02]  /*12e0*/  CS2R R116, SRZ ;  /* 0x0000000000747805 */ /* 0x000fe4000001ff00 */
[----:B------:R-:W-:Y:S02]  /*12f0*/  CS2R R114, SRZ ;  /* 0x0000000000727805 */ /* 0x000fe4000001ff00 */
[----:B------:R-:W-:Y:S01]  /*1300*/  VIADDMNMX R16, R3, UR5, R16, PT ;  /* 0x0000000503107c46 */ /* 0x000fe2000b800110 */
[----:B------:R-:W-:Y:S01]  /*1310*/  IMAD.U32 R22, RZ, RZ, UR5 ;  /* 0x00000005ff167e24 */ /* 0x000fe2000f8e00ff */
[----:B------:R-:W-:-:S02]  /*1320*/  CS2R R2, SRZ ;  /* 0x0000000000027805 */ /* 0x000fc4000001ff00 */
[----:B------:R-:W-:Y:S02]  /*1330*/  CS2R R112, SRZ ;  /* 0x0000000000707805 */ /* 0x000fe4000001ff00 */
[----:B------:R-:W-:Y:S02]  /*1340*/  ISETP.GT.AND P1, PT, R16, UR5, PT ;  /* 0x0000000510007c0c */ /* 0x000fe4000bf24270 */
        /* <DEDUP_REMOVED lines=49> */
[----:B------:R-:W-:-:S05]  /*1660*/  SHF.R.S32.HI R74, RZ, 0x7, R73 ;  /* 0x00000007ff4a7819 */ /* 0x000fca0000011449 */
        /* <DEDUP_REMOVED lines=29> */
.L_x_979:
[----:B------:R-:W-:-:S04]  /*1840*/  SHF.L.U32 R0, RZ, 0x1f, RZ ;  /* 0x0000001fff007819 */ /* 0x000fc800000006ff */
[----:B------:R-:W0:Y:S02]  /*1850*/  SYNCS.PHASECHK.TRANS64.TRYWAIT P0, [UR38+0x30800], R0 ;  /* 0x03080000ff0075a7 */ /* 0x000e240008000166 */
[----:B0-----:R-:W-:Y:S05]  /*1860*/  @!P0 BRA `(.L_x_980) ;  /* 0x0000012400248947 */ /* 0x001fea0003800000 */
.L_x_1113:
[----:B------:R-:W2:Y:S02]  /*1870*/  LDL R2, [R1+0x4] ;  /* 0x0000040001027983 */ /* 0x000ea40000100800 */
[----:B--2---:R-:W-:-:S13]  /*1880*/  R2UR UR4, R2 ;  /* 0x00000000020472ca */ /* 0x004fda00000e0000 */
[----:B------:R-:W-:-:S06]  /*1890*/  ULOP3.LUT UR4, UR4, 0x1, URZ, 0xfc, !UPT ;  /* 0x0000000104047892 */ /* 0x000fcc000f8efc3f */
[----:B------:R-:W-:-:S05]  /*18a0*/  IMAD.U32 R2, RZ, RZ, UR4 ;  /* 0x00000004ff027e24 */ /* 0x000fca000f8e00ff */
[----:B------:R-:W-:-:S13]  /*18b0*/  ISETP.NE.AND P0, PT, R2, 0x3, PT ;  /* 0x000000030200780c */ /* 0x000fda0003f05270 */
[----:B------:R-:W-:Y:S05]  /*18c0*/  @!P0 BRA `(.L_x_981) ;  /* 0x0000000000048947 */ /* 0x000fea0003800000 */
[----:B------:R-:W-:Y:S01]  /*18d0*/  BPT.TRAP 0x1 ;  /* 0x000000040000795c */ /* 0x000fe20000300000 */
.L_x_981:
[----:B------:R1:W2:Y:S01]  /*18e0*/  SYNCS.PHASECHK.TRANS64.TRYWAIT P1, [UR38+0x30830], R0 ;  /* 0x03083000ff0075a7 */ /* 0x0002a20008020166 */
[----:B------:R-:W-:Y:S05]  /*18f0*/  @!P0 BRA `(.L_x_982) ;  /* 0x0000000000048947 */ /* 0x000fea0003800000 */
[----:B------:R-:W-:Y:S01]  /*1900*/  BPT.TRAP 0x1 ;  /* 0x000000040000795c */ /* 0x000fe20000300000 */
.L_x_982:
[----:B------:R-:W-:-:S05]  /*1910*/  IMAD.U32 R6, RZ, RZ, UR40 ;  /* 0x00000028ff067e24 */ /* 0x000fca000f8e00ff */
[----:B------:R-:W-:Y:S01]  /*1920*/  LOP3.LUT R6, R6, 0x10000, RZ, 0xfc, !PT ;  /* 0x0001000006067812 */ /* 0x000fe200078efcff */
[----:B--2---:R-:W-:Y:S06]  /*1930*/  @P1 BRA `(.L_x_983) ;  /* 0x0000000000081947 */ /* 0x004fec0003800000 */
[----:B------:R-:W2:Y:S02]  /*1940*/  SYNCS.PHASECHK.TRANS64.TRYWAIT P1, [UR38+0x30830], R0 ;  /* 0x03083000ff0075a7 */ /* 0x000ea40008020166 */
[----:B--2---:R-:W-:Y:S05]  /*1950*/  @!P1 BRA `(.L_x_984) ;  /* 0x0000012400009947 */ /* 0x004fea0003800000 */
.L_x_983:
[----:B------:R-:W-:Y:S05]  /*1960*/  WARPSYNC.ALL ;  /* 0x0000000000007948 */ /* 0x000fea0003800000 */
[----:B------:R-:W-:Y:S01]  /*1970*/  IMAD.MOV.U32 R7, RZ, RZ, 0x40000040 ;  /* 0x40000040ff077424 */ /* 0x000fe200078e00ff */
[----:B------:R-:W-:Y:S01]  /*1980*/  UIADD3 UR4, UR38, 0x1e400, URZ ;  /* 0x0001e40026047890 */ /* 0x000fe2000fffe03f */
[----:B------:R-:W-:Y:S01]  /*1990*/  R2UR UR8, R6 ;  /* 0x00000000060872ca */ /* 0x000fe200000e0000 */
[----:B------:R-:W-:Y:S02]  /*19a0*/  WARPGROUP.ARRIVE ;  /* 0x00000000000079c5 */ /* 0x000fe40000000000 */
        /* <DEDUP_REMOVED lines=24> */
[----:B------:R-:W-:Y:S01]  /*1b30*/  UMOV UR29, 0x40000040 ;  /* 0x40000040001d7882 */ /* 0x000fe20000000000 */
[----:B------:R-:W-:-:S03]  /*1b40*/  UMOV UR33, 0x40000040 ;  /* 0x4000004000217882 */ /* 0x000fc60000000000 */
[----:B------:R-:W-:Y:S02]  /*1b50*/  UIADD3 UR8, UR10, 0x2, URZ ;  /* 0x000000020a087890 */ /* 0x000fe4000fffe03f */
[----:B------:R-:W-:Y:S02]  /*1b60*/  UIADD3 UR12, UR10, 0x4, URZ ;  /* 0x000000040a0c7890 */ /* 0x000fe4000fffe03f */
[----:B------:R-:W-:Y:S02]  /*1b70*/  UIADD3 UR16, UR10, 0x6, URZ ;  /* 0x000000060a107890 */ /* 0x000fe4000fffe03f */
[----:B------:R-:W-:Y:S01]  /*1b80*/  UIADD3 UR20, UR10, 0x400, URZ ;  /* 0x000004000a147890 */ /* 0x000fe2000fffe03f */
[----:B------:R-:W-:Y:S01]  /*1b90*/  UMOV UR4, UR8 ;  /* 0x0000000800047c82 */ /* 0x000fe20008000000 */
[----:B------:R-:W-:Y:S02]  /*1ba0*/  UIADD3 UR24, UR10, 0x402, URZ ;  /* 0x000004020a187890 */ /* 0x000fe4000fffe03f */
[----:B------:R-:W-:-:S02]  /*1bb0*/  UIADD3 UR28, UR10, 0x404, URZ ;  /* 0x000004040a1c7890 */ /* 0x000fc4000fffe03f */
[----:B------:R-:W-:Y:S02]  /*1bc0*/  UIADD3 UR32, UR10, 0x406, URZ ;  /* 0x000004060a207890 */ /* 0x000fe4000fffe03f */
        /* <DEDUP_REMOVED lines=68> */
.L_x_985:
[----:B01----:R-:W-:Y:S01]  /*2010*/  LOP3.LUT R0, R73, 0xffffff80, RZ, 0xc0, !PT ;  /* 0xffffff8049007812 */ /* 0x003fe200078ec0ff */
[----:B------:R-:W0:Y:S01]  /*2020*/  S2UR UR6, SR_CgaCtaId ;  /* 0x00000000000679c3 */ /* 0x000e220000008800 */
[----:B------:R-:W-:Y:S01]  /*2030*/  R2UR UR5, R19 ;  /* 0x00000000130572ca */ /* 0x000fe200000e0000 */
[----:B------:R-:W-:Y:S01]  /*2040*/  ULDC UR10, c[0x0][0x288] ;  /* 0x0000a200000a7ab9 */ /* 0x000fe20000000800 */
[----:B------:R-:W-:Y:S01]  /*2050*/  LEA.HI R72, R72, R121, RZ, 0x2 ;  /* 0x0000007948487211 */ /* 0x000fe200078f10ff */
[----:B------:R-:W-:Y:S01]  /*2060*/  IMAD.IADD R0, R121, 0x1, -R0 ;  /* 0x0000000179007824 */ /* 0x000fe200078e0a00 */
[----:B------:R-:W-:Y:S02]  /*2070*/  LEA.HI R5, R74, R74, RZ, 0x1 ;  /* 0x0000004a4a057211 */ /* 0x000fe400078f08ff */
[----:B------:R-:W-:Y:S02]  /*2080*/  LOP3.LUT R72, R72, 0xfffffffc, RZ, 0xc0, !PT ;  /* 0xfffffffc48487812 */ /* 0x000fe400078ec0ff */
[----:B------:R-:W-:-:S02]  /*2090*/  SHF.R.S32.HI R3, RZ, 0x1f, R0 ;  /* 0x0000001fff037819 */ /* 0x000fc40000011400 */
[----:B------:R-:W-:Y:S01]  /*20a0*/  LOP3.LUT R5, R5, 0x3fffffe, RZ, 0xc0, !PT ;  /* 0x03fffffe05057812 */ /* 0x000fe200078ec0ff */
[----:B------:R-:W-:Y:S01]  /*20b0*/  IMAD.IADD R72, R121, 0x1, -R72 ;  /* 0x0000000179487824 */ /* 0x000fe200078e0a48 */
[CC--:B------:R-:W-:Y:S01]  /*20c0*/  LEA.HI R2, R3.reuse, R0.reuse, RZ, 0x2 ;  /* 0x0000000003027211 */ /* 0x0c0fe200078f10ff */
[----:B------:R-:W-:Y:S01]  /*20d0*/  UISETP.NE.AND UP1, UPT, UR5, URZ, UPT ;  /* 0x0000003f0500728c */ /* 0x000fe2000bf25270 */
[----:B------:R-:W-:Y:S01]  /*20e0*/  LEA.HI R4, R3, R0, RZ, 0x5 ;  /* 0x0000000003047211 */ /* 0x000fe200078f28ff */
[----:B------:R-:W-:Y:S01]  /*20f0*/  IMAD.IADD R5, R74, 0x1, -R5 ;  /* 0x000000014a057824 */ /* 0x000fe200078e0a05 */
[--C-:B------:R-:W-:Y:S02]  /*2100*/  SHF.R.S32.HI R3, RZ, 0x2, R2.reuse ;  /* 0x00000002ff037819 */ /* 0x100fe40000011402 */
[----:B------:R-:W-:Y:S02]  /*2110*/  SHF.R.S32.HI R8, RZ, 0x1f, R2 ;  /* 0x0000001fff087819 */ /* 0x000fe40000011402 */
[----:B------:R-:W-:-:S02]  /*2120*/  SHF.R.S32.HI R4, RZ, 0x5, R4 ;  /* 0x00000005ff047819 */ /* 0x000fc40000011404 */
[----:B------:R-:W-:Y:S02]  /*2130*/  LEA.HI R8, R8, R3, RZ, 0x3 ;  /* 0x0000000308087211 */ /* 0x000fe400078f18ff */
[----:B------:R-:W-:Y:S01]  /*2140*/  LEA.HI R9, R72, R72, RZ, 0x1 ;  /* 0x0000004848097211 */ /* 0x000fe200078f08ff */
[----:B------:R-:W-:Y:S01]  /*2150*/  @UP1 ULDC UR5, c[0x0][0x450] ;  /* 0x0001140000051ab9 */ /* 0x000fe20000000800 */
[----:B------:R-:W-:Y:S02]  /*2160*/  LEA R4, R4, UR39, 0x4 ;  /* 0x0000002704047c11 */ /* 0x000fe4000f8e20ff */
[----:B------:R-:W-:Y:S02]  /*2170*/  LOP3.LUT R8, R8, 0xfffffff8, RZ, 0xc0, !PT ;  /* 0xfffffff808087812 */ /* 0x000fe400078ec0ff */
[----:B------:R-:W-:Y:S02]  /*2180*/  R2UR UR4, R18 ;  /* 0x00000000120472ca */ /* 0x000fe400000e0000 */
[----:B------:R-:W-:-:S02]  /*2190*/  LOP3.LUT R9, R9, 0x1ffffffe, RZ, 0xc0, !PT ;  /* 0x1ffffffe09097812 */ /* 0x000fc400078ec0ff */
[----:B------:R-:W-:Y:S02]  /*21a0*/  IADD3 R4, R4, R3, -R8 ;  /* 0x0000000304047210 */ /* 0x000fe40007ffe808 */
[----:B------:R-:W-:Y:S01]  /*21b0*/  PLOP3.LUT P1, PT, PT, PT, UP1, 0x80, 0x0 ;  /* 0x000000000000781c */ /* 0x000fe20003f2f018 */
[----:B------:R-:W-:Y:S01]  /*21c0*/  IMAD.IADD R9, R72, 0x1, -R9 ;  /* 0x0000000148097824 */ /* 0x000fe200078e0a09 */
[----:B------:R-:W-:Y:S01]  /*21d0*/  PLOP3.LUT P2, PT, PT, PT, UP1, 0x80, 0x0 ;  /* 0x000000000000781c */ /* 0x000fe20003f4f018 */
[----:B------:R-:W-:Y:S01]  /*21e0*/  IMAD R4, R5, 0x40, R4 ;  /* 0x0000004005047824 */ /* 0x000fe200078e0204 */
[----:B------:R-:W-:Y:S01]  /*21f0*/  LOP3.LUT R11, R2, 0x7ffffffc, RZ, 0xc0, !PT ;  /* 0x7ffffffc020b7812 */ /* 0x000fe200078ec0ff */
[----:B------:R-:W-:Y:S02]  /*2200*/  IMAD.MOV.U32 R5, RZ, RZ, -0x60 ;  /* 0xffffffa0ff057424 */ /* 0x000fe400078e00ff */
[----:B------:R-:W-:Y:S01]  /*2210*/  IMAD R10, R9, 0x8, R4 ;  /* 0x00000008090a7824 */ /* 0x000fe200078e0204 */
[----:B------:R-:W-:Y:S01]  /*2220*/  UISETP.NE.AND UP0, UPT, UR4, URZ, UPT ;  /* 0x0000003f0400728c */ /* 0x000fe2000bf05270 */
[----:B------:R-:W-:-:S02]  /*2230*/  IMAD.IADD R11, R0, 0x1, -R11 ;  /* 0x00000001000b7824 */ /* 0x000fc400078e0a0b */
[----:B------:R-:W-:Y:S01]  /*2240*/  @UP1 ULDC UR4, c[0x0][0x44c] ;  /* 0x0001130000041ab9 */ /* 0x000fe20000000800 */
[----:B------:R-:W-:Y:S02]  /*2250*/  IMAD.MOV.U32 R3, RZ, RZ, R10 ;  /* 0x000000ffff037224 */ /* 0x000fe400078e000a */
[----:B------:R-:W-:Y:S01]  /*2260*/  @P1 IMAD.HI.U32 R4, R10, UR4, RZ ;  /* 0x000000040a041c27 */ /* 0x000fe2000f8e00ff */
[----:B------:R-:W-:Y:S01]  /*2270*/  UIADD3 UR4, UR38, 0x30840, URZ ;  /* 0x0003084026047890 */ /* 0x000fe2000fffe03f */
[----:B------:R-:W-:Y:S02]  /*2280*/  PLOP3.LUT P1, PT, PT, PT, UP0, 0x40, 0x0 ;  /* 0x000000000000781c */ /* 0x000fe40003f2e808 */
[C---:B------:R-:W-:Y:S01]  /*2290*/  IMAD R2, R16.reuse, R5, 0x61 ;  /* 0x0000006110027424 */ /* 0x040fe200078e0205 */
[----:B------:R-:W-:Y:S01]  /*22a0*/  @P2 SHF.R.U32.HI R3, RZ, UR5, R4 ;  /* 0x00000005ff032c19 */ /* 0x000fe20008011604 */
[----:B0-----:R-:W-:Y:S01]  /*22b0*/  UPRMT UR4, UR6, 0x654, UR4 ;  /* 0x0000065406047896 */ /* 0x001fe20008000004 */
[----:B------:R-:W-:-:S02]  /*22c0*/  IMAD R0, R16, -0x60, R23 ;  /* 0xffffffa010007824 */ /* 0x000fc400078e0217 */
[C---:B------:R-:W-:Y:S01]  /*22d0*/  IMAD R4, R11.reuse, -0x2, R2 ;  /* 0xfffffffe0b047824 */ /* 0x040fe200078e0202 */
[----:B------:R-:W0:Y:S01]  /*22e0*/  SHFL.IDX PT, R72, R3, RZ, 0x1c1f ;  /* 0x001c1fff03487589 */ /* 0x000e2200000e0000 */
[----:B------:R-:W-:Y:S01]  /*22f0*/  VIADD R0, R0, 0x60 ;  /* 0x0000006000007836 */ /* 0x000fe20000000000 */
[----:B------:R-:W-:Y:S01]  /*2300*/  ULDC UR6, c[0x0][0x9e0] ;  /* 0x0002780000067ab9 */ /* 0x000fe20000000800 */
[----:B------:R-:W-:Y:S01]  /*2310*/  VIADD R14, R2, 0xffffffff ;  /* 0xffffffff020e7836 */ /* 0x000fe20000000000 */
[----:B------:R-:W-:Y:S01]  /*2320*/  IADD3 R5, R4, -UR10, R23 ;  /* 0x8000000a04057c10 */ /* 0x000fe2000fffe017 */
[----:B------:R-:W-:Y:S01]  /*2330*/  SYNCS.ARRIVE.TRANS64.RED.A1T0 RZ, [UR4], RZ ;  /* 0x000000ffffff79a7 */ /* 0x000fe20008100404 */
[----:B------:R-:W-:Y:S01]  /*2340*/  ULDC UR4, c[0x0][0x9dc] ;  /* 0x0002770000047ab9 */ /* 0x000fe20000000800 */
[----:B------:R-:W-:Y:S01]  /*2350*/  IMAD R8, R11, -0x2, R0 ;  /* 0xfffffffe0b087824 */ /* 0x000fe200078e0200 */
[----:B------:R-:W-:Y:S01]  /*2360*/  ULOP3.LUT UR5, URZ, UR4, URZ, 0x33, !UPT ;  /* 0x000000043f057292 */ /* 0x000fe2000f8e333f */
[----:B------:R-:W-:-:S02]  /*2370*/  VIADD R9, R5, UR6 ;  /* 0x0000000605097c36 */ /* 0x000fc40008000000 */
[----:B------:R-:W-:-:S03]  /*2380*/  VIADD R20, R4, 0xffffffff ;  /* 0xffffffff04147836 */ /* 0x000fc60000000000 */
[----:B------:R-:W-:Y:S02]  /*2390*/  VIADD R13, R5, UR5 ;  /* 0x00000005050d7c36 */ /* 0x000fe40008000000 */
[----:B------:R-:W-:Y:S01]  /*23a0*/  IMAD.U32 R12, RZ, RZ, UR5 ;  /* 0x00000005ff0c7e24 */ /* 0x000fe2000f8e00ff */
[----:B0-----:R-:W-:Y:S01]  /*23b0*/  VIADDMNMX R0, R72, R9, R8, PT ;  /* 0x0000000948007246 */ /* 0x001fe20003800108 */
[----:B------:R-:W-:Y:S01]  /*23c0*/  IMAD.IADD R2, R13, 0x1, R72 ;  /* 0x000000010d027824 */ /* 0x000fe200078e0248 */
[----:B------:R-:W-:Y:S06]  /*23d0*/  @P1 BRA `(.L_x_986) ;  /* 0x00000000005c1947 */ /* 0x000fec0003800000 */
[----:B------:R-:W-:Y:S01]  /*23e0*/  IADD3 R5, R23, -UR10, R72 ;  /* 0x8000000a17057c10 */ /* 0x000fe2000fffe048 */
[----:B------:R-:W-:Y:S03]  /*23f0*/  BSSY B0, `(.L_x_987) ;  /* 0x0000012000007945 */ /* 0x000fe60003800000 */
[----:B------:R-:W-:-:S13]  /*2400*/  ISETP.GT.AND P1, PT, R5, -0x1, PT ;  /* 0xffffffff0500780c */ /* 0x000fda0003f24270 */
[----:B------:R-:W-:Y:S05]  /*2410*/  @P1 BRA `(.L_x_988) ;  /* 0x0000000000241947 */ /* 0x000fea0003800000 */
[----:B------:R-:W-:Y:S01]  /*2420*/  ULDC UR4, c[0x0][0x9e4] ;  /* 0x0002790000047ab9 */ /* 0x000fe20000000800 */
[----:B------:R-:W-:Y:S01]  /*2430*/  LOP3.LUT R5, RZ, R5, RZ, 0x33, !PT ;  /* 0x00000005ff057212 */ /* 0x000fe200078e33ff */
[----:B------:R-:W-:-:S05]  /*2440*/  IMAD.U32 R15, RZ, RZ, UR4 ;  /* 0x00000004ff0f7e24 */ /* 0x000fca000f8e00ff */
[----:B------:R-:W-:-:S13]  /*2450*/  ISETP.NE.AND P1, PT, R15, 0x1, PT ;  /* 0x000000010f00780c */ /* 0x000fda0003f25270 */
[----:B------:R-:W0:Y:S02]  /*2460*/  @P1 LDC.64 R72, c[0x0][0x9e8] ;  /* 0x00027a00ff481b82 */ /* 0x000e240000000a00 */
[----:B0-----:R-:W-:-:S05]  /*2470*/  @P1 IMAD.HI.U32 R4, R5, R72, RZ ;  /* 0x0000004805041227 */ /* 0x001fca00078e00ff */
[----:B------:R-:W-:-:S04]  /*2480*/  @P1 SHF.R.U32.HI R5, RZ, R73, R4 ;  /* 0x00000049ff051219 */ /* 0x000fc80000011604 */
[----:B------:R-:W-:Y:S01]  /*2490*/  LOP3.LUT R5, RZ, R5, RZ, 0x33, !PT ;  /* 0x00000005ff057212 */ /* 0x000fe200078e33ff */
[----:B------:R-:W-:Y:S06]  /*24a0*/  BRA `(.L_x_989) ;  /* 0x0000000000187947 */ /* 0x000fec0003800000 */
.L_x_988:
[----:B------:R-:W-:Y:S02]  /*24b0*/  ULDC UR4, c[0x0][0x9e4] ;  /* 0x0002790000047ab9 */ /* 0x000fe40000000800 */
[----:B------:R-:W-:-:S05]  /*24c0*/  IMAD.U32 R15, RZ, RZ, UR4 ;  /* 0x00000004ff0f7e24 */ /* 0x000fca000f8e00ff */
[----:B------:R-:W-:-:S13]  /*24d0*/  ISETP.NE.AND P1, PT, R15, 0x1, PT ;  /* 0x000000010f00780c */ /* 0x000fda0003f25270 */
[----:B------:R-:W0:Y:S02]  /*24e0*/  @P1 LDC.64 R72, c[0x0][0x9e8] ;  /* 0x00027a00ff481b82 */ /* 0x000e240000000a00 */
[----:B0-----:R-:W-:-:S05]  /*24f0*/  @P1 IMAD.HI.U32 R4, R5, R72, RZ ;  /* 0x0000004805041227 */ /* 0x001fca00078e00ff */
[----:B------:R-:W-:-:S07]  /*2500*/  @P1 SHF.R.U32.HI R5, RZ, R73, R4 ;  /* 0x00000049ff051219 */ /* 0x000fce0000011604 */
.L_x_989:
[----:B------:R-:W-:Y:S05]  /*2510*/  BSYNC B0 ;  /* 0x0000000000007941 */ /* 0x000fea0003800000 */
.L_x_987:
[----:B------:R-:W-:-:S05]  /*2520*/  IMAD R5, R5, R15, R20 ;  /* 0x0000000f05057224 */ /* 0x000fca00078e0214 */
[----:B------:R-:W-:Y:S02]  /*2530*/  VIADDMNMX R0, R5, R15, R0, PT ;  /* 0x0000000f05007246 */ /* 0x000fe40003800100 */
[----:B------:R-:W-:-:S07]  /*2540*/  VIMNMX R2, R2, R5, !PT ;  /* 0x0000000502027248 */ /* 0x000fce0007fe0100 */
.L_x_986:
[C---:B------:R-:W-:Y:S02]  /*2550*/  ISETP.GE.AND P2, PT, R14.reuse, 0x9, PT ;  /* 0x000000090e00780c */ /* 0x040fe40003f46270 */
[----:B------:R-:W-:Y:S02]  /*2560*/  ISETP.GE.AND P1, PT, R14, 0x2, PT ;  /* 0x000000020e00780c */ /* 0x000fe40003f26270 */
[C---:B------:R-:W-:Y:S02]  /*2570*/  ISETP.GT.AND P3, PT, R2.reuse, 0x8, !P2 ;  /* 0x000000080200780c */ /* 0x040fe40005764270 */
[----:B------:R-:W-:Y:S02]  /*2580*/  ISETP.GT.AND P4, PT, R2, 0x1, !P1 ;  /* 0x000000010200780c */ /* 0x000fe40004f84270 */
[----:B------:R-:W-:Y:S02]  /*2590*/  ISETP.LT.OR P3, PT, R0, 0x9, P3 ;  /* 0x000000090000780c */ /* 0x000fe40001f61670 */
[----:B------:R-:W-:-:S02]  /*25a0*/  ISETP.GE.AND P5, PT, R14, 0x11, PT ;  /* 0x000000110e00780c */ /* 0x000fc40003fa6270 */
[----:B------:R-:W-:Y:S02]  /*25b0*/  ISETP.LT.OR P4, PT, R0, 0x2, P4 ;  /* 0x000000020000780c */ /* 0x000fe40002781670 */
[----:B------:R-:W-:Y:S02]  /*25c0*/  FSEL R28, R28, -INF , !P3 ;  /* 0xff8000001c1c7808 */ /* 0x000fe40005800000 */
[----:B------:R-:W-:Y:S02]  /*25d0*/  ISETP.GT.AND P3, PT, R2, 0x10, !P5 ;  /* 0x000000100200780c */ /* 0x000fe40006f64270 */
[----:B------:R-:W-:Y:S02]  /*25e0*/  ISETP.GE.AND P6, PT, R14, 0xa, PT ;  /* 0x0000000a0e00780c */ /* 0x000fe40003fc6270 */
[----:B------:R-:W-:Y:S02]  /*25f0*/  FSEL R72, R25, -INF , !P4 ;  /* 0xff80000019487808 */ /* 0x000fe40006000000 */
[----:B------:R-:W-:-:S02]  /*2600*/  P2R R25, PR, RZ, 0x20 ;  /* 0x00000020ff197803 */ /* 0x000fc40000000000 */
[----:B------:R-:W-:Y:S02]  /*2610*/  ISETP.LT.OR P3, PT, R0, 0x11, P3 ;  /* 0x000000110000780c */ /* 0x000fe40001f61670 */
[----:B------:R-:W-:Y:S02]  /*2620*/  ISETP.GT.AND P4, PT, R2, 0x9, !P6 ;  /* 0x000000090200780c */ /* 0x000fe40007784270 */
[----:B------:R-:W-:Y:S02]  /*2630*/  ISETP.GE.AND P5, PT, R14, 0x12, PT ;  /* 0x000000120e00780c */ /* 0x000fe40003fa6270 */
[----:B------:R-:W-:Y:S02]  /*2640*/  FSEL R32, R32, -INF , !P3 ;  /* 0xff80000020207808 */ /* 0x000fe40005800000 */
[----:B------:R-:W-:Y:S02]  /*2650*/  ISETP.LT.OR P4, PT, R0, 0xa, P4 ;  /* 0x0000000a0000780c */ /* 0x000fe40002781670 */
[----:B------:R-:W-:-:S02]  /*2660*/  ISETP.GT.AND P3, PT, R2, 0x11, !P5 ;  /* 0x000000110200780c */ /* 0x000fc40006f64270 */
[----:B------:R-:W-:Y:S02]  /*2670*/  FSEL R74, R29, -INF , !P4 ;  /* 0xff8000001d4a7808 */ /* 0x000fe40006000000 */
[----:B------:R-:W-:Y:S02]  /*2680*/  ISETP.LT.OR P3, PT, R0, 0x12, P3 ;  /* 0x000000120000780c */ /* 0x000fe40001f61670 */
[----:B------:R-:W-:Y:S02]  /*2690*/  ISETP.GE.AND P4, PT, R14, 0x19, PT ;  /* 0x000000190e00780c */ /* 0x000fe40003f86270 */
[----:B------:R-:W-:Y:S02]  /*26a0*/  FSEL R76, R33, -INF , !P3 ;  /* 0xff800000214c7808 */ /* 0x000fe40005800000 */
[----:B------:R-:W-:Y:S02]  /*26b0*/  ISETP.GT.AND P3, PT, R2, 0x18, !P4 ;  /* 0x000000180200780c */ /* 0x000fe40006764270 */
[----:B------:R-:W-:-:S02]  /*26c0*/  P2R R33, PR, RZ, 0x10 ;  /* 0x00000010ff217803 */ /* 0x000fc40000000000 */
[----:B------:R-:W-:Y:S02]  /*26d0*/  ISETP.LT.OR P3, PT, R0, 0x19, P3 ;  /* 0x000000190000780c */ /* 0x000fe40001f61670 */
[----:B------:R-:W-:Y:S02]  /*26e0*/  ISETP.GE.AND P4, PT, R14, 0x1a, PT ;  /* 0x0000001a0e00780c */ /* 0x000fe40003f86270 */
[----:B------:R-:W-:Y:S02]  /*26f0*/  FSEL R36, R36, -INF , !P3 ;  /* 0xff80000024247808 */ /* 0x000fe40005800000 */
[----:B------:R-:W-:Y:S02]  /*2700*/  ISETP.GT.AND P3, PT, R2, 0x19, !P4 ;  /* 0x000000190200780c */ /* 0x000fe40006764270 */
[----:B------:R-:W-:Y:S02]  /*2710*/  P2R R73, PR, RZ, 0x10 ;  /* 0x00000010ff497803 */ /* 0x000fe40000000000 */
[----:B------:R-:W-:-:S02]  /*2720*/  ISETP.LT.OR P3, PT, R0, 0x1a, P3 ;  /* 0x0000001a0000780c */ /* 0x000fc40001f61670 */
[----:B------:R-:W-:Y:S02]  /*2730*/  ISETP.GE.AND P4, PT, R14, 0x21, PT ;  /* 0x000000210e00780c */ /* 0x000fe40003f86270 */
[----:B------:R-:W-:Y:S02]  /*2740*/  FSEL R78, R37, -INF , !P3 ;  /* 0xff800000254e7808 */ /* 0x000fe40005800000 */
[----:B------:R-:W-:Y:S02]  /*2750*/  ISETP.GT.AND P3, PT, R2, 0x20, !P4 ;  /* 0x000000200200780c */ /* 0x000fe40006764270 */
[----:B------:R-:W-:Y:S02]  /*2760*/  P2R R37, PR, RZ, 0x10 ;  /* 0x00000010ff257803 */ /* 0x000fe40000000000 */
[----:B------:R-:W-:Y:S02]  /*2770*/  ISETP.LT.OR P3, PT, R0, 0x21, P3 ;  /* 0x000000210000780c */ /* 0x000fe40001f61670 */
[----:B------:R-:W-:-:S02]  /*2780*/  ISETP.GE.AND P4, PT, R14, 0x22, PT ;  /* 0x000000220e00780c */ /* 0x000fc40003f86270 */
[----:B------:R-:W-:Y:S02]  /*2790*/  FSEL R40, R40, -INF , !P3 ;  /* 0xff80000028287808 */ /* 0x000fe40005800000 */
[----:B------:R-:W-:Y:S02]  /*27a0*/  ISETP.GT.AND P3, PT, R2, 0x21, !P4 ;  /* 0x000000210200780c */ /* 0x000fe40006764270 */
[----:B------:R-:W-:Y:S02]  /*27b0*/  P2R R75, PR, RZ, 0x10 ;  /* 0x00000010ff4b7803 */ /* 0x000fe40000000000 */
[----:B------:R-:W-:Y:S02]  /*27c0*/  ISETP.LT.OR P3, PT, R0, 0x22, P3 ;  /* 0x000000220000780c */ /* 0x000fe40001f61670 */
[----:B------:R-:W-:Y:S02]  /*27d0*/  ISETP.GE.AND P4, PT, R14, 0x29, PT ;  /* 0x000000290e00780c */ /* 0x000fe40003f86270 */
[----:B------:R-:W-:-:S02]  /*27e0*/  FSEL R80, R41, -INF , !P3 ;  /* 0xff80000029507808 */ /* 0x000fc40005800000 */
[----:B------:R-:W-:Y:S02]  /*27f0*/  ISETP.GT.AND P3, PT, R2, 0x28, !P4 ;  /* 0x000000280200780c */ /* 0x000fe40006764270 */
[----:B------:R-:W-:Y:S02]  /*2800*/  P2R R41, PR, RZ, 0x10 ;  /* 0x00000010ff297803 */ /* 0x000fe40000000000 */
[----:B------:R-:W-:Y:S02]  /*2810*/  ISETP.LT.OR P3, PT, R0, 0x29, P3 ;  /* 0x000000290000780c */ /* 0x000fe40001f61670 */
[----:B------:R-:W-:Y:S02]  /*2820*/  ISETP.GE.AND P4, PT, R14, 0x2a, PT ;  /* 0x0000002a0e00780c */ /* 0x000fe40003f86270 */
[----:B------:R-:W-:Y:S02]  /*2830*/  FSEL R44, R44, -INF , !P3 ;  /* 0xff8000002c2c7808 */ /* 0x000fe40005800000 */
[----:B------:R-:W-:-:S02]  /*2840*/  ISETP.GT.AND P3, PT, R2, 0x29, !P4 ;  /* 0x000000290200780c */ /* 0x000fc40006764270 */
[----:B------:R-:W-:Y:S02]  /*2850*/  P2R R77, PR, RZ, 0x10 ;  /* 0x00000010ff4d7803 */ /* 0x000fe40000000000 */
        /* <DEDUP_REMOVED lines=41> */
[----:B------:R-:W-:Y:S02]  /*2af0*/  P2R R29, PR, RZ, 0x20 ;  /* 0x00000020ff1d7803 */ /* 0x000fe40000000000 */
[----:B------:R-:W-:Y:S02]  /*2b00*/  FSEL R90, R61, -INF , !P3 ;  /* 0xff8000003d5a7808 */ /* 0x000fe40005800000 */
[----:B------:R-:W-:Y:S02]  /*2b10*/  ISETP.GE.AND P3, PT, R14, 0x51, PT ;  /* 0x000000510e00780c */ /* 0x000fe40003f66270 */
[----:B------:R-:W-:Y:S02]  /*2b20*/  P2R R21, PR, RZ, 0x40 ;  /* 0x00000040ff157803 */ /* 0x000fe40000000000 */
[----:B------:R-:W-:Y:S02]  /*2b30*/  ISETP.GT.AND P4, PT, R2, 0x50, !P3 ;  /* 0x000000500200780c */ /* 0x000fe40005f84270 */
[----:B------:R-:W-:-:S02]  /*2b40*/  R2UR UR4, R18 ;  /* 0x00000000120472ca */ /* 0x000fc400000e0000 */
[----:B------:R-:W-:-:S04]  /*2b50*/  ISETP.LT.OR P4, PT, R0, 0x51, P4 ;  /* 0x000000510000780c */ /* 0x000fc80002781670 */
[----:B------:R-:W-:Y:S02]  /*2b60*/  FSEL R64, R64, -INF , !P4 ;  /* 0xff80000040407808 */ /* 0x000fe40006000000 */
[----:B------:R-:W-:-:S04]  /*2b70*/  ISETP.GE.AND P4, PT, R14, 0x52, PT ;  /* 0x000000520e00780c */ /* 0x000fc80003f86270 */
[----:B------:R-:W-:Y:S01]  /*2b80*/  ISETP.GT.AND P5, PT, R2, 0x51, !P4 ;  /* 0x000000510200780c */ /* 0x000fe200067a4270 */
[----:B------:R-:W-:-:S03]  /*2b90*/  UISETP.NE.AND UP0, UPT, UR4, URZ, UPT ;  /* 0x0000003f0400728c */ /* 0x000fc6000bf05270 */
[----:B------:R-:W-:-:S04]  /*2ba0*/  ISETP.LT.OR P5, PT, R0, 0x52, P5 ;  /* 0x000000520000780c */ /* 0x000fc80002fa1670 */
[----:B------:R-:W-:Y:S02]  /*2bb0*/  FSEL R92, R65, -INF , !P5 ;  /* 0xff800000415c7808 */ /* 0x000fe40006800000 */
[----:B------:R-:W-:-:S04]  /*2bc0*/  ISETP.GE.AND P5, PT, R14, 0x59, PT ;  /* 0x000000590e00780c */ /* 0x000fc80003fa6270 */
[----:B------:R-:W-:-:S04]  /*2bd0*/  ISETP.GT.AND P6, PT, R2, 0x58, !P5 ;  /* 0x000000580200780c */ /* 0x000fc80006fc4270 */
[----:B------:R-:W-:-:S04]  /*2be0*/  ISETP.LT.OR P6, PT, R0, 0x59, P6 ;  /* 0x000000590000780c */ /* 0x000fc800037c1670 */
[----:B------:R-:W-:Y:S02]  /*2bf0*/  FSEL R68, R68, -INF , !P6 ;  /* 0xff80000044447808 */ /* 0x000fe40007000000 */
[----:B------:R-:W-:-:S04]  /*2c00*/  ISETP.GE.AND P6, PT, R14, 0x1, PT ;  /* 0x000000010e00780c */ /* 0x000fc80003fc6270 */
[----:B------:R-:W-:Y:S02]  /*2c10*/  P2R R15, PR, RZ, 0x40 ;  /* 0x00000040ff0f7803 */ /* 0x000fe40000000000 */
[----:B------:R-:W-:-:S04]  /*2c20*/  ISETP.GT.AND P6, PT, R2, RZ, !P6 ;  /* 0x000000ff0200720c */ /* 0x000fc800077c4270 */
[----:B------:R-:W-:-:S04]  /*2c30*/  ISETP.LT.OR P6, PT, R0, 0x1, P6 ;  /* 0x000000010000780c */ /* 0x000fc800037c1670 */
[----:B------:R-:W-:Y:S02]  /*2c40*/  FSEL R24, R24, -INF , !P6 ;  /* 0xff80000018187808 */ /* 0x000fe40007000000 */
[----:B------:R-:W-:-:S04]  /*2c50*/  ISETP.GE.AND P6, PT, R14, 0x5a, PT ;  /* 0x0000005a0e00780c */ /* 0x000fc80003fc6270 */
[----:B------:R-:W-:Y:S02]  /*2c60*/  P2R R61, PR, RZ, 0x40 ;  /* 0x00000040ff3d7803 */ /* 0x000fe40000000000 */
[----:B------:R-:W-:-:S04]  /*2c70*/  ISETP.GT.AND P6, PT, R2, 0x59, !P6 ;  /* 0x000000590200780c */ /* 0x000fc800077c4270 */
[----:B------:R-:W-:Y:S02]  /*2c80*/  ISETP.LT.OR P6, PT, R0, 0x5a, P6 ;  /* 0x0000005a0000780c */ /* 0x000fe400037c1670 */
[----:B------:R-:W0:Y:S02]  /*2c90*/  SHFL.IDX PT, R0, R3, 0x1, 0x1c1f ;  /* 0x003c1f0003007f89 */ /* 0x000e2400000e0000 */
[----:B------:R-:W-:Y:S02]  /*2ca0*/  FSEL R94, R69, -INF , !P6 ;  /* 0xff800000455e7808 */ /* 0x000fe40007000000 */
[----:B------:R-:W-:Y:S02]  /*2cb0*/  PLOP3.LUT P6, PT, PT, PT, UP0, 0x40, 0x0 ;  /* 0x000000000000781c */ /* 0x000fe40003fce808 */
[----:B0-----:R-:W-:Y:S01]  /*2cc0*/  VIADDMNMX R2, R0, R9, R8, PT ;  /* 0x0000000900027246 */ /* 0x001fe20003800108 */
[----:B------:R-:W-:-:S10]  /*2cd0*/  IMAD.IADD R4, R13, 0x1, R0 ;  /* 0x000000010d047824 */ /* 0x000fd400078e0200 */
[----:B------:R-:W-:Y:S05]  /*2ce0*/  @P6 BRA `(.L_x_990) ;  /* 0x00000000005c6947 */ /* 0x000fea0003800000 */
        /* <DEDUP_REMOVED lines=13> */
.L_x_992:
[----:B------:R-:W-:Y:S02]  /*2dc0*/  ULDC UR4, c[0x0][0x9e4] ;  /* 0x0002790000047ab9 */ /* 0x000fe40000000800 */
[----:B------:R-:W-:-:S05]  /*2dd0*/  IMAD.U32 R5, RZ, RZ, UR4 ;  /* 0x00000004ff057e24 */ /* 0x000fca000f8e00ff */
[----:B------:R-:W-:-:S13]  /*2de0*/  ISETP.NE.AND P6, PT, R5, 0x1, PT ;  /* 0x000000010500780c */ /* 0x000fda0003fc5270 */
[----:B------:R-:W0:Y:S02]  /*2df0*/  @P6 LDC.64 R8, c[0x0][0x9e8] ;  /* 0x00027a00ff086b82 */ /* 0x000e240000000a00 */
[----:B0-----:R-:W-:-:S05]  /*2e00*/  @P6 IMAD.HI.U32 R0, R3, R8, RZ ;  /* 0x0000000803006227 */ /* 0x001fca00078e00ff */
[----:B------:R-:W-:-:S07]  /*2e10*/  @P6 SHF.R.U32.HI R3, RZ, R9, R0 ;  /* 0x00000009ff036219 */ /* 0x000fce0000011600 */
.L_x_993:
[----:B------:R-:W-:Y:S05]  /*2e20*/  BSYNC B0 ;  /* 0x0000000000007941 */ /* 0x000fea0003800000 */
.L_x_991:
[----:B------:R-:W-:-:S05]  /*2e30*/  IMAD R3, R3, R5, R20 ;  /* 0x0000000503037224 */ /* 0x000fca00078e0214 */
[----:B------:R-:W-:Y:S02]  /*2e40*/  VIADDMNMX R2, R3, R5, R2, PT ;  /* 0x0000000503027246 */ /* 0x000fe40003800102 */
[----:B------:R-:W-:-:S07]  /*2e50*/  VIMNMX R4, R4, R3, !PT ;  /* 0x0000000304047248 */ /* 0x000fce0007fe0100 */
.L_x_990:
[C---:B------:R-:W-:Y:S02]  /*2e60*/  ISETP.GT.AND P1, PT, R4.reuse, 0x1, !P1 ;  /* 0x000000010400780c */ /* 0x040fe40004f24270 */
[----:B------:R-:W-:Y:S02]  /*2e70*/  ISETP.GT.AND P2, PT, R4, 0x8, !P2 ;  /* 0x000000080400780c */ /* 0x000fe40005744270 */
[C---:B------:R-:W-:Y:S02]  /*2e80*/  ISETP.LT.OR P1, PT, R2.reuse, 0x2, P1 ;  /* 0x000000020200780c */ /* 0x040fe40000f21670 */
[----:B------:R-:W-:Y:S02]  /*2e90*/  ISETP.LT.OR P2, PT, R2, 0x9, P2 ;  /* 0x000000090200780c */ /* 0x000fe40001741670 */
[----:B------:R-:W-:Y:S02]  /*2ea0*/  FSEL R27, R27, -INF , !P1 ;  /* 0xff8000001b1b7808 */ /* 0x000fe40004800000 */
[----:B------:R-:W-:-:S02]  /*2eb0*/  ISETP.NE.AND P1, PT, R21, RZ, PT ;  /* 0x000000ff1500720c */ /* 0x000fc40003f25270 */
[----:B------:R-:W-:Y:S02]  /*2ec0*/  FSEL R9, R30, -INF , !P2 ;  /* 0xff8000001e097808 */ /* 0x000fe40005000000 */
[----:B------:R-:W-:Y:S02]  /*2ed0*/  ISETP.GT.AND P1, PT, R4, 0x9, !P1 ;  /* 0x000000090400780c */ /* 0x000fe40004f24270 */
[----:B------:R-:W-:Y:S02]  /*2ee0*/  ISETP.NE.AND P2, PT, R29, RZ, PT ;  /* 0x000000ff1d00720c */ /* 0x000fe40003f45270 */
[----:B------:R-:W-:Y:S02]  /*2ef0*/  ISETP.LT.OR P1, PT, R2, 0xa, P1 ;  /* 0x0000000a0200780c */ /* 0x000fe40000f21670 */
[----:B------:R-:W-:Y:S02]  /*2f00*/  ISETP.NE.AND P6, PT, R33, RZ, PT ;  /* 0x000000ff2100720c */ /* 0x000fe40003fc5270 */
[----:B------:R-:W-:-:S02]  /*2f10*/  FSEL R31, R31, -INF , !P1 ;  /* 0xff8000001f1f7808 */ /* 0x000fc40004800000 */
[----:B------:R-:W-:Y:S02]  /*2f20*/  ISETP.NE.AND P1, PT, R25, RZ, PT ;  /* 0x000000ff1900720c */ /* 0x000fe40003f25270 */
[----:B------:R-:W-:Y:S02]  /*2f30*/  FMNMX.FTZ R0, R24, R72, !PT ;  /* 0x0000004818007209 */ /* 0x000fe40007810000 */
[----:B------:R-:W-:Y:S02]  /*2f40*/  ISETP.GT.AND P1, PT, R4, 0x10, !P1 ;  /* 0x000000100400780c */ /* 0x000fe40004f24270 */
[----:B------:R-:W-:Y:S02]  /*2f50*/  FMNMX.FTZ R0, R28, R0, !PT ;  /* 0x000000001c007209 */ /* 0x000fe40007810000 */
[----:B------:R-:W-:Y:S02]  /*2f60*/  ISETP.LT.OR P1, PT, R2, 0x11, P1 ;  /* 0x000000110200780c */ /* 0x000fe40000f21670 */
[----:B------:R-:W-:-:S02]  /*2f70*/  FMNMX.FTZ R0, R74, R0, !PT ;  /* 0x000000004a007209 */ /* 0x000fc40007810000 */
[----:B------:R-:W-:Y:S02]  /*2f80*/  FSEL R13, R34, -INF , !P1 ;  /* 0xff800000220d7808 */ /* 0x000fe40004800000 */
[----:B------:R-:W-:Y:S02]  /*2f90*/  ISETP.GT.AND P1, PT, R4, 0x11, !P2 ;  /* 0x000000110400780c */ /* 0x000fe40005724270 */
[----:B------:R-:W-:Y:S02]  /*2fa0*/  FMNMX.FTZ R0, R32, R0, !PT ;  /* 0x0000000020007209 */ /* 0x000fe40007810000 */
[----:B------:R-:W-:Y:S02]  /*2fb0*/  ISETP.LT.OR P1, PT, R2, 0x12, P1 ;  /* 0x000000120200780c */ /* 0x000fe40000f21670 */
[----:B------:R-:W-:Y:S02]  /*2fc0*/  FMNMX.FTZ R0, R76, R0, !PT ;  /* 0x000000004c007209 */ /* 0x000fe40007810000 */
[----:B------:R-:W-:-:S02]  /*2fd0*/  FSEL R35, R35, -INF , !P1 ;  /* 0xff80000023237808 */ /* 0x000fc40004800000 */
[----:B------:R-:W-:Y:S02]  /*2fe0*/  ISETP.GT.AND P1, PT, R4, 0x18, !P6 ;  /* 0x000000180400780c */ /* 0x000fe40007724270 */
[----:B------:R-:W-:Y:S02]  /*2ff0*/  ISETP.NE.AND P6, PT, R15, RZ, PT ;  /* 0x000000ff0f00720c */ /* 0x000fe40003fc5270 */
[----:B------:R-:W-:Y:S02]  /*3000*/  ISETP.LT.OR P1, PT, R2, 0x19, P1 ;  /* 0x000000190200780c */ /* 0x000fe40000f21670 */
[----:B------:R-:W-:Y:S02]  /*3010*/  FMNMX.FTZ R0, R36, R0, !PT ;  /* 0x0000000024007209 */ /* 0x000fe40007810000 */
[----:B------:R-:W-:Y:S02]  /*3020*/  FSEL R15, R38, -INF , !P1 ;  /* 0xff800000260f7808 */ /* 0x000fe40004800000 */
[----:B------:R-:W-:-:S02]  /*3030*/  ISETP.NE.AND P1, PT, R73, RZ, PT ;  /* 0x000000ff4900720c */ /* 0x000fc40003f25270 */
[----:B------:R-:W-:Y:S02]  /*3040*/  FMNMX.FTZ R0, R78, R0, !PT ;  /* 0x000000004e007209 */ /* 0x000fe40007810000 */
[----:B------:R-:W-:Y:S02]  /*3050*/  ISETP.GT.AND P1, PT, R4, 0x19, !P1 ;  /* 0x000000190400780c */ /* 0x000fe40004f24270 */
[----:B------:R-:W-:Y:S02]  /*3060*/  FMNMX.FTZ R0, R40, R0, !PT ;  /* 0x0000000028007209 */ /* 0x000fe40007810000 */
[----:B------:R-:W-:Y:S02]  /*3070*/  ISETP.LT.OR P1, PT, R2, 0x1a, P1 ;  /* 0x0000001a0200780c */ /* 0x000fe40000f21670 */
[----:B------:R-:W-:Y:S02]  /*3080*/  FMNMX.FTZ R0, R80, R0, !PT ;  /* 0x0000000050007209 */ /* 0x000fe40007810000 */
        /* <DEDUP_REMOVED lines=8> */
[----:B------:R-:W-:Y:S02]  /*3110*/  ISETP.NE.AND P1, PT, R75, RZ, PT ;  /* 0x000000ff4b00720c */ /* 0x000fe40003f25270 */
[----:B------:R-:W-:Y:S02]  /*3120*/  FMNMX.FTZ R0, R84, R0, !PT ;  /* 0x0000000054007209 */ /* 0x000fe40007810000 */
[----:B------:R-:W-:Y:S02]  /*3130*/  ISETP.GT.AND P1, PT, R4, 0x21, !P1 ;  /* 0x000000210400780c */ /* 0x000fe40004f24270 */
[----:B------:R-:W-:Y:S02]  /*3140*/  FMNMX.FTZ R0, R52, R0, !PT ;  /* 0x0000000034007209 */ /* 0x000fe40007810000 */
[----:B------:R-:W-:-:S02]  /*3150*/  ISETP.LT.OR P1, PT, R2, 0x22, P1 ;  /* 0x000000220200780c */ /* 0x000fc40000f21670 */
[----:B------:R-:W-:Y:S02]  /*3160*/  FMNMX.FTZ R0, R86, R0, !PT ;  /* 0x0000000056007209 */ /* 0x000fe40007810000 */
[----:B------:R-:W-:Y:S02]  /*3170*/  FSEL R43, R43, -INF , !P1 ;  /* 0xff8000002b2b7808 */ /* 0x000fe40004800000 */
[----:B------:R-:W-:Y:S02]  /*3180*/  ISETP.NE.AND P1, PT, R41, RZ, PT ;  /* 0x000000ff2900720c */ /* 0x000fe40003f25270 */
[----:B------:R-:W-:Y:S02]  /*3190*/  FMNMX.FTZ R0, R56, R0, !PT ;  /* 0x0000000038007209 */ /* 0x000fe40007810000 */
[----:B------:R-:W-:Y:S02]  /*31a0*/  ISETP.GT.AND P1, PT, R4, 0x28, !P1 ;  /* 0x000000280400780c */ /* 0x000fe40004f24270 */
[----:B------:R-:W-:-:S02]  /*31b0*/  FMNMX.FTZ R0, R88, R0, !PT ;  /* 0x0000000058007209 */ /* 0x000fc40007810000 */
[----:B------:R-:W-:Y:S02]  /*31c0*/  ISETP.LT.OR P1, PT, R2, 0x29, P1 ;  /* 0x000000290200780c */ /* 0x000fe40000f21670 */
[----:B------:R-:W-:Y:S02]  /*31d0*/  FMNMX.FTZ R0, R60, R0, !PT ;  /* 0x000000003c007209 */ /* 0x000fe40007810000 */
[----:B------:R-:W-:Y:S02]  /*31e0*/  FSEL R25, R46, -INF , !P1 ;  /* 0xff8000002e197808 */ /* 0x000fe40004800000 */
[----:B------:R-:W-:Y:S02]  /*31f0*/  ISETP.NE.AND P1, PT, R77, RZ, PT ;  /* 0x000000ff4d00720c */ /* 0x000fe40003f25270 */
[----:B------:R-:W-:Y:S02]  /*3200*/  FMNMX.FTZ R0, R90, R0, !PT ;  /* 0x000000005a007209 */ /* 0x000fe40007810000 */
[----:B------:R-:W-:-:S02]  /*3210*/  ISETP.GT.AND P1, PT, R4, 0x29, !P1 ;  /* 0x000000290400780c */ /* 0x000fc40004f24270 */
[----:B------:R-:W-:Y:S02]  /*3220*/  FMNMX.FTZ R0, R64, R0, !PT ;  /* 0x0000000040007209 */ /* 0x000fe40007810000 */
[----:B------:R-:W-:Y:S02]  /*3230*/  ISETP.LT.OR P1, PT, R2, 0x2a, P1 ;  /* 0x0000002a0200780c */ /* 0x000fe40000f21670 */
[----:B------:R-:W-:Y:S02]  /*3240*/  FMNMX.FTZ R0, R92, R0, !PT ;  /* 0x000000005c007209 */ /* 0x000fe40007810000 */
[----:B------:R-:W-:Y:S02]  /*3250*/  FSEL R47, R47, -INF , !P1 ;  /* 0xff8000002f2f7808 */ /* 0x000fe40004800000 */
[----:B------:R-:W-:Y:S02]  /*3260*/  ISETP.NE.AND P1, PT, R45, RZ, PT ;  /* 0x000000ff2d00720c */ /* 0x000fe40003f25270 */
[----:B------:R-:W-:-:S02]  /*3270*/  FMNMX.FTZ R0, R68, R0, !PT ;  /* 0x0000000044007209 */ /* 0x000fc40007810000 */
[----:B------:R-:W-:Y:S02]  /*3280*/  ISETP.GT.AND P1, PT, R4, 0x30, !P1 ;  /* 0x000000300400780c */ /* 0x000fe40004f24270 */
[----:B------:R-:W-:Y:S02]  /*3290*/  FMNMX.FTZ R8, R94, R0, !PT ;  /* 0x000000005e087209 */ /* 0x000fe40007810000 */
[----:B------:R-:W-:Y:S02]  /*32a0*/  ISETP.LT.OR P1, PT, R2, 0x31, P1 ;  /* 0x000000310200780c */ /* 0x000fe40000f21670 */
[----:B------:R-:W-:Y:S01]  /*32b0*/  ISETP.NE.AND P2, PT, R53, RZ, PT ;  /* 0x000000ff3500720c */ /* 0x000fe20003f45270 */
[----:B------:R-:W0:Y:S01]  /*32c0*/  SHFL.BFLY PT, R5, R8, 0x2, 0x1f ;  /* 0x0c401f0008057f89 */ /* 0x000e2200000e0000 */
[----:B------:R-:W-:Y:S02]  /*32d0*/  FSEL R29, R50, -INF , !P1 ;  /* 0xff800000321d7808 */ /* 0x000fe40004800000 */
[----:B------:R-:W-:-:S02]  /*32e0*/  ISETP.NE.AND P1, PT, R79, RZ, PT ;  /* 0x000000ff4f00720c */ /* 0x000fc40003f25270 */
[----:B------:R-:W-:Y:S02]  /*32f0*/  R2UR UR4, R18 ;  /* 0x00000000120472ca */ /* 0x000fe400000e0000 */
[C---:B------:R-:W-:Y:S02]  /*3300*/  ISETP.GT.AND P1, PT, R4.reuse, 0x31, !P1 ;  /* 0x000000310400780c */ /* 0x040fe40004f24270 */
[----:B------:R-:W-:Y:S02]  /*3310*/  ISETP.GT.AND P3, PT, R4, 0x50, !P3 ;  /* 0x000000500400780c */ /* 0x000fe40005f64270 */
[----:B------:R-:W-:Y:S02]  /*3320*/  ISETP.LT.OR P1, PT, R2, 0x32, P1 ;  /* 0x000000320200780c */ /* 0x000fe40000f21670 */
[----:B------:R-:W-:Y:S02]  /*3330*/  ISETP.GT.AND P4, PT, R4, 0x51, !P4 ;  /* 0x000000510400780c */ /* 0x000fe40006784270 */
[----:B------:R-:W-:-:S02]  /*3340*/  FSEL R51, R51, -INF , !P1 ;  /* 0xff80000033337808 */ /* 0x000fc40004800000 */
[----:B------:R-:W-:Y:S01]  /*3350*/  ISETP.NE.AND P1, PT, R49, RZ, PT ;  /* 0x000000ff3100720c */ /* 0x000fe20003f25270 */
[----:B------:R-:W-:Y:S01]  /*3360*/  UISETP.NE.AND UP0, UPT, UR4, URZ, UPT ;  /* 0x0000003f0400728c */ /* 0x000fe2000bf05270 */
[----:B------:R-:W-:Y:S02]  /*3370*/  ISETP.LT.OR P3, PT, R2, 0x51, P3 ;  /* 0x000000510200780c */ /* 0x000fe40001f61670 */
[C---:B------:R-:W-:Y:S01]  /*3380*/  ISETP.GT.AND P1, PT, R4.reuse, 0x38, !P1 ;  /* 0x000000380400780c */ /* 0x040fe20004f24270 */
[----:B------:R-:W-:Y:S01]  /*3390*/  ULDC UR4, c[0x0][0x988] ;  /* 0x0002620000047ab9 */ /* 0x000fe20000000800 */
[----:B------:R-:W-:Y:S01]  /*33a0*/  ISETP.GT.AND P5, PT, R4, 0x58, !P5 ;  /* 0x000000580400780c */ /* 0x000fe20006fa4270 */
[----:B------:R-:W-:Y:S01]  /*33b0*/  IMAD.U32 R0, RZ, RZ, UR4 ;  /* 0x00000004ff007e24 */ /* 0x000fe2000f8e00ff */
[----:B------:R-:W-:Y:S02]  /*33c0*/  ISETP.LT.OR P1, PT, R2, 0x39, P1 ;  /* 0x000000390200780c */ /* 0x000fe40000f21670 */
[----:B0-----:R-:W-:-:S02]  /*33d0*/  FMNMX.FTZ R14, R8, R5, !PT ;  /* 0x00000005080e7209 */ /* 0x001fc40007810000 */
[----:B------:R-:W-:Y:S02]  /*33e0*/  FSEL R33, R54, -INF , !P1 ;  /* 0xff80000036217808 */ /* 0x000fe40004800000 */
[----:B------:R-:W-:Y:S01]  /*33f0*/  ISETP.NE.AND P1, PT, R81, RZ, PT ;  /* 0x000000ff5100720c */ /* 0x000fe20003f25270 */
[----:B------:R-:W0:Y:S01]  /*3400*/  SHFL.BFLY PT, R5, R14, 0x1, 0x1f ;  /* 0x0c201f000e057f89 */ /* 0x000e2200000e0000 */
[----:B------:R-:W-:Y:S02]  /*3410*/  ISETP.LT.OR P4, PT, R2, 0x52, P4 ;  /* 0x000000520200780c */ /* 0x000fe40002781670 */
[----:B------:R-:W-:Y:S02]  /*3420*/  ISETP.GT.AND P1, PT, R4, 0x39, !P1 ;  /* 0x000000390400780c */ /* 0x000fe40004f24270 */
[----:B------:R-:W-:Y:S02]  /*3430*/  FSEL R45, R66, -INF , !P3 ;  /* 0xff800000422d7808 */ /* 0x000fe40005800000 */
[----:B------:R-:W-:-:S02]  /*3440*/  ISETP.LT.OR P1, PT, R2, 0x3a, P1 ;  /* 0x0000003a0200780c */ /* 0x000fc40000f21670 */
[----:B------:R-:W-:Y:S02]  /*3450*/  ISETP.LT.OR P5, PT, R2, 0x59, P5 ;  /* 0x000000590200780c */ /* 0x000fe40002fa1670 */
[----:B------:R-:W-:Y:S02]  /*3460*/  FSEL R55, R55, -INF , !P1 ;  /* 0xff80000037377808 */ /* 0x000fe40004800000 */
[----:B------:R-:W-:Y:S02]  /*3470*/  ISETP.GT.AND P1, PT, R4, 0x40, !P2 ;  /* 0x000000400400780c */ /* 0x000fe40005724270 */
[----:B------:R-:W-:Y:S02]  /*3480*/  ISETP.NE.AND P2, PT, R57, RZ, PT ;  /* 0x000000ff3900720c */ /* 0x000fe40003f45270 */
[----:B------:R-:W-:Y:S02]  /*3490*/  ISETP.LT.OR P1, PT, R2, 0x41, P1 ;  /* 0x000000410200780c */ /* 0x000fe40000f21670 */
[----:B------:R-:W-:-:S02]  /*34a0*/  ISETP.GT.AND P2, PT, R4, 0x49, !P2 ;  /* 0x000000490400780c */ /* 0x000fc40005744270 */
[----:B------:R-:W-:Y:S02]  /*34b0*/  FSEL R37, R58, -INF , !P1 ;  /* 0xff8000003a257808 */ /* 0x000fe40004800000 */
[----:B------:R-:W-:Y:S02]  /*34c0*/  ISETP.GT.AND P1, PT, R4, RZ, !P6 ;  /* 0x000000ff0400720c */ /* 0x000fe40007724270 */
[----:B0-----:R-:W-:Y:S02]  /*34d0*/  FMNMX.FTZ R5, R14, R5, !PT ;  /* 0x000000050e057209 */ /* 0x001fe40007810000 */
[----:B------:R-:W-:Y:S02]  /*34e0*/  ISETP.LT.OR P1, PT, R2, 0x1, P1 ;  /* 0x000000010200780c */ /* 0x000fe40000f21670 */
[----:B------:R-:W-:Y:S01]  /*34f0*/  ISETP.NE.AND P6, PT, R83, RZ, PT ;  /* 0x000000ff5300720c */ /* 0x000fe20003fc5270 */
[----:B------:R-:W-:Y:S01]  /*3500*/  FMUL.FTZ R20, R5, R0 ;  /* 0x0000000005147220 */ /* 0x000fe20000410000 */
[----:B------:R-:W-:-:S02]  /*3510*/  FSEL R3, R26, -INF , !P1 ;  /* 0xff8000001a037808 */ /* 0x000fc40004800000 */
[----:B------:R-:W-:Y:S02]  /*3520*/  FSETP.NEU.FTZ.AND P1, PT, R5, -INF , PT ;  /* 0xff8000000500780b */ /* 0x000fe40003f3d000 */
[----:B------:R-:W-:Y:S02]  /*3530*/  FMNMX.FTZ R8, R3, R27, !PT ;  /* 0x0000001b03087209 */ /* 0x000fe40007810000 */
[----:B------:R-:W-:Y:S02]  /*3540*/  FSEL R57, R20, RZ, P1 ;  /* 0x000000ff14397208 */ /* 0x000fe40000800000 */
[----:B------:R-:W-:Y:S02]  /*3550*/  FMNMX.FTZ R8, R9, R8, !PT ;  /* 0x0000000809087209 */ /* 0x000fe40007810000 */
[----:B------:R-:W-:Y:S01]  /*3560*/  ISETP.GT.AND P1, PT, R4, 0x41, !P6 ;  /* 0x000000410400780c */ /* 0x000fe20007724270 */
[--C-:B------:R-:W-:Y:S01]  /*3570*/  FFMA.FTZ R14, R24, R0, -R57.reuse ;  /* 0x00000000180e7223 */ /* 0x100fe20000010839 */
[----:B------:R-:W-:Y:S01]  /*3580*/  FMNMX.FTZ R8, R31, R8, !PT ;  /* 0x000000081f087209 */ /* 0x000fe20007810000 */
[-CC-:B------:R-:W-:Y:S01]  /*3590*/  FFMA.FTZ R20, R72, R0.reuse, -R57.reuse ;  /* 0x0000000048147223 */ /* 0x180fe20000010839 */
[----:B------:R-:W-:Y:S01]  /*35a0*/  ISETP.LT.OR P1, PT, R2, 0x42, P1 ;  /* 0x000000420200780c */ /* 0x000fe20000f21670 */
[--C-:B------:R-:W-:Y:S01]  /*35b0*/  FFMA.FTZ R24, R28, R0, -R57.reuse ;  /* 0x000000001c187223 */ /* 0x100fe20000010839 */
[----:B------:R-:W-:Y:S01]  /*35c0*/  FMNMX.FTZ R8, R13, R8, !PT ;  /* 0x000000080d087209 */ /* 0x000fe20007810000 */
[----:B------:R-:W-:Y:S01]  /*35d0*/  MUFU.EX2 R14, R14 ;  /* 0x0000000e000e7308 */ /* 0x000fe20000000800 */
[----:B------:R-:W-:Y:S01]  /*35e0*/  FSEL R59, R59, -INF , !P1 ;  /* 0xff8000003b3b7808 */ /* 0x000fe20004800000 */
[--C-:B------:R-:W-:Y:S01]  /*35f0*/  FFMA.FTZ R26, R74, R0, -R57.reuse ;  /* 0x000000004a1a7223 */ /* 0x100fe20000010839 */
[----:B------:R-:W-:Y:S01]  /*3600*/  FMNMX.FTZ R8, R35, R8, !PT ;  /* 0x0000000823087209 */ /* 0x000fe20007810000 */
[-CC-:B------:R-:W-:Y:S01]  /*3610*/  FFMA.FTZ R28, R32, R0.reuse, -R57.reuse ;  /* 0x00000000201c7223 */ /* 0x180fe20000010839 */
[----:B------:R-:W-:Y:S01]  /*3620*/  ISETP.NE.AND P1, PT, R85, RZ, PT ;  /* 0x000000ff5500720c */ /* 0x000fe20003f25270 */
[--C-:B------:R-:W-:Y:S01]  /*3630*/  FFMA.FTZ R34, R84, R0, -R57.reuse ;  /* 0x0000000054227223 */ /* 0x100fe20000010839 */
[----:B------:R-:W-:Y:S01]  /*3640*/  FMNMX.FTZ R8, R15, R8, !PT ;  /* 0x000000080f087209 */ /* 0x000fe20007810000 */
[----:B------:R-:W-:Y:S01]  /*3650*/  MUFU.EX2 R24, R24 ;  /* 0x0000001800187308 */ /* 0x000fe20000000800 */
[----:B------:R-:W-:Y:S01]  /*3660*/  ISETP.GT.AND P1, PT, R4, 0x48, !P1 ;  /* 0x000000480400780c */ /* 0x000fe20004f24270 */
[--C-:B------:R-:W-:Y:S01]  /*3670*/  FFMA.FTZ R42, R92, R0, -R57.reuse ;  /* 0x000000005c2a7223 */ /* 0x100fe20000010839 */
[----:B------:R-:W-:Y:S01]  /*3680*/  FMNMX.FTZ R8, R39, R8, !PT ;  /* 0x0000000827087209 */ /* 0x000fe20007810000 */
[-CC-:B------:R-:W-:Y:S01]  /*3690*/  FFMA.FTZ R30, R82, R0.reuse, -R57.reuse ;  /* 0x00000000521e7223 */ /* 0x180fe20000010839 */
[----:B------:R-:W-:Y:S01]  /*36a0*/  ISETP.LT.OR P1, PT, R2, 0x49, P1 ;  /* 0x000000490200780c */ /* 0x000fe20000f21670 */
[--C-:B------:R-:W-:Y:S01]  /*36b0*/  FFMA.FTZ R32, R48, R0, -R57.reuse ;  /* 0x0000000030207223 */ /* 0x100fe20000010839 */
[----:B------:R-:W-:Y:S01]  /*36c0*/  FMNMX.FTZ R8, R21, R8, !PT ;  /* 0x0000000815087209 */ /* 0x000fe20007810000 */
[----:B------:R0:W-:Y:S01]  /*36d0*/  MUFU.EX2 R65, R26 ;  /* 0x0000001a00417308 */ /* 0x0001e20000000800 */
[----:B------:R-:W-:Y:S01]  /*36e0*/  ISETP.LT.OR P2, PT, R2, 0x4a, P2 ;  /* 0x0000004a0200780c */ /* 0x000fe20001741670 */
[----:B------:R-:W-:Y:S01]  /*36f0*/  FFMA.FTZ R38, R86, R0, -R57 ;  /* 0x0000000056267223 */ /* 0x000fe20000010839 */
[----:B------:R-:W-:-:S02]  /*3700*/  FMNMX.FTZ R8, R43, R8, !PT ;  /* 0x000000082b087209 */ /* 0x000fc40007810000 */
[----:B------:R-:W-:Y:S02]  /*3710*/  FSEL R41, R62, -INF , !P1 ;  /* 0xff8000003e297808 */ /* 0x000fe40004800000 */
[----:B------:R-:W-:Y:S01]  /*3720*/  FMNMX.FTZ R8, R25, R8, !PT ;  /* 0x0000000819087209 */ /* 0x000fe20007810000 */
[----:B------:R-:W-:Y:S01]  /*3730*/  MUFU.EX2 R28, R28 ;  /* 0x0000001c001c7308 */ /* 0x000fe20000000800 */
[----:B------:R-:W-:Y:S01]  /*3740*/  FSEL R63, R63, -INF , !P2 ;  /* 0xff8000003f3f7808 */ /* 0x000fe20005000000 */
[--C-:B0-----:R-:W-:Y:S01]  /*3750*/  FFMA.FTZ R26, R36, R0, -R57.reuse ;  /* 0x00000000241a7223 */ /* 0x101fe20000010839 */
[----:B------:R-:W-:Y:S01]  /*3760*/  FMNMX.FTZ R8, R47, R8, !PT ;  /* 0x000000082f087209 */ /* 0x000fe20007810000 */
[--C-:B------:R-:W-:Y:S01]  /*3770*/  FFMA.FTZ R36, R52, R0, -R57.reuse ;  /* 0x0000000034247223 */ /* 0x100fe20000010839 */
[----:B------:R-:W-:Y:S02]  /*3780*/  ISETP.NE.AND P6, PT, R61, RZ, PT ;  /* 0x000000ff3d00720c */ /* 0x000fe40003fc5270 */
[----:B------:R-:W-:Y:S01]  /*3790*/  FMNMX.FTZ R8, R29, R8, !PT ;  /* 0x000000081d087209 */ /* 0x000fe20007810000 */
[----:B------:R0:W1:Y:S01]  /*37a0*/  MUFU.EX2 R61, R20 ;  /* 0x00000014003d7308 */ /* 0x0000620000000800 */
[----:B------:R-:W-:Y:S01]  /*37b0*/  ISETP.GT.AND P6, PT, R4, 0x59, !P6 ;  /* 0x000000590400780c */ /* 0x000fe200077c4270 */
[----:B------:R-:W-:Y:S01]  /*37c0*/  FFMA.FTZ R4, R78, R0, -R57 ;  /* 0x000000004e047223 */ /* 0x000fe20000010839 */
[----:B------:R-:W-:-:S02]  /*37d0*/  FMNMX.FTZ R8, R51, R8, !PT ;  /* 0x0000000833087209 */ /* 0x000fc40007810000 */
[----:B------:R-:W-:Y:S02]  /*37e0*/  FSEL R67, R67, -INF , !P4 ;  /* 0xff80000043437808 */ /* 0x000fe40006000000 */
[----:B------:R-:W-:Y:S01]  /*37f0*/  FMNMX.FTZ R8, R33, R8, !PT ;  /* 0x0000000821087209 */ /* 0x000fe20007810000 */
[----:B------:R2:W-:Y:S01]  /*3800*/  MUFU.EX2 R73, R4 ;  /* 0x0000000400497308 */ /* 0x0005e20000000800 */
[----:B------:R-:W-:Y:S01]  /*3810*/  ISETP.LT.OR P6, PT, R2, 0x5a, P6 ;  /* 0x0000005a0200780c */ /* 0x000fe200037c1670 */
[--C-:B0-----:R-:W-:Y:S01]  /*3820*/  FFMA.FTZ R20, R76, R0, -R57.reuse ;  /* 0x000000004c147223 */ /* 0x101fe20000010839 */
[----:B------:R-:W-:Y:S01]  /*3830*/  FMNMX.FTZ R8, R55, R8, !PT ;  /* 0x0000000837087209 */ /* 0x000fe20007810000 */
[-CC-:B------:R-:W-:Y:S01]  /*3840*/  FFMA.FTZ R2, R44, R0.reuse, -R57.reuse ;  /* 0x000000002c027223 */ /* 0x180fe20000010839 */
[----:B------:R-:W-:Y:S01]  /*3850*/  FSEL R49, R70, -INF , !P5 ;  /* 0xff80000046317808 */ /* 0x000fe20006800000 */
[--C-:B------:R-:W-:Y:S01]  /*3860*/  FFMA.FTZ R44, R68, R0, -R57.reuse ;  /* 0x00000000442c7223 */ /* 0x100fe20000010839 */
[----:B------:R-:W-:Y:S01]  /*3870*/  FMNMX.FTZ R8, R37, R8, !PT ;  /* 0x0000000825087209 */ /* 0x000fe20007810000 */
[----:B------:R0:W3:Y:S01]  /*3880*/  MUFU.EX2 R69, R20 ;  /* 0x0000001400457308 */ /* 0x0000e20000000800 */
[----:B------:R-:W-:Y:S01]  /*3890*/  FSEL R71, R71, -INF , !P6 ;  /* 0xff80000047477808 */ /* 0x000fe20007000000 */
[----:B--2---:R-:W-:Y:S01]  /*38a0*/  FFMA.FTZ R4, R80, R0, -R57 ;  /* 0x0000000050047223 */ /* 0x004fe20000010839 */
[----:B------:R-:W-:-:S02]  /*38b0*/  FMNMX.FTZ R8, R59, R8, !PT ;  /* 0x000000083b087209 */ /* 0x000fc40007810000 */
[----:B-1----:R-:W-:Y:S02]  /*38c0*/  F2FP.BF16.F32.PACK_AB R188, R61, R14 ;  /* 0x0000000e3dbc723e */ /* 0x002fe400000010ff */
[----:B------:R-:W-:Y:S01]  /*38d0*/  FMNMX.FTZ R8, R41, R8, !PT ;  /* 0x0000000829087209 */ /* 0x000fe20007810000 */
[----:B------:R-:W-:Y:S01]  /*38e0*/  MUFU.EX2 R75, R4 ;  /* 0x00000004004b7308 */ /* 0x000fe20000000800 */
[-CC-:B0-----:R-:W-:Y:S01]  /*38f0*/  FFMA.FTZ R20, R40, R0.reuse, -R57.reuse ;  /* 0x0000000028147223 */ /* 0x181fe20000010839 */
[----:B------:R-:W-:Y:S01]  /*3900*/  FFMA.FTZ R40, R56, R0, -R57 ;  /* 0x0000000038287223 */ /* 0x000fe20000010839 */
[----:B------:R-:W-:Y:S02]  /*3910*/  FMNMX.FTZ R8, R63, R8, !PT ;  /* 0x000000083f087209 */ /* 0x000fe40007810000 */
[----:B------:R-:W-:Y:S02]  /*3920*/  F2FP.BF16.F32.PACK_AB R190, R65, R24 ;  /* 0x0000001841be723e */ /* 0x000fe400000010ff */
[----:B------:R-:W-:Y:S01]  /*3930*/  FMNMX.FTZ R8, R45, R8, !PT ;  /* 0x000000082d087209 */ /* 0x000fe20007810000 */
[----:B------:R0:W-:Y:S01]  /*3940*/  MUFU.EX2 R79, R34 ;  /* 0x00000022004f7308 */ /* 0x0001e20000000800 */
[----:B------:R-:W-:-:S02]  /*3950*/  R2UR UR5, R19 ;  /* 0x00000000130572ca */ /* 0x000fc400000e0000 */
[----:B------:R-:W-:Y:S02]  /*3960*/  FMNMX.FTZ R8, R67, R8, !PT ;  /* 0x0000000843087209 */ /* 0x000fe40007810000 */
[----:B------:R-:W-:Y:S02]  /*3970*/  R2UR UR7, R120 ;  /* 0x00000000780772ca */ /* 0x000fe400000e0000 */
[----:B------:R-:W-:Y:S01]  /*3980*/  FMNMX.FTZ R8, R49, R8, !PT ;  /* 0x0000000831087209 */ /* 0x000fe20007810000 */
[----:B------:R-:W1:Y:S01]  /*3990*/  MUFU.EX2 R26, R26 ;  /* 0x0000001a001a7308 */ /* 0x000e620000000800 */
[----:B0-----:R-:W-:Y:S01]  /*39a0*/  FFMA.FTZ R34, R90, R0, -R57 ;  /* 0x000000005a227223 */ /* 0x001fe20000010839 */
[----:B---3--:R-:W-:Y:S02]  /*39b0*/  F2FP.BF16.F32.PACK_AB R184, R69, R28 ;  /* 0x0000001c45b8723e */ /* 0x008fe400000010ff */
[----:B------:R-:W-:Y:S02]  /*39c0*/  FMNMX.FTZ R8, R71, R8, !PT ;  /* 0x0000000847087209 */ /* 0x000fe40007810000 */
[----:B------:R-:W-:-:S02]  /*39d0*/  UISETP.NE.AND UP1, UPT, UR5, URZ, UPT ;  /* 0x0000003f0500728c */ /* 0x000fc4000bf25270 */
[----:B------:R-:W-:Y:S01]  /*39e0*/  MUFU.EX2 R85, R34 ;  /* 0x0000002200557308 */ /* 0x000fe20000000800 */
[----:B------:R-:W0:Y:S07]  /*39f0*/  SHFL.BFLY PT, R53, R8, 0x2, 0x1f ;  /* 0x0c401f0008357f89 */ /* 0x000e2e00000e0000 */
[----:B------:R-:W2:Y:S01]  /*3a00*/  MUFU.EX2 R20, R20 ;  /* 0x0000001400147308 */ /* 0x000ea20000000800 */
[----:B------:R-:W-:Y:S01]  /*3a10*/  @UP1 ULDC UR4, c[0x0][0x44c] ;  /* 0x0001130000041ab9 */ /* 0x000fe20000000800 */
[----:B------:R-:W-:Y:S01]  /*3a20*/  @UP1 ULDC UR11, c[0x0][0x450] ;  /* 0x00011400000b1ab9 */ /* 0x000fe20000000800 */
[----:B------:R-:W-:Y:S01]  /*3a30*/  UIMAD.WIDE.U32 UR4, UR39, UR4, URZ ;  /* 0x00000004270472a5 */ /* 0x000fe2000f8e003f */
[----:B-1----:R-:W-:-:S03]  /*3a40*/  F2FP.BF16.F32.PACK_AB R186, R73, R26 ;  /* 0x0000001a49ba723e */ /* 0x002fc600000010ff */
[----:B------:R-:W-:Y:S01]  /*3a50*/  @UP1 USHF.R.U32.HI UR39, URZ, UR11, UR5 ;  /* 0x0000000b3f271299 */ /* 0x000fe20008011605 */
[----:B------:R-:W-:Y:S03]  /*3a60*/  MUFU.EX2 R87, R42 ;  /* 0x0000002a00577308 */ /* 0x000fe60000000800 */
[----:B------:R-:W-:-:S04]  /*3a70*/  UIADD3 UR39, UR7, UR39, URZ ;  /* 0x0000002707277290 */ /* 0x000fc8000fffe03f */
[----:B------:R-:W-:Y:S01]  /*3a80*/  UIADD3 UR6, UR39, UR6, URZ ;  /* 0x0000000627067290 */ /* 0x000fe2000fffe03f */
[----:B------:R-:W-:Y:S01]  /*3a90*/  MUFU.EX2 R2, R2 ;  /* 0x0000000200027308 */ /* 0x000fe20000000800 */
[----:B0-----:R-:W-:Y:S01]  /*3aa0*/  FMNMX.FTZ R53, R8, R53, !PT ;  /* 0x0000003508357209 */ /* 0x001fe20007810000 */
[----:B------:R-:W-:Y:S01]  /*3ab0*/  FFMA.FTZ R8, R88, R0, -R57 ;  /* 0x0000000058087223 */ /* 0x000fe20000010839 */
[----:B--2---:R-:W-:-:S03]  /*3ac0*/  F2FP.BF16.F32.PACK_AB R180, R75, R20 ;  /* 0x000000144bb4723e */ /* 0x004fc600000010ff */
[----:B------:R-:W0:Y:S02]  /*3ad0*/  SHFL.BFLY PT, R4, R53, 0x1, 0x1f ;  /* 0x0c201f0035047f89 */ /* 0x000e2400000e0000 */
[----:B------:R-:W-:Y:S08]  /*3ae0*/  MUFU.EX2 R83, R8 ;  /* 0x0000000800537308 */ /* 0x000ff00000000800 */
[----:B------:R1:W2:Y:S08]  /*3af0*/  MUFU.EX2 R77, R30 ;  /* 0x0000001e004d7308 */ /* 0x0002b00000000800 */
[----:B------:R-:W3:Y:S01]  /*3b00*/  MUFU.EX2 R32, R32 ;  /* 0x0000002000207308 */ /* 0x000ee20000000800 */
[----:B-1----:R-:W-:Y:S01]  /*3b10*/  FFMA.FTZ R30, R60, R0, -R57 ;  /* 0x000000003c1e7223 */ /* 0x002fe20000010839 */
[----:B0-----:R-:W-:-:S06]  /*3b20*/  FMNMX.FTZ R4, R53, R4, !PT ;  /* 0x0000000435047209 */ /* 0x001fcc0007810000 */
[----:B------:R-:W-:Y:S01]  /*3b30*/  MUFU.EX2 R36, R36 ;  /* 0x0000002400247308 */ /* 0x000fe20000000800 */
[----:B--2---:R-:W-:Y:S01]  /*3b40*/  F2FP.BF16.F32.PACK_AB R182, R77, R2 ;  /* 0x000000024db6723e */ /* 0x004fe200000010ff */
[C---:B------:R-:W-:Y:S01]  /*3b50*/  FMUL.FTZ R8, R4.reuse, R0 ;  /* 0x0000000004087220 */ /* 0x040fe20000410000 */
[----:B------:R-:W-:-:S04]  /*3b60*/  FSETP.NEU.FTZ.AND P1, PT, R4, -INF , PT ;  /* 0xff8000000400780b */ /* 0x000fc80003f3d000 */
[----:B------:R-:W-:Y:S01]  /*3b70*/  FSEL R8, R8, RZ, P1 ;  /* 0x000000ff08087208 */ /* 0x000fe20000800000 */
[----:B------:R-:W-:Y:S01]  /*3b80*/  MUFU.EX2 R81, R38 ;  /* 0x0000002600517308 */ /* 0x000fe20000000800 */
[----:B------:R-:W-:Y:S02]  /*3b90*/  PLOP3.LUT P1, PT, PT, PT, UP0, 0x40, 0x0 ;  /* 0x000000000000781c */ /* 0x000fe40003f2e808 */
[----:B---3--:R-:W-:Y:S01]  /*3ba0*/  F2FP.BF16.F32.PACK_AB R176, R79, R32 ;  /* 0x000000204fb0723e */ /* 0x008fe200000010ff */
[-CC-:B------:R-:W-:Y:S01]  /*3bb0*/  FFMA.FTZ R9, R9, R0.reuse, -R8.reuse ;  /* 0x0000000009097223 */ /* 0x180fe20000010808 */
[-CC-:B------:R-:W-:Y:S01]  /*3bc0*/  FFMA.FTZ R3, R3, R0.reuse, -R8.reuse ;  /* 0x0000000003037223 */ /* 0x180fe20000010808 */
[-CC-:B------:R-:W-:Y:S01]  /*3bd0*/  FFMA.FTZ R27, R27, R0.reuse, -R8.reuse ;  /* 0x000000001b1b7223 */ /* 0x180fe20000010808 */
[-CC-:B------:R-:W-:Y:S01]  /*3be0*/  FFMA.FTZ R31, R31, R0.reuse, -R8.reuse ;  /* 0x000000001f1f7223 */ /* 0x180fe20000010808 */
[----:B------:R0:W-:Y:S01]  /*3bf0*/  MUFU.EX2 R191, R9 ;  /* 0x0000000900bf7308 */ /* 0x0001e20000000800 */
        /* <DEDUP_REMOVED lines=8> */
[----:B0-----:R-:W-:Y:S01]  /*3c80*/  FADD.FTZ R9, R14, R61 ;  /* 0x0000003d0e097221 */ /* 0x001fe20000010000 */
[-CC-:B------:R-:W-:Y:S01]  /*3c90*/  FFMA.FTZ R47, R47, R0.reuse, -R8.reuse ;  /* 0x000000002f2f7223 */ /* 0x180fe20000010808 */
[-CC-:B------:R-:W-:Y:S01]  /*3ca0*/  FFMA.FTZ R29, R29, R0.reuse, -R8.reuse ;  /* 0x000000001d1d7223 */ /* 0x180fe20000010808 */
[-CC-:B------:R-:W-:Y:S01]  /*3cb0*/  FFMA.FTZ R51, R51, R0.reuse, -R8.reuse ;  /* 0x0000000033337223 */ /* 0x180fe20000010808 */
[----:B------:R-:W-:Y:S01]  /*3cc0*/  FADD.FTZ R54, R24, R9 ;  /* 0x0000000918367221 */ /* 0x000fe20000010000 */
[-C--:B------:R-:W-:Y:S01]  /*3cd0*/  FFMA.FTZ R38, R64, R0.reuse, -R57 ;  /* 0x0000000040267223 */ /* 0x080fe20000010839 */
[-C--:B------:R-:W-:Y:S01]  /*3ce0*/  FFMA.FTZ R33, R33, R0.reuse, -R8 ;  /* 0x0000000021217223 */ /* 0x080fe20000010808 */
[----:B------:R-:W0:Y:S01]  /*3cf0*/  MUFU.EX2 R34, R27 ;  /* 0x0000001b00227308 */ /* 0x000e220000000800 */
[----:B------:R-:W-:Y:S01]  /*3d00*/  FADD.FTZ R9, R65, R54 ;  /* 0x0000003641097221 */ /* 0x000fe20000010000 */
[-CC-:B------:R-:W-:Y:S01]  /*3d10*/  FFMA.FTZ R55, R55, R0.reuse, -R8.reuse ;  /* 0x0000000037377223 */ /* 0x180fe20000010808 */
[-CC-:B------:R-:W-:Y:S01]  /*3d20*/  FFMA.FTZ R37, R37, R0.reuse, -R8.reuse ;  /* 0x0000000025257223 */ /* 0x180fe20000010808 */
[-CC-:B------:R-:W-:Y:S01]  /*3d30*/  FFMA.FTZ R59, R59, R0.reuse, -R8.reuse ;  /* 0x000000003b3b7223 */ /* 0x180fe20000010808 */
[----:B------:R-:W-:Y:S01]  /*3d40*/  FADD.FTZ R54, R28, R9 ;  /* 0x000000091c367221 */ /* 0x000fe20000010000 */
[-CC-:B------:R-:W-:Y:S01]  /*3d50*/  FFMA.FTZ R41, R41, R0.reuse, -R8.reuse ;  /* 0x0000000029297223 */ /* 0x180fe20000010808 */
[-C--:B------:R-:W-:Y:S01]  /*3d60*/  FFMA.FTZ R63, R63, R0.reuse, -R8 ;  /* 0x000000003f3f7223 */ /* 0x080fe20000010808 */
[----:B------:R-:W1:Y:S01]  /*3d70*/  MUFU.EX2 R42, R31 ;  /* 0x0000001f002a7308 */ /* 0x000e620000000800 */
[----:B------:R-:W-:Y:S01]  /*3d80*/  FADD.FTZ R9, R69, R54 ;  /* 0x0000003645097221 */ /* 0x000fe20000010000 */
[-CC-:B------:R-:W-:Y:S01]  /*3d90*/  FFMA.FTZ R45, R45, R0.reuse, -R8.reuse ;  /* 0x000000002d2d7223 */ /* 0x180fe20000010808 */
[-CC-:B------:R-:W-:Y:S01]  /*3da0*/  FFMA.FTZ R67, R67, R0.reuse, -R8.reuse ;  /* 0x0000000043437223 */ /* 0x180fe20000010808 */
[-CC-:B------:R-:W-:Y:S01]  /*3db0*/  FFMA.FTZ R49, R49, R0.reuse, -R8.reuse ;  /* 0x0000000031317223 */ /* 0x180fe20000010808 */
[----:B------:R-:W-:Y:S01]  /*3dc0*/  FADD.FTZ R56, R26, R9 ;  /* 0x000000091a387221 */ /* 0x000fe20000010000 */
[-C--:B------:R-:W-:Y:S01]  /*3dd0*/  FFMA.FTZ R71, R71, R0.reuse, -R8 ;  /* 0x0000000047477223 */ /* 0x080fe20000010808 */
[----:B------:R-:W-:Y:S01]  /*3de0*/  FFMA.FTZ R57, R94, R0, -R57 ;  /* 0x000000005e397223 */ /* 0x000fe20000010839 */
[----:B------:R-:W2:Y:S01]  /*3df0*/  MUFU.EX2 R13, R13 ;  /* 0x0000000d000d7308 */ /* 0x000ea20000000800 */
[----:B------:R-:W-:Y:S01]  /*3e00*/  FADD.FTZ R9, R73, R56 ;  /* 0x0000003849097221 */ /* 0x000fe20000010000 */
[----:B0-----:R-:W-:Y:S01]  /*3e10*/  FADD.FTZ R56, R3, R34 ;  /* 0x0000002203387221 */ /* 0x001fe20000010000 */
[----:B------:R-:W-:-:S02]  /*3e20*/  F2FP.BF16.F32.PACK_AB R189, R34, R3 ;  /* 0x0000000322bd723e */ /* 0x000fc400000010ff */
[----:B------:R-:W-:Y:S01]  /*3e30*/  FADD.FTZ R58, R20, R9 ;  /* 0x00000009143a7221 */ /* 0x000fe20000010000 */
[----:B------:R-:W-:Y:S01]  /*3e40*/  FADD.FTZ R9, R191, R56 ;  /* 0x00000038bf097221 */ /* 0x000fe20000010000 */
[----:B------:R-:W-:Y:S01]  /*3e50*/  F2FP.BF16.F32.PACK_AB R178, R81, R36 ;  /* 0x0000002451b2723e */ /* 0x000fe200000010ff */
[----:B------:R-:W0:Y:S01]  /*3e60*/  MUFU.EX2 R46, R35 ;  /* 0x00000023002e7308 */ /* 0x000e220000000800 */
[----:B------:R-:W-:Y:S01]  /*3e70*/  FADD.FTZ R27, R75, R58 ;  /* 0x0000003a4b1b7221 */ /* 0x000fe20000010000 */
[C---:B-1----:R-:W-:Y:S01]  /*3e80*/  FADD.FTZ R58, R42.reuse, R9 ;  /* 0x000000092a3a7221 */ /* 0x042fe20000010000 */
[----:B------:R-:W-:Y:S02]  /*3e90*/  F2FP.BF16.F32.PACK_AB R191, R42, R191 ;  /* 0x000000bf2abf723e */ /* 0x000fe400000010ff */
[----:B------:R-:W-:-:S03]  /*3ea0*/  FADD.FTZ R60, R2, R27 ;  /* 0x0000001b023c7221 */ /* 0x000fc60000010000 */
[----:B------:R-:W1:Y:S01]  /*3eb0*/  MUFU.EX2 R15, R15 ;  /* 0x0000000f000f7308 */ /* 0x000e620000000800 */
[----:B--2---:R-:W-:Y:S01]  /*3ec0*/  FADD.FTZ R9, R13, R58 ;  /* 0x0000003a0d097221 */ /* 0x004fe20000010000 */
[----:B------:R-:W-:-:S04]  /*3ed0*/  FADD.FTZ R27, R77, R60 ;  /* 0x0000003c4d1b7221 */ /* 0x000fc80000010000 */
[----:B------:R-:W-:Y:S02]  /*3ee0*/  FADD.FTZ R60, R32, R27 ;  /* 0x0000001b203c7221 */ /* 0x000fe40000010000 */
[----:B------:R-:W2:Y:S01]  /*3ef0*/  MUFU.EX2 R48, R39 ;  /* 0x0000002700307308 */ /* 0x000ea20000000800 */
[C---:B0-----:R-:W-:Y:S01]  /*3f00*/  FADD.FTZ R58, R46.reuse, R9 ;  /* 0x000000092e3a7221 */ /* 0x041fe20000010000 */
[----:B------:R-:W-:Y:S01]  /*3f10*/  FADD.FTZ R27, R79, R60 ;  /* 0x0000003c4f1b7221 */ /* 0x000fe20000010000 */
[----:B------:R-:W-:-:S03]  /*3f20*/  F2FP.BF16.F32.PACK_AB R185, R46, R13 ;  /* 0x0000000d2eb9723e */ /* 0x000fc600000010ff */
[----:B------:R-:W-:Y:S02]  /*3f30*/  FADD.FTZ R62, R36, R27 ;  /* 0x0000001b243e7221 */ /* 0x000fe40000010000 */
[----:B------:R-:W0:Y:S01]  /*3f40*/  MUFU.EX2 R21, R21 ;  /* 0x0000001500157308 */ /* 0x000e220000000800 */
[----:B-1----:R-:W-:Y:S01]  /*3f50*/  FADD.FTZ R9, R15, R58 ;  /* 0x0000003a0f097221 */ /* 0x002fe20000010000 */
[----:B------:R-:W-:-:S06]  /*3f60*/  FADD.FTZ R27, R81, R62 ;  /* 0x0000003e511b7221 */ /* 0x000fcc0000010000 */
[----:B------:R-:W1:Y:S01]  /*3f70*/  MUFU.EX2 R50, R43 ;  /* 0x0000002b00327308 */ /* 0x000e620000000800 */
[C---:B--2---:R-:W-:Y:S01]  /*3f80*/  FADD.FTZ R60, R48.reuse, R9 ;  /* 0x00000009303c7221 */ /* 0x044fe20000010000 */
[----:B------:R-:W-:Y:S01]  /*3f90*/  F2FP.BF16.F32.PACK_AB R187, R48, R15 ;  /* 0x0000000f30bb723e */ /* 0x000fe200000010ff */
[----:B------:R-:W-:-:S05]  /*3fa0*/  VIADD R15, R16, 0xfffffffe ;  /* 0xfffffffe100f7836 */ /* 0x000fca0000000000 */
[----:B------:R-:W2:Y:S01]  /*3fb0*/  MUFU.EX2 R40, R40 ;  /* 0x0000002800287308 */ /* 0x000ea20000000800 */
[----:B0-----:R-:W-:-:S07]  /*3fc0*/  FADD.FTZ R9, R21, R60 ;  /* 0x0000003c15097221 */ /* 0x001fce0000010000 */
[----:B------:R-:W0:Y:S01]  /*3fd0*/  MUFU.EX2 R25, R25 ;  /* 0x0000001900197308 */ /* 0x000e220000000800 */
[C---:B-1----:R-:W-:Y:S01]  /*3fe0*/  FADD.FTZ R8, R50.reuse, R9 ;  /* 0x0000000932087221 */ /* 0x042fe20000010000 */
[----:B------:R-:W-:-:S06]  /*3ff0*/  F2FP.BF16.F32.PACK_AB R181, R50, R21 ;  /* 0x0000001532b5723e */ /* 0x000fcc00000010ff */
[----:B------:R-:W1:Y:S01]  /*4000*/  MUFU.EX2 R52, R47 ;  /* 0x0000002f00347308 */ /* 0x000e620000000800 */
[----:B--2---:R-:W-:Y:S01]  /*4010*/  FADD.FTZ R14, R40, R27 ;  /* 0x0000001b280e7221 */ /* 0x004fe20000010000 */
[----:B------:R-:W-:-:S03]  /*4020*/  F2FP.BF16.F32.PACK_AB R172, R83, R40 ;  /* 0x0000002853ac723e */ /* 0x000fc600000010ff */
[----:B------:R-:W-:-:S03]  /*4030*/  FADD.FTZ R27, R83, R14 ;  /* 0x0000000e531b7221 */ /* 0x000fc60000010000 */
        /* <DEDUP_REMOVED lines=24> */
[----:B--2---:R-:W-:-:S07]  /*41c0*/  FADD.FTZ R20, R44, R27 ;  /* 0x0000001b2c147221 */ /* 0x004fce0000010000 */
        /* <DEDUP_REMOVED lines=8> */
[C---:B0-----:R-:W-:Y:S01]  /*4250*/  FADD.FTZ R9, R57.reuse, R20 ;  /* 0x0000001439097221 */ /* 0x041fe20000010000 */
[----:B------:R-:W-:-:S06]  /*4260*/  F2FP.BF16.F32.PACK_AB R170, R57, R44 ;  /* 0x0000002c39aa723e */ /* 0x000fcc00000010ff */
[----:B------:R-:W0:Y:S01]  /*4270*/  MUFU.EX2 R2, R67 ;  /* 0x0000004300027308 */ /* 0x000e220000000800 */
[C---:B-1----:R-:W-:Y:S01]  /*4280*/  FADD.FTZ R20, R8.reuse, R3 ;  /* 0x0000000308147221 */ /* 0x042fe20000010000 */
[----:B------:R-:W-:-:S06]  /*4290*/  F2FP.BF16.F32.PACK_AB R175, R8, R41 ;  /* 0x0000002908af723e */ /* 0x000fcc00000010ff */
[----:B------:R-:W1:Y:S01]  /*42a0*/  MUFU.EX2 R49, R49 ;  /* 0x0000003100317308 */ /* 0x000e620000000800 */
[----:B--2---:R-:W-:-:S07]  /*42b0*/  FADD.FTZ R3, R45, R20 ;  /* 0x000000142d037221 */ /* 0x004fce0000010000 */
[----:B------:R-:W2:Y:S01]  /*42c0*/  MUFU.EX2 R14, R71 ;  /* 0x00000047000e7308 */ /* 0x000ea20000000800 */
[C---:B0-----:R-:W-:Y:S01]  /*42d0*/  FADD.FTZ R20, R2.reuse, R3 ;  /* 0x0000000302147221 */ /* 0x041fe20000010000 */
[----:B------:R-:W-:-:S03]  /*42e0*/  F2FP.BF16.F32.PACK_AB R169, R2, R45 ;  /* 0x0000002d02a9723e */ /* 0x000fc600000010ff */
[----:B-1----:R-:W-:-:S04]  /*42f0*/  FADD.FTZ R3, R49, R20 ;  /* 0x0000001431037221 */ /* 0x002fc80000010000 */
[C---:B--2---:R-:W-:Y:S01]  /*4300*/  FADD.FTZ R8, R14.reuse, R3 ;  /* 0x000000030e087221 */ /* 0x044fe20000010000 */
[----:B------:R-:W-:Y:S01]  /*4310*/  F2FP.BF16.F32.PACK_AB R171, R14, R49 ;  /* 0x000000310eab723e */ /* 0x000fe200000010ff */
[----:B------:R-:W-:Y:S06]  /*4320*/  @P1 BRA `(.L_x_994) ;  /* 0x00000000004c1947 */ /* 0x000fec0003800000 */
[----:B------:R-:W-:Y:S01]  /*4330*/  ISETP.LT.AND P1, PT, RZ, UR39, PT ;  /* 0x00000027ff007c0c */ /* 0x000fe2000bf21270 */
[----:B------:R-:W-:-:S12]  /*4340*/  UIADD3 UR7, UR39, -0x1, URZ ;  /* 0xffffffff27077890 */ /* 0x000fd8000fffe03f */
[----:B------:R-:W-:Y:S05]  /*4350*/  @P1 BRA `(.L_x_995) ;  /* 0x0000000000201947 */ /* 0x000fea0003800000 */
[----:B------:R-:W-:Y:S01]  /*4360*/  ULDC UR11, c[0x0][0x9e4] ;  /* 0x00027900000b7ab9 */ /* 0x000fe20000000800 */
[----:B------:R-:W-:Y:S02]  /*4370*/  UIADD3 UR7, -UR39, URZ, URZ ;  /* 0x0000003f27077290 */ /* 0x000fe4000fffe13f */
[----:B------:R-:W-:-:S11]  /*4380*/  UISETP.NE.AND UP0, UPT, UR11, 0x1, UPT ;  /* 0x000000010b00788c */ /* 0x000fd6000bf05270 */
[----:B------:R-:W-:Y:S02]  /*4390*/  @UP0 ULDC.64 UR14, c[0x0][0x9e8] ;  /* 0x00027a00000e0ab9 */ /* 0x000fe40000000a00 */
[----:B------:R-:W-:-:S04]  /*43a0*/  UIMAD.WIDE.U32 UR4, UR7, UR14, URZ ;  /* 0x0000000e070472a5 */ /* 0x000fc8000f8e003f */
[----:B------:R-:W-:-:S04]  /*43b0*/  @UP0 USHF.R.U32.HI UR7, URZ, UR15, UR5 ;  /* 0x0000000f3f070299 */ /* 0x000fc80008011605 */
[----:B------:R-:W-:Y:S01]  /*43c0*/  ULOP3.LUT UR7, URZ, UR7, URZ, 0x33, !UPT ;  /* 0x000000073f077292 */ /* 0x000fe2000f8e333f */
[----:B------:R-:W-:Y:S11]  /*43d0*/  BRA `(.L_x_996) ;  /* 0x0000000000147947 */ /* 0x000ff60003800000 */
.L_x_995:
[----:B------:R-:W-:Y:S02]  /*43e0*/  ULDC UR11, c[0x0][0x9e4] ;  /* 0x00027900000b7ab9 */ /* 0x000fe40000000800 */
[----:B------:R-:W-:-:S11]  /*43f0*/  UISETP.NE.AND UP0, UPT, UR11, 0x1, UPT ;  /* 0x000000010b00788c */ /* 0x000fd6000bf05270 */
[----:B------:R-:W-:Y:S02]  /*4400*/  @UP0 ULDC.64 UR14, c[0x0][0x9e8] ;  /* 0x00027a00000e0ab9 */ /* 0x000fe40000000a00 */
[----:B------:R-:W-:-:S04]  /*4410*/  UIMAD.WIDE.U32 UR4, UR7, UR14, URZ ;  /* 0x0000000e070472a5 */ /* 0x000fc8000f8e003f */
[----:B------:R-:W-:-:S12]  /*4420*/  @UP0 USHF.R.U32.HI UR7, URZ, UR15, UR5 ;  /* 0x0000000f3f070299 */ /* 0x000fd80008011605 */
.L_x_996:
[----:B------:R-:W-:-:S04]  /*4430*/  UIMAD UR7, UR7, UR11, UR11 ;  /* 0x0000000b070772a4 */ /* 0x000fc8000f8e020b */
[----:B------:R-:W-:-:S04]  /*4440*/  UISETP.LT.AND UP0, UPT, UR6, UR7, UPT ;  /* 0x000000070600728c */ /* 0x000fc8000bf01270 */
[----:B------:R-:W-:-:S12]  /*4450*/  USEL UR6, UR6, UR7, UP0 ;  /* 0x0000000706067287 */ /* 0x000fd80008000000 */
.L_x_994:
[----:B------:R-:W-:Y:S01]  /*4460*/  R2UR UR7, R22 ;  /* 0x00000000160772ca */ /* 0x000fe200000e0000 */
[----:B------:R-:W-:Y:S01]  /*4470*/  UIMAD.WIDE UR4, UR6, 0x2aaaaaab, URZ ;  /* 0x2aaaaaab060478a5 */ /* 0x000fe2000f8e023f */
[----:B------:R-:W-:Y:S01]  /*4480*/  IMAD.MOV.U32 R3, RZ, RZ, 0x3f800000 ;  /* 0x3f800000ff037424 */ /* 0x000fe200078e00ff */
[----:B------:R-:W-:Y:S01]  /*4490*/  CS2R R118, SRZ ;  /* 0x0000000000767805 */ /* 0x000fe2000001ff00 */
[----:B------:R-:W-:Y:S01]  /*44a0*/  UMOV UR6, URZ ;  /* 0x0000003f00067c82 */ /* 0x000fe20008000000 */
[----:B------:R-:W-:Y:S01]  /*44b0*/  USHF.R.U32.HI UR4, URZ, 0x1f, UR5 ;  /* 0x0000001f3f047899 */ /* 0x000fe20008011605 */
[----:B------:R-:W-:Y:S01]  /*44c0*/  IMAD.MOV.U32 R2, RZ, RZ, 0x3f800000 ;  /* 0x3f800000ff027424 */ /* 0x000fe200078e00ff */
[----:B------:R-:W-:Y:S02]  /*44d0*/  CS2R R116, SRZ ;  /* 0x0000000000747805 */ /* 0x000fe4000001ff00 */
[----:B------:R-:W-:Y:S01]  /*44e0*/  CS2R R114, SRZ ;  /* 0x0000000000727805 */ /* 0x000fe2000001ff00 */
[----:B------:R-:W-:Y:S01]  /*44f0*/  ULEA.HI.SX32 UR4, UR5, UR4, 0x1c ;  /* 0x0000000405047291 */ /* 0x000fe2000f8fe23f */
[----:B------:R-:W-:-:S02]  /*4500*/  CS2R R112, SRZ ;  /* 0x0000000000707805 */ /* 0x000fc4000001ff00 */
[----:B------:R-:W-:Y:S02]  /*4510*/  CS2R R110, SRZ ;  /* 0x00000000006e7805 */ /* 0x000fe4000001ff00 */
[----:B------:R-:W-:Y:S01]  /*4520*/  CS2R R108, SRZ ;  /* 0x00000000006c7805 */ /* 0x000fe2000001ff00 */
[----:B------:R-:W-:Y:S01]  /*4530*/  UISETP.LT.AND UP0, UPT, UR7, UR4, UPT ;  /* 0x000000040700728c */ /* 0x000fe2000bf01270 */
[----:B------:R-:W-:Y:S02]  /*4540*/  CS2R R106, SRZ ;  /* 0x00000000006a7805 */ /* 0x000fe4000001ff00 */
[----:B------:R-:W-:Y:S02]  /*4550*/  CS2R R104, SRZ ;  /* 0x0000000000687805 */ /* 0x000fe4000001ff00 */
[----:B------:R-:W-:Y:S01]  /*4560*/  CS2R R102, SRZ ;  /* 0x0000000000667805 */ /* 0x000fe2000001ff00 */
[----:B------:R-:W-:Y:S01]  /*4570*/  USEL UR60, UR7, UR4, !UP0 ;  /* 0x00000004073c7287 */ /* 0x000fe2000c000000 */
[----:B------:R-:W-:-:S02]  /*4580*/  CS2R R100, SRZ ;  /* 0x0000000000647805 */ /* 0x000fc4000001ff00 */
[----:B------:R-:W-:Y:S01]  /*4590*/  CS2R R98, SRZ ;  /* 0x0000000000627805 */ /* 0x000fe2000001ff00 */
[----:B------:R-:W-:Y:S01]  /*45a0*/  UMOV UR4, URZ ;  /* 0x0000003f00047c82 */ /* 0x000fe20008000000 */
[----:B------:R-:W-:Y:S02]  /*45b0*/  CS2R R96, SRZ ;  /* 0x0000000000607805 */ /* 0x000fe4000001ff00 */
[----:B------:R-:W-:Y:S02]  /*45c0*/  CS2R R94, SRZ ;  /* 0x00000000005e7805 */ /* 0x000fe4000001ff00 */
[----:B------:R-:W-:Y:S02]  /*45d0*/  ISETP.GE.AND P1, PT, R15, UR60, PT ;  /* 0x0000003c0f007c0c */ /* 0x000fe4000bf26270 */
        /* <DEDUP_REMOVED lines=35> */
[----:B------:R-:W-:Y:S06]  /*4810*/  @!P1 BRA `(.L_x_997) ;  /* 0x0000003000709947 */ /* 0x000fec0003800000 */
[----:B------:R-:W-:Y:S01]  /*4820*/  IMAD.MOV.U32 R14, RZ, RZ, R4 ;  /* 0x000000ffff0e7224 */ /* 0x000fe200078e0004 */
[----:B------:R-:W-:Y:S01]  /*4830*/  UMOV UR5, URZ ;  /* 0x0000003f00057c82 */ /* 0x000fe20008000000 */
[----:B------:R-:W-:Y:S01]  /*4840*/  IMAD.MOV.U32 R13, RZ, RZ, R5 ;  /* 0x000000ffff0d7224 */ /* 0x000fe200078e0005 */
[----:B------:R-:W-:Y:S01]  /*4850*/  UMOV UR7, URZ ;  /* 0x0000003f00077c82 */ /* 0x000fe20008000000 */
[----:B------:R-:W-:Y:S02]  /*4860*/  IMAD.MOV.U32 R3, RZ, RZ, 0x3f800000 ;  /* 0x3f800000ff037424 */ /* 0x000fe400078e00ff */
[----:B------:R-:W-:-:S07]  /*4870*/  IMAD.MOV.U32 R119, RZ, RZ, RZ ;  /* 0x000000ffff777224 */ /* 0x000fce00078e00ff */
.L_x_1016:
[----:B------:R-:W-:-:S04]  /*4880*/  UISETP.NE.AND UP0, UPT, UR7, 0x1, UPT ;  /* 0x000000010700788c */ /* 0x000fc8000bf05270 */
[----:B------:R-:W-:-:S04]  /*4890*/  USEL UR6, URZ, 0x1, UP0 ;  /* 0x000000013f067887 */ /* 0x000fc80008000000 */
[----:B------:R-:W-:Y:S01]  /*48a0*/  ULOP3.LUT UR6, UR5, UR6, URZ, 0x3c, !UPT ;  /* 0x0000000605067292 */ /* 0x000fe2000f8e3c3f */
[----:B------:R-:W-:Y:S11]  /*48b0*/  @!P0 BRA `(.L_x_998) ;  /* 0x0000000000048947 */ /* 0x000ff60003800000 */
[----:B------:R-:W-:Y:S01]  /*48c0*/  BPT.TRAP 0x1 ;  /* 0x000000040000795c */ /* 0x000fe20000300000 */
.L_x_998:
[----:B------:R-:W-:Y:S01]  /*48d0*/  UIADD3 UR4, UR7, 0x1, URZ ;  /* 0x0000000107047890 */ /* 0x000fe2000fffe03f */
[----:B------:R-:W-:-:S03]  /*48e0*/  IMAD.U32 R0, RZ, RZ, UR6 ;  /* 0x00000006ff007e24 */ /* 0x000fc6000f8e00ff */
[----:B------:R-:W-:Y:S02]  /*48f0*/  UISETP.NE.AND UP0, UPT, UR4, 0x2, UPT ;  /* 0x000000020400788c */ /* 0x000fe4000bf05270 */
[----:B------:R-:W-:Y:S02]  /*4900*/  SHF.L.U32 R0, R0, 0x1f, RZ ;  /* 0x0000001f00007819 */ /* 0x000fe400000006ff */
[----:B------:R-:W-:-:S04]  /*4910*/  USEL UR4, UR4, URZ, UP0 ;  /* 0x0000003f04047287 */ /* 0x000fc80008000000 */
[----:B------:R-:W-:-:S09]  /*4920*/  ULEA UR39, UR4, UR38, 0x3 ;  /* 0x0000002604277291 */ /* 0x000fd2000f8e183f */
[----:B------:R0:W1:Y:S01]  /*4930*/  SYNCS.PHASECHK.TRANS64.TRYWAIT P1, [UR39+0x30830], R0 ;  /* 0x03083000ff0075a7 */ /* 0x0000620008020167 */
[----:B------:R-:W-:Y:S05]  /*4940*/  @!P0 BRA `(.L_x_999) ;  /* 0x0000000000048947 */ /* 0x000fea0003800000 */
[----:B------:R-:W-:Y:S01]  /*4950*/  BPT.TRAP 0x1 ;  /* 0x000000040000795c */ /* 0x000fe20000300000 */
.L_x_999:
[----:B-1----:R-:W-:Y:S05]  /*4960*/  @P1 BRA `(.L_x_1000) ;  /* 0x0000000000081947 */ /* 0x002fea0003800000 */
[----:B------:R-:W1:Y:S02]  /*4970*/  SYNCS.PHASECHK.TRANS64.TRYWAIT P1, [UR39+0x30830], R0 ;  /* 0x03083000ff0075a7 */ /* 0x000e640008020167 */
[----:B-1----:R-:W-:Y:S05]  /*4980*/  @!P1 BRA `(.L_x_1001) ;  /* 0x000000f4000c9947 */ /* 0x002fea0003800000 */
.L_x_1000:
        /* <DEDUP_REMOVED lines=120> */
[-C--:B------:R-:W-:Y:S01]  /*5110*/  FMUL.FTZ R107, R107, R3.reuse ;  /* 0x000000036b6b7220 */ /* 0x080fe20000410000 */
[-C--:B------:R-:W-:Y:S01]  /*5120*/  FMUL.FTZ R110, R110, R3.reuse ;  /* 0x000000036e6e7220 */ /* 0x080fe20000410000 */
[-C--:B------:R-:W-:Y:S01]  /*5130*/  FMUL.FTZ R111, R111, R3.reuse ;  /* 0x000000036f6f7220 */ /* 0x080fe20000410000 */
[-C--:B------:R-:W-:Y:S01]  /*5140*/  FMUL.FTZ R114, R114, R3.reuse ;  /* 0x0000000372727220 */ /* 0x080fe20000410000 */
[----:B------:R-:W-:Y:S01]  /*5150*/  HGMMA.64x96x16.F32.BF16 R120, gdesc[UR8], R120, gsb0 ;  /* 0x01600000087879f0 */ /* 0x000fe20008001878 */
[-C--:B------:R-:W-:Y:S01]  /*5160*/  FMUL.FTZ R115, R115, R3.reuse ;  /* 0x0000000373737220 */ /* 0x080fe20000410000 */
[-C--:B------:R-:W-:Y:S01]  /*5170*/  FMUL.FTZ R118, R118, R3.reuse ;  /* 0x0000000376767220 */ /* 0x080fe20000410000 */
[----:B------:R-:W-:Y:S01]  /*5180*/  FMUL.FTZ R119, R119, R3 ;  /* 0x0000000377777220 */ /* 0x000fe20000410000 */
        /* <DEDUP_REMOVED lines=33> */
.L_x_1002:
[----:B------:R-:W-:Y:S01]  /*53a0*/  ULEA UR14, UR7, UR38, 0x3 ;  /* 0x00000026070e7291 */ /* 0x000fe2000f8e183f */
[----:B01----:R-:W-:-:S05]  /*53b0*/  IMAD.U32 R0, RZ, RZ, UR5 ;  /* 0x00000005ff007e24 */ /* 0x003fca000f8e00ff */
[----:B------:R-:W-:-:S04]  /*53c0*/  SHF.L.U32 R0, R0, 0x1f, RZ ;  /* 0x0000001f00007819 */ /* 0x000fc800000006ff */
[----:B------:R0:W1:Y:S01]  /*53d0*/  SYNCS.PHASECHK.TRANS64.TRYWAIT P1, [UR14+0x30850], R0 ;  /* 0x03085000ff0075a7 */ /* 0x000062000802014e */
[----:B------:R-:W-:Y:S05]  /*53e0*/  @!P0 BRA `(.L_x_1003) ;  /* 0x0000000000048947 */ /* 0x000fea0003800000 */
[----:B------:R-:W-:Y:S01]  /*53f0*/  BPT.TRAP 0x1 ;  /* 0x000000040000795c */ /* 0x000fe20000300000 */
.L_x_1003:
[----:B-1----:R-:W-:Y:S05]  /*5400*/  @P1 BRA `(.L_x_1004) ;  /* 0x0000000000081947 */ /* 0x002fea0003800000 */
[----:B------:R-:W1:Y:S02]  /*5410*/  SYNCS.PHASECHK.TRANS64.TRYWAIT P1, [UR14+0x30850], R0 ;  /* 0x03085000ff0075a7 */ /* 0x000e64000802014e */
[----:B-1----:R-:W-:Y:S05]  /*5420*/  @!P1 BRA `(.L_x_1005) ;  /* 0x000000e8007c9947 */ /* 0x002fea0003800000 */
.L_x_1004:
[----:B------:R-:W-:Y:S01]  /*5430*/  UIADD3 UR5, UR38, 0x400, URZ ;  /* 0x0000040026057890 */ /* 0x000fe2000fffe03f */
[----:B------:R-:W-:Y:S01]  /*5440*/  WARPGROUP.ARRIVE ;  /* 0x00000000000079c5 */ /* 0x000fe20000000000 */
[----:B------:R-:W-:Y:S02]  /*5450*/  UMOV UR11, 0x40000040 ;  /* 0x40000040000b7882 */ /* 0x000fe40000000000 */
[----:B------:R-:W-:-:S04]  /*5460*/  USHF.R.U32.HI UR5, URZ, 0x4, UR5 ;  /* 0x000000043f057899 */ /* 0x000fc80008011605 */
[----:B------:R-:W-:-:S04]  /*5470*/  ULOP3.LUT UR5, UR5, 0x3fff, URZ, 0xc0, !UPT ;  /* 0x00003fff05057892 */ /* 0x000fc8000f8ec03f */
[----:B------:R-:W-:-:S04]  /*5480*/  ULOP3.LUT UR5, UR5, 0x3000000, URZ, 0xfc, !UPT ;  /* 0x0300000005057892 */ /* 0x000fc8000f8efc3f */
[----:B------:R-:W-:-:S07]  /*5490*/  UIMAD UR5, UR7, 0x900, UR5 ;  /* 0x00000900070578a4 */ /* 0x000fce000f8e0205 */
        /* <DEDUP_REMOVED lines=30> */
.L_x_1006:
[----:B------:R-:W-:Y:S01]  /*5680*/  R2UR UR10, R19 ;  /* 0x00000000130a72ca */ /* 0x000fe200000e0000 */
[----:B01----:R-:W-:Y:S01]  /*5690*/  IMAD.MOV.U32 R0, RZ, RZ, R10 ;  /* 0x000000ffff007224 */ /* 0x003fe200078e000a */
[----:B------:R-:W-:Y:S01]  /*56a0*/  R2UR UR5, R18 ;  /* 0x00000000120572ca */ /* 0x000fe200000e0000 */
[----:B------:R-:W-:Y:S01]  /*56b0*/  IMAD R174, R15, -0x60, RZ ;  /* 0xffffffa00fae7824 */ /* 0x000fe200078e02ff */
[----:B------:R-:W-:Y:S01]  /*56c0*/  R2UR UR7, R12 ;  /* 0x000000000c0772ca */ /* 0x000fe200000e0000 */
[----:B------:R-:W-:Y:S01]  /*56d0*/  UIADD3 UR39, UR39, 0x30840, URZ ;  /* 0x0003084027277890 */ /* 0x000fe2000fffe03f */
[----:B------:R-:W-:-:S07]  /*56e0*/  ULDC UR11, c[0x0][0x2f0] ;  /* 0x0000bc00000b7ab9 */ /* 0x000fce0000000800 */
[----:B------:R-:W-:Y:S01]  /*56f0*/  UISETP.NE.AND UP1, UPT, UR10, URZ, UPT ;  /* 0x0000003f0a00728c */ /* 0x000fe2000bf25270 */
[----:B------:R-:W0:Y:S01]  /*5700*/  S2UR UR10, SR_CgaCtaId ;  /* 0x00000000000a79c3 */ /* 0x000e220000008800 */
[----:B------:R-:W-:-:S04]  /*5710*/  UISETP.NE.AND UP0, UPT, UR5, URZ, UPT ;  /* 0x0000003f0500728c */ /* 0x000fc8000bf05270 */
[----:B------:R-:W-:Y:S02]  /*5720*/  PLOP3.LUT P1, PT, PT, PT, UP1, 0x80, 0x0 ;  /* 0x000000000000781c */ /* 0x000fe40003f2f018 */
[----:B------:R-:W-:-:S03]  /*5730*/  PLOP3.LUT P2, PT, PT, PT, UP1, 0x80, 0x0 ;  /* 0x000000000000781c */ /* 0x000fc60003f4f018 */
[----:B------:R-:W-:-:S08]  /*5740*/  @UP1 ULDC UR5, c[0x0][0x44c] ;  /* 0x0001130000051ab9 */ /* 0x000fd00000000800 */
[----:B------:R-:W-:Y:S01]  /*5750*/  @P1 IMAD.HI.U32 R2, R10, UR5, RZ ;  /* 0x000000050a021c27 */ /* 0x000fe2000f8e00ff */
[----:B------:R-:W-:Y:S01]  /*5760*/  @UP1 ULDC UR5, c[0x0][0x450] ;  /* 0x0001140000051ab9 */ /* 0x000fe20000000800 */
[----:B------:R-:W-:-:S03]  /*5770*/  PLOP3.LUT P1, PT, PT, PT, UP0, 0x40, 0x0 ;  /* 0x000000000000781c */ /* 0x000fc60003f2e808 */
[----:B------:R-:W-:Y:S01]  /*5780*/  @P2 SHF.R.U32.HI R0, RZ, UR5, R2 ;  /* 0x00000005ff002c19 */ /* 0x000fe20008011602 */
[----:B------:R-:W-:Y:S01]  /*5790*/  VIADD R2, R174, 0x1 ;  /* 0x00000001ae027836 */ /* 0x000fe20000000000 */
[----:B0-----:R-:W-:-:S03]  /*57a0*/  UPRMT UR39, UR10, 0x654, UR39 ;  /* 0x000006540a277896 */ /* 0x001fc60008000027 */
[----:B------:R-:W0:Y:S01]  /*57b0*/  SHFL.IDX PT, R20, R0, RZ, 0x1c1f ;  /* 0x001c1fff00147589 */ /* 0x000e2200000e0000 */
[----:B------:R-:W-:Y:S01]  /*57c0*/  IMAD R2, R11, -0x2, R2 ;  /* 0xfffffffe0b027824 */ /* 0x000fe200078e0202 */
[----:B------:R-:W-:-:S03]  /*57d0*/  ULDC UR10, c[0x0][0x288] ;  /* 0x0000a200000a7ab9 */ /* 0x000fc60000000800 */
[----:B------:R-:W-:Y:S01]  /*57e0*/  IMAD R3, R17, UR11, R2 ;  /* 0x0000000b11037c24 */ /* 0x000fe2000f8e0202 */
[----:B------:R-:W-:Y:S01]  /*57f0*/  ULDC UR11, c[0x0][0x9e0] ;  /* 0x00027800000b7ab9 */ /* 0x000fe20000000800 */
[----:B------:R-:W-:Y:S01]  /*5800*/  SYNCS.ARRIVE.TRANS64.RED.A1T0 RZ, [UR39], RZ ;  /* 0x000000ffffff79a7 */ /* 0x000fe20008100427 */
[----:B------:R-:W-:Y:S02]  /*5810*/  VIADD R170, R2, 0xffffffff ;  /* 0xffffffff02aa7836 */ /* 0x000fe40000000000 */
[----:B------:R-:W-:-:S04]  /*5820*/  VIADD R3, R3, -UR10 ;  /* 0x8000000a03037c36 */ /* 0x000fc80008000000 */
[C---:B------:R-:W-:Y:S02]  /*5830*/  VIADD R5, R3.reuse, UR11 ;  /* 0x0000000b03057c36 */ /* 0x040fe40008000000 */
[----:B------:R-:W-:Y:S02]  /*5840*/  VIADD R168, R3, UR7 ;  /* 0x0000000703a87c36 */ /* 0x000fe40008000000 */
[--C-:B0-----:R-:W-:Y:S02]  /*5850*/  IMAD.IADD R2, R5, 0x1, R20.reuse ;  /* 0x0000000105027824 */ /* 0x101fe400078e0214 */
[----:B------:R-:W-:Y:S01]  /*5860*/  IMAD.IADD R4, R168, 0x1, R20 ;  /* 0x00000001a8047824 */ /* 0x000fe200078e0214 */
[----:B------:R-:W-:Y:S06]  /*5870*/  @P1 BRA `(.L_x_1007) ;  /* 0x0000000000641947 */ /* 0x000fec0003800000 */
[----:B------:R-:W-:Y:S01]  /*5880*/  ULDC UR5, c[0x0][0x2f0] ;  /* 0x0000bc0000057ab9 */ /* 0x000fe20000000800 */
[----:B------:R-:W-:Y:S01]  /*5890*/  BSSY B0, `(.L_x_1008) ;  /* 0x0000014000007945 */ /* 0x000fe20003800000 */
[----:B------:R-:W-:-:S04]  /*58a0*/  IMAD R3, R17, UR5, R20 ;  /* 0x0000000511037c24 */ /* 0x000fc8000f8e0214 */
[----:B------:R-:W-:-:S05]  /*58b0*/  VIADD R3, R3, -UR10 ;  /* 0x8000000a03037c36 */ /* 0x000fca0008000000 */
        /* <DEDUP_REMOVED lines=11> */
.L_x_1009:
[----:B------:R-:W-:Y:S02]  /*5970*/  ULDC UR5, c[0x0][0x9e4] ;  /* 0x0002790000057ab9 */ /* 0x000fe40000000800 */
[----:B------:R-:W-:-:S05]  /*5980*/  IMAD.U32 R21, RZ, RZ, UR5 ;  /* 0x00000005ff157e24 */ /* 0x000fca000f8e00ff */
[----:B------:R-:W-:-:S13]  /*5990*/  ISETP.NE.AND P1, PT, R21, 0x1, PT ;  /* 0x000000011500780c */ /* 0x000fda0003f25270 */
[----:B------:R-:W0:Y:S02]  /*59a0*/  @P1 LDC.64 R172, c[0x0][0x9e8] ;  /* 0x00027a00ffac1b82 */ /* 0x000e240000000a00 */
[----:B0-----:R-:W-:-:S05]  /*59b0*/  @P1 IMAD.HI.U32 R20, R3, R172, RZ ;  /* 0x000000ac03141227 */ /* 0x001fca00078e00ff */
[----:B------:R-:W-:-:S07]  /*59c0*/  @P1 SHF.R.U32.HI R3, RZ, R173, R20 ;  /* 0x000000adff031219 */ /* 0x000fce0000011614 */
.L_x_1010:
[----:B------:R-:W-:Y:S05]  /*59d0*/  BSYNC B0 ;  /* 0x0000000000007941 */ /* 0x000fea0003800000 */
.L_x_1008:
[----:B------:R-:W-:-:S05]  /*59e0*/  IMAD R3, R3, R21, R170 ;  /* 0x0000001503037224 */ /* 0x000fca00078e02aa */
[----:B------:R-:W-:Y:S02]  /*59f0*/  VIADDMNMX R2, R3, R21, R2, PT ;  /* 0x0000001503027246 */ /* 0x000fe40003800102 */
[----:B------:R-:W-:-:S07]  /*5a00*/  VIMNMX R4, R4, R3, !PT ;  /* 0x0000000304047248 */ /* 0x000fce0007fe0100 */
.L_x_1007:
[C---:B------:R-:W-:Y:S01]  /*5a10*/  ISETP.GE.AND P6, PT, R174.reuse, 0xa, PT ;  /* 0x0000000aae00780c */ /* 0x040fe20003fc6270 */
[----:B------:R-:W0:Y:S01]  /*5a20*/  SHFL.IDX PT, R0, R0, 0x1, 0x1c1f ;  /* 0x003c1f0000007f89 */ /* 0x000e2200000e0000 */
[C---:B------:R-:W-:Y:S02]  /*5a30*/  ISETP.GE.AND P1, PT, R174.reuse, 0x2, PT ;  /* 0x00000002ae00780c */ /* 0x040fe40003f26270 */
[C---:B------:R-:W-:Y:S02]  /*5a40*/  ISETP.GE.AND P2, PT, R174.reuse, 0x9, PT ;  /* 0x00000009ae00780c */ /* 0x040fe40003f46270 */
[----:B------:R-:W-:Y:S02]  /*5a50*/  ISETP.GE.AND P5, PT, R174, 0x11, PT ;  /* 0x00000011ae00780c */ /* 0x000fe40003fa6270 */
[----:B------:R-:W-:Y:S02]  /*5a60*/  LOP3.LUT R16, R16, 0xfffffffb, RZ, 0xc0, !PT ;  /* 0xfffffffb10107812 */ /* 0x000fe400078ec0ff */
[----:B------:R-:W-:-:S02]  /*5a70*/  ISETP.GT.AND P4, PT, R4, 0x1, !P1 ;  /* 0x000000010400780c */ /* 0x000fc40004f84270 */
[----:B------:R-:W-:Y:S02]  /*5a80*/  ISETP.GT.AND P3, PT, R4, 0x8, !P2 ;  /* 0x000000080400780c */ /* 0x000fe40005764270 */
[----:B------:R-:W-:Y:S02]  /*5a90*/  @P6 LOP3.LUT R16, R16, 0x4, RZ, 0xfc, !PT ;  /* 0x0000000410106812 */ /* 0x000fe400078efcff */
[C---:B------:R-:W-:Y:S02]  /*5aa0*/  ISETP.LT.OR P4, PT, R2.reuse, 0x2, P4 ;  /* 0x000000020200780c */ /* 0x040fe40002781670 */
[----:B------:R-:W-:Y:S02]  /*5ab0*/  ISETP.LT.OR P3, PT, R2, 0x9, P3 ;  /* 0x000000090200780c */ /* 0x000fe40001f61670 */
[----:B------:R-:W-:Y:S02]  /*5ac0*/  LOP3.LUT R16, R16, 0xfffffff7, RZ, 0xc0, !PT ;  /* 0xfffffff710107812 */ /* 0x000fe400078ec0ff */
[----:B------:R-:W-:-:S02]  /*5ad0*/  FSEL R203, R121, -INF , !P4 ;  /* 0xff80000079cb7808 */ /* 0x000fc40006000000 */
[----:B------:R-:W-:Y:S02]  /*5ae0*/  FSEL R171, R124, -INF , !P3 ;  /* 0xff8000007cab7808 */ /* 0x000fe40005800000 */
[----:B------:R-:W-:Y:S02]  /*5af0*/  ISETP.GT.AND P4, PT, R4, 0x9, !P6 ;  /* 0x000000090400780c */ /* 0x000fe40007784270 */
[----:B------:R-:W-:Y:S02]  /*5b00*/  @P5 LOP3.LUT R16, R16, 0x8, RZ, 0xfc, !PT ;  /* 0x0000000810105812 */ /* 0x000fe400078efcff */
[----:B------:R-:W-:Y:S02]  /*5b10*/  ISETP.GT.AND P3, PT, R4, 0x10, !P5 ;  /* 0x000000100400780c */ /* 0x000fe40006f64270 */
[----:B------:R-:W-:Y:S02]  /*5b20*/  ISETP.GE.AND P5, PT, R174, 0x12, PT ;  /* 0x00000012ae00780c */ /* 0x000fe40003fa6270 */
[----:B------:R-:W-:-:S02]  /*5b30*/  ISETP.LT.OR P4, PT, R2, 0xa, P4 ;  /* 0x0000000a0200780c */ /* 0x000fc40002781670 */
[----:B------:R-:W-:Y:S02]  /*5b40*/  ISETP.LT.OR P3, PT, R2, 0x11, P3 ;  /* 0x000000110200780c */ /* 0x000fe40001f61670 */
[----:B------:R-:W-:Y:S02]  /*5b50*/  FSEL R173, R125, -INF , !P4 ;  /* 0xff8000007dad7808 */ /* 0x000fe40006000000 */
[----:B------:R-:W-:Y:S02]  /*5b60*/  ISETP.GE.AND P4, PT, R174, 0x19, PT ;  /* 0x00000019ae00780c */ /* 0x000fe40003f86270 */
[----:B------:R-:W-:Y:S02]  /*5b70*/  LOP3.LUT R16, R16, 0xffffffef, RZ, 0xc0, !PT ;  /* 0xffffffef10107812 */ /* 0x000fe400078ec0ff */
[----:B------:R-:W-:Y:S02]  /*5b80*/  FSEL R175, R128, -INF , !P3 ;  /* 0xff80000080af7808 */ /* 0x000fe40005800000 */
[----:B------:R-:W-:-:S02]  /*5b90*/  ISETP.GT.AND P3, PT, R4, 0x11, !P5 ;  /* 0x000000110400780c */ /* 0x000fc40006f64270 */
[----:B------:R-:W-:Y:S02]  /*5ba0*/  @P5 LOP3.LUT R16, R16, 0x10, RZ, 0xfc, !PT ;  /* 0x0000001010105812 */ /* 0x000fe400078efcff */
[----:B------:R-:W-:Y:S02]  /*5bb0*/  ISETP.LT.OR P3, PT, R2, 0x12, P3 ;  /* 0x000000120200780c */ /* 0x000fe40001f61670 */
[----:B------:R-:W-:Y:S02]  /*5bc0*/  LOP3.LUT R16, R16, 0xfffbffff, RZ, 0xc0, !PT ;  /* 0xfffbffff10107812 */ /* 0x000fe400078ec0ff */
[----:B------:R-:W-:Y:S02]  /*5bd0*/  FSEL R177, R129, -INF , !P3 ;  /* 0xff80000081b17808 */ /* 0x000fe40005800000 */
[----:B------:R-:W-:Y:S02]  /*5be0*/  @P4 LOP3.LUT R16, R16, 0x40000, RZ, 0xfc, !PT ;  /* 0x0004000010104812 */ /* 0x000fe400078efcff */
[----:B------:R-:W-:-:S02]  /*5bf0*/  ISETP.GT.AND P3, PT, R4, 0x18, !P4 ;  /* 0x000000180400780c */ /* 0x000fc40006764270 */
[----:B------:R-:W-:Y:S02]  /*5c00*/  ISETP.GE.AND P4, PT, R174, 0x1a, PT ;  /* 0x0000001aae00780c */ /* 0x000fe40003f86270 */
[----:B------:R-:W-:Y:S02]  /*5c10*/  ISETP.LT.OR P3, PT, R2, 0x19, P3 ;  /* 0x000000190200780c */ /* 0x000fe40001f61670 */
[----:B------:R-:W-:Y:S02]  /*5c20*/  LOP3.LUT R16, R16, 0xfffdffff, RZ, 0xc0, !PT ;  /* 0xfffdffff10107812 */ /* 0x000fe400078ec0ff */
[----:B------:R-:W-:Y:S02]  /*5c30*/  FSEL R179, R132, -INF , !P3 ;  /* 0xff80000084b37808 */ /* 0x000fe40005800000 */
[----:B------:R-:W-:Y:S02]  /*5c40*/  ISETP.GT.AND P3, PT, R4, 0x19, !P4 ;  /* 0x000000190400780c */ /* 0x000fe40006764270 */
[----:B------:R-:W-:-:S02]  /*5c50*/  R2UR UR5, R18 ;  /* 0x00000000120572ca */ /* 0x000fc400000e0000 */
[----:B------:R-:W-:Y:S02]  /*5c60*/  ISETP.LT.OR P3, PT, R2, 0x1a, P3 ;  /* 0x0000001a0200780c */ /* 0x000fe40001f61670 */
[----:B------:R-:W-:Y:S02]  /*5c70*/  @P4 LOP3.LUT R16, R16, 0x20000, RZ, 0xfc, !PT ;  /* 0x0002000010104812 */ /* 0x000fe400078efcff */
[----:B------:R-:W-:Y:S02]  /*5c80*/  ISETP.GE.AND P4, PT, R174, 0x21, PT ;  /* 0x00000021ae00780c */ /* 0x000fe40003f86270 */
[----:B------:R-:W-:Y:S02]  /*5c90*/  LOP3.LUT R16, R16, 0xfffeffff, RZ, 0xc0, !PT ;  /* 0xfffeffff10107812 */ /* 0x000fe400078ec0ff */
[----:B------:R-:W-:Y:S02]  /*5ca0*/  FSEL R181, R133, -INF , !P3 ;  /* 0xff80000085b57808 */ /* 0x000fe40005800000 */
[----:B------:R-:W-:Y:S01]  /*5cb0*/  ISETP.GT.AND P3, PT, R4, 0x20, !P4 ;  /* 0x000000200400780c */ /* 0x000fe20006764270 */
[----:B------:R-:W-:-:S03]  /*5cc0*/  UISETP.NE.AND UP0, UPT, UR5, URZ, UPT ;  /* 0x0000003f0500728c */ /* 0x000fc6000bf05270 */
[----:B------:R-:W-:-:S03]  /*5cd0*/  ISETP.LT.OR P3, PT, R2, 0x21, P3 ;  /* 0x000000210200780c */ /* 0x000fc60001f61670 */
[----:B------:R-:W-:Y:S02]  /*5ce0*/  @P4 LOP3.LUT R16, R16, 0x10000, RZ, 0xfc, !PT ;  /* 0x0001000010104812 */ /* 0x000fe400078efcff */
[----:B------:R-:W-:Y:S02]  /*5cf0*/  ISETP.GE.AND P4, PT, R174, 0x22, PT ;  /* 0x00000022ae00780c */ /* 0x000fe40003f86270 */
[----:B------:R-:W-:Y:S02]  /*5d00*/  LOP3.LUT R16, R16, 0xffff7fff, RZ, 0xc0, !PT ;  /* 0xffff7fff10107812 */ /* 0x000fe400078ec0ff */
[----:B------:R-:W-:Y:S02]  /*5d10*/  FSEL R183, R136, -INF , !P3 ;  /* 0xff80000088b77808 */ /* 0x000fe40005800000 */
[----:B------:R-:W-:-:S04]  /*5d20*/  ISETP.GT.AND P3, PT, R4, 0x21, !P4 ;  /* 0x000000210400780c */ /* 0x000fc80006764270 */
        /* <DEDUP_REMOVED lines=51> */
[----:B------:R-:W-:Y:S02]  /*6060*/  FSEL R153, R153, -INF , !P3 ;  /* 0xff80000099997808 */ /* 0x000fe40005800000 */
[----:B------:R-:W-:Y:S02]  /*6070*/  LOP3.LUT R16, R16, 0xffffffbf, RZ, 0xc0, !PT ;  /* 0xffffffbf10107812 */ /* 0x000fe400078ec0ff */
[----:B------:R-:W-:-:S04]  /*6080*/  ISETP.GT.AND P3, PT, R4, 0x48, !P4 ;  /* 0x000000480400780c */ /* 0x000fc80006764270 */
[----:B------:R-:W-:-:S03]  /*6090*/  ISETP.LT.OR P3, PT, R2, 0x49, P3 ;  /* 0x000000490200780c */ /* 0x000fc60001f61670 */
[----:B------:R-:W-:Y:S02]  /*60a0*/  @P4 LOP3.LUT R16, R16, 0x40, RZ, 0xfc, !PT ;  /* 0x0000004010104812 */ /* 0x000fe400078efcff */
[----:B------:R-:W-:Y:S02]  /*60b0*/  ISETP.GE.AND P4, PT, R174, 0x4a, PT ;  /* 0x0000004aae00780c */ /* 0x000fe40003f86270 */
[----:B------:R-:W-:Y:S02]  /*60c0*/  FSEL R3, R156, -INF , !P3 ;  /* 0xff8000009c037808 */ /* 0x000fe40005800000 */
[----:B------:R-:W-:Y:S02]  /*60d0*/  ISETP.GT.AND P3, PT, R4, 0x49, !P4 ;  /* 0x000000490400780c */ /* 0x000fe40006764270 */
[----:B------:R-:W-:Y:S02]  /*60e0*/  LOP3.LUT R16, R16, 0xffffffdf, RZ, 0xc0, !PT ;  /* 0xffffffdf10107812 */ /* 0x000fe400078ec0ff */
[----:B------:R-:W-:-:S04]  /*60f0*/  ISETP.LT.OR P3, PT, R2, 0x4a, P3 ;  /* 0x0000004a0200780c */ /* 0x000fc80001f61670 */
[----:B------:R-:W-:Y:S02]  /*6100*/  FSEL R157, R157, -INF , !P3 ;  /* 0xff8000009d9d7808 */ /* 0x000fe40005800000 */
[----:B------:R-:W-:Y:S02]  /*6110*/  ISETP.GE.AND P3, PT, R174, 0x51, PT ;  /* 0x00000051ae00780c */ /* 0x000fe40003f66270 */
[----:B------:R-:W-:Y:S02]  /*6120*/  @P4 LOP3.LUT R16, R16, 0x20, RZ, 0xfc, !PT ;  /* 0x0000002010104812 */ /* 0x000fe400078efcff */
[----:B------:R-:W-:Y:S02]  /*6130*/  ISETP.GT.AND P4, PT, R4, 0x50, !P3 ;  /* 0x000000500400780c */ /* 0x000fe40005f84270 */
[----:B------:R-:W-:Y:S02]  /*6140*/  LOP3.LUT R16, R16, 0xfffffffd, RZ, 0xc0, !PT ;  /* 0xfffffffd10107812 */ /* 0x000fe400078ec0ff */
[----:B------:R-:W-:-:S04]  /*6150*/  ISETP.LT.OR P4, PT, R2, 0x51, P4 ;  /* 0x000000510200780c */ /* 0x000fc80002781670 */
[----:B------:R-:W-:Y:S02]  /*6160*/  FSEL R133, R160, -INF , !P4 ;  /* 0xff800000a0857808 */ /* 0x000fe40006000000 */
[----:B------:R-:W-:-:S04]  /*6170*/  ISETP.GE.AND P4, PT, R174, 0x52, PT ;  /* 0x00000052ae00780c */ /* 0x000fc80003f86270 */
[----:B------:R-:W-:-:S04]  /*6180*/  ISETP.GT.AND P5, PT, R4, 0x51, !P4 ;  /* 0x000000510400780c */ /* 0x000fc800067a4270 */
[----:B------:R-:W-:-:S04]  /*6190*/  ISETP.LT.OR P5, PT, R2, 0x52, P5 ;  /* 0x000000520200780c */ /* 0x000fc80002fa1670 */
[----:B------:R-:W-:Y:S02]  /*61a0*/  FSEL R161, R161, -INF , !P5 ;  /* 0xff800000a1a17808 */ /* 0x000fe40006800000 */
[----:B------:R-:W-:-:S04]  /*61b0*/  ISETP.GE.AND P5, PT, R174, 0x59, PT ;  /* 0x00000059ae00780c */ /* 0x000fc80003fa6270 */
[----:B------:R-:W-:-:S04]  /*61c0*/  ISETP.GT.AND P6, PT, R4, 0x58, !P5 ;  /* 0x000000580400780c */ /* 0x000fc80006fc4270 */
[----:B------:R-:W-:-:S04]  /*61d0*/  ISETP.LT.OR P6, PT, R2, 0x59, P6 ;  /* 0x000000590200780c */ /* 0x000fc800037c1670 */
[----:B------:R-:W-:Y:S02]  /*61e0*/  FSEL R129, R164, -INF , !P6 ;  /* 0xff800000a4817808 */ /* 0x000fe40007000000 */
[----:B------:R-:W-:-:S13]  /*61f0*/  ISETP.GE.AND P6, PT, R174, 0x1, PT ;  /* 0x00000001ae00780c */ /* 0x000fda0003fc6270 */
[----:B------:R-:W-:Y:S02]  /*6200*/  @P6 LOP3.LUT R16, R16, 0x2, RZ, 0xfc, !PT ;  /* 0x0000000210106812 */ /* 0x000fe400078efcff */
[----:B------:R-:W-:Y:S02]  /*6210*/  ISETP.GT.AND P6, PT, R4, RZ, !P6 ;  /* 0x000000ff0400720c */ /* 0x000fe400077c4270 */
[----:B------:R-:W-:Y:S02]  /*6220*/  LOP3.LUT R16, R16, 0xfffffffe, RZ, 0xc0, !PT ;  /* 0xfffffffe10107812 */ /* 0x000fe400078ec0ff */
[----:B------:R-:W-:-:S04]  /*6230*/  ISETP.LT.OR P6, PT, R2, 0x1, P6 ;  /* 0x000000010200780c */ /* 0x000fc800037c1670 */
[----:B------:R-:W-:Y:S02]  /*6240*/  FSEL R205, R120, -INF , !P6 ;  /* 0xff80000078cd7808 */ /* 0x000fe40007000000 */
[----:B------:R-:W-:-:S13]  /*6250*/  ISETP.GE.AND P6, PT, R174, 0x5a, PT ;  /* 0x0000005aae00780c */ /* 0x000fda0003fc6270 */
[----:B------:R-:W-:Y:S02]  /*6260*/  @P6 LOP3.LUT R16, R16, 0x1, RZ, 0xfc, !PT ;  /* 0x0000000110106812 */ /* 0x000fe400078efcff */
[----:B------:R-:W-:Y:S01]  /*6270*/  ISETP.GT.AND P6, PT, R4, 0x59, !P6 ;  /* 0x000000590400780c */ /* 0x000fe200077c4270 */
[----:B0-----:R-:W-:-:S03]  /*6280*/  IMAD.IADD R4, R168, 0x1, R0 ;  /* 0x00000001a8047824 */ /* 0x001fc600078e0200 */
[----:B------:R-:W-:Y:S01]  /*6290*/  ISETP.LT.OR P6, PT, R2, 0x5a, P6 ;  /* 0x0000005a0200780c */ /* 0x000fe200037c1670 */
[----:B------:R-:W-:-:S03]  /*62a0*/  IMAD.IADD R2, R5, 0x1, R0 ;  /* 0x0000000105027824 */ /* 0x000fc600078e0200 */
[----:B------:R-:W-:Y:S02]  /*62b0*/  FSEL R165, R165, -INF , !P6 ;  /* 0xff800000a5a57808 */ /* 0x000fe40007000000 */
[----:B------:R-:W-:-:S13]  /*62c0*/  PLOP3.LUT P6, PT, PT, PT, UP0, 0x40, 0x0 ;  /* 0x000000000000781c */ /* 0x000fda0003fce808 */
[----:B------:R-:W-:Y:S05]  /*62d0*/  @P6 BRA `(.L_x_1011) ;  /* 0x0000000000646947 */ /* 0x000fea0003800000 */
        /* <DEDUP_REMOVED lines=15> */
.L_x_1013:
[----:B------:R-:W-:Y:S02]  /*63d0*/  ULDC UR5, c[0x0][0x9e4] ;  /* 0x0002790000057ab9 */ /* 0x000fe40000000800 */
[----:B------:R-:W-:-:S05]  /*63e0*/  IMAD.U32 R20, RZ, RZ, UR5 ;  /* 0x00000005ff147e24 */ /* 0x000fca000f8e00ff */
[----:B------:R-:W-:-:S13]  /*63f0*/  ISETP.NE.AND P6, PT, R20, 0x1, PT ;  /* 0x000000011400780c */ /* 0x000fda0003fc5270 */
[----:B------:R-:W0:Y:S02]  /*6400*/  @P6 LDC.64 R184, c[0x0][0x9e8] ;  /* 0x00027a00ffb86b82 */ /* 0x000e240000000a00 */
[----:B0-----:R-:W-:-:S05]  /*6410*/  @P6 IMAD.HI.U32 R0, R5, R184, RZ ;  /* 0x000000b805006227 */ /* 0x001fca00078e00ff */
[----:B------:R-:W-:-:S07]  /*6420*/  @P6 SHF.R.U32.HI R5, RZ, R185, R0 ;  /* 0x000000b9ff056219 */ /* 0x000fce0000011600 */
.L_x_1014:
[----:B------:R-:W-:Y:S05]  /*6430*/  BSYNC B0 ;  /* 0x0000000000007941 */ /* 0x000fea0003800000 */
.L_x_1012:
[----:B------:R-:W-:-:S05]  /*6440*/  IMAD R5, R5, R20, R170 ;  /* 0x0000001405057224 */ /* 0x000fca00078e02aa */
[----:B------:R-:W-:Y:S02]  /*6450*/  VIADDMNMX R2, R5, R20, R2, PT ;  /* 0x0000001405027246 */ /* 0x000fe40003800102 */
[----:B------:R-:W-:-:S07]  /*6460*/  VIMNMX R4, R4, R5, !PT ;  /* 0x0000000504047248 */ /* 0x000fce0007fe0100 */
.L_x_1011:
[C---:B------:R-:W-:Y:S02]  /*6470*/  ISETP.GT.AND P1, PT, R4.reuse, 0x1, !P1 ;  /* 0x000000010400780c */ /* 0x040fe40004f24270 */
[----:B------:R-:W-:Y:S02]  /*6480*/  ISETP.GT.AND P2, PT, R4, 0x8, !P2 ;  /* 0x000000080400780c */ /* 0x000fe40005744270 */
[C---:B------:R-:W-:Y:S02]  /*6490*/  ISETP.LT.OR P1, PT, R2.reuse, 0x2, P1 ;  /* 0x000000020200780c */ /* 0x040fe40000f21670 */
[----:B------:R-:W-:Y:S02]  /*64a0*/  ISETP.LT.OR P2, PT, R2, 0x9, P2 ;  /* 0x000000090200780c */ /* 0x000fe40001741670 */
[----:B------:R-:W-:Y:S02]  /*64b0*/  FSEL R185, R123, -INF , !P1 ;  /* 0xff8000007bb97808 */ /* 0x000fe40004800000 */
[----:B------:R-:W-:-:S02]  /*64c0*/  LOP3.LUT P1, RZ, R16, 0x4, RZ, 0xc0, !PT ;  /* 0x0000000410ff7812 */ /* 0x000fc4000782c0ff */
[----:B------:R-:W-:Y:S02]  /*64d0*/  FSEL R187, R126, -INF , !P2 ;  /* 0xff8000007ebb7808 */ /* 0x000fe40005000000 */
[----:B------:R-:W-:Y:S02]  /*64e0*/  ISETP.GT.AND P1, PT, R4, 0x9, !P1 ;  /* 0x000000090400780c */ /* 0x000fe40004f24270 */
[----:B------:R-:W-:Y:S02]  /*64f0*/  LOP3.LUT P2, RZ, R16, 0x40000, RZ, 0xc0, !PT ;  /* 0x0004000010ff7812 */ /* 0x000fe4000784c0ff */
[----:B------:R-:W-:Y:S02]  /*6500*/  ISETP.LT.OR P1, PT, R2, 0xa, P1 ;  /* 0x0000000a0200780c */ /* 0x000fe40000f21670 */
[----:B------:R-:W-:Y:S02]  /*6510*/  LOP3.LUT P6, RZ, R16, 0x20000, RZ, 0xc0, !PT ;  /* 0x0002000010ff7812 */ /* 0x000fe400078cc0ff */
[----:B------:R-:W-:-:S02]  /*6520*/  FSEL R189, R127, -INF , !P1 ;  /* 0xff8000007fbd7808 */ /* 0x000fc40004800000 */
[----:B------:R-:W-:Y:S02]  /*6530*/  LOP3.LUT P1, RZ, R16, 0x8, RZ, 0xc0, !PT ;  /* 0x0000000810ff7812 */ /* 0x000fe4000782c0ff */
[----:B------:R-:W-:Y:S02]  /*6540*/  FMNMX.FTZ R0, R205, R13, !PT ;  /* 0x0000000dcd007209 */ /* 0x000fe40007810000 */
[----:B------:R-:W-:Y:S02]  /*6550*/  ISETP.GT.AND P1, PT, R4, 0x10, !P1 ;  /* 0x000000100400780c */ /* 0x000fe40004f24270 */
[----:B------:R-:W-:Y:S02]  /*6560*/  FMNMX.FTZ R0, R203, R0, !PT ;  /* 0x00000000cb007209 */ /* 0x000fe40007810000 */
[----:B------:R-:W-:Y:S02]  /*6570*/  ISETP.LT.OR P1, PT, R2, 0x11, P1 ;  /* 0x000000110200780c */ /* 0x000fe40000f21670 */
[----:B------:R-:W-:-:S02]  /*6580*/  FMNMX.FTZ R0, R171, R0, !PT ;  /* 0x00000000ab007209 */ /* 0x000fc40007810000 */
[----:B------:R-:W-:Y:S02]  /*6590*/  FSEL R191, R130, -INF , !P1 ;  /* 0xff80000082bf7808 */ /* 0x000fe40004800000 */
[----:B------:R-:W-:Y:S02]  /*65a0*/  LOP3.LUT P1, RZ, R16, 0x10, RZ, 0xc0, !PT ;  /* 0x0000001010ff7812 */ /* 0x000fe4000782c0ff */
[----:B------:R-:W-:Y:S02]  /*65b0*/  FMNMX.FTZ R0, R173, R0, !PT ;  /* 0x00000000ad007209 */ /* 0x000fe40007810000 */
[----:B------:R-:W-:Y:S02]  /*65c0*/  ISETP.GT.AND P1, PT, R4, 0x11, !P1 ;  /* 0x000000110400780c */ /* 0x000fe40004f24270 */
[----:B------:R-:W-:Y:S02]  /*65d0*/  FMNMX.FTZ R0, R175, R0, !PT ;  /* 0x00000000af007209 */ /* 0x000fe40007810000 */
[----:B------:R-:W-:-:S02]  /*65e0*/  ISETP.LT.OR P1, PT, R2, 0x12, P1 ;  /* 0x000000120200780c */ /* 0x000fc40000f21670 */
[----:B------:R-:W-:Y:S02]  /*65f0*/  FMNMX.FTZ R0, R177, R0, !PT ;  /* 0x00000000b1007209 */ /* 0x000fe40007810000 */
[----:B------:R-:W-:Y:S02]  /*6600*/  FSEL R193, R131, -INF , !P1 ;  /* 0xff80000083c17808 */ /* 0x000fe40004800000 */
        /* <DEDUP_REMOVED lines=24> */
[----:B------:R-:W-:Y:S02]  /*6790*/  LOP3.LUT P1, RZ, R16, 0x4000, RZ, 0xc0, !PT ;  /* 0x0000400010ff7812 */ /* 0x000fe4000782c0ff */
[----:B------:R-:W-:Y:S02]  /*67a0*/  FMNMX.FTZ R0, R125, R0, !PT ;  /* 0x000000007d007209 */ /* 0x000fe40007810000 */
[----:B------:R-:W-:Y:S02]  /*67b0*/  ISETP.GT.AND P1, PT, R4, 0x28, !P1 ;  /* 0x000000280400780c */ /* 0x000fe40004f24270 */
[----:B------:R-:W-:-:S02]  /*67c0*/  FMNMX.FTZ R0, R153, R0, !PT ;  /* 0x0000000099007209 */ /* 0x000fc40007810000 */
[----:B------:R-:W-:Y:S02]  /*67d0*/  ISETP.LT.OR P1, PT, R2, 0x29, P1 ;  /* 0x000000290200780c */ /* 0x000fe40000f21670 */
[----:B------:R-:W-:Y:S02]  /*67e0*/  FMNMX.FTZ R0, R3, R0, !PT ;  /* 0x0000000003007209 */ /* 0x000fe40007810000 */
[----:B------:R-:W-:Y:S02]  /*67f0*/  FSEL R199, R142, -INF , !P1 ;  /* 0xff8000008ec77808 */ /* 0x000fe40004800000 */
[----:B------:R-:W-:Y:S02]  /*6800*/  LOP3.LUT P1, RZ, R16, 0x2000, RZ, 0xc0, !PT ;  /* 0x0000200010ff7812 */ /* 0x000fe4000782c0ff */
[----:B------:R-:W-:Y:S02]  /*6810*/  FMNMX.FTZ R0, R157, R0, !PT ;  /* 0x000000009d007209 */ /* 0x000fe40007810000 */
[----:B------:R-:W-:-:S02]  /*6820*/  ISETP.GT.AND P1, PT, R4, 0x29, !P1 ;  /* 0x000000290400780c */ /* 0x000fc40004f24270 */
[----:B------:R-:W-:Y:S02]  /*6830*/  FMNMX.FTZ R0, R133, R0, !PT ;  /* 0x0000000085007209 */ /* 0x000fe40007810000 */
[----:B------:R-:W-:Y:S02]  /*6840*/  ISETP.LT.OR P1, PT, R2, 0x2a, P1 ;  /* 0x0000002a0200780c */ /* 0x000fe40000f21670 */
[----:B------:R-:W-:Y:S02]  /*6850*/  FMNMX.FTZ R0, R161, R0, !PT ;  /* 0x00000000a1007209 */ /* 0x000fe40007810000 */
[----:B------:R-:W-:Y:S02]  /*6860*/  FSEL R143, R143, -INF , !P1 ;  /* 0xff8000008f8f7808 */ /* 0x000fe40004800000 */
[C---:B------:R-:W-:Y:S02]  /*6870*/  LOP3.LUT P1, RZ, R16.reuse, 0x1000, RZ, 0xc0, !PT ;  /* 0x0000100010ff7812 */ /* 0x040fe4000782c0ff */
[----:B------:R-:W-:-:S02]  /*6880*/  LOP3.LUT P2, RZ, R16, 0x80, RZ, 0xc0, !PT ;  /* 0x0000008010ff7812 */ /* 0x000fc4000784c0ff */
[----:B------:R-:W-:Y:S02]  /*6890*/  ISETP.GT.AND P1, PT, R4, 0x30, !P1 ;  /* 0x000000300400780c */ /* 0x000fe40004f24270 */
[----:B------:R-:W-:Y:S02]  /*68a0*/  FMNMX.FTZ R0, R129, R0, !PT ;  /* 0x0000000081007209 */ /* 0x000fe40007810000 */
[----:B------:R-:W-:Y:S02]  /*68b0*/  ISETP.LT.OR P1, PT, R2, 0x31, P1 ;  /* 0x000000310200780c */ /* 0x000fe40000f21670 */
[----:B------:R-:W-:Y:S02]  /*68c0*/  FMNMX.FTZ R120, R165, R0, !PT ;  /* 0x00000000a5787209 */ /* 0x000fe40007810000 */
[----:B------:R-:W-:Y:S01]  /*68d0*/  FSEL R123, R146, -INF , !P1 ;  /* 0xff800000927b7808 */ /* 0x000fe20004800000 */
[----:B------:R-:W0:Y:S01]  /*68e0*/  LDC R0, c[0x0][0x988] ;  /* 0x00026200ff007b82 */ /* 0x000e220000000800 */
[C---:B------:R-:W-:Y:S01]  /*68f0*/  LOP3.LUT P1, RZ, R16.reuse, 0x800, RZ, 0xc0, !PT ;  /* 0x0000080010ff7812 */ /* 0x040fe2000782c0ff */
[----:B------:R-:W1:Y:S01]  /*6900*/  SHFL.BFLY PT, R5, R120, 0x2, 0x1f ;  /* 0x0c401f0078057f89 */ /* 0x000e6200000e0000 */
[----:B------:R-:W-:-:S02]  /*6910*/  LOP3.LUT P6, RZ, R16, 0x40, RZ, 0xc0, !PT ;  /* 0x0000004010ff7812 */ /* 0x000fc400078cc0ff */
[C---:B------:R-:W-:Y:S02]  /*6920*/  ISETP.GT.AND P1, PT, R4.reuse, 0x31, !P1 ;  /* 0x000000310400780c */ /* 0x040fe40004f24270 */
[----:B------:R-:W-:Y:S02]  /*6930*/  ISETP.GT.AND P3, PT, R4, 0x50, !P3 ;  /* 0x000000500400780c */ /* 0x000fe40005f64270 */
[----:B------:R-:W-:Y:S02]  /*6940*/  ISETP.LT.OR P1, PT, R2, 0x32, P1 ;  /* 0x000000320200780c */ /* 0x000fe40000f21670 */
[----:B------:R-:W-:Y:S02]  /*6950*/  ISETP.GT.AND P4, PT, R4, 0x51, !P4 ;  /* 0x000000510400780c */ /* 0x000fe40006784270 */
[----:B------:R-:W-:Y:S02]  /*6960*/  FSEL R147, R147, -INF , !P1 ;  /* 0xff80000093937808 */ /* 0x000fe40004800000 */
[----:B------:R-:W-:-:S02]  /*6970*/  LOP3.LUT P1, RZ, R16, 0x400, RZ, 0xc0, !PT ;  /* 0x0000040010ff7812 */ /* 0x000fc4000782c0ff */
[----:B------:R-:W-:Y:S02]  /*6980*/  ISETP.LT.OR P3, PT, R2, 0x51, P3 ;  /* 0x000000510200780c */ /* 0x000fe40001f61670 */
[C---:B------:R-:W-:Y:S02]  /*6990*/  ISETP.GT.AND P1, PT, R4.reuse, 0x38, !P1 ;  /* 0x000000380400780c */ /* 0x040fe40004f24270 */
[----:B------:R-:W-:Y:S02]  /*69a0*/  ISETP.GT.AND P5, PT, R4, 0x58, !P5 ;  /* 0x000000580400780c */ /* 0x000fe40006fa4270 */
[C---:B------:R-:W-:Y:S02]  /*69b0*/  ISETP.LT.OR P1, PT, R2.reuse, 0x39, P1 ;  /* 0x000000390200780c */ /* 0x040fe40000f21670 */
[----:B------:R-:W-:Y:S02]  /*69c0*/  ISETP.LT.OR P4, PT, R2, 0x52, P4 ;  /* 0x000000520200780c */ /* 0x000fe40002781670 */
[----:B------:R-:W-:-:S02]  /*69d0*/  FSEL R127, R150, -INF , !P1 ;  /* 0xff800000967f7808 */ /* 0x000fc40004800000 */
[----:B------:R-:W-:Y:S02]  /*69e0*/  LOP3.LUT P1, RZ, R16, 0x200, RZ, 0xc0, !PT ;  /* 0x0000020010ff7812 */ /* 0x000fe4000782c0ff */
[----:B-1----:R-:W-:Y:S02]  /*69f0*/  FMNMX.FTZ R124, R120, R5, !PT ;  /* 0x00000005787c7209 */ /* 0x002fe40007810000 */
[----:B------:R-:W-:Y:S02]  /*6a00*/  ISETP.GT.AND P1, PT, R4, 0x39, !P1 ;  /* 0x000000390400780c */ /* 0x000fe40004f24270 */
[C---:B------:R-:W-:Y:S01]  /*6a10*/  ISETP.LT.OR P5, PT, R2.reuse, 0x59, P5 ;  /* 0x000000590200780c */ /* 0x040fe20002fa1670 */
[----:B------:R-:W1:Y:S01]  /*6a20*/  SHFL.BFLY PT, R5, R124, 0x1, 0x1f ;  /* 0x0c201f007c057f89 */ /* 0x000e6200000e0000 */
[----:B------:R-:W-:Y:S02]  /*6a30*/  ISETP.LT.OR P1, PT, R2, 0x3a, P1 ;  /* 0x0000003a0200780c */ /* 0x000fe40000f21670 */
[----:B------:R-:W-:-:S02]  /*6a40*/  FSEL R163, R163, -INF , !P4 ;  /* 0xff800000a3a37808 */ /* 0x000fc40006000000 */
[----:B------:R-:W-:Y:S02]  /*6a50*/  FSEL R151, R151, -INF , !P1 ;  /* 0xff80000097977808 */ /* 0x000fe40004800000 */
[----:B------:R-:W-:-:S04]  /*6a60*/  LOP3.LUT P1, RZ, R16, 0x100, RZ, 0xc0, !PT ;  /* 0x0000010010ff7812 */ /* 0x000fc8000782c0ff */
[----:B------:R-:W-:-:S04]  /*6a70*/  ISETP.GT.AND P1, PT, R4, 0x40, !P1 ;  /* 0x000000400400780c */ /* 0x000fc80004f24270 */
[----:B------:R-:W-:-:S04]  /*6a80*/  ISETP.LT.OR P1, PT, R2, 0x41, P1 ;  /* 0x000000410200780c */ /* 0x000fc80000f21670 */
[----:B------:R-:W-:Y:S02]  /*6a90*/  FSEL R131, R154, -INF , !P1 ;  /* 0xff8000009a837808 */ /* 0x000fe40004800000 */
[----:B------:R-:W-:Y:S02]  /*6aa0*/  ISETP.GT.AND P1, PT, R4, 0x41, !P2 ;  /* 0x000000410400780c */ /* 0x000fe40005724270 */
[----:B------:R-:W-:Y:S02]  /*6ab0*/  LOP3.LUT P2, RZ, R16, 0x20, RZ, 0xc0, !PT ;  /* 0x0000002010ff7812 */ /* 0x000fe4000784c0ff */
[----:B------:R-:W-:Y:S02]  /*6ac0*/  ISETP.LT.OR P1, PT, R2, 0x42, P1 ;  /* 0x000000420200780c */ /* 0x000fe40000f21670 */
[----:B-1----:R-:W-:Y:S02]  /*6ad0*/  FMNMX.FTZ R5, R124, R5, !PT ;  /* 0x000000057c057209 */ /* 0x002fe40007810000 */
[----:B------:R-:W-:-:S02]  /*6ae0*/  FSEL R155, R155, -INF , !P1 ;  /* 0xff8000009b9b7808 */ /* 0x000fc40004800000 */
[----:B------:R-:W-:Y:S01]  /*6af0*/  ISETP.GT.AND P1, PT, R4, 0x48, !P6 ;  /* 0x000000480400780c */ /* 0x000fe20007724270 */
[----:B0-----:R-:W-:Y:S01]  /*6b00*/  FMUL.FTZ R20, R5, R0 ;  /* 0x0000000005147220 */ /* 0x001fe20000410000 */
[----:B------:R-:W-:Y:S02]  /*6b10*/  LOP3.LUT P6, RZ, R16, 0x2, RZ, 0xc0, !PT ;  /* 0x0000000210ff7812 */ /* 0x000fe400078cc0ff */
[----:B------:R-:W-:Y:S02]  /*6b20*/  ISETP.LT.OR P1, PT, R2, 0x49, P1 ;  /* 0x000000490200780c */ /* 0x000fe40000f21670 */
[----:B------:R-:W-:Y:S02]  /*6b30*/  ISETP.GT.AND P2, PT, R4, 0x49, !P2 ;  /* 0x000000490400780c */ /* 0x000fe40005744270 */
[----:B------:R-:W-:Y:S02]  /*6b40*/  FSEL R201, R158, -INF , !P1 ;  /* 0xff8000009ec97808 */ /* 0x000fe40004800000 */
[----:B------:R-:W-:-:S02]  /*6b50*/  ISETP.GT.AND P1, PT, R4, RZ, !P6 ;  /* 0x000000ff0400720c */ /* 0x000fc40007724270 */
[C---:B------:R-:W-:Y:S02]  /*6b60*/  ISETP.LT.OR P2, PT, R2.reuse, 0x4a, P2 ;  /* 0x0000004a0200780c */ /* 0x040fe40001741670 */
[----:B------:R-:W-:Y:S02]  /*6b70*/  ISETP.LT.OR P1, PT, R2, 0x1, P1 ;  /* 0x000000010200780c */ /* 0x000fe40000f21670 */
[----:B------:R-:W-:Y:S02]  /*6b80*/  LOP3.LUT P6, RZ, R16, 0x1, RZ, 0xc0, !PT ;  /* 0x0000000110ff7812 */ /* 0x000fe400078cc0ff */
[----:B------:R-:W-:Y:S02]  /*6b90*/  FSEL R207, R122, -INF , !P1 ;  /* 0xff8000007acf7808 */ /* 0x000fe40004800000 */
[----:B------:R-:W-:Y:S02]  /*6ba0*/  FSETP.NEU.FTZ.AND P1, PT, R5, -INF , PT ;  /* 0xff8000000500780b */ /* 0x000fe40003f3d000 */
[----:B------:R-:W-:-:S02]  /*6bb0*/  FMNMX.FTZ R120, R207, R14, !PT ;  /* 0x0000000ecf787209 */ /* 0x000fc40007810000 */
[----:B------:R-:W-:Y:S02]  /*6bc0*/  FSEL R20, R20, RZ, P1 ;  /* 0x000000ff14147208 */ /* 0x000fe40000800000 */
[----:B------:R-:W-:Y:S02]  /*6bd0*/  FMNMX.FTZ R120, R185, R120, !PT ;  /* 0x00000078b9787209 */ /* 0x000fe40007810000 */
[----:B------:R-:W-:Y:S01]  /*6be0*/  ISETP.GT.AND P6, PT, R4, 0x59, !P6 ;  /* 0x000000590400780c */ /* 0x000fe200077c4270 */
[--C-:B------:R-:W-:Y:S01]  /*6bf0*/  FFMA.FTZ R190, R171, R0, -R20.reuse ;  /* 0x00000000abbe7223 */ /* 0x100fe20000010814 */
[----:B------:R-:W-:Y:S01]  /*6c00*/  FMNMX.FTZ R120, R187, R120, !PT ;  /* 0x00000078bb787209 */ /* 0x000fe20007810000 */
[-CC-:B------:R-:W-:Y:S01]  /*6c10*/  FFMA.FTZ R171, R173, R0.reuse, -R20.reuse ;  /* 0x00000000adab7223 */ /* 0x180fe20000010814 */
[-CC-:B------:R-:W-:Y:S01]  /*6c20*/  FFMA.FTZ R173, R177, R0.reuse, -R20.reuse ;  /* 0x00000000b1ad7223 */ /* 0x180fe20000010814 */
[----:B------:R-:W-:Y:S01]  /*6c30*/  FSEL R177, R159, -INF , !P2 ;  /* 0xff8000009fb17808 */ /* 0x000fe20005000000 */
[--C-:B------:R-:W-:Y:S01]  /*6c40*/  FFMA.FTZ R186, R179, R0, -R20.reuse ;  /* 0x00000000b3ba7223 */ /* 0x100fe20000010814 */
[----:B------:R-:W-:Y:S01]  /*6c50*/  FMNMX.FTZ R120, R189, R120, !PT ;  /* 0x00000078bd787209 */ /* 0x000fe20007810000 */
[-CC-:B------:R-:W-:Y:S01]  /*6c60*/  FFMA.FTZ R159, R169, R0.reuse, -R20.reuse ;  /* 0x00000000a99f7223 */ /* 0x180fe20000010814 */
[----:B------:R-:W-:Y:S01]  /*6c70*/  FSEL R179, R162, -INF , !P3 ;  /* 0xff800000a2b37808 */ /* 0x000fe20005800000 */
[--C-:B------:R-:W-:Y:S01]  /*6c80*/  FFMA.FTZ R182, R137, R0, -R20.reuse ;  /* 0x0000000089b67223 */ /* 0x100fe20000010814 */
[----:B------:R-:W-:Y:S01]  /*6c90*/  FMNMX.FTZ R120, R191, R120, !PT ;  /* 0x00000078bf787209 */ /* 0x000fe20007810000 */
[-CC-:B------:R-:W-:Y:S01]  /*6ca0*/  FFMA.FTZ R137, R141, R0.reuse, -R20.reuse ;  /* 0x000000008d897223 */ /* 0x180fe20000010814 */
[----:B------:R-:W-:Y:S01]  /*6cb0*/  ISETP.LT.OR P6, PT, R2, 0x5a, P6 ;  /* 0x0000005a0200780c */ /* 0x000fe200037c1670 */
[--C-:B------:R-:W-:Y:S01]  /*6cc0*/  FFMA.FTZ R176, R21, R0, -R20.reuse ;  /* 0x0000000015b07223 */ /* 0x100fe20000010814 */
[----:B------:R-:W-:Y:S01]  /*6cd0*/  FMNMX.FTZ R120, R193, R120, !PT ;  /* 0x00000078c1787209 */ /* 0x000fe20007810000 */
        /* <DEDUP_REMOVED lines=9> */
[----:B------:R-:W-:Y:S01]  /*6d70*/  FSEL R2, R5, RZ, P1 ;  /* 0x000000ff05027208 */ /* 0x000fe20000800000 */
[--C-:B------:R-:W-:Y:S01]  /*6d80*/  FFMA.FTZ R168, R133, R0, -R20.reuse ;  /* 0x0000000085a87223 */ /* 0x100fe20000010814 */
[----:B------:R-:W-:Y:S01]  /*6d90*/  FMNMX.FTZ R120, R197, R120, !PT ;  /* 0x00000078c5787209 */ /* 0x000fe20007810000 */
[-CC-:B------:R-:W-:Y:S01]  /*6da0*/  FFMA.FTZ R205, R205, R0.reuse, -R20.reuse ;  /* 0x00000000cdcd7223 */ /* 0x180fe20000010814 */
[--C-:B------:R-:W-:Y:S01]  /*6db0*/  FFMA.FTZ R188, R203, R0, -R20.reuse ;  /* 0x00000000cbbc7223 */ /* 0x100fe20000010814 */
[----:B------:R-:W-:Y:S01]  /*6dc0*/  FADD.FTZ R3, -R2, R13 ;  /* 0x0000000d02037221 */ /* 0x000fe20000010100 */
[----:B------:R-:W-:Y:S01]  /*6dd0*/  FMNMX.FTZ R120, R139, R120, !PT ;  /* 0x000000788b787209 */ /* 0x000fe20007810000 */
[-CC-:B------:R-:W-:Y:S01]  /*6de0*/  FFMA.FTZ R175, R181, R0.reuse, -R20.reuse ;  /* 0x00000000b5af7223 */ /* 0x180fe20000010814 */
[-CC-:B------:R-:W-:Y:S01]  /*6df0*/  FFMA.FTZ R180, R183, R0.reuse, -R20.reuse ;  /* 0x00000000b7b47223 */ /* 0x180fe20000010814 */
[----:B------:R-:W-:Y:S01]  /*6e00*/  FMUL.FTZ R3, R3, R0 ;  /* 0x0000000003037220 */ /* 0x000fe20000410000 */
[----:B------:R-:W-:Y:S01]  /*6e10*/  FMNMX.FTZ R120, R199, R120, !PT ;  /* 0x00000078c7787209 */ /* 0x000fe20007810000 */
[-CC-:B------:R-:W-:Y:S01]  /*6e20*/  FFMA.FTZ R121, R149, R0.reuse, -R20.reuse ;  /* 0x0000000095797223 */ /* 0x180fe20000010814 */
[-CC-:B------:R-:W-:Y:S01]  /*6e30*/  FFMA.FTZ R125, R153, R0.reuse, -R20.reuse ;  /* 0x00000000997d7223 */ /* 0x180fe20000010814 */
[--C-:B------:R-:W-:Y:S01]  /*6e40*/  FFMA.FTZ R133, R161, R0, -R20.reuse ;  /* 0x00000000a1857223 */ /* 0x100fe20000010814 */
[----:B------:R-:W-:Y:S01]  /*6e50*/  FMNMX.FTZ R120, R143, R120, !PT ;  /* 0x000000788f787209 */ /* 0x000fe20007810000 */
[-CC-:B------:R-:W-:Y:S01]  /*6e60*/  FFMA.FTZ R170, R129, R0.reuse, -R20.reuse ;  /* 0x0000000081aa7223 */ /* 0x180fe20000010814 */
[----:B------:R-:W-:Y:S01]  /*6e70*/  FFMA.FTZ R13, R165, R0, -R20 ;  /* 0x00000000a50d7223 */ /* 0x000fe20000010814 */
[----:B------:R-:W-:Y:S01]  /*6e80*/  MUFU.EX2 R2, R3 ;  /* 0x0000000300027308 */ /* 0x000fe20000000800 */
[----:B------:R-:W-:-:S04]  /*6e90*/  FMNMX.FTZ R120, R123, R120, !PT ;  /* 0x000000787b787209 */ /* 0x000fc80007810000 */
[----:B------:R-:W-:-:S03]  /*6ea0*/  FMNMX.FTZ R120, R147, R120, !PT ;  /* 0x0000007893787209 */ /* 0x000fc60007810000 */
[----:B------:R-:W0:Y:S01]  /*6eb0*/  MUFU.EX2 R205, R205 ;  /* 0x000000cd00cd7308 */ /* 0x000e220000000800 */
[----:B------:R-:W-:-:S04]  /*6ec0*/  FMNMX.FTZ R120, R127, R120, !PT ;  /* 0x000000787f787209 */ /* 0x000fc80007810000 */
[----:B------:R-:W-:-:S03]  /*6ed0*/  FMNMX.FTZ R120, R151, R120, !PT ;  /* 0x0000007897787209 */ /* 0x000fc60007810000 */
[----:B------:R-:W1:Y:S01]  /*6ee0*/  MUFU.EX2 R188, R188 ;  /* 0x000000bc00bc7308 */ /* 0x000e620000000800 */
[----:B------:R-:W-:-:S04]  /*6ef0*/  FMNMX.FTZ R120, R131, R120, !PT ;  /* 0x0000007883787209 */ /* 0x000fc80007810000 */
[----:B------:R-:W-:-:S03]  /*6f00*/  FMNMX.FTZ R120, R155, R120, !PT ;  /* 0x000000789b787209 */ /* 0x000fc60007810000 */
[----:B------:R-:W-:Y:S01]  /*6f10*/  MUFU.EX2 R190, R190 ;  /* 0x000000be00be7308 */ /* 0x000fe20000000800 */
[----:B------:R-:W-:Y:S01]  /*6f20*/  FMNMX.FTZ R120, R201, R120, !PT ;  /* 0x00000078c9787209 */ /* 0x000fe20007810000 */
[----:B0-----:R-:W-:-:S03]  /*6f30*/  FFMA.FTZ R9, R2, R9, R205 ;  /* 0x0000000902097223 */ /* 0x001fc600000100cd */
[----:B------:R-:W-:-:S03]  /*6f40*/  FMNMX.FTZ R120, R177, R120, !PT ;  /* 0x00000078b1787209 */ /* 0x000fc60007810000 */
[----:B------:R-:W-:Y:S01]  /*6f50*/  MUFU.EX2 R171, R171 ;  /* 0x000000ab00ab7308 */ /* 0x000fe20000000800 */
[----:B------:R-:W-:Y:S01]  /*6f60*/  FMNMX.FTZ R120, R179, R120, !PT ;  /* 0x00000078b3787209 */ /* 0x000fe20007810000 */
[----:B-1----:R-:W-:-:S03]  /*6f70*/  FADD.FTZ R9, R188, R9 ;  /* 0x00000009bc097221 */ /* 0x002fc60000010000 */
[----:B------:R-:W-:-:S03]  /*6f80*/  FMNMX.FTZ R120, R163, R120, !PT ;  /* 0x00000078a3787209 */ /* 0x000fc60007810000 */
[----:B------:R-:W-:Y:S01]  /*6f90*/  MUFU.EX2 R184, R184 ;  /* 0x000000b800b87308 */ /* 0x000fe20000000800 */
[----:B------:R-:W-:-:S04]  /*6fa0*/  FMNMX.FTZ R120, R169, R120, !PT ;  /* 0x00000078a9787209 */ /* 0x000fc80007810000 */
[----:B------:R-:W-:-:S03]  /*6fb0*/  FMNMX.FTZ R120, R167, R120, !PT ;  /* 0x00000078a7787209 */ /* 0x000fc60007810000 */
[----:B------:R-:W-:Y:S02]  /*6fc0*/  MUFU.EX2 R173, R173 ;  /* 0x000000ad00ad7308 */ /* 0x000fe40000000800 */
[----:B------:R-:W0:Y:S06]  /*6fd0*/  SHFL.BFLY PT, R141, R120, 0x2, 0x1f ;  /* 0x0c401f00788d7f89 */ /* 0x000e2c00000e0000 */
[----:B------:R-:W-:Y:S08]  /*6fe0*/  MUFU.EX2 R186, R186 ;  /* 0x000000ba00ba7308 */ /* 0x000ff00000000800 */
[----:B------:R-:W-:Y:S08]  /*6ff0*/  MUFU.EX2 R175, R175 ;  /* 0x000000af00af7308 */ /* 0x000ff00000000800 */
[----:B------:R-:W-:Y:S01]  /*7000*/  MUFU.EX2 R180, R180 ;  /* 0x000000b400b47308 */ /* 0x000fe20000000800 */
[----:B0-----:R-:W-:Y:S01]  /*7010*/  FMNMX.FTZ R4, R120, R141, !PT ;  /* 0x0000008d78047209 */ /* 0x001fe20007810000 */
[----:B------:R-:W-:-:S04]  /*7020*/  FFMA.FTZ R141, R157, R0, -R20 ;  /* 0x000000009d8d7223 */ /* 0x000fc80000010814 */
[----:B------:R-:W0:Y:S02]  /*7030*/  SHFL.BFLY PT, R145, R4, 0x1, 0x1f ;  /* 0x0c201f0004917f89 */ /* 0x000e2400000e0000 */
[----:B------:R-:W-:Y:S08]  /*7040*/  MUFU.EX2 R159, R159 ;  /* 0x0000009f009f7308 */ /* 0x000ff00000000800 */
[----:B------:R-:W-:Y:S08]  /*7050*/  MUFU.EX2 R182, R182 ;  /* 0x000000b600b67308 */ /* 0x000ff00000000800 */
[----:B------:R-:W-:Y:S01]  /*7060*/  MUFU.EX2 R137, R137 ;  /* 0x0000008900897308 */ /* 0x000fe20000000800 */
[----:B0-----:R-:W-:-:S07]  /*7070*/  FMNMX.FTZ R4, R4, R145, !PT ;  /* 0x0000009104047209 */ /* 0x001fce0007810000 */
[----:B------:R-:W-:Y:S01]  /*7080*/  MUFU.EX2 R176, R176 ;  /* 0x000000b000b07308 */ /* 0x000fe20000000800 */
[C---:B------:R-:W-:Y:S01]  /*7090*/  FSETP.NEU.FTZ.AND P1, PT, R4.reuse, -INF , PT ;  /* 0xff8000000400780b */ /* 0x040fe20003f3d000 */
[----:B------:R-:W-:-:S03]  /*70a0*/  FMUL.FTZ R20, R4, R0 ;  /* 0x0000000004147220 */ /* 0x000fc60000410000 */
[----:B------:R-:W-:-:S03]  /*70b0*/  FSEL R3, R4, RZ, P1 ;  /* 0x000000ff04037208 */ /* 0x000fc60000800000 */
[----:B------:R-:W-:Y:S01]  /*70c0*/  MUFU.EX2 R21, R21 ;  /* 0x0000001500157308 */ /* 0x000fe20000000800 */
[----:B------:R-:W-:Y:S01]  /*70d0*/  FSEL R20, R20, RZ, P1 ;  /* 0x000000ff14147208 */ /* 0x000fe20000800000 */
[----:B------:R-:W-:-:S04]  /*70e0*/  FADD.FTZ R3, -R3, R14 ;  /* 0x0000000e03037221 */ /* 0x000fc80000010100 */
[-CC-:B------:R-:W-:Y:S01]  /*70f0*/  FFMA.FTZ R120, R207, R0.reuse, -R20.reuse ;  /* 0x00000000cf787223 */ /* 0x180fe20000010814 */
[-CC-:B------:R-:W-:Y:S01]  /*7100*/  FFMA.FTZ R129, R185, R0.reuse, -R20.reuse ;  /* 0x00000000b9817223 */ /* 0x180fe20000010814 */
[-C--:B------:R-:W-:Y:S01]  /*7110*/  FMUL.FTZ R3, R3, R0.reuse ;  /* 0x0000000003037220 */ /* 0x080fe20000410000 */
        /* <DEDUP_REMOVED lines=11> */
[----:B------:R-:W0:Y:S01]  /*71d0*/  MUFU.EX2 R3, R3 ;  /* 0x0000000300037308 */ /* 0x000e220000000800 */
        /* <DEDUP_REMOVED lines=12> */
[----:B------:R-:W-:-:S03]  /*72a0*/  FFMA.FTZ R20, R167, R0, -R20 ;  /* 0x00000000a7147223 */ /* 0x000fc60000010814 */
[----:B------:R-:W2:Y:S01]  /*72b0*/  MUFU.EX2 R122, R122 ;  /* 0x0000007a007a7308 */ /* 0x000ea20000000800 */
[----:B0-----:R-:W-:-:S07]  /*72c0*/  FFMA.FTZ R8, R3, R8, R120 ;  /* 0x0000000803087223 */ /* 0x001fce0000010078 */
[----:B------:R-:W0:Y:S01]  /*72d0*/  MUFU.EX2 R145, R145 ;  /* 0x0000009100917308 */ /* 0x000e220000000800 */
[----:B-1----:R-:W-:Y:S01]  /*72e0*/  FADD.FTZ R135, R129, R8 ;  /* 0x0000000881877221 */ /* 0x002fe20000010000 */
[----:B------:R-:W-:-:S04]  /*72f0*/  FADD.FTZ R8, R190, R9 ;  /* 0x00000009be087221 */ /* 0x000fc80000010000 */
[----:B------:R-:W-:Y:S02]  /*7300*/  FADD.FTZ R9, R171, R8 ;  /* 0x00000008ab097221 */ /* 0x000fe40000010000 */
[----:B------:R-:W1:Y:S01]  /*7310*/  MUFU.EX2 R185, R185 ;  /* 0x000000b900b97308 */ /* 0x000e620000000800 */
[----:B--2---:R-:W-:Y:S01]  /*7320*/  FADD.FTZ R134, R122, R135 ;  /* 0x000000877a867221 */ /* 0x004fe20000010000 */
[----:B------:R-:W-:-:S04]  /*7330*/  FADD.FTZ R8, R184, R9 ;  /* 0x00000009b8087221 */ /* 0x000fc80000010000 */
[----:B------:R-:W-:Y:S02]  /*7340*/  FADD.FTZ R135, R173, R8 ;  /* 0x00000008ad877221 */ /* 0x000fe40000010000 */
[----:B------:R-:W2:Y:S01]  /*7350*/  MUFU.EX2 R124, R124 ;  /* 0x0000007c007c7308 */ /* 0x000ea20000000800 */
[----:B0-----:R-:W-:-:S07]  /*7360*/  FADD.FTZ R134, R145, R134 ;  /* 0x0000008691867221 */ /* 0x001fce0000010000 */
        /* <DEDUP_REMOVED lines=9> */
[----:B0-----:R-:W-:Y:S01]  /*7400*/  FADD.FTZ R9, R187, R8 ;  /* 0x00000008bb097221 */ /* 0x001fe20000010000 */
[----:B------:R-:W-:-:S04]  /*7410*/  FADD.FTZ R134, R182, R135 ;  /* 0x00000087b6867221 */ /* 0x000fc80000010000 */
[----:B------:R-:W-:Y:S02]  /*7420*/  FADD.FTZ R135, R137, R134 ;  /* 0x0000008689877221 */ /* 0x000fe40000010000 */
[----:B------:R-:W0:Y:S01]  /*7430*/  MUFU.EX2 R128, R128 ;  /* 0x0000008000807308 */ /* 0x000e220000000800 */
[----:B-1----:R-:W-:Y:S01]  /*7440*/  FADD.FTZ R8, R126, R9 ;  /* 0x000000097e087221 */ /* 0x002fe20000010000 */
[----:B------:R-:W-:-:S04]  /*7450*/  FADD.FTZ R134, R176, R135 ;  /* 0x00000087b0867221 */ /* 0x000fc80000010000 */
[----:B------:R-:W-:Y:S02]  /*7460*/  FADD.FTZ R135, R21, R134 ;  /* 0x0000008615877221 */ /* 0x000fe40000010000 */
        /* <DEDUP_REMOVED lines=52> */
.L_x_1015:
[----:B------:R-:W0:Y:S01]  /*77b0*/  S2UR UR5, SR_CgaCtaId ;  /* 0x00000000000579c3 */ /* 0x000e220000008800 */
[----:B------:R-:W-:Y:S01]  /*77c0*/  UIADD3 UR14, UR14, 0x30860, URZ ;  /* 0x000308600e0e7890 */ /* 0x000fe2000fffe03f */
[----:B------:R-:W-:Y:S01]  /*77d0*/  ISETP.GT.AND P1, PT, R15, UR60, PT ;  /* 0x0000003c0f007c0c */ /* 0x000fe2000bf24270 */
[----:B------:R-:W-:Y:S01]  /*77e0*/  UMOV UR7, UR4 ;  /* 0x0000000400077c82 */ /* 0x000fe20008000000 */
[----:B------:R-:W-:Y:S01]  /*77f0*/  F2FP.BF16.F32.PACK_AB R190, R171, R190 ;  /* 0x000000beabbe723e */ /* 0x000fe200000010ff */
[----:B------:R-:W-:Y:S01]  /*7800*/  VIADD R15, R15, 0xffffffff ;  /* 0xffffffff0f0f7836 */ /* 0x000fe20000000000 */
[----:B------:R-:W-:Y:S02]  /*7810*/  F2FP.BF16.F32.PACK_AB R184, R173, R184 ;  /* 0x000000b8adb8723e */ /* 0x000fe400000010ff */
[----:B------:R-:W-:Y:S02]  /*7820*/  F2FP.BF16.F32.PACK_AB R186, R175, R186 ;  /* 0x000000baafba723e */ /* 0x000fe400000010ff */
[----:B------:R-:W-:Y:S01]  /*7830*/  F2FP.BF16.F32.PACK_AB R183, R14, R183 ;  /* 0x000000b70eb7723e */ /* 0x000fe200000010ff */
[----:B------:R-:W-:Y:S01]  /*7840*/  IMAD.MOV.U32 R14, RZ, RZ, R4 ;  /* 0x000000ffff0e7224 */ /* 0x000fe200078e0004 */
[----:B------:R-:W-:Y:S01]  /*7850*/  F2FP.BF16.F32.PACK_AB R170, R13, R170 ;  /* 0x000000aa0daa723e */ /* 0x000fe200000010ff */
[----:B------:R-:W-:Y:S01]  /*7860*/  IMAD.MOV.U32 R13, RZ, RZ, R5 ;  /* 0x000000ffff0d7224 */ /* 0x000fe200078e0005 */
[----:B------:R-:W-:-:S02]  /*7870*/  F2FP.BF16.F32.PACK_AB R188, R188, R205 ;  /* 0x000000cdbcbc723e */ /* 0x000fc400000010ff */
[----:B------:R-:W-:Y:S02]  /*7880*/  F2FP.BF16.F32.PACK_AB R189, R129, R120 ;  /* 0x0000007881bd723e */ /* 0x000fe400000010ff */
[----:B------:R-:W-:Y:S02]  /*7890*/  F2FP.BF16.F32.PACK_AB R191, R145, R122 ;  /* 0x0000007a91bf723e */ /* 0x000fe400000010ff */
[----:B------:R-:W-:Y:S02]  /*78a0*/  F2FP.BF16.F32.PACK_AB R185, R124, R185 ;  /* 0x000000b97cb9723e */ /* 0x000fe400000010ff */
[----:B------:R-:W-:Y:S01]  /*78b0*/  F2FP.BF16.F32.PACK_AB R187, R126, R187 ;  /* 0x000000bb7ebb723e */ /* 0x000fe200000010ff */
[----:B0-----:R-:W-:Y:S01]  /*78c0*/  UPRMT UR14, UR5, 0x654, UR14 ;  /* 0x00000654050e7896 */ /* 0x001fe2000800000e */
[----:B------:R-:W-:Y:S02]  /*78d0*/  F2FP.BF16.F32.PACK_AB R180, R159, R180 ;  /* 0x000000b49fb4723e */ /* 0x000fe400000010ff */
[----:B------:R-:W-:Y:S01]  /*78e0*/  UMOV UR5, UR6 ;  /* 0x0000000600057c82 */ /* 0x000fe20008000000 */
[----:B------:R-:W-:-:S02]  /*78f0*/  F2FP.BF16.F32.PACK_AB R181, R128, R181 ;  /* 0x000000b580b5723e */ /* 0x000fc400000010ff */
[----:B------:R-:W-:Y:S02]  /*7900*/  F2FP.BF16.F32.PACK_AB R182, R137, R182 ;  /* 0x000000b689b6723e */ /* 0x000fe400000010ff */
[----:B------:R-:W-:Y:S01]  /*7910*/  F2FP.BF16.F32.PACK_AB R176, R21, R176 ;  /* 0x000000b015b0723e */ /* 0x000fe200000010ff */
[----:B------:R-:W-:Y:S01]  /*7920*/  SYNCS.ARRIVE.TRANS64.RED.A1T0 RZ, [UR14], RZ ;  /* 0x000000ffffff79a7 */ /* 0x000fe2000810040e */
        /* <DEDUP_REMOVED lines=11> */
.L_x_997:
[----:B------:R-:W-:Y:S01]  /*79e0*/  R2UR UR5, R18 ;  /* 0x00000000120572ca */ /* 0x000fe200000e0000 */
[----:B------:R-:W0:Y:S01]  /*79f0*/  LDC R14, c[0x0][0x2f0] ;  /* 0x0000bc00ff0e7b82 */ /* 0x000e220000000800 */
[----:B------:R-:W-:Y:S01]  /*7a00*/  R2UR UR7, R19 ;  /* 0x00000000130772ca */ /* 0x000fe200000e0000 */
[----:B------:R-:W-:-:S10]  /*7a10*/  UIADD3 UR10, -UR10, 0x1, URZ ;  /* 0x000000010a0a7890 */ /* 0x000fd4000fffe13f */
[----:B------:R-:W-:Y:S01]  /*7a20*/  UISETP.NE.AND UP0, UPT, UR5, URZ, UPT ;  /* 0x0000003f0500728c */ /* 0x000fe2000bf05270 */
[----:B------:R-:W1:Y:S01]  /*7a30*/  S2UR UR5, SR_CTAID.X ;  /* 0x00000000000579c3 */ /* 0x000e620000002500 */
[----:B------:R-:W-:-:S04]  /*7a40*/  UISETP.NE.AND UP1, UPT, UR7, URZ, UPT ;  /* 0x0000003f0700728c */ /* 0x000fc8000bf25270 */
[----:B------:R-:W-:Y:S01]  /*7a50*/  PLOP3.LUT P1, PT, PT, PT, UP0, 0x40, 0x0 ;  /* 0x000000000000781c */ /* 0x000fe20003f2e808 */
[----:B0-----:R-:W-:-:S06]  /*7a60*/  IMAD R14, R17, R14, UR10 ;  /* 0x0000000a110e7e24 */ /* 0x001fcc000f8e020e */
[----:B------:R-:W-:Y:S01]  /*7a70*/  @UP1 ULDC UR10, c[0x0][0x44c] ;  /* 0x00011300000a1ab9 */ /* 0x000fe20000000800 */
[----:B------:R-:W-:Y:S01]  /*7a80*/  @UP1 ULDC UR14, c[0x0][0x450] ;  /* 0x00011400000e1ab9 */ /* 0x000fe20000000800 */
[----:B------:R-:W-:Y:S01]  /*7a90*/  R2UR UR7, R14 ;  /* 0x000000000e0772ca */ /* 0x000fe200000e0000 */
[----:B-1----:R-:W-:-:S04]  /*7aa0*/  ULEA UR5, UR5, 0x7f, 0x7 ;  /* 0x0000007f05057891 */ /* 0x002fc8000f8e383f */
[----:B------:R-:W-:-:S04]  /*7ab0*/  UIMAD.WIDE.U32 UR10, UR5, UR10, URZ ;  /* 0x0000000a050a72a5 */ /* 0x000fc8000f8e003f */
[----:B------:R-:W-:-:S04]  /*7ac0*/  @UP1 USHF.R.U32.HI UR5, URZ, UR14, UR11 ;  /* 0x0000000e3f051299 */ /* 0x000fc8000801160b */
[----:B------:R-:W-:-:S03]  /*7ad0*/  UIADD3 UR5, UR7, UR5, URZ ;  /* 0x0000000507057290 */ /* 0x000fc6000fffe03f */
[----:B------:R-:W-:Y:S02]  /*7ae0*/  ULDC UR7, c[0x0][0x9dc] ;  /* 0x0002770000077ab9 */ /* 0x000fe40000000800 */
[----:B------:R-:W-:Y:S01]  /*7af0*/  UIADD3 UR7, UR5, -UR7, URZ ;  /* 0x8000000705077290 */ /* 0x000fe2000fffe03f */
[----:B------:R-:W-:Y:S11]  /*7b00*/  @P1 BRA `(.L_x_1017) ;  /* 0x00000000004c1947 */ /* 0x000ff60003800000 */
[----:B------:R-:W-:-:S06]  /*7b10*/  UISETP.GT.AND UP0, UPT, UR5, -0x1, UPT ;  /* 0xffffffff0500788c */ /* 0x000fcc000bf04270 */
[----:B------:R-:W-:-:S13]  /*7b20*/  PLOP3.LUT P1, PT, PT, PT, UP0, 0x80, 0x0 ;  /* 0x000000000000781c */ /* 0x000fda0003f2f008 */
[----:B------:R-:W-:Y:S05]  /*7b30*/  @P1 BRA `(.L_x_1018) ;  /* 0x0000000000201947 */ /* 0x000fea0003800000 */
[----:B------:R-:W-:Y:S01]  /*7b40*/  ULDC UR14, c[0x0][0x9e4] ;  /* 0x00027900000e7ab9 */ /* 0x000fe20000000800 */
[----:B------:R-:W-:Y:S02]  /*7b50*/  ULOP3.LUT UR5, URZ, UR5, URZ, 0x33, !UPT ;  /* 0x000000053f057292 */ /* 0x000fe4000f8e333f */
[----:B------:R-:W-:-:S11]  /*7b60*/  UISETP.NE.AND UP0, UPT, UR14, 0x1, UPT ;  /* 0x000000010e00788c */ /* 0x000fd6000bf05270 */
[----:B------:R-:W-:Y:S02]  /*7b70*/  @UP0 ULDC.64 UR18, c[0x0][0x9e8] ;  /* 0x00027a0000120ab9 */ /* 0x000fe40000000a00 */
[----:B------:R-:W-:-:S04]  /*7b80*/  UIMAD.WIDE.U32 UR10, UR5, UR18, URZ ;  /* 0x00000012050a72a5 */ /* 0x000fc8000f8e003f */
[----:B------:R-:W-:-:S04]  /*7b90*/  @UP0 USHF.R.U32.HI UR5, URZ, UR19, UR11 ;  /* 0x000000133f050299 */ /* 0x000fc8000801160b */
[----:B------:R-:W-:Y:S01]  /*7ba0*/  ULOP3.LUT UR5, URZ, UR5, URZ, 0x33, !UPT ;  /* 0x000000053f057292 */ /* 0x000fe2000f8e333f */
[----:B------:R-:W-:Y:S11]  /*7bb0*/  BRA `(.L_x_1019) ;  /* 0x0000000000147947 */ /* 0x000ff60003800000 */
.L_x_1018:
[----:B------:R-:W-:Y:S02]  /*7bc0*/  ULDC UR14, c[0x0][0x9e4] ;  /* 0x00027900000e7ab9 */ /* 0x000fe40000000800 */
[----:B------:R-:W-:-:S11]  /*7bd0*/  UISETP.NE.AND UP0, UPT, UR14, 0x1, UPT ;  /* 0x000000010e00788c */ /* 0x000fd6000bf05270 */
[----:B------:R-:W-:Y:S02]  /*7be0*/  @UP0 ULDC.64 UR18, c[0x0][0x9e8] ;  /* 0x00027a0000120ab9 */ /* 0x000fe40000000a00 */
[----:B------:R-:W-:-:S04]  /*7bf0*/  UIMAD.WIDE.U32 UR10, UR5, UR18, URZ ;  /* 0x00000012050a72a5 */ /* 0x000fc8000f8e003f */
[----:B------:R-:W-:-:S12]  /*7c00*/  @UP0 USHF.R.U32.HI UR5, URZ, UR19, UR11 ;  /* 0x000000133f050299 */ /* 0x000fd8000801160b */
.L_x_1019:
[----:B------:R-:W-:-:S04]  /*7c10*/  UIMAD UR5, UR5, UR14, URZ ;  /* 0x0000000e050572a4 */ /* 0x000fc8000f8e023f */
[----:B------:R-:W-:-:S04]  /*7c20*/  UISETP.LT.AND UP0, UPT, UR7, UR5, UPT ;  /* 0x000000050700728c */ /* 0x000fc8000bf01270 */
[----:B------:R-:W-:-:S12]  /*7c30*/  USEL UR7, UR7, UR5, !UP0 ;  /* 0x0000000507077287 */ /* 0x000fd8000c000000 */
.L_x_1017:
[----:B------:R-:W-:Y:S01]  /*7c40*/  UIADD3 UR10, UR7, 0x5f, URZ ;  /* 0x0000005f070a7890 */ /* 0x000fe2000fffe03f */
[----:B------:R-:W-:-:S03]  /*7c50*/  R2UR UR14, R22 ;  /* 0x00000000160e72ca */ /* 0x000fc600000e0000 */
[----:B------:R-:W-:-:S04]  /*7c60*/  UIMAD.WIDE UR10, UR10, 0x2aaaaaab, URZ ;  /* 0x2aaaaaab0a0a78a5 */ /* 0x000fc8000f8e023f */
[----:B------:R-:W-:-:S04]  /*7c70*/  USHF.R.U32.HI UR5, URZ, 0x1f, UR11 ;  /* 0x0000001f3f057899 */ /* 0x000fc8000801160b */
[----:B------:R-:W-:-:S04]  /*7c80*/  ULEA.HI.SX32 UR5, UR11, UR5, 0x1c ;  /* 0x000000050b057291 */ /* 0x000fc8000f8fe23f */
[----:B------:R-:W-:-:S04]  /*7c90*/  UISETP.LT.AND UP0, UPT, UR14, UR5, UPT ;  /* 0x000000050e00728c */ /* 0x000fc8000bf01270 */
[----:B------:R-:W-:-:S06]  /*7ca0*/  USEL UR60, UR14, UR5, !UP0 ;  /* 0x000000050e3c7287 */ /* 0x000fcc000c000000 */
[----:B------:R-:W-:-:S13]  /*7cb0*/  ISETP.GE.AND P1, PT, R15, UR60, PT ;  /* 0x0000003c0f007c0c */ /* 0x000fda000bf26270 */
[----:B------:R-:W-:Y:S05]  /*7cc0*/  @!P1 BRA `(.L_x_1020) ;  /* 0x0000001c00809947 */ /* 0x000fea0003800000 */
[----:B------:R-:W-:Y:S01]  /*7cd0*/  IMAD.MOV.U32 R21, RZ, RZ, R4 ;  /* 0x000000ffff157224 */ /* 0x000fe200078e0004 */
[----:B------:R-:W-:Y:S01]  /*7ce0*/  UMOV UR39, UR6 ;  /* 0x0000000600277c82 */ /* 0x000fe20008000000 */
[----:B------:R-:W-:Y:S01]  /*7cf0*/  IMAD.MOV.U32 R14, RZ, RZ, R5 ;  /* 0x000000ffff0e7224 */ /* 0x000fe200078e0005 */
[----:B------:R-:W-:Y:S01]  /*7d00*/  UMOV UR7, UR4 ;  /* 0x0000000400077c82 */ /* 0x000fe20008000000 */
[----:B------:R-:W-:-:S07]  /*7d10*/  IMAD.MOV.U32 R13, RZ, RZ, R15 ;  /* 0x000000ffff0d7224 */ /* 0x000fce00078e000f */
.L_x_1031:
[----:B------:R-:W-:-:S04]  /*7d20*/  UIADD3 UR4, UR7, 0x1, URZ ;  /* 0x0000000107047890 */ /* 0x000fc8000fffe03f */
[----:B------:R-:W-:-:S04]  /*7d30*/  UISETP.NE.AND UP0, UPT, UR4, 0x2, UPT ;  /* 0x000000020400788c */ /* 0x000fc8000bf05270 */
[----:B------:R-:W-:Y:S02]  /*7d40*/  USEL UR6, URZ, 0x1, UP0 ;  /* 0x000000013f067887 */ /* 0x000fe40008000000 */
[----:B------:R-:W-:Y:S02]  /*7d50*/  USEL UR4, UR4, URZ, UP0 ;  /* 0x0000003f04047287 */ /* 0x000fe40008000000 */
[----:B------:R-:W-:Y:S01]  /*7d60*/  ULOP3.LUT UR6, UR39, UR6, URZ, 0x3c, !UPT ;  /* 0x0000000627067292 */ /* 0x000fe2000f8e3c3f */
[----:B------:R-:W-:Y:S11]  /*7d70*/  @!P0 BRA `(.L_x_1021) ;  /* 0x0000000000048947 */ /* 0x000ff60003800000 */
[----:B------:R-:W-:Y:S01]  /*7d80*/  BPT.TRAP 0x1 ;  /* 0x000000040000795c */ /* 0x000fe20000300000 */
.L_x_1021:
[----:B------:R-:W-:Y:S01]  /*7d90*/  ULEA UR5, UR4, UR38, 0x3 ;  /* 0x0000002604057291 */ /* 0x000fe2000f8e183f */
[----:B------:R-:W-:-:S05]  /*7da0*/  IMAD.U32 R0, RZ, RZ, UR6 ;  /* 0x00000006ff007e24 */ /* 0x000fca000f8e00ff */
[----:B------:R-:W-:-:S04]  /*7db0*/  SHF.L.U32 R0, R0, 0x1f, RZ ;  /* 0x0000001f00007819 */ /* 0x000fc800000006ff */
[----:B------:R0:W1:Y:S01]  /*7dc0*/  SYNCS.PHASECHK.TRANS64.TRYWAIT P1, [UR5+0x30830], R0 ;  /* 0x03083000ff0075a7 */ /* 0x0000620008020145 */
[----:B------:R-:W-:Y:S05]  /*7dd0*/  @!P0 BRA `(.L_x_1022) ;  /* 0x0000000000048947 */ /* 0x000fea0003800000 */
[----:B------:R-:W-:Y:S01]  /*7de0*/  BPT.TRAP 0x1 ;  /* 0x000000040000795c */ /* 0x000fe20000300000 */
.L_x_1022:
[----:B-1----:R-:W-:Y:S05]  /*7df0*/  @P1 BRA `(.L_x_1023) ;  /* 0x0000000000081947 */ /* 0x002fea0003800000 */
[----:B------:R-:W1:Y:S02]  /*7e00*/  SYNCS.PHASECHK.TRANS64.TRYWAIT P1, [UR5+0x30830], R0 ;  /* 0x03083000ff0075a7 */ /* 0x000e640008020145 */
[----:B-1----:R-:W-:Y:S05]  /*7e10*/  @!P1 BRA `(.L_x_1024) ;  /* 0x000000c000189947 */ /* 0x002fea0003800000 */
.L_x_1023:
        /* <DEDUP_REMOVED lines=161> */
.L_x_1025:
[----:B------:R-:W-:Y:S01]  /*8830*/  ULEA UR5, UR7, UR38, 0x3 ;  /* 0x0000002607057291 */ /* 0x000fe2000f8e183f */
[----:B01----:R-:W-:-:S05]  /*8840*/  IMAD.U32 R0, RZ, RZ, UR39 ;  /* 0x00000027ff007e24 */ /* 0x003fca000f8e00ff */
[----:B------:R-:W-:-:S04]  /*8850*/  SHF.L.U32 R0, R0, 0x1f, RZ ;  /* 0x0000001f00007819 */ /* 0x000fc800000006ff */
[----:B------:R0:W1:Y:S01]  /*8860*/  SYNCS.PHASECHK.TRANS64.TRYWAIT P1, [UR5+0x30850], R0 ;  /* 0x03085000ff0075a7 */ /* 0x0000620008020145 */
[----:B------:R-:W-:Y:S05]  /*8870*/  @!P0 BRA `(.L_x_1026) ;  /* 0x0000000000048947 */ /* 0x000fea0003800000 */
[----:B------:R-:W-:Y:S01]  /*8880*/  BPT.TRAP 0x1 ;  /* 0x000000040000795c */ /* 0x000fe20000300000 */
.L_x_1026:
[----:B-1----:R-:W-:Y:S05]  /*8890*/  @P1 BRA `(.L_x_1027) ;  /* 0x0000000000081947 */ /* 0x002fea0003800000 */
[----:B------:R-:W1:Y:S02]  /*88a0*/  SYNCS.PHASECHK.TRANS64.TRYWAIT P1, [UR5+0x30850], R0 ;  /* 0x03085000ff0075a7 */ /* 0x000e640008020145 */
[----:B-1----:R-:W-:Y:S05]  /*88b0*/  @!P1 BRA `(.L_x_1028) ;  /* 0x000000b400889947 */ /* 0x002fea0003800000 */
.L_x_1027:
        /* <DEDUP_REMOVED lines=37> */
.L_x_1029:
[----:B01----:R-:W-:Y:S01]  /*8b10*/  FMNMX.FTZ R0, R120, R14, !PT ;  /* 0x0000000e78007209 */ /* 0x003fe20007810000 */
[----:B------:R-:W0:Y:S01]  /*8b20*/  S2UR UR10, SR_CgaCtaId ;  /* 0x00000000000a79c3 */ /* 0x000e220000008800 */
[----:B------:R-:W-:Y:S01]  /*8b30*/  FMNMX.FTZ R2, R122, R21, !PT ;  /* 0x000000157a027209 */ /* 0x000fe20007810000 */
[----:B------:R-:W-:Y:S01]  /*8b40*/  ULEA UR7, UR4, UR38, 0x3 ;  /* 0x0000002604077291 */ /* 0x000fe2000f8e183f */
[----:B------:R-:W-:Y:S02]  /*8b50*/  FMNMX.FTZ R3, R121, R0, !PT ;  /* 0x0000000079037209 */ /* 0x000fe40007810000 */
[----:B------:R-:W-:Y:S01]  /*8b60*/  FMNMX.FTZ R5, R123, R2, !PT ;  /* 0x000000027b057209 */ /* 0x000fe20007810000 */
[----:B------:R-:W-:Y:S01]  /*8b70*/  UIADD3 UR7, UR7, 0x30840, URZ ;  /* 0x0003084007077890 */ /* 0x000fe2000fffe03f */
        /* <DEDUP_REMOVED lines=45> */
[----:B------:R-:W-:-:S03]  /*8e50*/  FMNMX.FTZ R2, R167, R2, !PT ;  /* 0x00000002a7027209 */ /* 0x000fc60007810000 */
[----:B------:R-:W0:Y:S04]  /*8e60*/  SHFL.BFLY PT, R0, R3, 0x2, 0x1f ;  /* 0x0c401f0003007f89 */ /* 0x000e2800000e0000 */
[----:B------:R-:W1:Y:S01]  /*8e70*/  SHFL.BFLY PT, R5, R2, 0x2, 0x1f ;  /* 0x0c401f0002057f89 */ /* 0x000e6200000e0000 */
[----:B0-----:R-:W-:Y:S02]  /*8e80*/  FMNMX.FTZ R15, R3, R0, !PT ;  /* 0x00000000030f7209 */ /* 0x001fe40007810000 */
[----:B------:R-:W0:Y:S01]  /*8e90*/  LDC R0, c[0x0][0x988] ;  /* 0x00026200ff007b82 */ /* 0x000e220000000800 */
[----:B-1----:R-:W-:Y:S02]  /*8ea0*/  FMNMX.FTZ R20, R2, R5, !PT ;  /* 0x0000000502147209 */ /* 0x002fe40007810000 */
[----:B------:R-:W1:Y:S04]  /*8eb0*/  SHFL.BFLY PT, R4, R15, 0x1, 0x1f ;  /* 0x0c201f000f047f89 */ /* 0x000e6800000e0000 */
[----:B------:R-:W2:Y:S01]  /*8ec0*/  SHFL.BFLY PT, R169, R20, 0x1, 0x1f ;  /* 0x0c201f0014a97f89 */ /* 0x000ea200000e0000 */
[----:B-1----:R-:W-:-:S02]  /*8ed0*/  FMNMX.FTZ R5, R15, R4, !PT ;  /* 0x000000040f057209 */ /* 0x002fc40007810000 */
[----:B--2---:R-:W-:-:S03]  /*8ee0*/  FMNMX.FTZ R4, R20, R169, !PT ;  /* 0x000000a914047209 */ /* 0x004fc60007810000 */
[C---:B0-----:R-:W-:Y:S01]  /*8ef0*/  FMUL.FTZ R171, R5.reuse, R0 ;  /* 0x0000000005ab7220 */ /* 0x041fe20000410000 */
[----:B------:R-:W-:-:S03]  /*8f00*/  FADD.FTZ R169, -R5, R14 ;  /* 0x0000000e05a97221 */ /* 0x000fc60000010100 */
[-CC-:B------:R-:W-:Y:S01]  /*8f10*/  FFMA.FTZ R188, R121, R0.reuse, -R171.reuse ;  /* 0x0000000079bc7223 */ /* 0x180fe200000108ab */
[-CC-:B------:R-:W-:Y:S01]  /*8f20*/  FFMA.FTZ R121, R129, R0.reuse, -R171.reuse ;  /* 0x0000000081797223 */ /* 0x180fe200000108ab */
[-CC-:B------:R-:W-:Y:S01]  /*8f30*/  FFMA.FTZ R129, R137, R0.reuse, -R171.reuse ;  /* 0x0000000089817223 */ /* 0x180fe200000108ab */
[-CC-:B------:R-:W-:Y:S01]  /*8f40*/  FFMA.FTZ R137, R145, R0.reuse, -R171.reuse ;  /* 0x0000000091897223 */ /* 0x180fe200000108ab */
[-CC-:B------:R-:W-:Y:S01]  /*8f50*/  FFMA.FTZ R145, R153, R0.reuse, -R171.reuse ;  /* 0x0000000099917223 */ /* 0x180fe200000108ab */
[-C--:B------:R-:W-:Y:S01]  /*8f60*/  FFMA.FTZ R153, R161, R0.reuse, -R171 ;  /* 0x00000000a1997223 */ /* 0x080fe200000108ab */
[C---:B------:R-:W-:Y:S01]  /*8f70*/  FADD.FTZ R3, -R4.reuse, R21 ;  /* 0x0000001504037221 */ /* 0x040fe20000010100 */
[-C--:B------:R-:W-:Y:S01]  /*8f80*/  FMUL.FTZ R161, R4, R0.reuse ;  /* 0x0000000004a17220 */ /* 0x080fe20000410000 */
[-C--:B------:R-:W-:Y:S01]  /*8f90*/  FFMA.FTZ R15, R120, R0.reuse, -R171 ;  /* 0x00000000780f7223 */ /* 0x080fe200000108ab */
[-C--:B------:R-:W-:Y:S01]  /*8fa0*/  FMUL.FTZ R169, R169, R0.reuse ;  /* 0x00000000a9a97220 */ /* 0x080fe20000410000 */
[-C--:B------:R-:W-:Y:S01]  /*8fb0*/  FMUL.FTZ R3, R3, R0.reuse ;  /* 0x0000000003037220 */ /* 0x080fe20000410000 */
[-CC-:B------:R-:W-:Y:S01]  /*8fc0*/  FFMA.FTZ R14, R122, R0.reuse, -R161.reuse ;  /* 0x000000007a0e7223 */ /* 0x180fe200000108a1 */
[-C--:B------:R-:W-:Y:S01]  /*8fd0*/  FFMA.FTZ R189, R123, R0.reuse, -R161 ;  /* 0x000000007bbd7223 */ /* 0x080fe200000108a1 */
[----:B------:R-:W-:Y:S01]  /*8fe0*/  MUFU.EX2 R2, R169 ;  /* 0x000000a900027308 */ /* 0x000fe20000000800 */
[-C--:B------:R-:W-:Y:S01]  /*8ff0*/  FFMA.FTZ R190, R124, R0.reuse, -R171 ;  /* 0x000000007cbe7223 */ /* 0x080fe200000108ab */
[-C--:B------:R-:W-:Y:S01]  /*9000*/  FFMA.FTZ R191, R126, R0.reuse, -R161 ;  /* 0x000000007ebf7223 */ /* 0x080fe200000108a1 */
[-C--:B------:R-:W-:Y:S01]  /*9010*/  FFMA.FTZ R21, R125, R0.reuse, -R171 ;  /* 0x000000007d157223 */ /* 0x080fe200000108ab */
[-C--:B------:R-:W-:Y:S01]  /*9020*/  FFMA.FTZ R20, R127, R0.reuse, -R161 ;  /* 0x000000007f147223 */ /* 0x080fe200000108a1 */
[-C--:B------:R-:W-:Y:S01]  /*9030*/  FFMA.FTZ R184, R128, R0.reuse, -R171 ;  /* 0x0000000080b87223 */ /* 0x080fe200000108ab */
[-CC-:B------:R-:W-:Y:S01]  /*9040*/  FFMA.FTZ R185, R130, R0.reuse, -R161.reuse ;  /* 0x0000000082b97223 */ /* 0x180fe200000108a1 */
[-C--:B------:R-:W-:Y:S01]  /*9050*/  FFMA.FTZ R120, R131, R0.reuse, -R161 ;  /* 0x0000000083787223 */ /* 0x080fe200000108a1 */
[----:B------:R-:W0:Y:S01]  /*9060*/  MUFU.EX2 R15, R15 ;  /* 0x0000000f000f7308 */ /* 0x000e220000000800 */
[-C--:B------:R-:W-:Y:S01]  /*9070*/  FFMA.FTZ R186, R132, R0.reuse, -R171 ;  /* 0x0000000084ba7223 */ /* 0x080fe200000108ab */
[-C--:B------:R-:W-:Y:S01]  /*9080*/  FFMA.FTZ R187, R134, R0.reuse, -R161 ;  /* 0x0000000086bb7223 */ /* 0x080fe200000108a1 */
[-C--:B------:R-:W-:Y:S01]  /*9090*/  FFMA.FTZ R125, R133, R0.reuse, -R171 ;  /* 0x00000000857d7223 */ /* 0x080fe200000108ab */
[-C--:B------:R-:W-:Y:S01]  /*90a0*/  FFMA.FTZ R122, R135, R0.reuse, -R161 ;  /* 0x00000000877a7223 */ /* 0x080fe200000108a1 */
[-C--:B------:R-:W-:Y:S01]  /*90b0*/  FFMA.FTZ R180, R136, R0.reuse, -R171 ;  /* 0x0000000088b47223 */ /* 0x080fe200000108ab */
        /* <DEDUP_REMOVED lines=10> */
[----:B------:R-:W1:Y:S01]  /*9160*/  MUFU.EX2 R14, R14 ;  /* 0x0000000e000e7308 */ /* 0x000e620000000800 */
[----:B0-----:R-:W-:Y:S01]  /*9170*/  FFMA.FTZ R9, R2, R9, R15 ;  /* 0x0000000902097223 */ /* 0x001fe2000001000f */
[-C--:B------:R-:W-:Y:S01]  /*9180*/  FFMA.FTZ R178, R148, R0.reuse, -R171 ;  /* 0x0000000094b27223 */ /* 0x080fe200000108ab */
[-C--:B------:R-:W-:Y:S01]  /*9190*/  FFMA.FTZ R179, R150, R0.reuse, -R161 ;  /* 0x0000000096b37223 */ /* 0x080fe200000108a1 */
[-C--:B------:R-:W-:Y:S01]  /*91a0*/  FFMA.FTZ R141, R149, R0.reuse, -R171 ;  /* 0x00000000958d7223 */ /* 0x080fe200000108ab */
[-C--:B------:R-:W-:Y:S01]  /*91b0*/  FFMA.FTZ R130, R151, R0.reuse, -R161 ;  /* 0x0000000097827223 */ /* 0x080fe200000108a1 */
[-C--:B------:R-:W-:Y:S01]  /*91c0*/  FFMA.FTZ R172, R152, R0.reuse, -R171 ;  /* 0x0000000098ac7223 */ /* 0x080fe200000108ab */
[-CC-:B------:R-:W-:Y:S01]  /*91d0*/  FFMA.FTZ R173, R154, R0.reuse, -R161.reuse ;  /* 0x000000009aad7223 */ /* 0x180fe200000108a1 */
[----:B------:R-:W0:Y:S01]  /*91e0*/  MUFU.EX2 R188, R188 ;  /* 0x000000bc00bc7308 */ /* 0x000e220000000800 */
[-C--:B------:R-:W-:Y:S01]  /*91f0*/  FFMA.FTZ R155, R155, R0.reuse, -R161 ;  /* 0x000000009b9b7223 */ /* 0x080fe200000108a1 */
[-C--:B------:R-:W-:Y:S01]  /*9200*/  FFMA.FTZ R174, R156, R0.reuse, -R171 ;  /* 0x000000009cae7223 */ /* 0x080fe200000108ab */
[-C--:B------:R-:W-:Y:S01]  /*9210*/  FFMA.FTZ R158, R158, R0.reuse, -R161 ;  /* 0x000000009e9e7223 */ /* 0x080fe200000108a1 */
[-C--:B------:R-:W-:Y:S01]  /*9220*/  FFMA.FTZ R149, R157, R0.reuse, -R171 ;  /* 0x000000009d957223 */ /* 0x080fe200000108ab */
[-C--:B------:R-:W-:Y:S01]  /*9230*/  FFMA.FTZ R159, R159, R0.reuse, -R161 ;  /* 0x000000009f9f7223 */ /* 0x080fe200000108a1 */
[-C--:B------:R-:W-:Y:S01]  /*9240*/  FFMA.FTZ R168, R160, R0.reuse, -R171 ;  /* 0x00000000a0a87223 */ /* 0x080fe200000108ab */
[--C-:B------:R-:W-:Y:S01]  /*9250*/  FFMA.FTZ R162, R162, R0, -R161.reuse ;  /* 0x00000000a2a27223 */ /* 0x100fe200000108a1 */
[----:B------:R-:W2:Y:S01]  /*9260*/  MUFU.EX2 R189, R189 ;  /* 0x000000bd00bd7308 */ /* 0x000ea20000000800 */
[----:B-1----:R-:W-:Y:S01]  /*9270*/  FFMA.FTZ R8, R3, R8, R14 ;  /* 0x0000000803087223 */ /* 0x002fe2000001000e */
[-C--:B------:R-:W-:Y:S01]  /*9280*/  FFMA.FTZ R163, R163, R0.reuse, -R161 ;  /* 0x00000000a3a37223 */ /* 0x080fe200000108a1 */
[-C--:B------:R-:W-:Y:S01]  /*9290*/  FFMA.FTZ R170, R164, R0.reuse, -R171 ;  /* 0x00000000a4aa7223 */ /* 0x080fe200000108ab */
[-C--:B------:R-:W-:Y:S01]  /*92a0*/  FFMA.FTZ R166, R166, R0.reuse, -R161 ;  /* 0x00000000a6a67223 */ /* 0x080fe200000108a1 */
[-C--:B------:R-:W-:Y:S01]  /*92b0*/  FFMA.FTZ R157, R165, R0.reuse, -R171 ;  /* 0x00000000a59d7223 */ /* 0x080fe200000108ab */
[----:B------:R-:W-:-:S02]  /*92c0*/  FFMA.FTZ R161, R167, R0, -R161 ;  /* 0x00000000a7a17223 */ /* 0x000fc400000108a1 */
        /* <DEDUP_REMOVED lines=92> */
.L_x_1030:
[----:B------:R-:W0:Y:S01]  /*9890*/  S2UR UR7, SR_CgaCtaId ;  /* 0x00000000000779c3 */ /* 0x000e220000008800 */
[----:B------:R-:W-:Y:S01]  /*98a0*/  UIADD3 UR5, UR5, 0x30860, URZ ;  /* 0x0003086005057890 */ /* 0x000fe2000fffe03f */
[----:B------:R-:W-:Y:S01]  /*98b0*/  ISETP.GT.AND P1, PT, R13, UR60, PT ;  /* 0x0000003c0d007c0c */ /* 0x000fe2000bf24270 */
[----:B------:R-:W-:Y:S01]  /*98c0*/  UMOV UR39, UR6 ;  /* 0x0000000600277c82 */ /* 0x000fe20008000000 */
[----:B------:R-:W-:Y:S01]  /*98d0*/  F2FP.BF16.F32.PACK_AB R189, R189, R14 ;  /* 0x0000000ebdbd723e */ /* 0x000fe200000010ff */
[----:B------:R-:W-:Y:S01]  /*98e0*/  VIADD R13, R13, 0xffffffff ;  /* 0xffffffff0d0d7836 */ /* 0x000fe20000000000 */
        /* <DEDUP_REMOVED lines=27> */
[----:B------:R-:W-:Y:S01]  /*9aa0*/  F2FP.BF16.F32.PACK_AB R171, R161, R171 ;  /* 0x000000aba1ab723e */ /* 0x000fe200000010ff */
[----:B------:R-:W-:Y:S06]  /*9ab0*/  @P1 BRA `(.L_x_1031) ;  /* 0xffffffe000981947 */ /* 0x000fec000383ffff */
[----:B------:R-:W-:-:S07]  /*9ac0*/  IMAD.MOV.U32 R15, RZ, RZ, R13 ;  /* 0x000000ffff0f7224 */ /* 0x000fce00078e000d */
.L_x_1020:
[----:B------:R-:W-:-:S13]  /*9ad0*/  R2UR UR5, R22 ;  /* 0x00000000160572ca */ /* 0x000fda00000e0000 */
[----:B------:R-:W-:-:S13]  /*9ae0*/  ISETP.GE.AND P1, PT, R15, UR5, PT ;  /* 0x000000050f007c0c */ /* 0x000fda000bf26270 */
[----:B------:R-:W-:Y:S05]  /*9af0*/  @!P1 BRA `(.L_x_1032) ;  /* 0x0000003000689947 */ /* 0x000fea0003800000 */
[----:B------:R-:W-:Y:S01]  /*9b00*/  IMAD.MOV.U32 R14, RZ, RZ, R4 ;  /* 0x000000ffff0e7224 */ /* 0x000fe200078e0004 */
[----:B------:R-:W-:Y:S01]  /*9b10*/  UMOV UR60, UR6 ;  /* 0x00000006003c7c82 */ /* 0x000fe20008000000 */
[----:B------:R-:W-:Y:S01]  /*9b20*/  IMAD.MOV.U32 R13, RZ, RZ, R5 ;  /* 0x000000ffff0d7224 */ /* 0x000fe200078e0005 */
[----:B------:R-:W-:-:S06]  /*9b30*/  UMOV UR7, UR4 ;  /* 0x0000000400077c82 */ /* 0x000fcc0008000000 */
.L_x_1051:
[----:B------:R-:W-:-:S04]  /*9b40*/  UIADD3 UR4, UR7, 0x1, URZ ;  /* 0x0000000107047890 */ /* 0x000fc8000fffe03f */
[----:B------:R-:W-:-:S04]  /*9b50*/  UISETP.NE.AND UP0, UPT, UR4, 0x2, UPT ;  /* 0x000000020400788c */ /* 0x000fc8000bf05270 */
[----:B------:R-:W-:Y:S02]  /*9b60*/  USEL UR6, URZ, 0x1, UP0 ;  /* 0x000000013f067887 */ /* 0x000fe40008000000 */
[----:B------:R-:W-:Y:S02]  /*9b70*/  USEL UR4, UR4, URZ, UP0 ;  /* 0x0000003f04047287 */ /* 0x000fe40008000000 */
[----:B------:R-:W-:Y:S01]  /*9b80*/  ULOP3.LUT UR6, UR60, UR6, URZ, 0x3c, !UPT ;  /* 0x000000063c067292 */ /* 0x000fe2000f8e3c3f */
[----:B------:R-:W-:Y:S11]  /*9b90*/  @!P0 BRA `(.L_x_1033) ;  /* 0x0000000000048947 */ /* 0x000ff60003800000 */
[----:B------:R-:W-:Y:S01]  /*9ba0*/  BPT.TRAP 0x1 ;  /* 0x000000040000795c */ /* 0x000fe20000300000 */
.L_x_1033:
[----:B------:R-:W-:Y:S01]  /*9bb0*/  ULEA UR39, UR4, UR38, 0x3 ;  /* 0x0000002604277291 */ /* 0x000fe2000f8e183f */
[----:B------:R-:W-:-:S05]  /*9bc0*/  IMAD.U32 R0, RZ, RZ, UR6 ;  /* 0x00000006ff007e24 */ /* 0x000fca000f8e00ff */
[----:B------:R-:W-:-:S04]  /*9bd0*/  SHF.L.U32 R0, R0, 0x1f, RZ ;  /* 0x0000001f00007819 */ /* 0x000fc800000006ff */
[----:B------:R0:W1:Y:S01]  /*9be0*/  SYNCS.PHASECHK.TRANS64.TRYWAIT P1, [UR39+0x30830], R0 ;  /* 0x03083000ff0075a7 */ /* 0x0000620008020167 */
[----:B------:R-:W-:Y:S05]  /*9bf0*/  @!P0 BRA `(.L_x_1034) ;  /* 0x0000000000048947 */ /* 0x000fea0003800000 */
[----:B------:R-:W-:Y:S01]  /*9c00*/  BPT.TRAP 0x1 ;  /* 0x000000040000795c */ /* 0x000fe20000300000 */
.L_x_1034:
[----:B-1----:R-:W-:Y:S05]  /*9c10*/  @P1 BRA `(.L_x_1035) ;  /* 0x0000000000081947 */ /* 0x002fea0003800000 */
[----:B------:R-:W1:Y:S02]  /*9c20*/  SYNCS.PHASECHK.TRANS64.TRYWAIT P1, [UR39+0x30830], R0 ;  /* 0x03083000ff0075a7 */ /* 0x000e640008020167 */
[----:B-1----:R-:W-:Y:S05]  /*9c30*/  @!P1 BRA `(.L_x_1036) ;  /* 0x000000a000c09947 */ /* 0x002fea0003800000 */
.L_x_1035:
        /* <DEDUP_REMOVED lines=161> */
.L_x_1037:
[----:B------:R-:W-:Y:S01]  /*a650*/  ULEA UR5, UR7, UR38, 0x3 ;  /* 0x0000002607057291 */ /* 0x000fe2000f8e183f */
[----:B01----:R-:W-:-:S05]  /*a660*/  IMAD.U32 R0, RZ, RZ, UR60 ;  /* 0x0000003cff007e24 */ /* 0x003fca000f8e00ff */
[----:B------:R-:W-:-:S04]  /*a670*/  SHF.L.U32 R0, R0, 0x1f, RZ ;  /* 0x0000001f00007819 */ /* 0x000fc800000006ff */
[----:B------:R0:W1:Y:S01]  /*a680*/  SYNCS.PHASECHK.TRANS64.TRYWAIT P1, [UR5+0x30850], R0 ;  /* 0x03085000ff0075a7 */ /* 0x0000620008020145 */
[----:B------:R-:W-:Y:S05]  /*a690*/  @!P0 BRA `(.L_x_1038) ;  /* 0x0000000000048947 */ /* 0x000fea0003800000 */
[----:B------:R-:W-:Y:S01]  /*a6a0*/  BPT.TRAP 0x1 ;  /* 0x000000040000795c */ /* 0x000fe20000300000 */
.L_x_1038:
[----:B-1----:R-:W-:Y:S05]  /*a6b0*/  @P1 BRA `(.L_x_1039) ;  /* 0x0000000000081947 */ /* 0x002fea0003800000 */
[----:B------:R-:W1:Y:S02]  /*a6c0*/  SYNCS.PHASECHK.TRANS64.TRYWAIT P1, [UR5+0x30850], R0 ;  /* 0x03085000ff0075a7 */ /* 0x000e640008020145 */
[----:B-1----:R-:W-:Y:S05]  /*a6d0*/  @!P1 BRA `(.L_x_1040) ;  /* 0x0000009800309947 */ /* 0x002fea0003800000 */
.L_x_1039:
        /* <DEDUP_REMOVED lines=37> */
.L_x_1041:
        /* <DEDUP_REMOVED lines=22> */
[C---:B------:R-:W-:Y:S01]  /*aa90*/  VIADD R172, R2.reuse, 0xffffffff ;  /* 0xffffffff02ac7836 */ /* 0x040fe20000000000 */
[----:B------:R-:W-:Y:S01]  /*aaa0*/  IADD3 R3, R2, -UR14, R23 ;  /* 0x8000000e02037c10 */ /* 0x000fe2000fffe017 */
[----:B------:R-:W-:Y:S04]  /*aab0*/  SYNCS.ARRIVE.TRANS64.RED.A1T0 RZ, [UR39], RZ ;  /* 0x000000ffffff79a7 */ /* 0x000fe80008100427 */
[C---:B------:R-:W-:Y:S02]  /*aac0*/  VIADD R168, R3.reuse, UR11 ;  /* 0x0000000b03a87c36 */ /* 0x040fe40008000000 */
[----:B------:R-:W-:Y:S02]  /*aad0*/  VIADD R170, R3, UR10 ;  /* 0x0000000a03aa7c36 */ /* 0x000fe40008000000 */
[----:B0-----:R-:W-:-:S02]  /*aae0*/  IMAD.IADD R2, R168, 0x1, R21 ;  /* 0x00000001a8027824 */ /* 0x001fc400078e0215 */
[----:B------:R-:W-:Y:S01]  /*aaf0*/  IMAD.IADD R4, R170, 0x1, R21 ;  /* 0x00000001aa047824 */ /* 0x000fe200078e0215 */
[----:B------:R-:W-:Y:S06]  /*ab00*/  @P1 BRA `(.L_x_1042) ;  /* 0x0000000000681947 */ /* 0x000fec0003800000 */
[----:B------:R-:W-:Y:S01]  /*ab10*/  ULDC UR10, c[0x0][0x2f0] ;  /* 0x0000bc00000a7ab9 */ /* 0x000fe20000000800 */
[----:B------:R-:W-:Y:S01]  /*ab20*/  ULDC UR7, c[0x0][0x288] ;  /* 0x0000a20000077ab9 */ /* 0x000fe20000000800 */
[----:B------:R-:W-:Y:S01]  /*ab30*/  IMAD R3, R17, UR10, R21 ;  /* 0x0000000a11037c24 */ /* 0x000fe2000f8e0215 */
[----:B------:R-:W-:Y:S03]  /*ab40*/  BSSY B0, `(.L_x_1043) ;  /* 0x0000013000007945 */ /* 0x000fe60003800000 */
        /* <DEDUP_REMOVED lines=12> */
.L_x_1044:
[----:B------:R-:W-:Y:S02]  /*ac10*/  ULDC UR7, c[0x0][0x9e4] ;  /* 0x0002790000077ab9 */ /* 0x000fe40000000800 */
[----:B------:R-:W-:-:S05]  /*ac20*/  IMAD.U32 R21, RZ, RZ, UR7 ;  /* 0x00000007ff157e24 */ /* 0x000fca000f8e00ff */
[----:B------:R-:W-:-:S13]  /*ac30*/  ISETP.NE.AND P1, PT, R21, 0x1, PT ;  /* 0x000000011500780c */ /* 0x000fda0003f25270 */
[----:B------:R-:W0:Y:S02]  /*ac40*/  @P1 LDC.64 R174, c[0x0][0x9e8] ;  /* 0x00027a00ffae1b82 */ /* 0x000e240000000a00 */
[----:B0-----:R-:W-:-:S05]  /*ac50*/  @P1 IMAD.HI.U32 R20, R3, R174, RZ ;  /* 0x000000ae03141227 */ /* 0x001fca00078e00ff */
[----:B------:R-:W-:-:S07]  /*ac60*/  @P1 SHF.R.U32.HI R3, RZ, R175, R20 ;  /* 0x000000afff031219 */ /* 0x000fce0000011614 */
.L_x_1045:
[----:B------:R-:W-:Y:S05]  /*ac70*/  BSYNC B0 ;  /* 0x0000000000007941 */ /* 0x000fea0003800000 */
.L_x_1043:
[----:B------:R-:W-:-:S05]  /*ac80*/  IMAD R3, R3, R21, R172 ;  /* 0x0000001503037224 */ /* 0x000fca00078e02ac */
[----:B------:R-:W-:Y:S02]  /*ac90*/  VIADDMNMX R2, R3, R21, R2, PT ;  /* 0x0000001503027246 */ /* 0x000fe40003800102 */
[----:B------:R-:W-:-:S07]  /*aca0*/  VIMNMX R4, R4, R3, !PT ;  /* 0x0000000304047248 */ /* 0x000fce0007fe0100 */
.L_x_1042:
[C---:B------:R-:W-:Y:S02]  /*acb0*/  ISETP.GE.AND P6, PT, R5.reuse, 0xa, PT ;  /* 0x0000000a0500780c */ /* 0x040fe40003fc6270 */
        /* <DEDUP_REMOVED lines=130> */
[----:B------:R-:W-:Y:S02]  /*b4e0*/  ISETP.GE.AND P6, PT, R5, 0x5a, PT ;  /* 0x0000005a0500780c */ /* 0x000fe40003fc6270 */
[----:B------:R-:W0:Y:S11]  /*b4f0*/  SHFL.IDX PT, R5, R0, 0x1, 0x1c1f ;  /* 0x003c1f0000057f89 */ /* 0x000e3600000e0000 */
[----:B------:R-:W-:-:S02]  /*b500*/  @P6 LOP3.LUT R16, R16, 0x1, RZ, 0xfc, !PT ;  /* 0x0000000110106812 */ /* 0x000fc400078efcff */
[----:B------:R-:W-:-:S04]  /*b510*/  ISETP.GT.AND P6, PT, R4, 0x59, !P6 ;  /* 0x000000590400780c */ /* 0x000fc800077c4270 */
[----:B------:R-:W-:-:S04]  /*b520*/  ISETP.LT.OR P6, PT, R2, 0x5a, P6 ;  /* 0x0000005a0200780c */ /* 0x000fc800037c1670 */
[----:B------:R-:W-:Y:S02]  /*b530*/  FSEL R165, R165, -INF , !P6 ;  /* 0xff800000a5a57808 */ /* 0x000fe40007000000 */
[----:B------:R-:W-:Y:S01]  /*b540*/  PLOP3.LUT P6, PT, PT, PT, UP0, 0x40, 0x0 ;  /* 0x000000000000781c */ /* 0x000fe20003fce808 */
[--C-:B0-----:R-:W-:Y:S02]  /*b550*/  IMAD.IADD R2, R168, 0x1, R5.reuse ;  /* 0x00000001a8027824 */ /* 0x101fe400078e0205 */
[----:B------:R-:W-:-:S10]  /*b560*/  IMAD.IADD R4, R170, 0x1, R5 ;  /* 0x00000001aa047824 */ /* 0x000fd400078e0205 */
[----:B------:R-:W-:Y:S05]  /*b570*/  @P6 BRA `(.L_x_1046) ;  /* 0x0000000000686947 */ /* 0x000fea0003800000 */
        /* <DEDUP_REMOVED lines=16> */
.L_x_1048:
[----:B------:R-:W-:Y:S02]  /*b680*/  ULDC UR7, c[0x0][0x9e4] ;  /* 0x0002790000077ab9 */ /* 0x000fe40000000800 */
[----:B------:R-:W-:-:S05]  /*b690*/  IMAD.U32 R20, RZ, RZ, UR7 ;  /* 0x00000007ff147e24 */ /* 0x000fca000f8e00ff */
[----:B------:R-:W-:-:S13]  /*b6a0*/  ISETP.NE.AND P6, PT, R20, 0x1, PT ;  /* 0x000000011400780c */ /* 0x000fda0003fc5270 */
[----:B------:R-:W0:Y:S02]  /*b6b0*/  @P6 LDC.64 R184, c[0x0][0x9e8] ;  /* 0x00027a00ffb86b82 */ /* 0x000e240000000a00 */
[----:B0-----:R-:W-:-:S05]  /*b6c0*/  @P6 IMAD.HI.U32 R0, R5, R184, RZ ;  /* 0x000000b805006227 */ /* 0x001fca00078e00ff */
[----:B------:R-:W-:-:S07]  /*b6d0*/  @P6 SHF.R.U32.HI R5, RZ, R185, R0 ;  /* 0x000000b9ff056219 */ /* 0x000fce0000011600 */
.L_x_1049:
[----:B------:R-:W-:Y:S05]  /*b6e0*/  BSYNC B0 ;  /* 0x0000000000007941 */ /* 0x000fea0003800000 */
.L_x_1047:
[----:B------:R-:W-:-:S05]  /*b6f0*/  IMAD R5, R5, R20, R172 ;  /* 0x0000001405057224 */ /* 0x000fca00078e02ac */
[----:B------:R-:W-:Y:S02]  /*b700*/  VIADDMNMX R2, R5, R20, R2, PT ;  /* 0x0000001405027246 */ /* 0x000fe40003800102 */
[----:B------:R-:W-:-:S07]  /*b710*/  VIMNMX R4, R4, R5, !PT ;  /* 0x0000000504047248 */ /* 0x000fce0007fe0100 */
.L_x_1046:
        /* <DEDUP_REMOVED lines=308> */
.L_x_1050:
[----:B------:R-:W0:Y:S01]  /*ca60*/  S2UR UR10, SR_CgaCtaId ;  /* 0x00000000000a79c3 */ /* 0x000e220000008800 */
[----:B------:R-:W-:Y:S01]  /*ca70*/  R2UR UR7, R22 ;  /* 0x00000000160772ca */ /* 0x000fe200000e0000 */
[----:B------:R-:W-:Y:S01]  /*ca80*/  UIADD3 UR5, UR5, 0x30860, URZ ;  /* 0x0003086005057890 */ /* 0x000fe2000fffe03f */
[----:B------:R-:W-:Y:S01]  /*ca90*/  F2FP.BF16.F32.PACK_AB R190, R171, R190 ;  /* 0x000000beabbe723e */ /* 0x000fe200000010ff */
[----:B------:R-:W-:Y:S01]  /*caa0*/  UMOV UR60, UR6 ;  /* 0x00000006003c7c82 */ /* 0x000fe20008000000 */
[----:B------:R-:W-:Y:S02]  /*cab0*/  F2FP.BF16.F32.PACK_AB R184, R173, R184 ;  /* 0x000000b8adb8723e */ /* 0x000fe400000010ff */
[----:B------:R-:W-:Y:S02]  /*cac0*/  F2FP.BF16.F32.PACK_AB R186, R175, R186 ;  /* 0x000000baafba723e */ /* 0x000fe400000010ff */
[----:B------:R-:W-:Y:S01]  /*cad0*/  F2FP.BF16.F32.PACK_AB R183, R14, R183 ;  /* 0x000000b70eb7723e */ /* 0x000fe200000010ff */
[----:B------:R-:W-:Y:S01]  /*cae0*/  IMAD.MOV.U32 R14, RZ, RZ, R4 ;  /* 0x000000ffff0e7224 */ /* 0x000fe200078e0004 */
[----:B------:R-:W-:Y:S01]  /*caf0*/  F2FP.BF16.F32.PACK_AB R170, R13, R170 ;  /* 0x000000aa0daa723e */ /* 0x000fe200000010ff */
[----:B------:R-:W-:Y:S01]  /*cb00*/  IMAD.MOV.U32 R13, RZ, RZ, R5 ;  /* 0x000000ffff0d7224 */ /* 0x000fe200078e0005 */
[----:B------:R-:W-:-:S02]  /*cb10*/  F2FP.BF16.F32.PACK_AB R188, R188, R205 ;  /* 0x000000cdbcbc723e */ /* 0x000fc400000010ff */
[----:B------:R-:W-:Y:S01]  /*cb20*/  ISETP.GT.AND P1, PT, R15, UR7, PT ;  /* 0x000000070f007c0c */ /* 0x000fe2000bf24270 */
[----:B------:R-:W-:Y:S01]  /*cb30*/  UMOV UR7, UR4 ;  /* 0x0000000400077c82 */ /* 0x000fe20008000000 */
[----:B------:R-:W-:Y:S01]  /*cb40*/  F2FP.BF16.F32.PACK_AB R189, R129, R120 ;  /* 0x0000007881bd723e */ /* 0x000fe200000010ff */
[----:B------:R-:W-:Y:S01]  /*cb50*/  VIADD R15, R15, 0xffffffff ;  /* 0xffffffff0f0f7836 */ /* 0x000fe20000000000 */
        /* <DEDUP_REMOVED lines=20> */
.L_x_1032:
        /* <DEDUP_REMOVED lines=99> */
.L_x_1052:
[----:B------:R-:W-:Y:S01]  /*d2d0*/  ULEA UR5, UR4, UR38, 0x3 ;  /* 0x0000002604057291 */ /* 0x000fe2000f8e183f */
[----:B------:R-:W-:-:S05]  /*d2e0*/  IMAD.U32 R2, RZ, RZ, UR6 ;  /* 0x00000006ff027e24 */ /* 0x000fca000f8e00ff */
[----:B------:R-:W-:-:S04]  /*d2f0*/  SHF.L.U32 R2, R2, 0x1f, RZ ;  /* 0x0000001f02027819 */ /* 0x000fc800000006ff */
[----:B------:R0:W1:Y:S01]  /*d300*/  SYNCS.PHASECHK.TRANS64.TRYWAIT P1, [UR5+0x30850], R2 ;  /* 0x03085002ff0075a7 */ /* 0x0000620008020145 */
[----:B------:R-:W-:Y:S05]  /*d310*/  @!P0 BRA `(.L_x_1053) ;  /* 0x0000000000048947 */ /* 0x000fea0003800000 */
[----:B------:R-:W-:Y:S01]  /*d320*/  BPT.TRAP 0x1 ;  /* 0x000000040000795c */ /* 0x000fe20000300000 */
.L_x_1053:
[----:B-1----:R-:W-:Y:S05]  /*d330*/  @P1 BRA `(.L_x_1054) ;  /* 0x0000000000081947 */ /* 0x002fea0003800000 */
[----:B------:R-:W1:Y:S02]  /*d340*/  SYNCS.PHASECHK.TRANS64.TRYWAIT P1, [UR5+0x30850], R2 ;  /* 0x03085002ff0075a7 */ /* 0x000e640008020145 */
[----:B-1----:R-:W-:Y:S05]  /*d350*/  @!P1 BRA `(.L_x_1055) ;  /* 0x0000006c00289947 */ /* 0x002fea0003800000 */
.L_x_1054:
[----:B------:R-:W-:Y:S01]  /*d360*/  UIADD3 UR38, UR38, 0x400, URZ ;  /* 0x0000040026267890 */ /* 0x000fe2000fffe03f */
[----:B------:R-:W-:Y:S01]  /*d370*/  WARPGROUP.ARRIVE ;  /* 0x00000000000079c5 */ /* 0x000fe20000000000 */
[----:B------:R-:W-:Y:S01]  /*d380*/  UMOV UR7, 0x40000040 ;  /* 0x4000004000077882 */ /* 0x000fe20000000000 */
[----:B01----:R-:W0:Y:S01]  /*d390*/  SHFL.BFLY PT, R2, R9, 0x2, 0x1f ;  /* 0x0c401f0009027f89 */ /* 0x003e2200000e0000 */
[----:B------:R-:W-:-:S03]  /*d3a0*/  USHF.R.U32.HI UR38, URZ, 0x4, UR38 ;  /* 0x000000043f267899 */ /* 0x000fc60008011626 */
[----:B------:R-:W1:Y:S01]  /*d3b0*/  SHFL.BFLY PT, R3, R8, 0x2, 0x1f ;  /* 0x0c401f0008037f89 */ /* 0x000e6200000e0000 */
[----:B------:R-:W-:-:S04]  /*d3c0*/  ULOP3.LUT UR38, UR38, 0x3fff, URZ, 0xc0, !UPT ;  /* 0x00003fff26267892 */ /* 0x000fc8000f8ec03f */
[----:B------:R-:W-:-:S04]  /*d3d0*/  ULOP3.LUT UR38, UR38, 0x3000000, URZ, 0xfc, !UPT ;  /* 0x0300000026267892 */ /* 0x000fc8000f8efc3f */
[----:B------:R-:W-:-:S07]  /*d3e0*/  UIMAD UR4, UR4, 0x900, UR38 ;  /* 0x00000900040478a4 */ /* 0x000fce000f8e0226 */
[----:B------:R-:W-:Y:S02]  /*d3f0*/  UMOV UR6, UR4 ;  /* 0x0000000400067c82 */ /* 0x000fe40008000000 */
[----:B------:R-:W-:Y:S01]  /*d400*/  HGMMA.64x192x16.F32.BF16 R24, R188, gdesc[UR4].tnspB, R24, gsb0 ;  /* 0x42e00004bc187df0 */ /* 0x000fe20008001818 */
[----:B------:R-:W-:Y:S01]  /*d410*/  UIADD3 UR6, UR4, 0x80, URZ ;  /* 0x0000008004067890 */ /* 0x000fe2000fffe03f */
[----:B0-----:R-:W-:Y:S01]  /*d420*/  FADD.FTZ R2, R2, R9 ;  /* 0x0000000902027221 */ /* 0x001fe20000010000 */
[----:B------:R-:W-:Y:S01]  /*d430*/  UMOV UR7, 0x40000040 ;  /* 0x4000004000077882 */ /* 0x000fe20000000000 */
[----:B-1----:R-:W-:Y:S01]  /*d440*/  FADD.FTZ R6, R3, R8 ;  /* 0x0000000803067221 */ /* 0x002fe20000010000 */
[----:B------:R-:W-:Y:S02]  /*d450*/  IMAD.MOV.U32 R8, RZ, RZ, RZ ;  /* 0x000000ffff087224 */ /* 0x000fe400078e00ff */
[----:B------:R-:W0:Y:S04]  /*d460*/  SHFL.BFLY PT, R3, R2, 0x1, 0x1f ;  /* 0x0c201f0002037f89 */ /* 0x000e2800000e0000 */
[----:B------:R-:W1:Y:S01]  /*d470*/  SHFL.BFLY PT, R7, R6, 0x1, 0x1f ;  /* 0x0c201f0006077f89 */ /* 0x000e6200000e0000 */
[----:B0-----:R-:W-:Y:S01]  /*d480*/  FADD.FTZ R12, R2, R3 ;  /* 0x00000003020c7221 */ /* 0x001fe20000010000 */
[----:B------:R-:W-:-:S02]  /*d490*/  IMAD.MOV.U32 R3, RZ, RZ, -0x800000 ;  /* 0xff800000ff037424 */ /* 0x000fc400078e00ff */
[----:B------:R-:W-:Y:S02]  /*d4a0*/  IMAD.MOV.U32 R2, RZ, RZ, -0x800000 ;  /* 0xff800000ff027424 */ /* 0x000fe400078e00ff */
[----:B-1----:R-:W-:Y:S01]  /*d4b0*/  FADD.FTZ R13, R6, R7 ;  /* 0x00000007060d7221 */ /* 0x002fe20000010000 */
[----:B------:R-:W-:Y:S01]  /*d4c0*/  FSETP.NE.FTZ.AND P1, PT, R12, RZ, PT ;  /* 0x000000ff0c00720b */ /* 0x000fe20003f35000 */
[----:B------:R-:W-:-:S03]  /*d4d0*/  IMAD.MOV.U32 R7, RZ, RZ, RZ ;  /* 0x000000ffff077224 */ /* 0x000fc600078e00ff */
        /* <DEDUP_REMOVED lines=38> */
.L_x_1056:
        /* <DEDUP_REMOVED lines=101> */
.L_x_978:
[----:B------:R-:W-:Y:S05]  /*dd90*/  @P0 BRA `(.L_x_1057) ;  /* 0x0000001800d40947 */ /* 0x000fea0003800000 */
[----:B------:R-:W2:Y:S01]  /*dda0*/  LDL R0, [R1] ;  /* 0x0000000001007983 */ /* 0x000ea20000100800 */
[----:B------:R-:W0:Y:S01]  /*ddb0*/  LDC R17, c[0x0][0xbe8] ;  /* 0x0002fa00ff117b82 */ /* 0x000e220000000800 */
[----:B------:R-:W-:Y:S01]  /*ddc0*/  ULDC.64 UR8, c[0x0][0xbd0] ;  /* 0x0002f40000087ab9 */ /* 0x000fe20000000a00 */
[----:B------:R-:W-:Y:S01]  /*ddd0*/  BSSY B0, `(.L_x_1058) ;  /* 0x000011d000007945 */ /* 0x000fe20003800000 */
[----:B------:R-:W1:Y:S05]  /*dde0*/  S2R R19, SR_CTAID.X ;  /* 0x0000000000137919 */ /* 0x000e6a0000002500 */
[----:B------:R-:W3:Y:S08]  /*ddf0*/  S2UR UR12, SR_CTAID.Z ;  /* 0x00000000000c79c3 */ /* 0x000ef00000002700 */
[----:B------:R-:W4:Y:S08]  /*de00*/  S2UR UR11, SR_CTAID.Y ;  /* 0x00000000000b79c3 */ /* 0x000f300000002600 */
[----:B------:R-:W-:Y:S01]  /*de10*/  BAR.SYNC.DEFER_BLOCKING 0x1, 0x100 ;  /* 0x0044000000007b1d */ /* 0x000fe20000010000 */
[----:B0-----:R-:W-:-:S07]  /*de20*/  ISETP.NE.AND P0, PT, R17, 0x1, PT ;  /* 0x000000011100780c */ /* 0x001fce0003f05270 */
[----:B------:R-:W4:Y:S01]  /*de30*/  LDC R21, c[0x0][0xc50] ;  /* 0x00031400ff157b82 */ /* 0x000f220000000800 */
[----:B---3--:R-:W-:-:S07]  /*de40*/  USHF.R.S32.HI UR10, URZ, 0x1f, UR12 ;  /* 0x0000001f3f0a7899 */ /* 0x008fce000801140c */
[----:B------:R-:W0:Y:S08]  /*de50*/  LDC.64 R14, c[0x0][0xb40] ;  /* 0x0002d000ff0e7b82 */ /* 0x000e300000000a00 */
[----:B------:R-:W3:Y:S08]  /*de60*/  @P0 LDC R13, c[0x0][0xbf0] ;  /* 0x0002fc00ff0d0b82 */ /* 0x000ef00000000800 */
[----:B------:R-:W5:Y:S08]  /*de70*/  @P0 LDC R121, c[0x0][0xbec] ;  /* 0x0002fb00ff790b82 */ /* 0x000f700000000800 */
[----:B------:R-:W5:Y:S01]  /*de80*/  @P0 LDC R22, c[0x0][0xbf0] ;  /* 0x0002fc00ff160b82 */ /* 0x000f620000000800 */
[----:B0-----:R-:W-:Y:S01]  /*de90*/  IMAD R12, R14, UR10, RZ ;  /* 0x0000000a0e0c7c24 */ /* 0x001fe2000f8e02ff */
[----:B--2---:R-:W-:-:S02]  /*dea0*/  R2UR UR13, R0 ;  /* 0x00000000000d72ca */ /* 0x004fc400000e0000 */
[----:B------:R-:W0:Y:S11]  /*deb0*/  S2R R0, SR_TID.X ;  /* 0x0000000000007919 */ /* 0x000e360000002100 */
[----:B------:R-:W-:-:S02]  /*dec0*/  USHF.R.S32.HI UR7, URZ, 0x1f, UR13 ;  /* 0x0000001f3f077899 */ /* 0x000fc4000801140d */
[----:B------:R-:W-:Y:S01]  /*ded0*/  IMAD R16, RZ, RZ, -UR13 ;  /* 0x8000000dff107e24 */ /* 0x000fe2000f8e02ff */
[----:B------:R-:W-:Y:S02]  /*dee0*/  UIMAD.WIDE.U32 UR4, UR13, UR8, URZ ;  /* 0x000000080d0472a5 */ /* 0x000fe4000f8e003f */
[----:B------:R-:W-:Y:S01]  /*def0*/  UIMAD UR6, UR7, UR8, URZ ;  /* 0x00000008070672a4 */ /* 0x000fe2000f8e023f */
[----:B----4-:R-:W-:-:S03]  /*df00*/  IMAD R21, R21, R16, UR11 ;  /* 0x0000000b15157e24 */ /* 0x010fc6000f8e0210 */
[----:B------:R-:W-:-:S03]  /*df10*/  UIMAD UR6, UR13, UR9, UR6 ;  /* 0x000000090d0672a4 */ /* 0x000fc6000f8e0206 */
[----:B------:R-:W-:Y:S01]  /*df20*/  ULDC.64 UR8, c[0x0][0xb38] ;  /* 0x0002ce0000087ab9 */ /* 0x000fe20000000a00 */
[----:B------:R-:W-:Y:S02]  /*df30*/  UIADD3 UR6, UR5, UR6, URZ ;  /* 0x0000000605067290 */ /* 0x000fe4000fffe03f */
[----:B------:R-:W-:Y:S01]  /*df40*/  UIMAD UR7, UR7, UR8, URZ ;  /* 0x00000008070772a4 */ /* 0x000fe2000f8e023f */
[----:B0-----:R-:W-:-:S05]  /*df50*/  VIADD R4, R0, 0xffffff80 ;  /* 0xffffff8000047836 */ /* 0x001fca0000000000 */
[----:B------:R-:W-:-:S04]  /*df60*/  SHF.R.S32.HI R5, RZ, 0x1f, R4 ;  /* 0x0000001fff057819 */ /* 0x000fc80000011404 */
[CC--:B------:R-:W-:Y:S02]  /*df70*/  LEA.HI R0, R5.reuse, R4.reuse, RZ, 0x7 ;  /* 0x0000000405007211 */ /* 0x0c0fe400078f38ff */
[----:B------:R-:W-:Y:S02]  /*df80*/  LEA.HI R5, R5, R4, RZ, 0x2 ;  /* 0x0000000405057211 */ /* 0x000fe400078f10ff */
[----:B------:R-:W-:Y:S02]  /*df90*/  LOP3.LUT R7, R0, 0xffffff80, RZ, 0xc0, !PT ;  /* 0xffffff8000077812 */ /* 0x000fe400078ec0ff */
[----:B------:R-:W-:-:S03]  /*dfa0*/  LOP3.LUT R5, R5, 0xfffffffc, RZ, 0xc0, !PT ;  /* 0xfffffffc05057812 */ /* 0x000fc600078ec0ff */
[C---:B------:R-:W-:Y:S01]  /*dfb0*/  IMAD.IADD R18, R4.reuse, 0x1, -R7 ;  /* 0x0000000104127824 */ /* 0x040fe200078e0a07 */
[----:B------:R-:W-:Y:S01]  /*dfc0*/  SHF.R.S32.HI R7, RZ, 0x7, R0 ;  /* 0x00000007ff077819 */ /* 0x000fe20000011400 */
[----:B------:R-:W-:-:S03]  /*dfd0*/  IMAD.IADD R5, R4, 0x1, -R5 ;  /* 0x0000000104057824 */ /* 0x000fc600078e0a05 */
[----:B------:R-:W-:Y:S02]  /*dfe0*/  SHF.R.S32.HI R9, RZ, 0x1f, R18 ;  /* 0x0000001fff097819 */ /* 0x000fe40000011412 */
[----:B------:R-:W-:Y:S02]  /*dff0*/  LEA.HI R0, R0, R7, RZ, 0x1 ;  /* 0x0000000700007211 */ /* 0x000fe400078f08ff */
[-C--:B------:R-:W-:Y:S02]  /*e000*/  LEA.HI R20, R9, R18.reuse, RZ, 0x2 ;  /* 0x0000001209147211 */ /* 0x080fe400078f10ff */
[----:B------:R-:W-:Y:S02]  /*e010*/  LOP3.LUT R0, R0, 0x3fffffe, RZ, 0xc0, !PT ;  /* 0x03fffffe00007812 */ /* 0x000fe400078ec0ff */
[--C-:B------:R-:W-:Y:S02]  /*e020*/  SHF.R.S32.HI R6, RZ, 0x2, R20.reuse ;  /* 0x00000002ff067819 */ /* 0x100fe40000011414 */
[----:B------:R-:W-:Y:S01]  /*e030*/  SHF.R.S32.HI R11, RZ, 0x1f, R20 ;  /* 0x0000001fff0b7819 */ /* 0x000fe20000011414 */
[----:B------:R-:W-:Y:S01]  /*e040*/  IMAD.IADD R0, R7, 0x1, -R0 ;  /* 0x0000000107007824 */ /* 0x000fe200078e0a00 */
[----:B------:R-:W-:-:S02]  /*e050*/  LEA.HI R9, R9, R18, RZ, 0x5 ;  /* 0x0000001209097211 */ /* 0x000fc400078f28ff */
[----:B------:R-:W-:Y:S02]  /*e060*/  LEA.HI R11, R11, R6, RZ, 0x3 ;  /* 0x000000060b0b7211 */ /* 0x000fe400078f18ff */
[----:B------:R-:W-:Y:S02]  /*e070*/  SHF.R.S32.HI R7, RZ, 0x5, R9 ;  /* 0x00000005ff077819 */ /* 0x000fe40000011409 */
[----:B------:R-:W-:Y:S01]  /*e080*/  LOP3.LUT R11, R11, 0xfffffff8, RZ, 0xc0, !PT ;  /* 0xfffffff80b0b7812 */ /* 0x000fe200078ec0ff */
[----:B------:R-:W0:Y:S04]  /*e090*/  @P0 LDC R9, c[0x0][0xbec] ;  /* 0x0002fb00ff090b82 */ /* 0x000e280000000800 */
[----:B------:R-:W-:Y:S01]  /*e0a0*/  IMAD.IADD R4, R6, 0x1, -R11 ;  /* 0x0000000106047824 */ /* 0x000fe200078e0a0b */
[----:B------:R-:W-:-:S03]  /*e0b0*/  LEA.HI R6, R5, R5, RZ, 0x1 ;  /* 0x0000000505067211 */ /* 0x000fc600078f08ff */
[----:B------:R-:W2:Y:S01]  /*e0c0*/  LDC.64 R10, c[0x0][0xbd8] ;  /* 0x0002f600ff0a7b82 */ /* 0x000ea20000000a00 */
[----:B------:R-:W-:Y:S01]  /*e0d0*/  LOP3.LUT R6, R6, 0x1ffffffe, RZ, 0xc0, !PT ;  /* 0x1ffffffe06067812 */ /* 0x000fe200078ec0ff */
[----:B------:R-:W-:Y:S02]  /*e0e0*/  IMAD R7, R7, 0x10, R4 ;  /* 0x0000001007077824 */ /* 0x000fe400078e0204 */
[----:B------:R-:W-:Y:S02]  /*e0f0*/  IMAD.U32 R4, RZ, RZ, UR4 ;  /* 0x00000004ff047e24 */ /* 0x000fe4000f8e00ff */
[----:B------:R-:W-:Y:S02]  /*e100*/  IMAD.IADD R23, R5, 0x1, -R6 ;  /* 0x0000000105177824 */ /* 0x000fe400078e0a06 */
[----:B------:R-:W-:Y:S02]  /*e110*/  IMAD R0, R0, 0x40, R7 ;  /* 0x0000004000007824 */ /* 0x000fe400078e0207 */
[----:B------:R-:W-:Y:S01]  /*e120*/  IMAD.U32 R5, RZ, RZ, UR5 ;  /* 0x00000005ff057e24 */ /* 0x000fe2000f8e00ff */
[----:B------:R-:W-:Y:S01]  /*e130*/  UIMAD.WIDE.U32 UR4, UR13, UR8, URZ ;  /* 0x000000080d0472a5 */ /* 0x000fe2000f8e003f */
[----:B------:R-:W-:Y:S01]  /*e140*/  IMAD.U32 R5, RZ, RZ, UR6 ;  /* 0x00000006ff057e24 */ /* 0x000fe2000f8e00ff */
[----:B------:R-:W-:Y:S01]  /*e150*/  UIMAD UR6, UR13, UR9, UR7 ;  /* 0x000000090d0672a4 */ /* 0x000fe2000f8e0207 */
[----:B------:R-:W-:-:S02]  /*e160*/  IMAD R6, R23, 0x8, R0 ;  /* 0x0000000817067824 */ /* 0x000fc400078e0200 */
[----:B------:R-:W-:Y:S01]  /*e170*/  ULDC.64 UR8, c[0x0][0xb28] ;  /* 0x0002ca0000087ab9 */ /* 0x000fe20000000a00 */
[----:B------:R-:W-:Y:S02]  /*e180*/  UIADD3 UR6, UR5, UR6, URZ ;  /* 0x0000000605067290 */ /* 0x000fe4000fffe03f */
[----:B------:R-:W-:Y:S02]  /*e190*/  IMAD.U32 R7, RZ, RZ, UR5 ;  /* 0x00000005ff077e24 */ /* 0x000fe4000f8e00ff */
[----:B-1----:R-:W-:Y:S02]  /*e1a0*/  IMAD R0, R19, 0x80, R0 ;  /* 0x0000008013007824 */ /* 0x002fe400078e0200 */
[----:B------:R-:W-:Y:S01]  /*e1b0*/  IMAD.U32 R7, RZ, RZ, UR6 ;  /* 0x00000006ff077e24 */ /* 0x000fe2000f8e00ff */
[----:B------:R-:W-:Y:S01]  /*e1c0*/  ULDC.64 UR6, c[0x0][0xb48] ;  /* 0x0002d20000067ab9 */ /* 0x000fe20000000a00 */
[C---:B--2---:R-:W-:Y:S02]  /*e1d0*/  IMAD R8, R10.reuse, UR10, RZ ;  /* 0x0000000a0a087c24 */ /* 0x044fe4000f8e02ff */
[----:B------:R-:W-:-:S04]  /*e1e0*/  IMAD.WIDE.U32 R4, R10, UR12, R4 ;  /* 0x0000000c0a047c25 */ /* 0x000fc8000f8e0004 */
[----:B------:R-:W-:Y:S02]  /*e1f0*/  IMAD R11, R11, UR12, R8 ;  /* 0x0000000c0b0b7c24 */ /* 0x000fe4000f8e0208 */
[----:B------:R-:W-:Y:S02]  /*e200*/  IMAD R8, R19, 0x80, R6 ;  /* 0x0000008013087824 */ /* 0x000fe400078e0206 */
[----:B------:R-:W-:Y:S01]  /*e210*/  IMAD.U32 R6, RZ, RZ, UR4 ;  /* 0x00000004ff067e24 */ /* 0x000fe2000f8e00ff */
[----:B------:R-:W-:Y:S01]  /*e220*/  ULDC.64 UR4, c[0x0][0xbe0] ;  /* 0x0002f80000047ab9 */ /* 0x000fe20000000a00 */
[----:B0-----:R-:W-:-:S04]  /*e230*/  @P0 IMAD.HI.U32 R10, R8, R9, RZ ;  /* 0x00000009080a0227 */ /* 0x001fc800078e00ff */
[----:B------:R-:W-:Y:S01]  /*e240*/  IMAD.MOV.U32 R9, RZ, RZ, R8 ;  /* 0x000000ffff097224 */ /* 0x000fe200078e0008 */
[----:B---3--:R-:W-:Y:S01]  /*e250*/  @P0 SHF.R.U32.HI R9, RZ, R13, R10 ;  /* 0x0000000dff090219 */ /* 0x008fe2000001160a */
[----:B------:R-:W-:Y:S01]  /*e260*/  IMAD R13, R15, UR12, R12 ;  /* 0x0000000c0f0d7c24 */ /* 0x000fe2000f8e020c */
[----:B------:R-:W-:Y:S01]  /*e270*/  SHF.R.S32.HI R12, RZ, 0x1f, R21 ;  /* 0x0000001fff0c7819 */ /* 0x000fe20000011415 */
[----:B------:R-:W-:-:S04]  /*e280*/  IMAD.WIDE.U32 R6, R14, UR12, R6 ;  /* 0x0000000c0e067c25 */ /* 0x000fc8000f8e0006 */
[----:B------:R-:W-:Y:S02]  /*e290*/  IMAD.IADD R5, R5, 0x1, R11 ;  /* 0x0000000105057824 */ /* 0x000fe400078e020b */
[----:B-----5:R-:W-:-:S04]  /*e2a0*/  @P0 IMAD.HI.U32 R121, R8, R121, RZ ;  /* 0x0000007908790227 */ /* 0x020fc800078e00ff */
[----:B------:R-:W-:Y:S02]  /*e2b0*/  IMAD.IADD R7, R7, 0x1, R13 ;  /* 0x0000000107077824 */ /* 0x000fe400078e020d */
[----:B------:R-:W-:Y:S02]  /*e2c0*/  IMAD R13, R12, UR6, RZ ;  /* 0x000000060c0d7c24 */ /* 0x000fe4000f8e02ff */
[----:B------:R-:W-:-:S04]  /*e2d0*/  IMAD.WIDE.U32 R4, R21, UR4, R4 ;  /* 0x0000000415047c25 */ /* 0x000fc8000f8e0004 */
[----:B------:R-:W-:Y:S01]  /*e2e0*/  IMAD.MOV.U32 R11, RZ, RZ, R8 ;  /* 0x000000ffff0b7224 */ /* 0x000fe200078e0008 */
[----:B------:R-:W-:Y:S01]  /*e2f0*/  @P0 SHF.R.U32.HI R11, RZ, R22, R121 ;  /* 0x00000016ff0b0219 */ /* 0x000fe20000011679 */
[----:B------:R-:W-:Y:S01]  /*e300*/  IMAD R10, R12, UR4, RZ ;  /* 0x000000040c0a7c24 */ /* 0x000fe2000f8e02ff */
[----:B------:R-:W-:Y:S01]  /*e310*/  IADD3 R4, P0, R9, R4, RZ ;  /* 0x0000000409047210 */ /* 0x000fe20007f1e0ff */
[C---:B------:R-:W-:Y:S01]  /*e320*/  IMAD R15, R21.reuse, UR7, R13 ;  /* 0x00000007150f7c24 */ /* 0x040fe2000f8e020d */
[--C-:B------:R-:W-:Y:S01]  /*e330*/  SHF.R.S32.HI R13, RZ, 0x1f, R9.reuse ;  /* 0x0000001fff0d7819 */ /* 0x100fe20000011409 */
[----:B------:R-:W-:Y:S02]  /*e340*/  IMAD.MOV R9, RZ, RZ, -R9 ;  /* 0x000000ffff097224 */ /* 0x000fe400078e0a09 */
[----:B------:R-:W-:Y:S01]  /*e350*/  IMAD R12, R21, UR5, R10 ;  /* 0x00000005150c7c24 */ /* 0x000fe2000f8e020a */
[--C-:B------:R-:W-:Y:S01]  /*e360*/  SHF.R.S32.HI R10, RZ, 0x1f, R11.reuse ;  /* 0x0000001fff0a7819 */ /* 0x100fe2000001140b */
[----:B------:R-:W-:Y:S01]  /*e370*/  IMAD.MOV R14, RZ, RZ, -R11 ;  /* 0x000000ffff0e7224 */ /* 0x000fe200078e0a0b */
[----:B------:R-:W-:Y:S01]  /*e380*/  ULDC.64 UR4, c[0x0][0xb30] ;  /* 0x0002cc0000047ab9 */ /* 0x000fe20000000a00 */
[----:B------:R-:W-:Y:S01]  /*e390*/  IMAD R9, R17, R9, R8 ;  /* 0x0000000911097224 */ /* 0x000fe200078e0208 */
[----:B------:R-:W-:Y:S01]  /*e3a0*/  IADD3.X R5, R13, R5, R12, P0, !PT ;  /* 0x000000050d057210 */ /* 0x000fe200007fe40c */
[----:B------:R-:W-:Y:S01]  /*e3b0*/  IMAD.WIDE.U32 R6, R21, UR6, R6 ;  /* 0x0000000615067c25 */ /* 0x000fe2000f8e0006 */
[----:B------:R-:W-:-:S03]  /*e3c0*/  ULDC.64 UR6, c[0x0][0xbc8] ;  /* 0x0002f20000067ab9 */ /* 0x000fc60000000a00 */
[----:B------:R-:W-:Y:S02]  /*e3d0*/  IMAD R10, R10, UR4, RZ ;  /* 0x000000040a0a7c24 */ /* 0x000fe4000f8e02ff */
[----:B------:R-:W-:Y:S01]  /*e3e0*/  IMAD R13, R17, R14, R8 ;  /* 0x0000000e110d7224 */ /* 0x000fe200078e0208 */
[----:B------:R-:W-:Y:S01]  /*e3f0*/  SHF.R.S32.HI R8, RZ, 0x1f, R9 ;  /* 0x0000001fff087819 */ /* 0x000fe20000011409 */
[----:B------:R-:W-:Y:S02]  /*e400*/  IMAD.IADD R7, R7, 0x1, R15 ;  /* 0x0000000107077824 */ /* 0x000fe400078e020f */
[C---:B------:R-:W-:Y:S01]  /*e410*/  IMAD R15, R11.reuse, UR5, R10 ;  /* 0x000000050b0f7c24 */ /* 0x040fe2000f8e020a */
[----:B------:R-:W-:Y:S01]  /*e420*/  SHF.R.S32.HI R10, RZ, 0x1f, R13 ;  /* 0x0000001fff0a7819 */ /* 0x000fe2000001140d */
[----:B------:R-:W-:Y:S01]  /*e430*/  IMAD.WIDE.U32 R6, R11, UR4, R6 ;  /* 0x000000040b067c25 */ /* 0x000fe2000f8e0006 */
[----:B------:R-:W0:Y:S01]  /*e440*/  S2UR UR5, SR_CgaCtaId ;  /* 0x00000000000579c3 */ /* 0x000e220000008800 */
[----:B------:R-:W-:-:S02]  /*e450*/  UMOV UR4, 0x400 ;  /* 0x0000040000047882 */ /* 0x000fc40000000000 */
[----:B------:R-:W-:Y:S02]  /*e460*/  IMAD R8, R8, UR6, RZ ;  /* 0x0000000608087c24 */ /* 0x000fe4000f8e02ff */
        /* <DEDUP_REMOVED lines=11> */
[----:B------:R-:W-:Y:S01]  /*e520*/  SHFL.IDX PT, R10, R14, RZ, 0x1c1f ;  /* 0x001c1fff0e0a7589 */ /* 0x000fe200000e0000 */
[----:B------:R-:W-:Y:S01]  /*e530*/  IMAD.IADD R9, R9, 0x1, R15 ;  /* 0x0000000109097824 */ /* 0x000fe200078e020f */
[----:B------:R-:W-:Y:S01]  /*e540*/  LEA R6, P1, R8, UR8, 0x2 ;  /* 0x0000000808067c11 */ /* 0x000fe2000f8210ff */
[----:B0-----:R-:W-:Y:S01]  /*e550*/  ULEA UR4, UR5, UR4, 0x18 ;  /* 0x0000000405047291 */ /* 0x001fe2000f8ec03f */
[----:B------:R-:W-:Y:S01]  /*e560*/  LEA.HI.X R15, R4, UR7, R5, 0x2, P0 ;  /* 0x00000007040f7c11 */ /* 0x000fe200080f1405 */
[----:B------:R-:W-:Y:S01]  /*e570*/  SHFL.IDX PT, R12, R14, 0x1, 0x1c1f ;  /* 0x003c1f000e0c7f89 */ /* 0x000fe200000e0000 */
[----:B------:R-:W-:Y:S01]  /*e580*/  LEA.HI.X R9, R8, UR9, R9, 0x2, P1 ;  /* 0x0000000908097c11 */ /* 0x000fe200088f1409 */
[----:B------:R-:W-:Y:S01]  /*e590*/  IMAD R7, R17, UR6, RZ ;  /* 0x0000000611077c24 */ /* 0x000fe2000f8e02ff */
[----:B------:R-:W-:Y:S01]  /*e5a0*/  LOP3.LUT P0, RZ, R18, 0x3, RZ, 0xc0, !PT ;  /* 0x0000000312ff7812 */ /* 0x000fe2000780c0ff */
[----:B------:R-:W0:Y:S01]  /*e5b0*/  SHFL.IDX PT, R11, R15, RZ, 0x1c1f ;  /* 0x001c1fff0f0b7589 */ /* 0x000e2200000e0000 */
[C---:B------:R-:W-:Y:S01]  /*e5c0*/  VIADD R8, R0.reuse, 0x8 ;  /* 0x0000000800087836 */ /* 0x040fe20000000000 */
[----:B------:R-:W-:Y:S01]  /*e5d0*/  UIADD3 UR4, UR4, 0x30820, URZ ;  /* 0x0003082004047890 */ /* 0x000fe2000fffe03f */
[CC--:B------:R-:W-:Y:S01]  /*e5e0*/  ISETP.GE.OR P1, PT, R0.reuse, R7.reuse, P0 ;  /* 0x000000070000720c */ /* 0x0c0fe20000726670 */
[----:B------:R1:W2:Y:S01]  /*e5f0*/  SHFL.IDX PT, R13, R15, 0x1, 0x1c1f ;  /* 0x003c1f000f0d7f89 */ /* 0x0002a200000e0000 */
[-C--:B------:R-:W-:Y:S01]  /*e600*/  ISETP.GE.AND P2, PT, R0, R7.reuse, PT ;  /* 0x000000070000720c */ /* 0x080fe20003f46270 */
[----:B------:R-:W-:Y:S01]  /*e610*/  UPRMT UR4, URZ, 0x654, UR4 ;  /* 0x000006543f047896 */ /* 0x000fe20008000004 */
[----:B------:R-:W-:Y:S01]  /*e620*/  ISETP.GE.OR P0, PT, R8, R7, P0 ;  /* 0x000000070800720c */ /* 0x000fe20000706670 */
[----:B------:R3:W4:Y:S01]  /*e630*/  SHFL.IDX PT, R4, R6, RZ, 0x1c1f ;  /* 0x001c1fff06047589 */ /* 0x00072200000e0000 */
[----:B-1----:R-:W-:-:S03]  /*e640*/  LOP3.LUT R15, R20, 0x7ffffffc, RZ, 0xc0, !PT ;  /* 0x7ffffffc140f7812 */ /* 0x002fc600078ec0ff */
[----:B------:R3:W1:Y:S03]  /*e650*/  SHFL.IDX PT, R5, R9, RZ, 0x1c1f ;  /* 0x001c1fff09057589 */ /* 0x00066600000e0000 */
[----:B------:R-:W-:Y:S01]  /*e660*/  SYNCS.ARRIVE.TRANS64.RED.A1T0 RZ, [UR4], RZ ;  /* 0x000000ffffff79a7 */ /* 0x000fe20008100404 */
[----:B------:R-:W-:-:S04]  /*e670*/  IMAD.IADD R15, R18, 0x1, -R15 ;  /* 0x00000001120f7824 */ /* 0x000fc800078e0a0f */
[----:B------:R-:W-:Y:S01]  /*e680*/  IMAD.SHL.U32 R0, R15, 0x2, RZ ;  /* 0x000000020f007824 */ /* 0x000fe200078e00ff */
[----:B0-----:R3:W-:Y:S04]  /*e690*/  @!P1 ST.E desc[UR36][R10.64], R3 ;  /* 0x000000030a009985 */ /* 0x0017e8000c101924 */
[----:B--2---:R3:W-:Y:S01]  /*e6a0*/  @!P0 ST.E desc[UR36][R12.64], R2 ;  /* 0x000000020c008985 */ /* 0x0047e2000c101924 */
[----:B------:R-:W-:Y:S05]  /*e6b0*/  @P2 BRA `(.L_x_1059) ;  /* 0x0000000800382947 */ /* 0x000fea0003800000 */
[C---:B---3--:R-:W-:Y:S01]  /*e6c0*/  VIADD R2, R0.reuse, 0x8 ;  /* 0x0000000800027836 */ /* 0x048fe20000000000 */
[----:B------:R-:W-:Y:S01]  /*e6d0*/  ULDC UR4, c[0x0][0xac8] ;  /* 0x0002b20000047ab9 */ /* 0x000fe20000000800 */
[C---:B------:R-:W-:Y:S01]  /*e6e0*/  VIADD R3, R0.reuse, 0x10 ;  /* 0x0000001000037836 */ /* 0x040fe20000000000 */
[C---:B------:R-:W-:Y:S01]  /*e6f0*/  ISETP.GE.AND P0, PT, R0.reuse, UR4, PT ;  /* 0x0000000400007c0c */ /* 0x040fe2000bf06270 */
[----:B------:R-:W-:Y:S01]  /*e700*/  VIADD R14, R0, 0x18 ;  /* 0x00000018000e7836 */ /* 0x000fe20000000000 */
[----:B------:R-:W-:Y:S01]  /*e710*/  ISETP.GE.AND P1, PT, R2, UR4, PT ;  /* 0x0000000402007c0c */ /* 0x000fe2000bf26270 */
[C---:B------:R-:W-:Y:S01]  /*e720*/  VIADD R15, R0.reuse, 0x20 ;  /* 0x00000020000f7836 */ /* 0x040fe20000000000 */
[----:B------:R-:W-:Y:S01]  /*e730*/  ISETP.GE.AND P2, PT, R3, UR4, PT ;  /* 0x0000000403007c0c */ /* 0x000fe2000bf46270 */
[----:B------:R-:W-:Y:S01]  /*e740*/  VIADD R16, R0, 0x28 ;  /* 0x0000002800107836 */ /* 0x000fe20000000000 */
[----:B------:R-:W-:Y:S01]  /*e750*/  ISETP.GE.AND P5, PT, R14, UR4, PT ;  /* 0x000000040e007c0c */ /* 0x000fe2000bfa6270 */
[C---:B------:R-:W-:Y:S01]  /*e760*/  VIADD R17, R0.reuse, 0x30 ;  /* 0x0000003000117836 */ /* 0x040fe20000000000 */
[----:B------:R-:W-:Y:S01]  /*e770*/  ISETP.GE.AND P6, PT, R15, UR4, PT ;  /* 0x000000040f007c0c */ /* 0x000fe2000bfc6270 */
[----:B------:R-:W-:-:S02]  /*e780*/  VIADD R18, R0, 0x38 ;  /* 0x0000003800127836 */ /* 0x000fc40000000000 */
[C---:B------:R-:W-:Y:S01]  /*e790*/  VIADD R19, R0.reuse, 0x40 ;  /* 0x0000004000137836 */ /* 0x040fe20000000000 */
[----:B------:R-:W-:Y:S01]  /*e7a0*/  ISETP.GE.AND P4, PT, R17, UR4, PT ;  /* 0x0000000411007c0c */ /* 0x000fe2000bf86270 */
[----:B------:R-:W-:Y:S01]  /*e7b0*/  VIADD R20, R0, 0x48 ;  /* 0x0000004800147836 */ /* 0x000fe20000000000 */
[----:B------:R-:W-:Y:S01]  /*e7c0*/  ISETP.GE.AND P3, PT, R18, UR4, PT ;  /* 0x0000000412007c0c */ /* 0x000fe2000bf66270 */
[----:B------:R-:W-:Y:S01]  /*e7d0*/  VIADD R22, R0, 0x50 ;  /* 0x0000005000167836 */ /* 0x000fe20000000000 */
[----:B------:R-:W-:Y:S01]  /*e7e0*/  @!P1 LEA.HI R2, R2, R2, RZ, 0x1 ;  /* 0x0000000202029211 */ /* 0x000fe200078f08ff */
[----:B------:R-:W-:Y:S01]  /*e7f0*/  VIADD R23, R0, 0x58 ;  /* 0x0000005800177836 */ /* 0x000fe20000000000 */
[----:B------:R-:W-:Y:S02]  /*e800*/  @!P2 LEA.HI R3, R3, R3, RZ, 0x1 ;  /* 0x000000030303a211 */ /* 0x000fe400078f08ff */
[----:B------:R-:W-:Y:S02]  /*e810*/  @!P1 LOP3.LUT R11, R2, 0xfffffffe, RZ, 0xc0, !PT ;  /* 0xfffffffe020b9812 */ /* 0x000fe400078ec0ff */
[----:B------:R-:W-:Y:S01]  /*e820*/  @!P2 LOP3.LUT R13, R3, 0xfffffffe, RZ, 0xc0, !PT ;  /* 0xfffffffe030da812 */ /* 0x000fe200078ec0ff */
[----:B-1--4-:R-:W-:Y:S01]  /*e830*/  @!P0 IMAD.WIDE R2, R0, 0x4, R4 ;  /* 0x0000000400028825 */ /* 0x012fe200078e0204 */
[----:B------:R-:W-:-:S02]  /*e840*/  @!P5 LEA.HI R14, R14, R14, RZ, 0x1 ;  /* 0x0000000e0e0ed211 */ /* 0x000fc400078f08ff */
[----:B------:R-:W-:Y:S01]  /*e850*/  @!P6 LEA.HI R15, R15, R15, RZ, 0x1 ;  /* 0x0000000f0f0fe211 */ /* 0x000fe200078f08ff */
[--C-:B------:R-:W-:Y:S01]  /*e860*/  @!P1 IMAD.WIDE R10, R11, 0x4, R4.reuse ;  /* 0x000000040b0a9825 */ /* 0x100fe200078e0204 */
[----:B------:R0:W-:Y:S01]  /*e870*/  @!P0 ST.E.64 desc[UR36][R2.64], R24 ;  /* 0x0000001802008985 */ /* 0x0001e2000c101b24 */
[----:B------:R-:W-:Y:S02]  /*e880*/  ISETP.GE.AND P0, PT, R16, UR4, PT ;  /* 0x0000000410007c0c */ /* 0x000fe4000bf06270 */
[----:B------:R-:W-:Y:S01]  /*e890*/  @!P2 IMAD.WIDE R12, R13, 0x4, R4 ;  /* 0x000000040d0ca825 */ /* 0x000fe200078e0204 */
[----:B------:R1:W-:Y:S01]  /*e8a0*/  @!P1 ST.E.64 desc[UR36][R10.64], R28 ;  /* 0x0000001c0a009985 */ /* 0x0003e2000c101b24 */
[----:B------:R-:W-:Y:S02]  /*e8b0*/  ISETP.GE.AND P1, PT, R20, UR4, PT ;  /* 0x0000000414007c0c */ /* 0x000fe4000bf26270 */
[----:B------:R-:W-:Y:S01]  /*e8c0*/  @!P4 LEA.HI R17, R17, R17, RZ, 0x1 ;  /* 0x000000111111c211 */ /* 0x000fe200078f08ff */
[----:B------:R2:W-:Y:S01]  /*e8d0*/  @!P2 ST.E.64 desc[UR36][R12.64], R32 ;  /* 0x000000200c00a985 */ /* 0x0005e2000c101b24 */
[----:B------:R-:W-:-:S02]  /*e8e0*/  ISETP.GE.AND P2, PT, R19, UR4, PT ;  /* 0x0000000413007c0c */ /* 0x000fc4000bf46270 */
[----:B------:R-:W-:Y:S02]  /*e8f0*/  @!P3 LEA.HI R18, R18, R18, RZ, 0x1 ;  /* 0x000000121212b211 */ /* 0x000fe400078f08ff */
[----:B------:R-:W-:Y:S01]  /*e900*/  @!P4 LOP3.LUT R17, R17, 0xfffffffe, RZ, 0xc0, !PT ;  /* 0xfffffffe1111c812 */ /* 0x000fe200078ec0ff */
[----:B0-----:R-:W-:Y:S01]  /*e910*/  VIADD R24, R0, 0x80 ;  /* 0x0000008000187836 */ /* 0x001fe20000000000 */
[----:B------:R-:W-:Y:S02]  /*e920*/  @!P5 LOP3.LUT R3, R14, 0xfffffffe, RZ, 0xc0, !PT ;  /* 0xfffffffe0e03d812 */ /* 0x000fe400078ec0ff */
[----:B------:R-:W-:Y:S02]  /*e930*/  @!P0 LEA.HI R16, R16, R16, RZ, 0x1 ;  /* 0x0000001010108211 */ /* 0x000fe400078f08ff */
[----:B-1----:R-:W-:Y:S01]  /*e940*/  @!P6 LOP3.LUT R11, R15, 0xfffffffe, RZ, 0xc0, !PT ;  /* 0xfffffffe0f0be812 */ /* 0x002fe200078ec0ff */
[----:B------:R-:W-:Y:S01]  /*e950*/  @!P5 IMAD.WIDE R2, R3, 0x4, R4 ;  /* 0x000000040302d825 */ /* 0x000fe200078e0204 */
[----:B------:R-:W-:-:S02]  /*e960*/  @!P1 LEA.HI R20, R20, R20, RZ, 0x1 ;  /* 0x0000001414149211 */ /* 0x000fc400078f08ff */
[----:B------:R-:W-:Y:S01]  /*e970*/  @!P2 LEA.HI R19, R19, R19, RZ, 0x1 ;  /* 0x000000131313a211 */ /* 0x000fe200078f08ff */
[----:B------:R-:W-:Y:S01]  /*e980*/  @!P6 IMAD.WIDE R10, R11, 0x4, R4 ;  /* 0x000000040b0ae825 */ /* 0x000fe200078e0204 */
[----:B--2---:R-:W-:Y:S01]  /*e990*/  @!P0 LOP3.LUT R13, R16, 0xfffffffe, RZ, 0xc0, !PT ;  /* 0xfffffffe100d8812 */ /* 0x004fe200078ec0ff */
[----:B------:R0:W-:Y:S01]  /*e9a0*/  @!P5 ST.E.64 desc[UR36][R2.64], R36 ;  /* 0x000000240200d985 */ /* 0x0001e2000c101b24 */
[----:B------:R-:W-:Y:S01]  /*e9b0*/  @!P3 LOP3.LUT R15, R18, 0xfffffffe, RZ, 0xc0, !PT ;  /* 0xfffffffe120fb812 */ /* 0x000fe200078ec0ff */
[----:B------:R-:W-:Y:S01]  /*e9c0*/  VIADD R18, R0, 0x60 ;  /* 0x0000006000127836 */ /* 0x000fe20000000000 */
[----:B------:R-:W-:Y:S01]  /*e9d0*/  @!P2 LOP3.LUT R19, R19, 0xfffffffe, RZ, 0xc0, !PT ;  /* 0xfffffffe1313a812 */ /* 0x000fe200078ec0ff */
[----:B------:R1:W-:Y:S01]  /*e9e0*/  @!P6 ST.E.64 desc[UR36][R10.64], R40 ;  /* 0x000000280a00e985 */ /* 0x0003e2000c101b24 */
[----:B------:R-:W-:Y:S01]  /*e9f0*/  @!P1 LOP3.LUT R21, R20, 0xfffffffe, RZ, 0xc0, !PT ;  /* 0xfffffffe14159812 */ /* 0x000fe200078ec0ff */
[----:B------:R-:W-:Y:S01]  /*ea00*/  VIADD R20, R0, 0x70 ;  /* 0x0000007000147836 */ /* 0x000fe20000000000 */
[----:B------:R-:W-:-:S02]  /*ea10*/  ISETP.GE.AND P5, PT, R22, UR4, PT ;  /* 0x0000000416007c0c */ /* 0x000fc4000bfa6270 */
        /* <DEDUP_REMOVED lines=8> */
[----:B------:R-:W-:Y:S01]  /*eaa0*/  @!P2 IMAD.WIDE R14, R19, 0x4, R4 ;  /* 0x00000004130ea825 */ /* 0x000fe200078e0204 */
[----:B------:R2:W-:Y:S01]  /*eab0*/  @!P3 ST.E.64 desc[UR36][R12.64], R52 ;  /* 0x000000340c00b985 */ /* 0x0005e2000c101b24 */
[----:B------:R-:W-:-:S02]  /*eac0*/  @!P5 LEA.HI R22, R22, R22, RZ, 0x1 ;  /* 0x000000161616d211 */ /* 0x000fc400078f08ff */
[----:B------:R-:W-:Y:S01]  /*ead0*/  @!P1 IMAD.WIDE R16, R21, 0x4, R4 ;  /* 0x0000000415109825 */ /* 0x000fe200078e0204 */
[----:B------:R3:W-:Y:S01]  /*eae0*/  @!P2 ST.E.64 desc[UR36][R14.64], R56 ;  /* 0x000000380e00a985 */ /* 0x0007e2000c101b24 */
[----:B------:R-:W-:Y:S02]  /*eaf0*/  ISETP.GE.AND P2, PT, R20, UR4, PT ;  /* 0x0000000414007c0c */ /* 0x000fe4000bf46270 */
[C---:B------:R-:W-:Y:S01]  /*eb00*/  VIADD R19, R0.reuse, 0x68 ;  /* 0x0000006800137836 */ /* 0x040fe20000000000 */
[----:B------:R4:W-:Y:S01]  /*eb10*/  @!P1 ST.E.64 desc[UR36][R16.64], R60 ;  /* 0x0000003c10009985 */ /* 0x0009e2000c101b24 */
[----:B------:R-:W-:Y:S01]  /*eb20*/  VIADD R21, R0, 0x78 ;  /* 0x0000007800157836 */ /* 0x000fe20000000000 */
[----:B------:R-:W-:Y:S02]  /*eb30*/  @!P6 LEA.HI R23, R23, R23, RZ, 0x1 ;  /* 0x000000171717e211 */ /* 0x000fe400078f08ff */
[----:B------:R-:W-:Y:S02]  /*eb40*/  ISETP.GE.AND P1, PT, R19, UR4, PT ;  /* 0x0000000413007c0c */ /* 0x000fe4000bf26270 */
[----:B------:R-:W-:-:S02]  /*eb50*/  ISETP.GE.AND P3, PT, R21, UR4, PT ;  /* 0x0000000415007c0c */ /* 0x000fc4000bf66270 */
[----:B0-----:R-:W-:Y:S02]  /*eb60*/  @!P5 LOP3.LUT R3, R22, 0xfffffffe, RZ, 0xc0, !PT ;  /* 0xfffffffe1603d812 */ /* 0x001fe400078ec0ff */
[----:B------:R-:W-:Y:S02]  /*eb70*/  @!P0 LEA.HI R18, R18, R18, RZ, 0x1 ;  /* 0x0000001212128211 */ /* 0x000fe400078f08ff */
[----:B-1----:R-:W-:Y:S01]  /*eb80*/  @!P6 LOP3.LUT R11, R23, 0xfffffffe, RZ, 0xc0, !PT ;  /* 0xfffffffe170be812 */ /* 0x002fe200078ec0ff */
[--C-:B------:R-:W-:Y:S01]  /*eb90*/  @!P5 IMAD.WIDE R2, R3, 0x4, R4.reuse ;  /* 0x000000040302d825 */ /* 0x100fe200078e0204 */
[----:B--2---:R-:W-:Y:S02]  /*eba0*/  @!P0 LOP3.LUT R13, R18, 0xfffffffe, RZ, 0xc0, !PT ;  /* 0xfffffffe120d8812 */ /* 0x004fe400078ec0ff */
[----:B------:R-:W-:Y:S01]  /*ebb0*/  @!P2 LEA.HI R20, R20, R20, RZ, 0x1 ;  /* 0x000000141414a211 */ /* 0x000fe200078f08ff */
[--C-:B------:R-:W-:Y:S01]  /*ebc0*/  @!P6 IMAD.WIDE R10, R11, 0x4, R4.reuse ;  /* 0x000000040b0ae825 */ /* 0x100fe200078e0204 */
[----:B------:R-:W-:Y:S01]  /*ebd0*/  @!P1 LEA.HI R19, R19, R19, RZ, 0x1 ;  /* 0x0000001313139211 */ /* 0x000fe200078f08ff */
[----:B------:R0:W-:Y:S01]  /*ebe0*/  @!P5 ST.E.64 desc[UR36][R2.64], R64 ;  /* 0x000000400200d985 */ /* 0x0001e2000c101b24 */
[----:B------:R-:W-:Y:S01]  /*ebf0*/  @!P3 LEA.HI R21, R21, R21, RZ, 0x1 ;  /* 0x000000151515b211 */ /* 0x000fe200078f08ff */
[----:B------:R-:W-:Y:S01]  /*ec00*/  @!P0 IMAD.WIDE R12, R13, 0x4, R4 ;  /* 0x000000040d0c8825 */ /* 0x000fe200078e0204 */
[----:B------:R-:W-:Y:S01]  /*ec10*/  @!P1 LOP3.LUT R19, R19, 0xfffffffe, RZ, 0xc0, !PT ;  /* 0xfffffffe13139812 */ /* 0x000fe200078ec0ff */
[----:B------:R1:W-:Y:S01]  /*ec20*/  @!P6 ST.E.64 desc[UR36][R10.64], R68 ;  /* 0x000000440a00e985 */ /* 0x0003e2000c101b24 */
[----:B------:R-:W-:Y:S01]  /*ec30*/  @!P4 LEA.HI R24, R24, R24, RZ, 0x1 ;  /* 0x000000181818c211 */ /* 0x000fe200078f08ff */
[----:B------:R-:W-:Y:S01]  /*ec40*/  VIADD R18, R0, 0x88 ;  /* 0x0000008800127836 */ /* 0x000fe20000000000 */
[----:B---3--:R-:W-:Y:S01]  /*ec50*/  @!P2 LOP3.LUT R15, R20, 0xfffffffe, RZ, 0xc0, !PT ;  /* 0xfffffffe140fa812 */ /* 0x008fe200078ec0ff */
[----:B------:R-:W-:Y:S01]  /*ec60*/  @!P0 ST.E.64 desc[UR36][R12.64], R72 ;  /* 0x000000480c008985 */ /* 0x000fe2000c101b24 */
[----:B------:R-:W-:Y:S01]  /*ec70*/  @!P3 LOP3.LUT R21, R21, 0xfffffffe, RZ, 0xc0, !PT ;  /* 0xfffffffe1515b812 */ /* 0x000fe200078ec0ff */
[----:B------:R-:W-:Y:S01]  /*ec80*/  VIADD R20, R0, 0x98 ;  /* 0x0000009800147836 */ /* 0x000fe20000000000 */
[----:B----4-:R-:W-:-:S02]  /*ec90*/  @!P4 LOP3.LUT R17, R24, 0xfffffffe, RZ, 0xc0, !PT ;  /* 0xfffffffe1811c812 */ /* 0x010fc400078ec0ff */
[----:B------:R-:W-:Y:S01]  /*eca0*/  ISETP.GE.AND P0, PT, R18, UR4, PT ;  /* 0x0000000412007c0c */ /* 0x000fe2000bf06270 */
[----:B0-----:R-:W-:-:S04]  /*ecb0*/  @!P1 IMAD.WIDE R2, R19, 0x4, R4 ;  /* 0x0000000413029825 */ /* 0x001fc800078e0204 */
[--C-:B-1----:R-:W-:Y:S01]  /*ecc0*/  @!P2 IMAD.WIDE R10, R15, 0x4, R4.reuse ;  /* 0x000000040f0aa825 */ /* 0x102fe200078e0204 */
[----:B------:R0:W-:Y:S03]  /*ecd0*/  @!P1 ST.E.64 desc[UR36][R2.64], R76 ;  /* 0x0000004c02009985 */ /* 0x0001e6000c101b24 */
[----:B------:R-:W-:Y:S01]  /*ece0*/  VIADD R19, R0, 0x90 ;  /* 0x0000009000137836 */ /* 0x000fe20000000000 */
[----:B------:R1:W-:Y:S01]  /*ecf0*/  @!P2 ST.E.64 desc[UR36][R10.64], R80 ;  /* 0x000000500a00a985 */ /* 0x0003e2000c101b24 */
[--C-:B------:R-:W-:Y:S01]  /*ed00*/  @!P3 IMAD.WIDE R14, R21, 0x4, R4.reuse ;  /* 0x00000004150eb825 */ /* 0x100fe200078e0204 */
[----:B------:R-:W-:Y:S02]  /*ed10*/  ISETP.GE.AND P2, PT, R20, UR4, PT ;  /* 0x0000000414007c0c */ /* 0x000fe4000bf46270 */
[----:B------:R-:W-:Y:S01]  /*ed20*/  ISETP.GE.AND P1, PT, R19, UR4, PT ;  /* 0x0000000413007c0c */ /* 0x000fe2000bf26270 */
[----:B------:R-:W-:Y:S01]  /*ed30*/  @!P4 IMAD.WIDE R16, R17, 0x4, R4 ;  /* 0x000000041110c825 */ /* 0x000fe200078e0204 */
[----:B------:R2:W-:Y:S01]  /*ed40*/  @!P3 ST.E.64 desc[UR36][R14.64], R84 ;  /* 0x000000540e00b985 */ /* 0x0005e2000c101b24 */
[----:B------:R-:W-:-:S02]  /*ed50*/  @!P0 LEA.HI R18, R18, R18, RZ, 0x1 ;  /* 0x0000001212128211 */ /* 0x000fc400078f08ff */
[C---:B------:R-:W-:Y:S01]  /*ed60*/  VIADD R21, R0.reuse, 0xa0 ;  /* 0x000000a000157836 */ /* 0x040fe20000000000 */
[----:B------:R3:W-:Y:S01]  /*ed70*/  @!P4 ST.E.64 desc[UR36][R16.64], R88 ;  /* 0x000000581000c985 */ /* 0x0007e2000c101b24 */
[C---:B0-----:R-:W-:Y:S02]  /*ed80*/  VIADD R3, R0.reuse, 0xb8 ;  /* 0x000000b800037836 */ /* 0x041fe40000000000 */
[C---:B------:R-:W-:Y:S01]  /*ed90*/  VIADD R12, R0.reuse, 0xa8 ;  /* 0x000000a8000c7836 */ /* 0x040fe20000000000 */
[----:B------:R-:W-:Y:S01]  /*eda0*/  ISETP.GE.AND P3, PT, R21, UR4, PT ;  /* 0x0000000415007c0c */ /* 0x000fe2000bf66270 */
[----:B------:R-:W-:Y:S01]  /*edb0*/  VIADD R13, R0, 0xb0 ;  /* 0x000000b0000d7836 */ /* 0x000fe20000000000 */
[----:B------:R-:W-:Y:S02]  /*edc0*/  ISETP.GE.AND P6, PT, R3, UR4, PT ;  /* 0x0000000403007c0c */ /* 0x000fe4000bfc6270 */
[----:B------:R-:W-:Y:S02]  /*edd0*/  ISETP.GE.AND P4, PT, R12, UR4, PT ;  /* 0x000000040c007c0c */ /* 0x000fe4000bf86270 */
[----:B------:R-:W-:-:S02]  /*ede0*/  ISETP.GE.AND P5, PT, R13, UR4, PT ;  /* 0x000000040d007c0c */ /* 0x000fc4000bfa6270 */
[----:B------:R-:W-:Y:S02]  /*edf0*/  @!P1 LEA.HI R19, R19, R19, RZ, 0x1 ;  /* 0x0000001313139211 */ /* 0x000fe400078f08ff */
[----:B------:R-:W-:Y:S02]  /*ee00*/  @!P2 LEA.HI R20, R20, R20, RZ, 0x1 ;  /* 0x000000141414a211 */ /* 0x000fe400078f08ff */
[----:B-1----:R-:W-:Y:S02]  /*ee10*/  @!P1 LOP3.LUT R11, R19, 0xfffffffe, RZ, 0xc0, !PT ;  /* 0xfffffffe130b9812 */ /* 0x002fe400078ec0ff */
[----:B------:R-:W-:Y:S02]  /*ee20*/  @!P3 LEA.HI R21, R21, R21, RZ, 0x1 ;  /* 0x000000151515b211 */ /* 0x000fe400078f08ff */
[----:B------:R-:W-:Y:S02]  /*ee30*/  @!P6 LEA.HI R10, R3, R3, RZ, 0x1 ;  /* 0x00000003030ae211 */ /* 0x000fe400078f08ff */
[----:B------:R-:W-:-:S02]  /*ee40*/  @!P4 LEA.HI R12, R12, R12, RZ, 0x1 ;  /* 0x0000000c0c0cc211 */ /* 0x000fc400078f08ff */
[----:B------:R-:W-:Y:S02]  /*ee50*/  @!P5 LEA.HI R2, R13, R13, RZ, 0x1 ;  /* 0x0000000d0d02d211 */ /* 0x000fe400078f08ff */
[----:B------:R-:W-:Y:S02]  /*ee60*/  @!P0 LOP3.LUT R3, R18, 0xfffffffe, RZ, 0xc0, !PT ;  /* 0xfffffffe12038812 */ /* 0x000fe400078ec0ff */
[----:B------:R-:W-:Y:S02]  /*ee70*/  @!P2 LOP3.LUT R13, R20, 0xfffffffe, RZ, 0xc0, !PT ;  /* 0xfffffffe140da812 */ /* 0x000fe400078ec0ff */
[----:B--2---:R-:W-:Y:S02]  /*ee80*/  @!P3 LOP3.LUT R15, R21, 0xfffffffe, RZ, 0xc0, !PT ;  /* 0xfffffffe150fb812 */ /* 0x004fe400078ec0ff */
[----:B---3--:R-:W-:Y:S01]  /*ee90*/  @!P4 LOP3.LUT R17, R12, 0xfffffffe, RZ, 0xc0, !PT ;  /* 0xfffffffe0c11c812 */ /* 0x008fe200078ec0ff */
[----:B------:R-:W-:Y:S01]  /*eea0*/  @!P2 IMAD.WIDE R12, R13, 0x4, R4 ;  /* 0x000000040d0ca825 */ /* 0x000fe200078e0204 */
[----:B------:R-:W-:-:S02]  /*eeb0*/  @!P5 LOP3.LUT R19, R2, 0xfffffffe, RZ, 0xc0, !PT ;  /* 0xfffffffe0213d812 */ /* 0x000fc400078ec0ff */
        /* <DEDUP_REMOVED lines=14> */
.L_x_1059:
[----:B------:R-:W-:Y:S05]  /*efa0*/  BSYNC B0 ;  /* 0x0000000000007941 */ /* 0x000fea0003800000 */
.L_x_1058:
[----:B------:R-:W-:Y:S01]  /*efb0*/  ISETP.GE.AND P0, PT, R8, R7, PT ;  /* 0x000000070800720c */ /* 0x000fe20003f06270 */
[----:B0--3--:R0:W2:Y:S04]  /*efc0*/  SHFL.IDX PT, R3, R9, 0x1, 0x1c1f ;  /* 0x003c1f0009037f89 */ /* 0x0090a800000e0000 */
[----:B------:R0:W3:Y:S08]  /*efd0*/  SHFL.IDX PT, R2, R6, 0x1, 0x1c1f ;  /* 0x003c1f0006027f89 */ /* 0x0000f000000e0000 */
[----:B0-----:R-:W-:Y:S05]  /*efe0*/  @P0 BRA `(.L_x_970) ;  /* 0x0000004c003c0947 */ /* 0x001fea0003800000 */
[C---:B----4-:R-:W-:Y:S01]  /*eff0*/  VIADD R4, R0.reuse, 0x8 ;  /* 0x0000000800047836 */ /* 0x050fe20000000000 */
[----:B------:R-:W-:Y:S01]  /*f000*/  ULDC UR4, c[0x0][0xac8] ;  /* 0x0002b20000047ab9 */ /* 0x000fe20000000800 */
[C---:B------:R-:W-:Y:S01]  /*f010*/  VIADD R8, R0.reuse, 0x10 ;  /* 0x0000001000087836 */ /* 0x040fe20000000000 */
[C---:B------:R-:W-:Y:S01]  /*f020*/  ISETP.GE.AND P2, PT, R0.reuse, UR4, PT ;  /* 0x0000000400007c0c */ /* 0x040fe2000bf46270 */
[----:B------:R-:W-:Y:S01]  /*f030*/  VIADD R9, R0, 0x18 ;  /* 0x0000001800097836 */ /* 0x000fe20000000000 */
[----:B------:R-:W-:Y:S01]  /*f040*/  ISETP.GE.AND P3, PT, R4, UR4, PT ;  /* 0x0000000404007c0c */ /* 0x000fe2000bf66270 */
[----:B------:R-:W-:Y:S01]  /*f050*/  VIADD R10, R0, 0x20 ;  /* 0x00000020000a7836 */ /* 0x000fe20000000000 */
[----:B------:R-:W-:Y:S01]  /*f060*/  ISETP.GE.AND P0, PT, R8, UR4, PT ;  /* 0x0000000408007c0c */ /* 0x000fe2000bf06270 */
[C---:B------:R-:W-:Y:S01]  /*f070*/  VIADD R11, R0.reuse, 0x28 ;  /* 0x00000028000b7836 */ /* 0x040fe20000000000 */
[----:B------:R-:W-:Y:S01]  /*f080*/  ISETP.GE.AND P1, PT, R9, UR4, PT ;  /* 0x0000000409007c0c */ /* 0x000fe2000bf26270 */
[----:B------:R-:W-:-:S02]  /*f090*/  VIADD R12, R0, 0x30 ;  /* 0x00000030000c7836 */ /* 0x000fc40000000000 */
[C---:B------:R-:W-:Y:S02]  /*f0a0*/  VIADD R13, R0.reuse, 0x38 ;  /* 0x00000038000d7836 */ /* 0x040fe40000000000 */
[----:B------:R-:W-:Y:S01]  /*f0b0*/  VIADD R14, R0, 0x40 ;  /* 0x00000040000e7836 */ /* 0x000fe20000000000 */
[----:B------:R-:W-:Y:S01]  /*f0c0*/  ISETP.GE.AND P4, PT, R12, UR4, PT ;  /* 0x000000040c007c0c */ /* 0x000fe2000bf86270 */
[C---:B------:R-:W-:Y:S01]  /*f0d0*/  VIADD R16, R0.reuse, 0x48 ;  /* 0x0000004800107836 */ /* 0x040fe20000000000 */
[----:B------:R-:W-:Y:S01]  /*f0e0*/  ISETP.GE.AND P5, PT, R13, UR4, PT ;  /* 0x000000040d007c0c */ /* 0x000fe2000bfa6270 */
[----:B------:R-:W-:Y:S01]  /*f0f0*/  VIADD R18, R0, 0x50 ;  /* 0x0000005000127836 */ /* 0x000fe20000000000 */
[----:B------:R-:W-:Y:S01]  /*f100*/  @!P3 LEA.HI R4, R4, R4, RZ, 0x1 ;  /* 0x000000040404b211 */ /* 0x000fe200078f08ff */
[----:B------:R-:W-:Y:S01]  /*f110*/  VIADD R19, R0, 0x70 ;  /* 0x0000007000137836 */ /* 0x000fe20000000000 */
[----:B------:R-:W-:Y:S01]  /*f120*/  ISETP.GE.AND P6, PT, R14, UR4, PT ;  /* 0x000000040e007c0c */ /* 0x000fe2000bfc6270 */
[----:B------:R-:W-:Y:S01]  /*f130*/  VIADD R20, R0, 0x78 ;  /* 0x0000007800147836 */ /* 0x000fe20000000000 */
[----:B------:R-:W-:Y:S01]  /*f140*/  @!P3 LOP3.LUT R7, R4, 0xfffffffe, RZ, 0xc0, !PT ;  /* 0xfffffffe0407b812 */ /* 0x000fe200078ec0ff */
[----:B-123--:R-:W-:Y:S01]  /*f150*/  @!P2 IMAD.WIDE R4, R0, 0x4, R2 ;  /* 0x000000040004a825 */ /* 0x00efe200078e0202 */
[----:B------:R-:W-:-:S02]  /*f160*/  @!P0 LEA.HI R8, R8, R8, RZ, 0x1 ;  /* 0x0000000808088211 */ /* 0x000fc400078f08ff */
[----:B------:R-:W-:Y:S01]  /*f170*/  @!P1 LEA.HI R9, R9, R9, RZ, 0x1 ;  /* 0x0000000909099211 */ /* 0x000fe200078f08ff */
[----:B------:R-:W-:Y:S01]  /*f180*/  @!P3 IMAD.WIDE R6, R7, 0x4, R2 ;  /* 0x000000040706b825 */ /* 0x000fe200078e0202 */
[----:B------:R0:W-:Y:S01]  /*f190*/  @!P2 ST.E.64 desc[UR36][R4.64], R26 ;  /* 0x0000001a0400a985 */ /* 0x0001e2000c101b24 */
[----:B------:R-:W-:Y:S02]  /*f1a0*/  ISETP.GE.AND P2, PT, R10, UR4, PT ;  /* 0x000000040a007c0c */ /* 0x000fe4000bf46270 */
[----:B------:R-:W-:Y:S01]  /*f1b0*/  @!P4 LEA.HI R12, R12, R12, RZ, 0x1 ;  /* 0x0000000c0c0cc211 */ /* 0x000fe200078f08ff */
[----:B------:R1:W-:Y:S01]  /*f1c0*/  @!P3 ST.E.64 desc[UR36][R6.64], R30 ;  /* 0x0000001e0600b985 */ /* 0x0003e2000c101b24 */
[----:B------:R-:W-:Y:S02]  /*f1d0*/  ISETP.GE.AND P3, PT, R11, UR4, PT ;  /* 0x000000040b007c0c */ /* 0x000fe4000bf66270 */
[----:B------:R-:W-:-:S04]  /*f1e0*/  @!P6 LEA.HI R14, R14, R14, RZ, 0x1 ;  /* 0x0000000e0e0ee211 */ /* 0x000fc800078f08ff */
[----:B------:R-:W-:Y:S01]  /*f1f0*/  @!P6 LOP3.LUT R17, R14, 0xfffffffe, RZ, 0xc0, !PT ;  /* 0xfffffffe0e11e812 */ /* 0x000fe200078ec0ff */
[----:B------:R-:W-:Y:S01]  /*f200*/  VIADD R14, R0, 0x58 ;  /* 0x00000058000e7836 */ /* 0x000fe20000000000 */
        /* <DEDUP_REMOVED lines=24> */
[----:B------:R-:W-:-:S02]  /*f390*/  ISETP.GE.AND P4, PT, R19, UR4, PT ;  /* 0x0000000413007c0c */ /* 0x000fc4000bf86270 */
[----:B------:R-:W-:Y:S01]  /*f3a0*/  @!P6 IMAD.WIDE R12, R17, 0x4, R2 ;  /* 0x00000004110ce825 */ /* 0x000fe200078e0202 */
[----:B------:R3:W-:Y:S01]  /*f3b0*/  @!P5 ST.E.64 desc[UR36][R10.64], R54 ;  /* 0x000000360a00d985 */ /* 0x0007e2000c101b24 */
[----:B------:R-:W-:Y:S02]  /*f3c0*/  @!P1 LEA.HI R16, R16, R16, RZ, 0x1 ;  /* 0x0000001010109211 */ /* 0x000fe400078f08ff */
[C---:B------:R-:W-:Y:S01]  /*f3d0*/  VIADD R15, R0.reuse, 0x60 ;  /* 0x00000060000f7836 */ /* 0x040fe20000000000 */
[----:B------:R4:W-:Y:S01]  /*f3e0*/  @!P6 ST.E.64 desc[UR36][R12.64], R58 ;  /* 0x0000003a0c00e985 */ /* 0x0009e2000c101b24 */
[----:B------:R-:W-:Y:S01]  /*f3f0*/  VIADD R17, R0, 0x68 ;  /* 0x0000006800117836 */ /* 0x000fe20000000000 */
[----:B------:R-:W-:Y:S02]  /*f400*/  @!P0 LEA.HI R18, R18, R18, RZ, 0x1 ;  /* 0x0000001212128211 */ /* 0x000fe400078f08ff */
[----:B------:R-:W-:Y:S02]  /*f410*/  ISETP.GE.AND P6, PT, R15, UR4, PT ;  /* 0x000000040f007c0c */ /* 0x000fe4000bfc6270 */
[----:B------:R-:W-:-:S02]  /*f420*/  ISETP.GE.AND P5, PT, R17, UR4, PT ;  /* 0x0000000411007c0c */ /* 0x000fc4000bfa6270 */
[----:B0-----:R-:W-:Y:S01]  /*f430*/  @!P1 LOP3.LUT R5, R16, 0xfffffffe, RZ, 0xc0, !PT ;  /* 0xfffffffe10059812 */ /* 0x001fe200078ec0ff */
[----:B------:R-:W-:Y:S01]  /*f440*/  VIADD R16, R0, 0x80 ;  /* 0x0000008000107836 */ /* 0x000fe20000000000 */
[----:B-1----:R-:W-:Y:S01]  /*f450*/  @!P0 LOP3.LUT R7, R18, 0xfffffffe, RZ, 0xc0, !PT ;  /* 0xfffffffe12078812 */ /* 0x002fe200078ec0ff */
[----:B------:R-:W-:Y:S01]  /*f460*/  VIADD R18, R0, 0x88 ;  /* 0x0000008800127836 */ /* 0x000fe20000000000 */
        /* <DEDUP_REMOVED lines=10> */
[----:B------:R-:W-:Y:S01]  /*f510*/  @!P6 LOP3.LUT R15, R15, 0xfffffffe, RZ, 0xc0, !PT ;  /* 0xfffffffe0f0fe812 */ /* 0x000fe200078ec0ff */
[C---:B------:R-:W-:Y:S01]  /*f520*/  VIADD R14, R0.reuse, 0x90 ;  /* 0x00000090000e7836 */ /* 0x040fe20000000000 */
[----:B------:R-:W-:Y:S02]  /*f530*/  @!P5 LOP3.LUT R17, R17, 0xfffffffe, RZ, 0xc0, !PT ;  /* 0xfffffffe1111d812 */ /* 0x000fe400078ec0ff */
[----:B---3--:R-:W-:Y:S01]  /*f540*/  @!P4 LOP3.LUT R11, R19, 0xfffffffe, RZ, 0xc0, !PT ;  /* 0xfffffffe130bc812 */ /* 0x008fe200078ec0ff */
[----:B------:R-:W-:Y:S01]  /*f550*/  VIADD R19, R0, 0xa8 ;  /* 0x000000a800137836 */ /* 0x000fe20000000000 */
[----:B----4-:R-:W-:Y:S01]  /*f560*/  @!P3 LOP3.LUT R13, R20, 0xfffffffe, RZ, 0xc0, !PT ;  /* 0xfffffffe140db812 */ /* 0x010fe200078ec0ff */
[----:B------:R-:W-:Y:S01]  /*f570*/  VIADD R20, R0, 0xb0 ;  /* 0x000000b000147836 */ /* 0x000fe20000000000 */
[----:B------:R-:W-:Y:S01]  /*f580*/  ISETP.GE.AND P0, PT, R16, UR4, PT ;  /* 0x0000000410007c0c */ /* 0x000fe2000bf06270 */
[----:B0-----:R-:W-:Y:S01]  /*f590*/  @!P2 IMAD.WIDE R4, R9, 0x4, R2 ;  /* 0x000000040904a825 */ /* 0x001fe200078e0202 */
[----:B------:R-:W-:-:S03]  /*f5a0*/  ISETP.GE.AND P1, PT, R18, UR4, PT ;  /* 0x0000000412007c0c */ /* 0x000fc6000bf26270 */
        /* <DEDUP_REMOVED lines=15> */
[----:B------:R-:W-:Y:S01]  /*f6a0*/  @!P1 LEA.HI R18, R18, R18, RZ, 0x1 ;  /* 0x0000001212129211 */ /* 0x000fe200078f08ff */
[----:B------:R-:W-:Y:S01]  /*f6b0*/  VIADD R0, R0, 0xb8 ;  /* 0x000000b800007836 */ /* 0x000fe20000000000 */
[----:B------:R-:W-:Y:S02]  /*f6c0*/  ISETP.GE.AND P3, PT, R15, UR4, PT ;  /* 0x000000040f007c0c */ /* 0x000fe4000bf66270 */
[----:B------:R-:W-:-:S02]  /*f6d0*/  ISETP.GE.AND P4, PT, R17, UR4, PT ;  /* 0x0000000411007c0c */ /* 0x000fc4000bf86270 */
        /* <DEDUP_REMOVED lines=33> */
.L_x_1057:
[----:B------:R-:W0:Y:S02]  /*f8f0*/  S2R R0, SR_TID.X ;  /* 0x0000000000007919 */ /* 0x000e240000002100 */
[----:B0-----:R-:W-:-:S05]  /*f900*/  VIADD R2, R0, 0xffffff80 ;  /* 0xffffff8000027836 */ /* 0x001fca0000000000 */
        /* <DEDUP_REMOVED lines=10> */
[----:B------:R-:W2:Y:S01]  /*f9b0*/  LDL R4, [R1] ;  /* 0x0000000001047983 */ /* 0x000ea20000100800 */
[----:B------:R-:W-:Y:S01]  /*f9c0*/  ISETP.NE.AND P0, PT, R6, 0x1, PT ;  /* 0x000000010600780c */ /* 0x000fe20003f05270 */
[----:B------:R-:W-:Y:S01]  /*f9d0*/  S2UR UR7, SR_CTAID.Z ;  /* 0x00000000000779c3 */ /* 0x000fe20000002700 */
[----:B------:R-:W-:Y:S01]  /*f9e0*/  ULDC.64 UR8, c[0x0][0xbd0] ;  /* 0x0002f40000087ab9 */ /* 0x000fe20000000a00 */
[----:B------:R-:W-:-:S06]  /*f9f0*/  IMAD.MOV.U32 R5, RZ, RZ, R0 ;  /* 0x000000ffff057224 */ /* 0x000fcc00078e0000 */
[----:B------:R-:W0:Y:S08]  /*fa00*/  LDC.64 R10, c[0x0][0xbd8] ;  /* 0x0002f600ff0a7b82 */ /* 0x000e300000000a00 */
[----:B------:R-:W1:Y:S08]  /*fa10*/  @P0 LDC R7, c[0x0][0xbec] ;  /* 0x0002fb00ff070b82 */ /* 0x000e700000000800 */
[----:B------:R-:W3:Y:S08]  /*fa20*/  @P0 LDC R9, c[0x0][0xbf0] ;  /* 0x0002fc00ff090b82 */ /* 0x000ef00000000800 */
[----:B------:R-:W4:Y:S08]  /*fa30*/  S2UR UR10, SR_CTAID.Y ;  /* 0x00000000000a79c3 */ /* 0x000f300000002600 */
[----:B------:R-:W4:Y:S01]  /*fa40*/  LDC R8, c[0x0][0xc50] ;  /* 0x00031400ff087b82 */ /* 0x000f220000000800 */
[----:B--2---:R-:W-:Y:S01]  /*fa50*/  R2UR UR11, R4 ;  /* 0x00000000040b72ca */ /* 0x004fe200000e0000 */
[----:B-1----:R-:W-:-:S05]  /*fa60*/  @P0 IMAD.HI.U32 R4, R0, R7, RZ ;  /* 0x0000000700040227 */ /* 0x002fca00078e00ff */
[----:B---3--:R-:W-:-:S07]  /*fa70*/  @P0 SHF.R.U32.HI R5, RZ, R9, R4 ;  /* 0x00000009ff050219 */ /* 0x008fce0000011604 */
[----:B------:R-:W-:Y:S02]  /*fa80*/  USHF.R.S32.HI UR6, URZ, 0x1f, UR11 ;  /* 0x0000001f3f067899 */ /* 0x000fe4000801140b */
[----:B------:R-:W-:Y:S01]  /*fa90*/  IMAD R7, RZ, RZ, -UR11 ;  /* 0x8000000bff077e24 */ /* 0x000fe2000f8e02ff */
[----:B------:R-:W-:Y:S02]  /*faa0*/  UIMAD.WIDE.U32 UR4, UR11, UR8, URZ ;  /* 0x000000080b0472a5 */ /* 0x000fe4000f8e003f */
[----:B------:R-:W-:Y:S01]  /*fab0*/  UIMAD UR6, UR6, UR8, URZ ;  /* 0x00000008060672a4 */ /* 0x000fe2000f8e023f */
[----:B----4-:R-:W-:Y:S01]  /*fac0*/  IMAD R9, R8, R7, UR10 ;  /* 0x0000000a08097e24 */ /* 0x010fe2000f8e0207 */
[----:B------:R-:W-:Y:S01]  /*fad0*/  USHF.R.S32.HI UR8, URZ, 0x1f, UR7 ;  /* 0x0000001f3f087899 */ /* 0x000fe20008011407 */
[----:B------:R-:W-:Y:S01]  /*fae0*/  IMAD.MOV R7, RZ, RZ, -R5 ;  /* 0x000000ffff077224 */ /* 0x000fe200078e0a05 */
[----:B------:R-:W-:Y:S01]  /*faf0*/  UIMAD UR6, UR11, UR9, UR6 ;  /* 0x000000090b0672a4 */ /* 0x000fe2000f8e0206 */
[----:B------:R-:W-:Y:S01]  /*fb00*/  IMAD.U32 R3, RZ, RZ, UR5 ;  /* 0x00000005ff037e24 */ /* 0x000fe2000f8e00ff */
[----:B------:R-:W-:Y:S01]  /*fb10*/  SHF.R.S32.HI R4, RZ, 0x1f, R9 ;  /* 0x0000001fff047819 */ /* 0x000fe20000011409 */
[----:B------:R-:W-:Y:S01]  /*fb20*/  IMAD.U32 R2, RZ, RZ, UR4 ;  /* 0x00000004ff027e24 */ /* 0x000fe2000f8e00ff */
[----:B------:R-:W-:Y:S01]  /*fb30*/  UIADD3 UR6, UR5, UR6, URZ ;  /* 0x0000000605067290 */ /* 0x000fe2000fffe03f */
[----:B0-----:R-:W-:-:S02]  /*fb40*/  IMAD R12, R10, UR8, RZ ;  /* 0x000000080a0c7c24 */ /* 0x001fc4000f8e02ff */
[----:B------:R-:W-:Y:S01]  /*fb50*/  ULDC.64 UR4, c[0x0][0xbe0] ;  /* 0x0002f80000047ab9 */ /* 0x000fe20000000a00 */
[----:B------:R-:W-:Y:S02]  /*fb60*/  IMAD R7, R6, R7, R0 ;  /* 0x0000000706077224 */ /* 0x000fe400078e0200 */
[----:B------:R-:W-:Y:S02]  /*fb70*/  IMAD.U32 R3, RZ, RZ, UR6 ;  /* 0x00000006ff037e24 */ /* 0x000fe4000f8e00ff */
[----:B------:R-:W-:Y:S01]  /*fb80*/  IMAD R11, R11, UR7, R12 ;  /* 0x000000070b0b7c24 */ /* 0x000fe2000f8e020c */
[----:B------:R-:W-:Y:S01]  /*fb90*/  SHF.R.S32.HI R0, RZ, 0x1f, R7 ;  /* 0x0000001fff007819 */ /* 0x000fe20000011407 */
[----:B------:R-:W-:-:S04]  /*fba0*/  IMAD.WIDE.U32 R2, R10, UR7, R2 ;  /* 0x000000070a027c25 */ /* 0x000fc8000f8e0002 */
[----:B------:R-:W-:Y:S02]  /*fbb0*/  IMAD.IADD R3, R11, 0x1, R3 ;  /* 0x000000010b037824 */ /* 0x000fe400078e0203 */
[----:B------:R-:W-:Y:S02]  /*fbc0*/  IMAD R4, R4, UR4, RZ ;  /* 0x0000000404047c24 */ /* 0x000fe4000f8e02ff */
[----:B------:R-:W-:-:S04]  /*fbd0*/  IMAD.WIDE.U32 R2, R9, UR4, R2 ;  /* 0x0000000409027c25 */ /* 0x000fc8000f8e0002 */
[----:B------:R-:W-:Y:S01]  /*fbe0*/  IMAD R4, R9, UR5, R4 ;  /* 0x0000000509047c24 */ /* 0x000fe2000f8e0204 */
[----:B------:R-:W-:Y:S01]  /*fbf0*/  SHF.R.S32.HI R9, RZ, 0x1f, R5 ;  /* 0x0000001fff097819 */ /* 0x000fe20000011405 */
[----:B------:R-:W-:Y:S01]  /*fc00*/  ULDC.64 UR4, c[0x0][0xbc8] ;  /* 0x0002f20000047ab9 */ /* 0x000fe20000000a00 */
[----:B------:R-:W-:Y:S01]  /*fc10*/  IADD3 R2, P0, R5, R2, RZ ;  /* 0x0000000205027210 */ /* 0x000fe20007f1e0ff */
[----:B------:R-:W-:-:S03]  /*fc20*/  IMAD R0, R0, UR4, RZ ;  /* 0x0000000400007c24 */ /* 0x000fc6000f8e02ff */
[----:B------:R-:W-:Y:S01]  /*fc30*/  IADD3.X R3, R9, R3, R4, P0, !PT ;  /* 0x0000000309037210 */ /* 0x000fe200007fe404 */
        /* <DEDUP_REMOVED lines=9> */
.L_x_968:
        /* <DEDUP_REMOVED lines=18> */
.L_x_1060:
[----:B------:R-:W-:Y:S01]  /*fdf0*/  ULDC UR7, c[0x0][0xc50] ;  /* 0x0003140000077ab9 */ /* 0x000fe20000000800 */
[----:B------:R-:W-:Y:S01]  /*fe00*/  UMOV UR41, UR6 ;  /* 0x0000000600297c82 */ /* 0x000fe20008000000 */
[----:B------:R-:W-:-:S11]  /*fe10*/  UISETP.NE.AND UP0, UPT, UR7, 0x1, UPT ;  /* 0x000000010700788c */ /* 0x000fd6000bf05270 */
[----:B------:R-:W-:Y:S01]  /*fe20*/  @UP0 ULDC UR4, c[0x0][0xc54] ;  /* 0x0003150000040ab9 */ /* 0x000fe20000000800 */
[----:B------:R-:W-:Y:S01]  /*fe30*/  @UP0 ULDC UR8, c[0x0][0xc58] ;  /* 0x0003160000080ab9 */ /* 0x000fe20000000800 */
[----:B------:R-:W-:-:S04]  /*fe40*/  UIMAD.WIDE.U32 UR4, UR6, UR4, URZ ;  /* 0x00000004060472a5 */ /* 0x000fc8000f8e003f */
[----:B------:R-:W-:-:S12]  /*fe50*/  @UP0 USHF.R.U32.HI UR41, URZ, UR8, UR5 ;  /* 0x000000083f290299 */ /* 0x000fd80008011605 */
.L_x_1061:
[----:B------:R-:W-:Y:S01]  /*fe60*/  ISETP.GE.AND P0, PT, R26, RZ, PT ;  /* 0x000000ff1a00720c */ /* 0x000fe20003f06270 */
[----:B------:R-:W-:Y:S01]  /*fe70*/  UIADD3 UR47, -UR41, URZ, URZ ;  /* 0x0000003f292f7290 */ /* 0x000fe2000fffe13f */
[----:B------:R-:W-:Y:S02]  /*fe80*/  IMAD.MOV.U32 R28, RZ, RZ, 0x1 ;  /* 0x00000001ff1c7424 */ /* 0x000fe400078e00ff */
[----:B------:R-:W-:Y:S01]  /*fe90*/  IMAD.MOV.U32 R0, RZ, RZ, RZ ;  /* 0x000000ffff007224 */ /* 0x000fe200078e00ff */
[----:B------:R-:W-:Y:S01]  /*fea0*/  UIMAD UR47, UR7, UR47, UR6 ;  /* 0x0000002f072f72a4 */ /* 0x000fe2000f8e0206 */
[----:B------:R-:W-:-:S07]  /*feb0*/  IMAD.MOV.U32 R6, RZ, RZ, 0x1 ;  /* 0x00000001ff067424 */ /* 0x000fce00078e00ff */
[----:B------:R-:W-:Y:S05]  /*fec0*/  @!P0 BRA `(.L_x_1062) ;  /* 0x0000003800bc8947 */ /* 0x000fea0003800000 */
[----:B------:R-:W0:Y:S01]  /*fed0*/  LDC.64 R2, c[0x0][0xa28] ;  /* 0x00028a00ff027b82 */ /* 0x000e220000000a00 */
[----:B------:R-:W-:Y:S01]  /*fee0*/  IMAD.MOV.U32 R22, RZ, RZ, RZ ;  /* 0x000000ffff167224 */ /* 0x000fe200078e00ff */
[----:B------:R-:W-:Y:S01]  /*fef0*/  ULDC UR4, c[0x0][0x448] ;  /* 0x0001120000047ab9 */ /* 0x000fe20000000800 */
[----:B------:R-:W-:Y:S01]  /*ff00*/  ULDC UR6, c[0x0][0x2f0] ;  /* 0x0000bc0000067ab9 */ /* 0x000fe20000000800 */
[----:B------:R-:W-:Y:S01]  /*ff10*/  ULDC UR10, c[0x0][0x288] ;  /* 0x0000a200000a7ab9 */ /* 0x000fe20000000800 */
[----:B0-----:R-:W-:-:S04]  /*ff20*/  ISETP.NE.U32.AND P0, PT, R2, RZ, PT ;  /* 0x000000ff0200720c */ /* 0x001fc80003f05070 */
[----:B------:R-:W-:-:S13]  /*ff30*/  ISETP.NE.AND.EX P0, PT, R3, RZ, PT, P0 ;  /* 0x000000ff0300720c */ /* 0x000fda0003f05300 */
[----:B------:R-:W0:Y:S02]  /*ff40*/  @P0 LDC.64 R2, c[0x0][0xa28] ;  /* 0x00028a00ff020b82 */ /* 0x000e240000000a00 */
[----:B0-----:R-:W-:-:S05]  /*ff50*/  @P0 IMAD.WIDE R2, R26, 0x4, R2 ;  /* 0x000000041a020825 */ /* 0x001fca00078e0202 */
[----:B------:R0:W5:Y:S01]  /*ff60*/  @P0 LDG.E R22, desc[UR36][R2.64] ;  /* 0x0000002402160981 */ /* 0x000162000c1e1900 */
[----:B------:R-:W1:Y:S01]  /*ff70*/  S2UR UR42, SR_CTAID.X ;  /* 0x00000000002a79c3 */ /* 0x000e620000002500 */
[----:B------:R-:W-:-:S03]  /*ff80*/  UISETP.NE.AND UP1, UPT, UR4, 0x1, UPT ;  /* 0x000000010400788c */ /* 0x000fc6000bf25270 */
[----:B------:R-:W-:Y:S01]  /*ff90*/  ULDC.64 UR4, c[0x0][0x418] ;  /* 0x0001060000047ab9 */ /* 0x000fe20000000a00 */
[----:B------:R-:W-:Y:S02]  /*ffa0*/  UP2UR UR50, UPR, URZ, 0x2 ;  /* 0x000000023f327883 */ /* 0x000fe40008000000 */
[----:B------:R-:W-:-:S03]  /*ffb0*/  UISETP.NE.U32.AND UP0, UPT, UR4, URZ, UPT ;  /* 0x0000003f0400728c */ /* 0x000fc6000bf05070 */
[----:B------:R-:W-:Y:S01]  /*ffc0*/  ULDC UR4, c[0x0][0x424] ;  /* 0x0001090000047ab9 */ /* 0x000fe20000000800 */
[----:B------:R-:W-:Y:S01]  /*ffd0*/  UISETP.NE.AND.EX UP0, UPT, UR5, URZ, UPT, UP0 ;  /* 0x0000003f0500728c */ /* 0x000fe2000bf05300 */
[----:B------:R-:W-:Y:S02]  /*ffe0*/  @UP1 ULDC UR9, c[0x0][0x450] ;  /* 0x0001140000091ab9 */ /* 0x000fe40000000800 */
[----:B------:R-:W-:Y:S01]  /*fff0*/  @UP1 ULDC UR5, c[0x0][0x44c] ;  /* 0x0001130000051ab9 */ /* 0x000fe20000000800 */
[----:B------:R-:W-:-:S04]  /*10000*/  USEL UR43, UR4, 0x1, UP0 ;  /* 0x00000001042b7887 */ /* 0x000fc80008000000 */
[----:B------:R-:W-:Y:S02]  /*10010*/  UIMAD UR7, UR43, UR6, 0x5f ;  /* 0x0000005f2b0774a4 */ /* 0x000fe4000f8e0206 */
[----:B------:R-:W-:Y:S02]  /*10020*/  UIMAD UR43, UR43, UR6, URZ ;  /* 0x000000062b2b72a4 */ /* 0x000fe4000f8e023f */
[----:B------:R-:W-:Y:S02]  /*10030*/  UIMAD.WIDE UR6, UR7, 0x2aaaaaab, URZ ;  /* 0x2aaaaaab070678a5 */ /* 0x000fe4000f8e023f */
[----:B-1----:R-:W-:Y:S02]  /*10040*/  USHF.L.U32 UR42, UR42, 0x7, URZ ;  /* 0x000000072a2a7899 */ /* 0x002fe4000800063f */
[----:B------:R-:W-:Y:S02]  /*10050*/  USHF.R.U32.HI UR44, URZ, 0x1f, UR7 ;  /* 0x0000001f3f2c7899 */ /* 0x000fe40008011607 */
[----:B------:R-:W-:-:S02]  /*10060*/  UIADD3 UR8, UR42, 0x7f, URZ ;  /* 0x0000007f2a087890 */ /* 0x000fc4000fffe03f */
[----:B------:R-:W-:Y:S02]  /*10070*/  ULEA.HI.SX32 UR44, UR7, UR44, 0x1c ;  /* 0x0000002c072c7291 */ /* 0x000fe4000f8fe23f */
[----:B------:R-:W-:-:S04]  /*10080*/  UIMAD.WIDE.U32 UR4, UR8, UR5, URZ ;  /* 0x00000005080472a5 */ /* 0x000fc8000f8e003f */
[----:B------:R-:W-:Y:S02]  /*10090*/  @UP1 USHF.R.U32.HI UR8, URZ, UR9, UR5 ;  /* 0x000000093f081299 */ /* 0x000fe40008011605 */
[----:B------:R-:W-:Y:S01]  /*100a0*/  UIADD3 UR9, UR43, 0x1, -UR10 ;  /* 0x000000012b097890 */ /* 0x000fe2000fffe80a */
[----:B------:R-:W-:Y:S02]  /*100b0*/  ULDC.64 UR4, c[0x0][0x9e0] ;  /* 0x0002780000047ab9 */ /* 0x000fe40000000a00 */
[----:B------:R-:W-:Y:S02]  /*100c0*/  UISETP.GE.AND UP0, UPT, UR5, 0x1, UPT ;  /* 0x000000010500788c */ /* 0x000fe4000bf06270 */
[----:B------:R-:W-:-:S04]  /*100d0*/  UIADD3 UR9, UR9, UR8, URZ ;  /* 0x0000000809097290 */ /* 0x000fc8000fffe03f */
[----:B------:R-:W-:Y:S01]  /*100e0*/  PLOP3.LUT P1, PT, PT, PT, UP0, 0x80, 0x0 ;  /* 0x000000000000781c */ /* 0x000fe20003f2f008 */
[----:B------:R-:W-:-:S12]  /*100f0*/  UIADD3 UR4, UR9, UR4, URZ ;  /* 0x0000000409047290 */ /* 0x000fd8000fffe03f */
[----:B0-----:R-:W-:Y:S05]  /*10100*/  @!P1 BRA `(.L_x_1063) ;  /* 0x0000000000449947 */ /* 0x001fea0003800000 */
        /* <DEDUP_REMOVED lines=10> */
.L_x_1064:
[----:B------:R-:W-:-:S11]  /*101b0*/  UISETP.NE.AND UP0, UPT, UR5, 0x1, UPT ;  /* 0x000000010500788c */ /* 0x000fd6000bf05270 */
[----:B------:R-:W-:Y:S02]  /*101c0*/  @UP0 ULDC.64 UR12, c[0x0][0x9e8] ;  /* 0x00027a00000c0ab9 */ /* 0x000fe40000000a00 */
[----:B------:R-:W-:-:S04]  /*101d0*/  UIMAD.WIDE.U32 UR6, UR8, UR12, URZ ;  /* 0x0000000c080672a5 */ /* 0x000fc8000f8e003f */
[----:B------:R-:W-:-:S12]  /*101e0*/  @UP0 USHF.R.U32.HI UR8, URZ, UR13, UR7 ;  /* 0x0000000d3f080299 */ /* 0x000fd80008011607 */
.L_x_1065:
[----:B------:R-:W-:-:S04]  /*101f0*/  UIMAD UR8, UR8, UR5, UR5 ;  /* 0x00000005080872a4 */ /* 0x000fc8000f8e0205 */
[----:B------:R-:W-:-:S04]  /*10200*/  UISETP.LT.AND UP0, UPT, UR4, UR8, UPT ;  /* 0x000000080400728c */ /* 0x000fc8000bf01270 */
[----:B------:R-:W-:-:S12]  /*10210*/  USEL UR4, UR4, UR8, UP0 ;  /* 0x0000000804047287 */ /* 0x000fd80008000000 */
.L_x_1063:
[----:B------:R-:W-:Y:S02]  /*10220*/  UISETP.NE.AND UP0, UPT, UR50, URZ, UPT ;  /* 0x0000003f3200728c */ /* 0x000fe4000bf05270 */
[----:B------:R-:W-:-:S03]  /*10230*/  UIADD3 UR6, UR4, 0x5f, URZ ;  /* 0x0000005f04067890 */ /* 0x000fc6000fffe03f */
[----:B------:R-:W-:Y:S01]  /*10240*/  UMOV UR4, UR42 ;  /* 0x0000002a00047c82 */ /* 0x000fe20008000000 */
[----:B------:R-:W-:-:S04]  /*10250*/  UIMAD.WIDE UR6, UR6, 0x2aaaaaab, URZ ;  /* 0x2aaaaaab060678a5 */ /* 0x000fc8000f8e023f */
[----:B------:R-:W-:Y:S01]  /*10260*/  USHF.R.U32.HI UR45, URZ, 0x1f, UR7 ;  /* 0x0000001f3f2d7899 */ /* 0x000fe20008011607 */
[----:B------:R-:W-:Y:S02]  /*10270*/  @UP0 ULDC UR8, c[0x0][0x44c] ;  /* 0x0001130000080ab9 */ /* 0x000fe40000000800 */
[----:B------:R-:W-:Y:S01]  /*10280*/  @UP0 ULDC UR6, c[0x0][0x450] ;  /* 0x0001140000060ab9 */ /* 0x000fe20000000800 */
[----:B------:R-:W-:Y:S02]  /*10290*/  UIMAD.WIDE.U32 UR8, UR42, UR8, URZ ;  /* 0x000000082a0872a5 */ /* 0x000fe4000f8e003f */
[----:B------:R-:W-:Y:S02]  /*102a0*/  ULEA.HI.SX32 UR45, UR7, UR45, 0x1c ;  /* 0x0000002d072d7291 */ /* 0x000fe4000f8fe23f */
[----:B------:R-:W-:Y:S02]  /*102b0*/  @UP0 USHF.R.U32.HI UR4, URZ, UR6, UR9 ;  /* 0x000000063f040299 */ /* 0x000fe40008011609 */
[----:B------:R-:W-:-:S02]  /*102c0*/  UISETP.LT.AND UP0, UPT, UR44, UR45, UPT ;  /* 0x0000002d2c00728c */ /* 0x000fc4000bf01270 */
[----:B------:R-:W-:Y:S01]  /*102d0*/  UIADD3 UR4, UR4, -UR10, UR43 ;  /* 0x8000000a04047290 */ /* 0x000fe2000fffe02b */
[----:B------:R-:W-:Y:S01]  /*102e0*/  ULDC UR8, c[0x0][0x9dc] ;  /* 0x0002770000087ab9 */ /* 0x000fe20000000800 */
[----:B------:R-:W-:Y:S02]  /*102f0*/  USEL UR12, UR44, UR45, UP0 ;  /* 0x0000002d2c0c7287 */ /* 0x000fe40008000000 */
[----:B------:R-:W-:Y:S01]  /*10300*/  UIADD3 UR8, UR4, -UR8, URZ ;  /* 0x8000000804087290 */ /* 0x000fe2000fffe03f */
[----:B------:R-:W-:Y:S11]  /*10310*/  @!P1 BRA `(.L_x_1066) ;  /* 0x0000000000449947 */ /* 0x000ff60003800000 */
        /* <DEDUP_REMOVED lines=10> */
.L_x_1067:
[----:B------:R-:W-:-:S11]  /*103c0*/  UISETP.NE.AND UP0, UPT, UR5, 0x1, UPT ;  /* 0x000000010500788c */ /* 0x000fd6000bf05270 */
[----:B------:R-:W-:Y:S02]  /*103d0*/  @UP0 ULDC.64 UR10, c[0x0][0x9e8] ;  /* 0x00027a00000a0ab9 */ /* 0x000fe40000000a00 */
[----:B------:R-:W-:-:S04]  /*103e0*/  UIMAD.WIDE.U32 UR6, UR4, UR10, URZ ;  /* 0x0000000a040672a5 */ /* 0x000fc8000f8e003f */
[----:B------:R-:W-:-:S12]  /*103f0*/  @UP0 USHF.R.U32.HI UR4, URZ, UR11, UR7 ;  /* 0x0000000b3f040299 */ /* 0x000fd80008011607 */
.L_x_1068:
[----:B------:R-:W-:-:S04]  /*10400*/  UIMAD UR4, UR4, UR5, URZ ;  /* 0x00000005040472a4 */ /* 0x000fc8000f8e023f */
[----:B------:R-:W-:-:S04]  /*10410*/  UISETP.LT.AND UP0, UPT, UR8, UR4, UPT ;  /* 0x000000040800728c */ /* 0x000fc8000bf01270 */
[----:B------:R-:W-:-:S12]  /*10420*/  USEL UR8, UR8, UR4, !UP0 ;  /* 0x0000000408087287 */ /* 0x000fd8000c000000 */
.L_x_1066:
[----:B------:R-:W-:Y:S02]  /*10430*/  UIMAD.WIDE UR4, UR8, 0x2aaaaaab, URZ ;  /* 0x2aaaaaab080478a5 */ /* 0x000fe4000f8e023f */
[----:B------:R-:W-:Y:S02]  /*10440*/  USHF.R.U32.HI UR9, URZ, 0x10, UR47 ;  /* 0x000000103f097899 */ /* 0x000fe4000801162f */
[----:B------:R-:W-:Y:S02]  /*10450*/  USHF.R.U32.HI UR4, URZ, 0x1f, UR5 ;  /* 0x0000001f3f047899 */ /* 0x000fe40008011605 */
[----:B------:R-:W-:Y:S02]  /*10460*/  ULOP3.LUT UR47, UR47, 0xffff, URZ, 0xc0, !UPT ;  /* 0x0000ffff2f2f7892 */ /* 0x000fe4000f8ec03f */
[----:B------:R-:W-:Y:S01]  /*10470*/  ULEA.HI.SX32 UR4, UR5, UR4, 0x1c ;  /* 0x0000000405047291 */ /* 0x000fe2000f8fe23f */
[----:B------:R-:W-:-:S03]  /*10480*/  UMOV UR40, URZ ;  /* 0x0000003f00287c82 */ /* 0x000fc60008000000 */
[----:B------:R-:W-:-:S04]  /*10490*/  UISETP.LT.AND UP0, UPT, URZ, UR4, UPT ;  /* 0x000000043f00728c */ /* 0x000fc8000bf01270 */
[----:B------:R-:W-:Y:S02]  /*104a0*/  USEL UR46, URZ, UR4, !UP0 ;  /* 0x000000043f2e7287 */ /* 0x000fe4000c000000 */
[----:B------:R-:W-:Y:S02]  /*104b0*/  UISETP.NE.AND UP0, UPT, UR9, URZ, UPT ;  /* 0x0000003f0900728c */ /* 0x000fe4000bf05270 */
[----:B------:R-:W-:-:S06]  /*104c0*/  UISETP.GT.AND UP1, UPT, UR12, UR46, UPT ;  /* 0x0000002e0c00728c */ /* 0x000fcc000bf24270 */
[----:B------:R-:W-:-:S03]  /*104d0*/  PLOP3.LUT P0, PT, PT, PT, UP1, 0x80, 0x0 ;  /* 0x000000000000781c */ /* 0x000fc60003f0f018 */
[----:B------:R-:W-:-:S10]  /*104e0*/  @!UP0 ULDC UR9, c[0x0][0x9f0] ;  /* 0x00027c0000098ab9 */ /* 0x000fd40000000800 */
[----:B------:R-:W-:Y:S05]  /*104f0*/  @!P0 BRA `(.L_x_1069) ;  /* 0x00000000007c8947 */ /* 0x000fea0003800000 */
[----:B------:R-:W-:Y:S01]  /*10500*/  IABS R0, UR9 ;  /* 0x0000000900007c13 */ /* 0x000fe20008000000 */
[----:B------:R-:W-:Y:S02]  /*10510*/  UIADD3 UR4, UR9, -0x1, UR12 ;  /* 0xffffffff09047890 */ /* 0x000fe4000fffe00c */
[----:B------:R-:W-:Y:S02]  /*10520*/  IABS R4, UR9 ;  /* 0x0000000900047c13 */ /* 0x000fe40008000000 */
[----:B------:R-:W-:Y:S01]  /*10530*/  R2UR UR10, R0 ;  /* 0x00000000000a72ca */ /* 0x000fe200000e0000 */
[----:B------:R-:W-:-:S03]  /*10540*/  UIADD3 UR6, -UR46, UR4, URZ ;  /* 0x000000042e067290 */ /* 0x000fc6000fffe13f */
[----:B------:R-:W-:-:S03]  /*10550*/  UMOV UR4, URZ ;  /* 0x0000003f00047c82 */ /* 0x000fc60008000000 */
[----:B------:R-:W-:Y:S01]  /*10560*/  IABS R3, UR6 ;  /* 0x0000000600037c13 */ /* 0x000fe20008000000 */
[----:B------:R-:W-:-:S03]  /*10570*/  ULOP3.LUT UR6, UR6, UR9, URZ, 0x3c, !UPT ;  /* 0x0000000906067292 */ /* 0x000fc6000f8e3c3f */
[----:B------:R-:W-:Y:S02]  /*10580*/  R2UR UR8, R3 ;  /* 0x00000000030872ca */ /* 0x000fe400000e0000 */
        /* <DEDUP_REMOVED lines=22> */
.L_x_1069:
[----:B------:R-:W-:Y:S02]  /*106f0*/  UIMAD UR51, UR47, UR40, UR46 ;  /* 0x000000282f3372a4 */ /* 0x000fe4000f8e022e */
[----:B------:R-:W-:Y:S02]  /*10700*/  IMAD.U32 R0, RZ, RZ, UR40 ;  /* 0x00000028ff007e24 */ /* 0x000fe4000f8e00ff */
[----:B------:R-:W-:Y:S02]  /*10710*/  IMAD.MOV.U32 R28, RZ, RZ, 0x1 ;  /* 0x00000001ff1c7424 */ /* 0x000fe400078e00ff */
[----:B------:R-:W-:Y:S02]  /*10720*/  IMAD.MOV.U32 R6, RZ, RZ, 0x1 ;  /* 0x00000001ff067424 */ /* 0x000fe400078e00ff */
[----:B------:R-:W-:-:S05]  /*10730*/  IMAD.U32 R19, RZ, RZ, UR51 ;  /* 0x00000033ff137e24 */ /* 0x000fca000f8e00ff */
[----:B------:R-:W-:Y:S01]  /*10740*/  VIADDMNMX R19, R19, R0, UR12, PT ;  /* 0x0000000c13137e46 */ /* 0x000fe2000b800100 */
[----:B------:R-:W-:-:S03]  /*10750*/  IMAD.MOV.U32 R0, RZ, RZ, RZ ;  /* 0x000000ffff007224 */ /* 0x000fc600078e00ff */
[----:B------:R-:W-:-:S13]  /*10760*/  ISETP.GT.AND P0, PT, R19, UR51, PT ;  /* 0x0000003313007c0c */ /* 0x000fda000bf04270 */
        /* <DEDUP_REMOVED lines=24> */
.L_x_1070:
        /* <DEDUP_REMOVED lines=19> */
[----:B-1---5:R-:W-:Y:S05]  /*10a20*/  CALL.ABS.NOINC R2 ;  /* 0x0000000002007343 */ /* 0x022fea0003c00000 */
.L_x_1072:
[----:B------:R0:W1:Y:S01]  /*10a30*/  LDC.64 R2, c[0x4][R16] ;  /* 0x0100000010027b82 */ /* 0x0000620000000a00 */
[----:B------:R-:W-:Y:S01]  /*10a40*/  ULDC.64 UR4, c[0x4][0x88] ;  /* 0x0100220000047ab9 */ /* 0x000fe20000000a00 */
[----:B------:R-:W-:Y:S01]  /*10a50*/  ULDC.64 UR6, c[0x4][0x90] ;  /* 0x0100240000067ab9 */ /* 0x000fe20000000a00 */
[----:B------:R-:W-:Y:S02]  /*10a60*/  IMAD.U32 R4, RZ, RZ, UR4 ;  /* 0x00000004ff047e24 */ /* 0x000fe4000f8e00ff */
        /* <DEDUP_REMOVED lines=11> */
.L_x_1071:
[----:B------:R-:W0:Y:S01]  /*10b20*/  LDC.64 R2, c[0x0][0x9f8] ;  /* 0x00027e00ff027b82 */ /* 0x000e220000000a00 */
[----:B------:R-:W-:-:S07]  /*10b30*/  IMAD.MOV.U32 R36, RZ, RZ, R26 ;  /* 0x000000ffff247224 */ /* 0x000fce00078e001a */
[----:B------:R-:W1:Y:S01]  /*10b40*/  LDC R17, c[0x0][0x430] ;  /* 0x00010c00ff117b82 */ /* 0x000e620000000800 */
[C---:B------:R-:W-:Y:S01]  /*10b50*/  IMAD.SHL.U32 R24, R25.reuse, 0x10, RZ ;  /* 0x0000001019187824 */ /* 0x040fe200078e00ff */
[----:B------:R-:W-:Y:S01]  /*10b60*/  LOP3.LUT R8, R25, 0x7f, RZ, 0xc0, !PT ;  /* 0x0000007f19087812 */ /* 0x000fe200078ec0ff */
[----:B------:R-:W-:Y:S01]  /*10b70*/  VIADD R31, R19, 0xffffffff ;  /* 0xffffffff131f7836 */ /* 0x000fe20000000000 */
[----:B------:R-:W-:Y:S01]  /*10b80*/  LOP3.LUT R16, R16, 0xffffffdf, RZ, 0xc0, !PT ;  /* 0xffffffdf10107812 */ /* 0x000fe200078ec0ff */
[----:B------:R-:W-:Y:S01]  /*10b90*/  ULDC UR4, c[0x0][0x2f4] ;  /* 0x0000bd0000047ab9 */ /* 0x000fe20000000800 */
[----:B0-----:R-:W-:-:S04]  /*10ba0*/  ISETP.NE.U32.AND P0, PT, R2, RZ, PT ;  /* 0x000000ff0200720c */ /* 0x001fc80003f05070 */
[----:B------:R-:W-:-:S13]  /*10bb0*/  ISETP.NE.AND.EX P0, PT, R3, RZ, PT, P0 ;  /* 0x000000ff0300720c */ /* 0x000fda0003f05300 */
[----:B------:R-:W0:Y:S02]  /*10bc0*/  @P0 LDC.64 R2, c[0x0][0x9f8] ;  /* 0x00027e00ff020b82 */ /* 0x000e240000000a00 */
[----:B0-----:R-:W-:-:S05]  /*10bd0*/  @P0 IMAD.WIDE R2, R26, 0x4, R2 ;  /* 0x000000041a020825 */ /* 0x001fca00078e0202 */
[----:B------:R0:W2:Y:S01]  /*10be0*/  @P0 LDG.E R36, desc[UR36][R2.64] ;  /* 0x0000002402240981 */ /* 0x0000a2000c1e1900 */
[----:B------:R-:W-:Y:S02]  /*10bf0*/  LOP3.LUT R24, R24, 0x70, RZ, 0xc0, !PT ;  /* 0x0000007018187812 */ /* 0x000fe400078ec0ff */
[----:B------:R-:W-:Y:S02]  /*10c00*/  SHF.R.U32.HI R0, RZ, 0x3, R8 ;  /* 0x00000003ff007819 */ /* 0x000fe40000011608 */
[----:B-1----:R-:W-:Y:S02]  /*10c10*/  ISETP.NE.AND P1, PT, R17, 0x1, PT ;  /* 0x000000011100780c */ /* 0x002fe40003f25270 */
[----:B------:R-:W-:-:S05]  /*10c20*/  LOP3.LUT R37, R24, R0, RZ, 0xfc, !PT ;  /* 0x0000000018257212 */ /* 0x000fca00078efcff */
[----:B------:R-:W-:-:S04]  /*10c30*/  IMAD R5, R31, 0x60, R37 ;  /* 0x000000601f057824 */ /* 0x000fc800078e0225 */
[C---:B-----5:R-:W-:Y:S01]  /*10c40*/  IMAD.IADD R10, R5.reuse, 0x1, R22 ;  /* 0x00000001050a7824 */ /* 0x060fe200078e0216 */
[----:B------:R-:W-:Y:S01]  /*10c50*/  ISETP.GE.AND P0, PT, R5, UR43, PT ;  /* 0x0000002b05007c0c */ /* 0x000fe2000bf06270 */
[----:B0-----:R-:W0:Y:S01]  /*10c60*/  @P1 LDC R3, c[0x0][0x434] ;  /* 0x00010d00ff031b82 */ /* 0x001e220000000800 */
[----:B------:R-:W-:Y:S01]  /*10c70*/  @P1 LOP3.LUT R16, R16, 0x20, RZ, 0xfc, !PT ;  /* 0x0000002010101812 */ /* 0x000fe200078efcff */
[----:B------:R-:W-:Y:S01]  /*10c80*/  IMAD.MOV.U32 R9, RZ, RZ, R10 ;  /* 0x000000ffff097224 */ /* 0x000fe200078e000a */
[----:B------:R-:W-:-:S05]  /*10c90*/  ISETP.GT.U32.OR P0, PT, R37, 0x5f, P0 ;  /* 0x0000005f2500780c */ /* 0x000fca0000704470 */
[----:B------:R-:W1:Y:S08]  /*10ca0*/  @P1 LDC R11, c[0x0][0x438] ;  /* 0x00010e00ff0b1b82 */ /* 0x000e700000000800 */
[----:B------:R-:W3:Y:S08]  /*10cb0*/  @!P0 LDC.64 R6, c[0x0][0x428] ;  /* 0x00010a00ff068b82 */ /* 0x000ef00000000a00 */
[----:B------:R-:W4:Y:S01]  /*10cc0*/  @!P0 LDC.64 R4, c[0x0][0x418] ;  /* 0x00010600ff048b82 */ /* 0x000f220000000a00 */
[----:B0-----:R-:W-:-:S05]  /*10cd0*/  @P1 IMAD.HI.U32 R0, R10, R3, RZ ;  /* 0x000000030a001227 */ /* 0x001fca00078e00ff */
[----:B-1----:R-:W-:-:S04]  /*10ce0*/  @P1 SHF.R.U32.HI R9, RZ, R11, R0 ;  /* 0x0000000bff091219 */ /* 0x002fc80000011600 */
[--C-:B------:R-:W-:Y:S01]  /*10cf0*/  @!P0 SHF.R.S32.HI R3, RZ, 0x1f, R9.reuse ;  /* 0x0000001fff038819 */ /* 0x100fe20000011409 */
[----:B------:R-:W-:Y:S01]  /*10d00*/  @!P0 IMAD.MOV.U32 R2, RZ, RZ, R9 ;  /* 0x000000ffff028224 */ /* 0x000fe200078e0009 */
[----:B------:R-:W-:Y:S01]  /*10d10*/  LOP3.LUT R16, R16, 0xfffffffb, RZ, 0xc0, !PT ;  /* 0xfffffffb10107812 */ /* 0x000fe200078ec0ff */
[----:B------:R-:W-:Y:S01]  /*10d20*/  UMOV UR5, 0xffffffff ;  /* 0xffffffff00057882 */ /* 0x000fe20000000000 */
[----:B--2---:R-:W-:Y:S01]  /*10d30*/  SHF.R.S32.HI R12, RZ, 0x1f, R36 ;  /* 0x0000001fff0c7819 */ /* 0x004fe20000011424 */
[----:B---3--:R-:W-:-:S04]  /*10d40*/  @!P0 IMAD.WIDE.U32 R2, R36, R6, R2 ;  /* 0x0000000624028225 */ /* 0x008fc800078e0002 */
[----:B------:R-:W-:Y:S01]  /*10d50*/  @!P0 IMAD R0, R12, R6, RZ ;  /* 0x000000060c008224 */ /* 0x000fe200078e02ff */
[----:B----4-:R-:W-:Y:S01]  /*10d60*/  @!P0 LEA R4, P1, R2, R4, 0x2 ;  /* 0x0000000402048211 */ /* 0x010fe200078210ff */
[----:B------:R0:W-:Y:S02]  /*10d70*/  STL [R1], R12 ;  /* 0x0000000c01007387 */ /* 0x0001e40000100800 */
[----:B------:R-:W-:-:S04]  /*10d80*/  @!P0 IMAD R7, R36, R7, R0 ;  /* 0x0000000724078224 */ /* 0x000fc800078e0200 */
[----:B------:R-:W-:-:S05]  /*10d90*/  @!P0 IMAD.IADD R0, R3, 0x1, R7 ;  /* 0x0000000103008824 */ /* 0x000fca00078e0207 */
[----:B------:R-:W-:Y:S01]  /*10da0*/  @!P0 LEA.HI.X R5, R2, R5, R0, 0x2, P1 ;  /* 0x0000000502058211 */ /* 0x000fe200008f1400 */
[----:B------:R-:W-:-:S06]  /*10db0*/  IMAD.MOV.U32 R0, RZ, RZ, RZ ;  /* 0x000000ffff007224 */ /* 0x000fcc00078e00ff */
[----:B------:R1:W5:Y:S02]  /*10dc0*/  @!P0 LDG.E R0, desc[UR36][R4.64] ;  /* 0x0000002404008981 */ /* 0x000364000c1e1900 */
[----:B-1----:R-:W-:-:S05]  /*10dd0*/  IMAD.SHL.U32 R4, R25, 0x8, RZ ;  /* 0x0000000819047824 */ /* 0x002fca00078e00ff */
[----:B------:R-:W-:-:S04]  /*10de0*/  LOP3.LUT R23, R4, 0x38, RZ, 0xc0, !PT ;  /* 0x0000003804177812 */ /* 0x000fc800078ec0ff */
[C---:B------:R-:W-:Y:S02]  /*10df0*/  ISETP.GE.AND P2, PT, R23.reuse, UR4, PT ;  /* 0x0000000417007c0c */ /* 0x040fe4000bf46270 */
[C---:B------:R-:W-:Y:S02]  /*10e00*/  LOP3.LUT R34, R23.reuse, 0x40, RZ, 0xfc, !PT ;  /* 0x0000004017227812 */ /* 0x040fe400078efcff */
[----:B------:R-:W-:Y:S02]  /*10e10*/  LOP3.LUT R33, R23, 0x80, RZ, 0xfc, !PT ;  /* 0x0000008017217812 */ /* 0x000fe400078efcff */
[----:B------:R-:W-:Y:S02]  /*10e20*/  ISETP.GE.AND P1, PT, R34, UR4, PT ;  /* 0x0000000422007c0c */ /* 0x000fe4000bf26270 */
[----:B------:R-:W-:-:S05]  /*10e30*/  ISETP.GE.AND P0, PT, R33, UR4, PT ;  /* 0x0000000421007c0c */ /* 0x000fca000bf06270 */
[----:B------:R-:W-:-:S04]  /*10e40*/  @P2 LOP3.LUT R16, R16, 0x4, RZ, 0xfc, !PT ;  /* 0x0000000410102812 */ /* 0x000fc800078efcff */
[----:B------:R-:W-:-:S04]  /*10e50*/  LOP3.LUT R16, R16, 0xfffffffe, RZ, 0xc0, !PT ;  /* 0xfffffffe10107812 */ /* 0x000fc800078ec0ff */
[----:B------:R-:W-:-:S04]  /*10e60*/  LOP3.LUT R16, R16, 0xfffffffd, RZ, 0xc0, !PT ;  /* 0xfffffffd10107812 */ /* 0x000fc800078ec0ff */
[----:B------:R-:W-:-:S04]  /*10e70*/  @P1 LOP3.LUT R16, R16, 0x2, RZ, 0xfc, !PT ;  /* 0x0000000210101812 */ /* 0x000fc800078efcff */
[----:B------:R-:W-:Y:S01]  /*10e80*/  @P0 LOP3.LUT R16, R16, 0x1, RZ, 0xfc, !PT ;  /* 0x0000000110100812 */ /* 0x000fe200078efcff */
[----:B0-----:R-:W-:Y:S06]  /*10e90*/  BRA.DIV UR5, `(.L_x_1073) ;  /* 0x0000003205707947 */ /* 0x001fec000b800000 */
.L_x_1115:
[----:B------:R-:W2:Y:S01]  /*10ea0*/  LDL R2, [R1+0x4] ;  /* 0x0000040001027983 */ /* 0x000ea20000100800 */
[----:B------:R-:W-:Y:S01]  /*10eb0*/  ISETP.GT.U32.AND P1, PT, R37, 0x5f, PT ;  /* 0x0000005f2500780c */ /* 0x000fe20003f24070 */
[----:B------:R-:W-:Y:S01]  /*10ec0*/  IMAD.U32 R35, RZ, RZ, UR41 ;  /* 0x00000029ff237e24 */ /* 0x000fe2000f8e00ff */
[----:B------:R-:W-:Y:S01]  /*10ed0*/  LOP3.LUT R16, R16, 0xfffffff7, RZ, 0xc0, !PT ;  /* 0xfffffff710107812 */ /* 0x000fe200078ec0ff */
[----:B------:R-:W-:-:S03]  /*10ee0*/  IMAD.MOV R3, RZ, RZ, -R9 ;  /* 0x000000ffff037224 */ /* 0x000fc600078e0a09 */
[----:B------:R-:W-:Y:S01]  /*10ef0*/  SHF.R.S32.HI R35, RZ, 0x1f, R35 ;  /* 0x0000001fff237819 */ /* 0x000fe20000011423 */
[----:B------:R-:W-:-:S06]  /*10f00*/  IMAD R10, R17, R3, R10 ;  /* 0x00000003110a7224 */ /* 0x000fcc00078e020a */
[----:B------:R-:W-:-:S04]  /*10f10*/  @P1 LOP3.LUT R16, R16, 0x8, RZ, 0xfc, !PT ;  /* 0x0000000810101812 */ /* 0x000fc800078efcff */
[----:B------:R-:W-:Y:S02]  /*10f20*/  LOP3.LUT R16, R16, 0xffffffef, RZ, 0xc0, !PT ;  /* 0xffffffef10107812 */ /* 0x000fe400078ec0ff */
[----:B--2---:R-:W-:-:S13]  /*10f30*/  R2UR UR4, R2 ;  /* 0x00000000020472ca */ /* 0x004fda00000e0000 */
[----:B------:R-:W-:-:S06]  /*10f40*/  ULOP3.LUT UR4, UR4, 0x2, URZ, 0xfc, !UPT ;  /* 0x0000000204047892 */ /* 0x000fcc000f8efc3f */
[----:B------:R-:W-:-:S05]  /*10f50*/  IMAD.U32 R2, RZ, RZ, UR4 ;  /* 0x00000004ff027e24 */ /* 0x000fca000f8e00ff */
[----:B------:R-:W-:-:S13]  /*10f60*/  ISETP.NE.AND P0, PT, R2, 0x3, PT ;  /* 0x000000030200780c */ /* 0x000fda0003f05270 */
[----:B------:R-:W-:Y:S01]  /*10f70*/  @P0 LOP3.LUT R16, R16, 0x10, RZ, 0xfc, !PT ;  /* 0x0000001010100812 */ /* 0x000fe200078efcff */
[----:B------:R-:W-:Y:S06]  /*10f80*/  @!P0 BRA `(.L_x_1074) ;  /* 0x0000000000048947 */ /* 0x000fec0003800000 */
[----:B------:R-:W-:Y:S01]  /*10f90*/  BPT.TRAP 0x1 ;  /* 0x000000040000795c */ /* 0x000fe20000300000 */
.L_x_1074:
[----:B------:R-:W-:Y:S01]  /*10fa0*/  SHF.R.S32.HI R6, RZ, 0x1f, R10 ;  /* 0x0000001fff067819 */ /* 0x000fe2000001140a */
[----:B------:R-:W-:Y:S01]  /*10fb0*/  ULDC.64 UR4, c[0x0][0x328] ;  /* 0x0000ca0000047ab9 */ /* 0x000fe20000000a00 */
[----:B------:R-:W-:-:S03]  /*10fc0*/  R2UR UR6, R35 ;  /* 0x00000000230672ca */ /* 0x000fc600000e0000 */
        /* <DEDUP_REMOVED lines=11> */
[----:B------:R-:W-:Y:S01]  /*11080*/  IMAD.U32 R7, RZ, RZ, UR4 ;  /* 0x00000004ff077e24 */ /* 0x000fe2000f8e00ff */
[----:B------:R-:W-:-:S03]  /*11090*/  UIMAD UR4, UR6, UR4, URZ ;  /* 0x00000004060472a4 */ /* 0x000fc6000f8e023f */
[----:B------:R-:W-:Y:S01]  /*110a0*/  IMAD.WIDE.U32 R2, R7, UR41, R2 ;  /* 0x0000002907027c25 */ /* 0x000fe2000f8e0002 */
[----:B------:R-:W-:Y:S01]  /*110b0*/  UIMAD UR4, UR41, UR5, UR4 ;  /* 0x00000005290472a4 */ /* 0x000fe2000f8e0204 */
[----:B------:R-:W-:Y:S02]  /*110c0*/  ULDC.64 UR6, c[0x0][0x318] ;  /* 0x0000c60000067ab9 */ /* 0x000fe40000000a00 */
[----:B------:R-:W-:-:S03]  /*110d0*/  LEA R17, P0, R2, UR6, 0x1 ;  /* 0x0000000602117c11 */ /* 0x000fc6000f8008ff */
[----:B------:R-:W-:-:S05]  /*110e0*/  VIADD R3, R3, UR4 ;  /* 0x0000000403037c36 */ /* 0x000fca0008000000 */
[----:B------:R-:W-:Y:S01]  /*110f0*/  LEA.HI.X R18, R2, UR7, R3, 0x1, P0 ;  /* 0x0000000702127c11 */ /* 0x000fe200080f0c03 */
[----:B------:R-:W-:-:S05]  /*11100*/  IMAD.MOV.U32 R2, RZ, RZ, 0x1 ;  /* 0x00000001ff027424 */ /* 0x000fca00078e00ff */
[----:B------:R-:W-:-:S04]  /*11110*/  SHF.L.U32 R2, R2, 0x1f, RZ ;  /* 0x0000001f02027819 */ /* 0x000fc800000006ff */
[----:B------:R-:W0:Y:S02]  /*11120*/  SYNCS.PHASECHK.TRANS64.TRYWAIT P0, [UR48+0x30840], R2 ;  /* 0x03084002ff0075a7 */ /* 0x000e240008000170 */
[----:B0-----:R-:W-:Y:S05]  /*11130*/  @!P0 BRA `(.L_x_1075) ;  /* 0x0000002c00e88947 */ /* 0x001fea0003800000 */
.L_x_1116:
[----:B------:R-:W-:Y:S01]  /*11140*/  ULDC.64 UR4, c[0x0][0x300] ;  /* 0x0000c00000047ab9 */ /* 0x000fe20000000a00 */
[----:B------:R-:W-:Y:S01]  /*11150*/  R2UR UR6, R35 ;  /* 0x00000000230672ca */ /* 0x000fe200000e0000 */
[----:B0-----:R-:W-:Y:S01]  /*11160*/  IMAD R3, R6, UR4, RZ ;  /* 0x0000000406037c24 */ /* 0x001fe2000f8e02ff */
[----:B------:R-:W-:Y:S01]  /*11170*/  SHF.R.U32.HI R27, RZ, 0x3, R8 ;  /* 0x00000003ff1b7819 */ /* 0x000fe20000011608 */
[----:B------:R-:W-:Y:S01]  /*11180*/  IMAD.MOV.U32 R6, RZ, RZ, -0x60 ;  /* 0xffffffa0ff067424 */ /* 0x000fe200078e00ff */
[----:B------:R-:W-:Y:S01]  /*11190*/  LOP3.LUT P3, RZ, R16, 0x4, RZ, 0xc0, !PT ;  /* 0x0000000410ff7812 */ /* 0x000fe2000786c0ff */
[----:B------:R-:W-:Y:S01]  /*111a0*/  IMAD R7, R10, UR5, R3 ;  /* 0x000000050a077c24 */ /* 0x000fe2000f8e0203 */
[----:B------:R-:W-:Y:S01]  /*111b0*/  LOP3.LUT P2, RZ, R16, 0x2, RZ, 0xc0, !PT ;  /* 0x0000000210ff7812 */ /* 0x000fe2000784c0ff */
[----:B------:R-:W-:Y:S01]  /*111c0*/  IMAD.WIDE.U32 R2, R10, UR4, RZ ;  /* 0x000000040a027c25 */ /* 0x000fe2000f8e00ff */
[----:B------:R-:W-:Y:S01]  /*111d0*/  ULDC.64 UR4, c[0x0][0x310] ;  /* 0x0000c40000047ab9 */ /* 0x000fe20000000a00 */
[----:B------:R-:W-:-:S02]  /*111e0*/  LOP3.LUT P1, RZ, R16, 0x1, RZ, 0xc0, !PT ;  /* 0x0000000110ff7812 */ /* 0x000fc4000782c0ff */
[----:B------:R-:W-:Y:S02]  /*111f0*/  IMAD.IADD R3, R3, 0x1, R7 ;  /* 0x0000000103037824 */ /* 0x000fe400078e0207 */
[----:B------:R-:W-:Y:S02]  /*11200*/  IMAD R5, R5, UR4, RZ ;  /* 0x0000000405057c24 */ /* 0x000fe4000f8e02ff */
[----:B------:R-:W-:-:S04]  /*11210*/  IMAD.WIDE.U32 R2, R0, UR4, R2 ;  /* 0x0000000400027c25 */ /* 0x000fc8000f8e0002 */
[----:B------:R-:W-:Y:S01]  /*11220*/  IMAD R5, R0, UR5, R5 ;  /* 0x0000000500057c24 */ /* 0x000fe2000f8e0205 */
[----:B------:R-:W-:Y:S01]  /*11230*/  ULDC.64 UR4, c[0x0][0x308] ;  /* 0x0000c20000047ab9 */ /* 0x000fe20000000a00 */
[----:B------:R-:W-:Y:S02]  /*11240*/  IMAD R6, R31, R6, UR43 ;  /* 0x0000002b1f067e24 */ /* 0x000fe4000f8e0206 */
[----:B------:R-:W-:Y:S02]  /*11250*/  IMAD.IADD R3, R3, 0x1, R5 ;  /* 0x0000000103037824 */ /* 0x000fe400078e0205 */
[----:B------:R-:W-:Y:S01]  /*11260*/  IMAD.U32 R5, RZ, RZ, UR4 ;  /* 0x00000004ff057e24 */ /* 0x000fe2000f8e00ff */
[----:B------:R-:W-:Y:S01]  /*11270*/  UIMAD UR4, UR6, UR4, URZ ;  /* 0x00000004060472a4 */ /* 0x000fe2000f8e023f */
[----:B------:R-:W-:Y:S02]  /*11280*/  IMAD.IADD R6, R6, 0x1, -R27 ;  /* 0x0000000106067824 */ /* 0x000fe400078e0a1b */
[----:B------:R-:W-:Y:S01]  /*11290*/  IMAD.WIDE.U32 R2, R5, UR41, R2 ;  /* 0x0000002905027c25 */ /* 0x000fe2000f8e0002 */
[----:B------:R-:W-:Y:S01]  /*112a0*/  UIMAD UR4, UR41, UR5, UR4 ;  /* 0x00000005290472a4 */ /* 0x000fe2000f8e0204 */
[----:B------:R-:W-:-:S02]  /*112b0*/  ULDC.64 UR6, c[0x0][0x2e8] ;  /* 0x0000ba0000067ab9 */ /* 0x000fc40000000a00 */
[----:B------:R-:W-:Y:S01]  /*112c0*/  IMAD.SHL.U32 R30, R8, 0x8, RZ ;  /* 0x00000008081e7824 */ /* 0x000fe200078e00ff */
[----:B------:R-:W-:Y:S02]  /*112d0*/  LEA R0, P0, R2, UR6, 0x1 ;  /* 0x0000000602007c11 */ /* 0x000fe4000f8008ff */
[----:B------:R-:W-:Y:S01]  /*112e0*/  VIADD R7, R3, UR4 ;  /* 0x0000000403077c36 */ /* 0x000fe20008000000 */
[----:B------:R-:W-:Y:S01]  /*112f0*/  LOP3.LUT R3, R4, 0x1c0, RZ, 0xc0, !PT ;  /* 0x000001c004037812 */ /* 0x000fe200078ec0ff */
[----:B------:R-:W-:-:S03]  /*11300*/  UMOV UR4, 0xffffffff ;  /* 0xffffffff00047882 */ /* 0x000fc60000000000 */
[----:B------:R-:W-:Y:S02]  /*11310*/  LOP3.LUT R4, R3, 0x38, R4, 0xf8, !PT ;  /* 0x0000003803047812 */ /* 0x000fe400078ef804 */
[----:B------:R-:W-:Y:S02]  /*11320*/  LEA.HI.X R7, R2, UR7, R7, 0x1, P0 ;  /* 0x0000000702077c11 */ /* 0x000fe400080f0c07 */
        /* <DEDUP_REMOVED lines=9> */
[----:B------:R-:W-:Y:S04]  /*113c0*/  SHFL.IDX PT, R8, R7, 0x2, 0x181f ;  /* 0x00581f0007087f89 */ /* 0x000fe800000e0000 */
[----:B------:R-:W1:Y:S04]  /*113d0*/  SHFL.IDX PT, R14, R0, 0x2, 0x181f ;  /* 0x00581f00000e7f89 */ /* 0x000e6800000e0000 */
[----:B------:R-:W2:Y:S01]  /*113e0*/  SHFL.IDX PT, R10, R0, 0x3, 0x181f ;  /* 0x00781f00000a7f89 */ /* 0x000ea200000e0000 */
[----:B0-----:R-:W-:-:S05]  /*113f0*/  @P0 IMAD.WIDE.U32 R2, R23, 0x2, R2 ;  /* 0x0000000217020825 */ /* 0x001fca00078e0002 */
[----:B------:R-:W-:Y:S04]  /*11400*/  @P0 LDGSTS.E.BYPASS.LTC128B.128 [R9+0x1e400], desc[UR36][R2.64], !P3 ;  /* 0x1e40000002090fae */ /* 0x000fe8000d901d64 */
[----:B------:R-:W-:Y:S04]  /*11410*/  @P0 LDGSTS.E.BYPASS.LTC128B.128 [R9+0x21400], desc[UR36][R2.64+0x80], !P2 ;  /* 0x2140008002090fae */ /* 0x000fe8000d101d64 */
[----:B------:R0:W-:Y:S01]  /*11420*/  @P0 LDGSTS.E.BYPASS.LTC128B.128 [R9+0x24400], desc[UR36][R2.64+0x100], !P1 ;  /* 0x2440010002090fae */ /* 0x0001e2000c901d64 */
[----:B------:R-:W-:-:S03]  /*11430*/  ISETP.GE.AND P0, PT, R6, 0x11, PT ;  /* 0x000000110600780c */ /* 0x000fc60003f06270 */
[----:B0-----:R-:W0:Y:S01]  /*11440*/  SHFL.IDX PT, R9, R7, 0x3, 0x181f ;  /* 0x00781f0007097f89 */ /* 0x001e2200000e0000 */
[----:B-1----:R-:W-:-:S09]  /*11450*/  IMAD.MOV.U32 R2, RZ, RZ, R14 ;  /* 0x000000ffff027224 */ /* 0x002fd200078e000e */
[----:B------:R-:W-:Y:S01]  /*11460*/  @P0 LEA R21, R30, UR48, 0x1 ;  /* 0x000000301e150c11 */ /* 0x000fe2000f8e08ff */
[----:B------:R-:W-:Y:S01]  /*11470*/  @P0 IMAD.WIDE.U32 R4, R23, 0x2, R4 ;  /* 0x0000000217040825 */ /* 0x000fe200078e0004 */
[----:B------:R-:W1:Y:S03]  /*11480*/  SHFL.IDX PT, R14, R0, 0x4, 0x181f ;  /* 0x00981f00000e7f89 */ /* 0x000e6600000e0000 */
[----:B------:R-:W-:Y:S01]  /*11490*/  IMAD.MOV.U32 R3, RZ, RZ, R8 ;  /* 0x000000ffff037224 */ /* 0x000fe200078e0008 */
[----:B------:R-:W-:Y:S04]  /*114a0*/  @P0 LDGSTS.E.BYPASS.LTC128B.128 [R21+0x1ec00], desc[UR36][R4.64], !P3 ;  /* 0x1ec0000004150fae */ /* 0x000fe8000d901d64 */
[----:B------:R-:W-:Y:S04]  /*114b0*/  @P0 LDGSTS.E.BYPASS.LTC128B.128 [R21+0x21c00], desc[UR36][R4.64+0x80], !P2 ;  /* 0x21c0008004150fae */ /* 0x000fe8000d101d64 */
[----:B------:R2:W-:Y:S01]  /*114c0*/  @P0 LDGSTS.E.BYPASS.LTC128B.128 [R21+0x24c00], desc[UR36][R4.64+0x100], !P1 ;  /* 0x24c0010004150fae */ /* 0x0005e2000c901d64 */
[----:B------:R-:W-:-:S03]  /*114d0*/  ISETP.GE.AND P0, PT, R6, 0x21, PT ;  /* 0x000000210600780c */ /* 0x000fc60003f06270 */
[----:B------:R-:W3:Y:S04]  /*114e0*/  SHFL.IDX PT, R8, R7, 0x4, 0x181f ;  /* 0x00981f0007087f89 */ /* 0x000ee800000e0000 */
[----:B------:R-:W4:Y:S01]  /*114f0*/  SHFL.IDX PT, R7, R7, 0x5, 0x181f ;  /* 0x00b81f0007077f89 */ /* 0x000f2200000e0000 */
[----:B--2---:R-:W-:-:S05]  /*11500*/  IMAD.MOV.U32 R4, RZ, RZ, R10 ;  /* 0x000000ffff047224 */ /* 0x004fca00078e000a */
[----:B------:R-:W-:Y:S01]  /*11510*/  @P0 IMAD.WIDE.U32 R2, R23, 0x2, R2 ;  /* 0x0000000217020825 */ /* 0x000fe200078e0002 */
[----:B------:R-:W-:-:S03]  /*11520*/  @P0 LEA R25, R30, UR48, 0x1 ;  /* 0x000000301e190c11 */ /* 0x000fc6000f8e08ff */
[----:B0-----:R-:W-:Y:S02]  /*11530*/  IMAD.MOV.U32 R5, RZ, RZ, R9 ;  /* 0x000000ffff057224 */ /* 0x001fe400078e0009 */
[----:B------:R-:W-:Y:S04]  /*11540*/  @P0 LDGSTS.E.BYPASS.LTC128B.128 [R25+0x1f400], desc[UR36][R2.64], !P3 ;  /* 0x1f40000002190fae */ /* 0x000fe8000d901d64 */
[----:B------:R-:W-:Y:S04]  /*11550*/  @P0 LDGSTS.E.BYPASS.LTC128B.128 [R25+0x22400], desc[UR36][R2.64+0x80], !P2 ;  /* 0x2240008002190fae */ /* 0x000fe8000d101d64 */
[----:B------:R1:W-:Y:S01]  /*11560*/  @P0 LDGSTS.E.BYPASS.LTC128B.128 [R25+0x25400], desc[UR36][R2.64+0x100], !P1 ;  /* 0x2540010002190fae */ /* 0x0003e2000c901d64 */
[----:B------:R-:W-:Y:S01]  /*11570*/  ISETP.GE.AND P0, PT, R6, 0x31, PT ;  /* 0x000000310600780c */ /* 0x000fe20003f06270 */
[----:B-1----:R-:W-:-:S12]  /*11580*/  IMAD.MOV.U32 R2, RZ, RZ, R14 ;  /* 0x000000ffff027224 */ /* 0x002fd800078e000e */
[----:B------:R-:W-:Y:S01]  /*11590*/  @P0 IMAD.WIDE.U32 R4, R23, 0x2, R4 ;  /* 0x0000000217040825 */ /* 0x000fe200078e0004 */
[----:B------:R-:W-:Y:S01]  /*115a0*/  @P0 LEA R9, R30, UR48, 0x1 ;  /* 0x000000301e090c11 */ /* 0x000fe2000f8e08ff */
[----:B------:R0:W1:Y:S02]  /*115b0*/  SHFL.IDX PT, R14, R0, 0x5, 0x181f ;  /* 0x00b81f00000e7f89 */ /* 0x00006400000e0000 */
[----:B---3--:R-:W-:Y:S02]  /*115c0*/  IMAD.MOV.U32 R3, RZ, RZ, R8 ;  /* 0x000000ffff037224 */ /* 0x008fe400078e0008 */
        /* <DEDUP_REMOVED lines=8> */
[----:B-1--4-:R0:W-:Y:S02]  /*11650*/  @P0 LDGSTS.E.BYPASS.LTC128B.128 [R21+0x26400], desc[UR36][R2.64+0x100], !P1 ;  /* 0x2640010002150fae */ /* 0x0121e4000c901d64 */
.L_x_1130:
[----:B------:R-:W-:Y:S01]  /*11660*/  ISETP.GE.AND P0, PT, R6, 0x51, PT ;  /* 0x000000510600780c */ /* 0x000fe20003f06270 */
[----:B0-----:R-:W-:Y:S02]  /*11670*/  IMAD.MOV.U32 R2, RZ, RZ, R14 ;  /* 0x000000ffff027224 */ /* 0x001fe400078e000e */
[----:B------:R-:W-:-:S10]  /*11680*/  IMAD.MOV.U32 R3, RZ, RZ, R7 ;  /* 0x000000ffff037224 */ /* 0x000fd400078e0007 */
        /* <DEDUP_REMOVED lines=15> */
.L_x_1077:
        /* <DEDUP_REMOVED lines=18> */
[----:B------:R-:W-:Y:S02]  /*118a0*/  IMAD.U32 R4, RZ, RZ, UR6 ;  /* 0x00000006ff047e24 */ /* 0x000fe4000f8e00ff */
[----:B------:R-:W0:Y:S01]  /*118b0*/  LDC.64 R2, c[0x4][R2] ;  /* 0x0100000002027b82 */ /* 0x000e220000000a00 */
[----:B------:R-:W-:Y:S02]  /*118c0*/  IMAD.U32 R5, RZ, RZ, UR7 ;  /* 0x00000007ff057e24 */ /* 0x000fe4000f8e00ff */
        /* <DEDUP_REMOVED lines=8> */
[----:B0-----:R-:W-:Y:S05]  /*11950*/  CALL.ABS.NOINC R2 ;  /* 0x0000000002007343 */ /* 0x001fea0003c00000 */
.L_x_1078:
[----:B------:R-:W-:Y:S01]  /*11960*/  UISETP.NE.AND UP0, UPT, UR50, URZ, UPT ;  /* 0x0000003f3200728c */ /* 0x000fe2000bf05270 */
[----:B------:R-:W-:Y:S01]  /*11970*/  VIADD R7, R37, UR42 ;  /* 0x0000002a25077c36 */ /* 0x000fe20008000000 */
[----:B------:R-:W0:Y:S01]  /*11980*/  LDC R0, c[0x0][0x448] ;  /* 0x00011200ff007b82 */ /* 0x000e220000000800 */
[----:B------:R-:W-:Y:S01]  /*11990*/  IMAD.U32 R4, RZ, RZ, UR38 ;  /* 0x00000026ff047e24 */ /* 0x000fe2000f8e00ff */
[----:B------:R-:W-:Y:S01]  /*119a0*/  ULDC.64 UR4, c[0x0][0x2e0] ;  /* 0x0000b80000047ab9 */ /* 0x000fe20000000a00 */
[----:B------:R-:W-:Y:S01]  /*119b0*/  IMAD.U32 R3, RZ, RZ, UR49 ;  /* 0x00000031ff037e24 */ /* 0x000fe2000f8e00ff */
[----:B------:R-:W-:Y:S01]  /*119c0*/  PLOP3.LUT P0, PT, PT, PT, UP0, 0x80, 0x0 ;  /* 0x000000000000781c */ /* 0x000fe20003f0f008 */
[----:B------:R-:W-:Y:S02]  /*119d0*/  IMAD.MOV.U32 R2, RZ, RZ, R4 ;  /* 0x000000ffff027224 */ /* 0x000fe400078e0004 */
[----:B------:R-:W-:Y:S02]  /*119e0*/  IMAD R25, R25, UR4, RZ ;  /* 0x0000000419197c24 */ /* 0x000fe4000f8e02ff */
[----:B------:R-:W-:Y:S01]  /*119f0*/  @UP0 ULDC UR6, c[0x0][0x44c] ;  /* 0x0001130000060ab9 */ /* 0x000fe20000000800 */
[----:B------:R-:W-:Y:S01]  /*11a00*/  IMAD.WIDE.U32 R2, R26, UR4, R2 ;  /* 0x000000041a027c25 */ /* 0x000fe2000f8e0002 */
[----:B------:R-:W-:-:S03]  /*11a10*/  @UP0 ULDC UR4, c[0x0][0x450] ;  /* 0x0001140000040ab9 */ /* 0x000fc60000000800 */
[----:B------:R-:W-:Y:S02]  /*11a20*/  IMAD.U32 R5, RZ, RZ, UR39 ;  /* 0x00000027ff057e24 */ /* 0x000fe4000f8e00ff */
[----:B------:R-:W-:Y:S02]  /*11a30*/  IMAD.MOV.U32 R5, RZ, RZ, R7 ;  /* 0x000000ffff057224 */ /* 0x000fe400078e0007 */
[----:B------:R-:W-:Y:S01]  /*11a40*/  @P0 IMAD.HI.U32 R6, R7, UR6, RZ ;  /* 0x0000000607060c27 */ /* 0x000fe2000f8e00ff */
[----:B------:R-:W-:-:S03]  /*11a50*/  PLOP3.LUT P0, PT, PT, PT, UP0, 0x80, 0x0 ;  /* 0x000000000000781c */ /* 0x000fc60003f0f008 */
[----:B------:R-:W-:-:S04]  /*11a60*/  IMAD R25, R26, UR5, R25 ;  /* 0x000000051a197c24 */ /* 0x000fc8000f8e0219 */
[----:B------:R-:W-:-:S06]  /*11a70*/  IMAD.IADD R3, R3, 0x1, R25 ;  /* 0x0000000103037824 */ /* 0x000fcc00078e0219 */
[----:B------:R-:W-:Y:S01]  /*11a80*/  @P0 SHF.R.U32.HI R5, RZ, UR4, R6 ;  /* 0x00000004ff050c19 */ /* 0x000fe20008011606 */
[----:B------:R-:W-:-:S04]  /*11a90*/  ULDC.64 UR4, c[0x0][0x2d0] ;  /* 0x0000b40000047ab9 */ /* 0x000fc80000000a00 */
[----:B------:R-:W-:Y:S02]  /*11aa0*/  IMAD.MOV R4, RZ, RZ, -R5 ;  /* 0x000000ffff047224 */ /* 0x000fe400078e0a05 */
[----:B------:R-:W-:-:S04]  /*11ab0*/  IMAD.WIDE.U32 R2, R5, UR4, R2 ;  /* 0x0000000405027c25 */ /* 0x000fc8000f8e0002 */
[----:B0-----:R-:W-:Y:S01]  /*11ac0*/  IMAD R7, R0, R4, R7 ;  /* 0x0000000400077224 */ /* 0x001fe200078e0207 */
[----:B------:R-:W-:-:S05]  /*11ad0*/  SHF.R.S32.HI R4, RZ, 0x1f, R5 ;  /* 0x0000001fff047819 */ /* 0x000fca0000011405 */
        /* <DEDUP_REMOVED lines=9> */
[C---:B------:R-:W-:Y:S01]  /*11b70*/  LEA R6, P0, R2.reuse, UR4, 0x1 ;  /* 0x0000000402067c11 */ /* 0x040fe2000f8008ff */
[----:B------:R-:W-:Y:S01]  /*11b80*/  IMAD.IADD R3, R3, 0x1, R5 ;  /* 0x0000000103037824 */ /* 0x000fe200078e0205 */
[----:B------:R-:W-:Y:S02]  /*11b90*/  ULDC UR4, c[0x0][0x2b8] ;  /* 0x0000ae0000047ab9 */ /* 0x000fe40000000800 */
[----:B------:R-:W-:Y:S02]  /*11ba0*/  ISETP.GE.AND P3, PT, R23, UR4, PT ;  /* 0x0000000417007c0c */ /* 0x000fe4000bf66270 */
[----:B------:R-:W-:Y:S01]  /*11bb0*/  LEA.HI.X R8, R2, UR5, R3, 0x1, P0 ;  /* 0x0000000502087c11 */ /* 0x000fe200080f0c03 */
[----:B------:R-:W-:Y:S01]  /*11bc0*/  UMOV UR5, 0xffffffff ;  /* 0xffffffff00057882 */ /* 0x000fe20000000000 */
[----:B------:R-:W-:-:S02]  /*11bd0*/  ISETP.GE.AND P2, PT, R34, UR4, PT ;  /* 0x0000000422007c0c */ /* 0x000fc4000bf46270 */
[----:B------:R-:W-:Y:S01]  /*11be0*/  ISETP.GE.AND P0, PT, R33, UR4, PT ;  /* 0x0000000421007c0c */ /* 0x000fe2000bf06270 */
[----:B------:R-:W-:-:S12]  /*11bf0*/  BRA.DIV UR5, `(.L_x_1079) ;  /* 0x0000002e05347947 */ /* 0x000fd8000b800000 */
[----:B------:R-:W-:Y:S01]  /*11c00*/  SHFL.IDX PT, R3, R8, RZ, 0x181f ;  /* 0x00181fff08037589 */ /* 0x000fe200000e0000 */
[----:B------:R-:W-:Y:S01]  /*11c10*/  ULDC UR4, c[0x0][0x288] ;  /* 0x0000a20000047ab9 */ /* 0x000fe20000000800 */
[----:B------:R-:W-:Y:S02]  /*11c20*/  VIADD R7, R27, UR42 ;  /* 0x0000002a1b077c36 */ /* 0x000fe40008000000 */
[----:B------:R-:W0:Y:S01]  /*11c30*/  SHFL.IDX PT, R2, R6, RZ, 0x181f ;  /* 0x00181fff06027589 */ /* 0x000e2200000e0000 */
[----:B------:R-:W-:Y:S02]  /*11c40*/  IMAD R0, R0, UR4, RZ ;  /* 0x0000000400007c24 */ /* 0x000fe4000f8e02ff */
[C---:B------:R-:W-:Y:S01]  /*11c50*/  VIADD R11, R7.reuse, 0x10 ;  /* 0x00000010070b7836 */ /* 0x040fe20000000000 */
        /* <DEDUP_REMOVED lines=61> */
.L_x_1147:
[----:B------:R-:W-:Y:S01]  /*12030*/  VIADD R7, R7, 0x70 ;  /* 0x0000007007077836 */ /* 0x000fe20000000000 */
[----:B------:R-:W-:Y:S01]  /*12040*/  BSSY B0, `(.L_x_1080) ;  /* 0x000000d000007945 */ /* 0x000fe20003800000 */
[----:B-1----:R-:W-:Y:S02]  /*12050*/  IMAD.MOV.U32 R2, RZ, RZ, R14 ;  /* 0x000000ffff027224 */ /* 0x002fe400078e000e */
[----:B--2---:R-:W-:Y:S01]  /*12060*/  IMAD.MOV.U32 R3, RZ, RZ, R4 ;  /* 0x000000ffff037224 */ /* 0x004fe200078e0004 */
[----:B------:R-:W-:-:S13]  /*12070*/  ISETP.GE.AND P1, PT, R7, R0, PT ;  /* 0x000000000700720c */ /* 0x000fda0003f26270 */
        /* <DEDUP_REMOVED lines=9> */
.L_x_1081:
[----:B------:R-:W-:Y:S05]  /*12110*/  BSYNC B0 ;  /* 0x0000000000007941 */ /* 0x000fea0003800000 */
.L_x_1080:
[----:B------:R-:W-:Y:S01]  /*12120*/  NOP ;  /* 0x0000000000007918 */ /* 0x000fe20000000000 */
[----:B------:R-:W-:Y:S01]  /*12130*/  SYNCS.ARRIVE.TRANS64.RED.A0T1 RZ, [UR48+0x30800], RZ ;  /* 0x030800ffffff79a7 */ /* 0x000fe20008200430 */
[----:B------:R-:W-:Y:S01]  /*12140*/  IMAD.MOV.U32 R0, RZ, RZ, 0x1 ;  /* 0x00000001ff007424 */ /* 0x000fe200078e00ff */
[----:B------:R-:W-:Y:S04]  /*12150*/  ARRIVES.LDGSTSBAR.64.TRANSCNT [UR48+0x30800] ;  /* 0x03080000ff0079b0 */ /* 0x000fe80008000ab0 */
[----:B------:R-:W-:Y:S01]  /*12160*/  SHF.L.U32 R0, R0, 0x1f, RZ ;  /* 0x0000001f00007819 */ /* 0x000fe200000006ff */
[----:B------:R-:W-:Y:S01]  /*12170*/  NOP ;  /* 0x0000000000007918 */ /* 0x000fe20000000000 */
[----:B------:R-:W-:Y:S01]  /*12180*/  SYNCS.ARRIVE.TRANS64.A1T0 RZ, [UR48+0x30800], RZ ;  /* 0x030800ffffff79a7 */ /* 0x000fe20008100030 */
[----:B------:R-:W-:Y:S01]  /*12190*/  VIADD R19, R19, 0xfffffffe ;  /* 0xfffffffe13137836 */ /* 0x000fe20000000000 */
[----:B------:R-:W1:Y:S02]  /*121a0*/  SYNCS.PHASECHK.TRANS64.TRYWAIT P0, [UR48+0x30820], R0 ;  /* 0x03082000ff0075a7 */ /* 0x000e640008000170 */
[----:B-1----:R-:W-:Y:S05]  /*121b0*/  @!P0 BRA `(.L_x_1082) ;  /* 0x00000030004c8947 */ /* 0x002fea0003800000 */
.L_x_1148:
[----:B------:R-:W-:Y:S01]  /*121c0*/  ISETP.GE.AND P0, PT, R19, UR51, PT ;  /* 0x0000003313007c0c */ /* 0x000fe2000bf06270 */
[----:B------:R-:W-:Y:S02]  /*121d0*/  IMAD.MOV.U32 R28, RZ, RZ, 0x1 ;  /* 0x00000001ff1c7424 */ /* 0x000fe400078e00ff */
[----:B------:R-:W-:-:S10]  /*121e0*/  IMAD.MOV.U32 R26, RZ, RZ, RZ ;  /* 0x000000ffff1a7224 */ /* 0x000fd400078e00ff */
[----:B------:R-:W-:Y:S05]  /*121f0*/  @!P0 BRA `(.L_x_1083) ;  /* 0x00000010003c8947 */ /* 0x000fea0003800000 */
[----:B0-----:R-:W0:Y:S01]  /*12200*/  S2R R2, SR_TID.X ;  /* 0x0000000000027919 */ /* 0x001e220000002100 */
[----:B------:R-:W-:Y:S01]  /*12210*/  UIADD3 UR4, UR47, 0x1, URZ ;  /* 0x000000012f047890 */ /* 0x000fe2000fffe03f */
[----:B------:R-:W-:Y:S01]  /*12220*/  LOP3.LUT R3, RZ, UR45, RZ, 0x33, !PT ;  /* 0x0000002dff037c12 */ /* 0x000fe2000f8e33ff */
[----:B------:R-:W-:Y:S01]  /*12230*/  BSSY B0, `(.L_x_1083) ;  /* 0x000010b000007945 */ /* 0x000fe20003800000 */
[----:B------:R-:W-:Y:S01]  /*12240*/  LOP3.LUT R5, RZ, UR44, RZ, 0x33, !PT ;  /* 0x0000002cff057c12 */ /* 0x000fe2000f8e33ff */
[----:B------:R-:W-:Y:S01]  /*12250*/  UIMAD UR4, UR4, UR40, URZ ;  /* 0x00000028040472a4 */ /* 0x000fe2000f8e023f */
[----:B------:R-:W-:Y:S02]  /*12260*/  IMAD.MOV.U32 R27, RZ, RZ, 0x1 ;  /* 0x00000001ff1b7424 */ /* 0x000fe400078e00ff */
[----:B------:R-:W-:-:S03]  /*12270*/  IMAD.MOV.U32 R25, RZ, RZ, RZ ;  /* 0x000000ffff197224 */ /* 0x000fc600078e00ff */
[----:B------:R-:W-:Y:S01]  /*12280*/  LOP3.LUT R0, RZ, UR4, RZ, 0x33, !PT ;  /* 0x00000004ff007c12 */ /* 0x000fe2000f8e33ff */
[----:B------:R-:W-:Y:S02]  /*12290*/  ULDC UR4, c[0x0][0x2f4] ;  /* 0x0000bd0000047ab9 */ /* 0x000fe40000000800 */
[----:B------:R-:W-:Y:S02]  /*122a0*/  ISETP.GE.AND P3, PT, R23, UR4, PT ;  /* 0x0000000417007c0c */ /* 0x000fe4000bf66270 */
[----:B------:R-:W-:Y:S02]  /*122b0*/  VIADDMNMX R0, R0, -UR46, R3, !PT ;  /* 0x8000002e00007c46 */ /* 0x000fe4000f800103 */
[----:B------:R-:W-:Y:S02]  /*122c0*/  ISETP.GE.AND P2, PT, R34, UR4, PT ;  /* 0x0000000422007c0c */ /* 0x000fe4000bf46270 */
[----:B------:R-:W-:Y:S02]  /*122d0*/  VIMNMX R0, R0, R5, !PT ;  /* 0x0000000500007248 */ /* 0x000fe40007fe0100 */
[----:B------:R-:W-:-:S02]  /*122e0*/  ISETP.GE.AND P1, PT, R33, UR4, PT ;  /* 0x0000000421007c0c */ /* 0x000fc4000bf26270 */
[----:B------:R-:W-:Y:S02]  /*122f0*/  IADD3 R31, -R0, -0x2, RZ ;  /* 0xfffffffe001f7810 */ /* 0x000fe40007ffe1ff */
[----:B0-----:R-:W-:-:S04]  /*12300*/  LOP3.LUT R2, R2, 0x7f, RZ, 0xc0, !PT ;  /* 0x0000007f02027812 */ /* 0x001fc800078ec0ff */
[----:B------:R-:W-:-:S04]  /*12310*/  SHF.R.U32.HI R2, RZ, 0x3, R2 ;  /* 0x00000003ff027819 */ /* 0x000fc80000011602 */
[----:B------:R-:W-:Y:S02]  /*12320*/  IADD3 R22, R24, R22, R2 ;  /* 0x0000001618167210 */ /* 0x000fe40007ffe002 */
[----:B------:R-:W-:Y:S01]  /*12330*/  IADD3 R3, -R2, UR43, RZ ;  /* 0x0000002b02037c10 */ /* 0x000fe2000fffe1ff */
[----:B------:R-:W-:Y:S02]  /*12340*/  IMAD.SHL.U32 R2, R23, 0x2, RZ ;  /* 0x0000000217027824 */ /* 0x000fe400078e00ff */
[----:B------:R-:W-:Y:S02]  /*12350*/  VIADD R5, R22, 0xfffffee0 ;  /* 0xfffffee016057836 */ /* 0x000fe40000000000 */
[C---:B------:R-:W-:Y:S02]  /*12360*/  IMAD R3, R0.reuse, 0x60, R3 ;  /* 0x0000006000037824 */ /* 0x040fe400078e0203 */
[----:B------:R-:W-:Y:S02]  /*12370*/  IMAD R20, R0, -0x60, R5 ;  /* 0xffffffa000147824 */ /* 0x000fe400078e0205 */
[----:B------:R-:W-:-:S07]  /*12380*/  VIADD R0, R3, 0xc0 ;  /* 0x000000c003007836 */ /* 0x000fce0000000000 */
.L_x_1096:
[----:B------:R-:W2:Y:S01]  /*12390*/  LDL R8, [R1] ;  /* 0x0000000001087983 */ /* 0x000ea20000100800 */
[----:B------:R-:W0:Y:S01]  /*123a0*/  LDC R2, c[0x0][0x430] ;  /* 0x00010c00ff027b82 */ /* 0x000e220000000800 */
[----:B------:R-:W-:Y:S01]  /*123b0*/  ISETP.GT.U32.AND P5, PT, R37, 0x5f, PT ;  /* 0x0000005f2500780c */ /* 0x000fe20003fa4070 */
[----:B------:R-:W-:-:S12]  /*123c0*/  IMAD.MOV.U32 R9, RZ, RZ, R20 ;  /* 0x000000ffff097224 */ /* 0x000fd800078e0014 */
[----:B------:R-:W2:Y:S01]  /*123d0*/  @!P5 LDC.64 R4, c[0x0][0x428] ;  /* 0x00010a00ff04db82 */ /* 0x000ea20000000a00 */
[----:B0-----:R-:W-:-:S13]  /*123e0*/  ISETP.NE.AND P0, PT, R2, 0x1, PT ;  /* 0x000000010200780c */ /* 0x001fda0003f05270 */
[----:B------:R-:W0:Y:S08]  /*123f0*/  @P0 LDC R3, c[0x0][0x434] ;  /* 0x00010d00ff030b82 */ /* 0x000e300000000800 */
[----:B------:R-:W1:Y:S01]  /*12400*/  @P0 LDC R7, c[0x0][0x438] ;  /* 0x00010e00ff070b82 */ /* 0x000e620000000800 */
[----:B0-----:R-:W-:-:S05]  /*12410*/  @P0 IMAD.HI.U32 R2, R20, R3, RZ ;  /* 0x0000000314020227 */ /* 0x001fca00078e00ff */
[----:B-1----:R-:W-:Y:S02]  /*12420*/  @P0 SHF.R.U32.HI R9, RZ, R7, R2 ;  /* 0x00000007ff090219 */ /* 0x002fe40000011602 */
[----:B------:R-:W0:Y:S02]  /*12430*/  @!P5 LDC.64 R6, c[0x0][0x418] ;  /* 0x00010600ff06db82 */ /* 0x000e240000000a00 */
[----:B------:R-:W-:Y:S01]  /*12440*/  @!P5 SHF.R.S32.HI R3, RZ, 0x1f, R9 ;  /* 0x0000001fff03d819 */ /* 0x000fe20000011409 */
[----:B--2---:R-:W-:-:S04]  /*12450*/  @!P5 IMAD R2, R8, R4, RZ ;  /* 0x000000040802d224 */ /* 0x004fc800078e02ff */
[----:B------:R-:W-:Y:S02]  /*12460*/  @!P5 IMAD R5, R36, R5, R2 ;  /* 0x000000052405d224 */ /* 0x000fe400078e0202 */
[----:B------:R-:W-:-:S04]  /*12470*/  @!P5 IMAD.MOV.U32 R2, RZ, RZ, R9 ;  /* 0x000000ffff02d224 */ /* 0x000fc800078e0009 */
[----:B------:R-:W-:-:S04]  /*12480*/  @!P5 IMAD.WIDE.U32 R2, R36, R4, R2 ;  /* 0x000000042402d225 */ /* 0x000fc800078e0002 */
[----:B------:R-:W-:Y:S01]  /*12490*/  @!P5 IMAD.IADD R3, R5, 0x1, R3 ;  /* 0x000000010503d824 */ /* 0x000fe200078e0203 */
[----:B0-----:R-:W-:Y:S01]  /*124a0*/  @!P5 LEA R6, P0, R2, R6, 0x2 ;  /* 0x000000060206d211 */ /* 0x001fe200078010ff */
[----:B------:R-:W-:-:S03]  /*124b0*/  IMAD.MOV.U32 R4, RZ, RZ, RZ ;  /* 0x000000ffff047224 */ /* 0x000fc600078e00ff */
        /* <DEDUP_REMOVED lines=10> */
.L_x_1084:
[----:B------:R-:W-:Y:S01]  /*12560*/  LEA R19, R26, UR48, 0x3 ;  /* 0x000000301a137c11 */ /* 0x000fe2000f8e18ff */
[----:B------:R-:W-:Y:S01]  /*12570*/  BSSY B1, `(.L_x_1085) ;  /* 0x0000004000017945 */ /* 0x000fe20003800000 */
[----:B------:R-:W-:-:S04]  /*12580*/  SHF.L.U32 R2, R28, 0x1f, RZ ;  /* 0x0000001f1c027819 */ /* 0x000fc800000006ff */
[----:B------:R-:W0:Y:S02]  /*12590*/  SYNCS.PHASECHK.TRANS64.TRYWAIT P0, [R19+URZ+0x30840], R2 ;  /* 0x03084002130075a7 */ /* 0x000e24000800017f */
[----:B0-----:R-:W-:Y:S05]  /*125a0*/  @!P0 BRA `(.L_x_1086) ;  /* 0x0000002c00688947 */ /* 0x001fea0003800000 */
.L_x_1149:
[----:B------:R-:W-:Y:S05]  /*125b0*/  BSYNC B1 ;  /* 0x0000000000017941 */ /* 0x000fea0003800000 */
.L_x_1085:
        /* <DEDUP_REMOVED lines=26> */
[----:B------:R-:W-:Y:S01]  /*12760*/  VIADD R3, R3, UR4 ;  /* 0x0000000403037c36 */ /* 0x000fe20008000000 */
[----:B------:R-:W-:-:S04]  /*12770*/  UMOV UR4, 0xffffffff ;  /* 0xffffffff00047882 */ /* 0x000fc80000000000 */
[----:B------:R-:W-:Y:S01]  /*12780*/  LEA.HI.X R24, R2, UR7, R3, 0x1, P0 ;  /* 0x0000000702187c11 */ /* 0x000fe200080f0c03 */
[----:B------:R-:W-:Y:S06]  /*12790*/  BRA.DIV UR4, `(.L_x_1087) ;  /* 0x0000002e04007947 */ /* 0x000fec000b800000 */
        /* <DEDUP_REMOVED lines=8> */
[----:B------:R-:W0:Y:S02]  /*12820*/  SHFL.IDX PT, R14, R21, 0x1, 0x181f ;  /* 0x00381f00150e7f89 */ /* 0x000e2400000e0000 */
[----:B-1----:R-:W-:-:S05]  /*12830*/  IMAD.X R3, RZ, RZ, R3, P0 ;  /* 0x000000ffff037224 */ /* 0x002fca00000e0603 */
        /* <DEDUP_REMOVED lines=15> */
[----:B------:R-:W0:Y:S03]  /*12930*/  SHFL.IDX PT, R2, R21, 0x4, 0x181f ;  /* 0x00981f0015027f89 */ /* 0x000e2600000e0000 */
[----:B-1----:R-:W-:Y:S01]  /*12940*/  IMAD.X R7, RZ, RZ, R3, P0 ;  /* 0x000000ffff077224 */ /* 0x002fe200000e0603 */
[----:B------:R2:W-:Y:S04]  /*12950*/  LDGSTS.E.BYPASS.LTC128B.128 [R22+0x1f400], desc[UR36][R10.64], !P6 ;  /* 0x1f4000000a167fae */ /* 0x0005e8000f101d64 */
[----:B------:R-:W1:Y:S04]  /*12960*/  SHFL.IDX PT, R3, R24, 0x4, 0x181f ;  /* 0x00981f0018037f89 */ /* 0x000e6800000e0000 */
[----:B------:R2:W-:Y:S04]  /*12970*/  LDGSTS.E.BYPASS.LTC128B.128 [R22+0x22400], desc[UR36][R10.64+0x80], !P5 ;  /* 0x224000800a167fae */ /* 0x0005e8000e901d64 */
[----:B------:R2:W-:Y:S04]  /*12980*/  LDGSTS.E.BYPASS.LTC128B.128 [R22+0x25400], desc[UR36][R10.64+0x100], !P4 ;  /* 0x254001000a167fae */ /* 0x0005e8000e101d64 */
[----:B------:R2:W-:Y:S01]  /*12990*/  LDGSTS.E.BYPASS.LTC128B.128 [R22+0x1fc00], desc[UR36][R6.64], !P6 ;  /* 0x1fc0000006167fae */ /* 0x0005e2000f101d64 */
[----:B0-----:R-:W-:-:S03]  /*129a0*/  IADD3 R2, P0, R2, R12, RZ ;  /* 0x0000000c02027210 */ /* 0x001fc60007f1e0ff */
[----:B------:R2:W-:Y:S04]  /*129b0*/  LDGSTS.E.BYPASS.LTC128B.128 [R22+0x22c00], desc[UR36][R6.64+0x80], !P5 ;  /* 0x22c0008006167fae */ /* 0x0005e8000e901d64 */
[----:B------:R2:W-:Y:S01]  /*129c0*/  LDGSTS.E.BYPASS.LTC128B.128 [R22+0x25c00], desc[UR36][R6.64+0x100], !P4 ;  /* 0x25c0010006167fae */ /* 0x0005e2000e101d64 */
[----:B-1----:R-:W-:-:S03]  /*129d0*/  IMAD.X R3, RZ, RZ, R3, P0 ;  /* 0x000000ffff037224 */ /* 0x002fc600000e0603 */
[----:B------:R-:W0:Y:S04]  /*129e0*/  SHFL.IDX PT, R24, R24, 0x5, 0x181f ;  /* 0x00b81f0018187f89 */ /* 0x000e2800000e0000 */
[----:B------:R2:W-:Y:S04]  /*129f0*/  LDGSTS.E.BYPASS.LTC128B.128 [R22+0x20400], desc[UR36][R2.64], !P6 ;  /* 0x2040000002167fae */ /* 0x0005e8000f101d64 */
[----:B------:R2:W-:Y:S04]  /*12a00*/  LDGSTS.E.BYPASS.LTC128B.128 [R22+0x23400], desc[UR36][R2.64+0x80], !P5 ;  /* 0x2340008002167fae */ /* 0x0005e8000e901d64 */
[----:B------:R2:W-:Y:S02]  /*12a10*/  LDGSTS.E.BYPASS.LTC128B.128 [R22+0x26400], desc[UR36][R2.64+0x100], !P4 ;  /* 0x2640010002167fae */ /* 0x0005e4000e101d64 */
.L_x_1163:
[----:B--2---:R-:W-:Y:S01]  /*12a20*/  IMAD.SHL.U32 R2, R23, 0x2, RZ ;  /* 0x0000000217027824 */ /* 0x004fe200078e00ff */
[----:B------:R-:W-:-:S04]  /*12a30*/  LOP3.LUT P6, RZ, R16, 0x4, RZ, 0xc0, !PT ;  /* 0x0000000410ff7812 */ /* 0x000fc800078cc0ff */
[----:B------:R-:W-:-:S05]  /*12a40*/  IADD3 R2, P0, R14, R2, RZ ;  /* 0x000000020e027210 */ /* 0x000fca0007f1e0ff */
[----:B0-----:R-:W-:Y:S01]  /*12a50*/  IMAD.X R3, RZ, RZ, R24, P0 ;  /* 0x000000ffff037224 */ /* 0x001fe200000e0618 */
[----:B------:R-:W-:-:S04]  /*12a60*/  PLOP3.LUT P0, PT, PT, PT, PT, 0x80, 0x0 ;  /* 0x000000000000781c */ /* 0x000fc80003f0f070 */
[----:B------:R-:W-:Y:S01]  /*12a70*/  @!PT LDS RZ, [RZ] ;  /* 0x00000000fffff984 */ /* 0x000fe20000000800 */
[----:B------:R-:W-:Y:S01]  /*12a80*/  @!PT LDS RZ, [RZ] ;  /* 0x00000000fffff984 */ /* 0x000fe20000000800 */
[----:B------:R-:W-:Y:S01]  /*12a90*/  @!PT LDS RZ, [RZ] ;  /* 0x00000000fffff984 */ /* 0x000fe20000000800 */
[----:B------:R0:W-:Y:S04]  /*12aa0*/  LDGSTS.E.BYPASS.LTC128B.128 [R22+0x20c00], desc[UR36][R2.64], !P6 ;  /* 0x20c0000002167fae */ /* 0x0001e8000f101d64 */
[----:B------:R0:W-:Y:S04]  /*12ab0*/  LDGSTS.E.BYPASS.LTC128B.128 [R22+0x23c00], desc[UR36][R2.64+0x80], !P5 ;  /* 0x23c0008002167fae */ /* 0x0001e8000e901d64 */
[----:B------:R0:W-:Y:S01]  /*12ac0*/  LDGSTS.E.BYPASS.LTC128B.128 [R22+0x26c00], desc[UR36][R2.64+0x100], !P4 ;  /* 0x26c0010002167fae */ /* 0x0001e2000e101d64 */
[----:B------:R-:W-:Y:S01]  /*12ad0*/  NOP ;  /* 0x0000000000007918 */ /* 0x000fe20000000000 */
.L_x_1088:
        /* <DEDUP_REMOVED lines=10> */
.L_x_1089:
[----:B------:R1:W-:Y:S01]  /*12b80*/  SYNCS.ARRIVE.TRANS64.A1T0 RZ, [R19+URZ+0x30830], RZ ;  /* 0x030830ff13ff79a7 */ /* 0x0003e2000810003f */
[----:B------:R-:W-:Y:S05]  /*12b90*/  @!P5 BRA `(.L_x_1090) ;  /* 0x000000000004d947 */ /* 0x000fea0003800000 */
[----:B------:R-:W-:Y:S01]  /*12ba0*/  BPT.TRAP 0x1 ;  /* 0x000000040000795c */ /* 0x000fe20000300000 */
.L_x_1090:
[----:B0-----:R-:W-:Y:S01]  /*12bb0*/  SHF.L.U32 R3, R27, 0x1f, RZ ;  /* 0x0000001f1b037819 */ /* 0x001fe200000006ff */
[----:B------:R-:W-:Y:S01]  /*12bc0*/  BSSY B1, `(.L_x_1091) ;  /* 0x0000004000017945 */ /* 0x000fe20003800000 */
[----:B------:R-:W-:-:S04]  /*12bd0*/  LEA R6, R25, UR48, 0x3 ;  /* 0x0000003019067c11 */ /* 0x000fc8000f8e18ff */
[----:B------:R-:W0:Y:S02]  /*12be0*/  SYNCS.PHASECHK.TRANS64.TRYWAIT P0, [R6+URZ+0x30860], R3 ;  /* 0x03086003060075a7 */ /* 0x000e24000800017f */
[----:B0-----:R-:W-:Y:S05]  /*12bf0*/  @!P0 BRA `(.L_x_1092) ;  /* 0x0000002c00b88947 */ /* 0x001fea0003800000 */
.L_x_1164:
[----:B------:R-:W-:Y:S05]  /*12c00*/  BSYNC B1 ;  /* 0x0000000000017941 */ /* 0x000fea0003800000 */
.L_x_1091:
        /* <DEDUP_REMOVED lines=18> */
[----:B------:R-:W0:Y:S03]  /*12d30*/  SHFL.IDX PT, R14, R17, 0x2, 0x181f ;  /* 0x00581f00110e7f89 */ /* 0x000e2600000e0000 */
[----:B------:R-:W-:Y:S01]  /*12d40*/  IMAD.X R3, RZ, RZ, R8, P0 ;  /* 0x000000ffff037224 */ /* 0x000fe200000e0608 */
        /* <DEDUP_REMOVED lines=28> */
[----:B------:R0:W3:Y:S03]  /*12f10*/  SHFL.IDX PT, R14, R17, 0x5, 0x181f ;  /* 0x00b81f00110e7f89 */ /* 0x0000e600000e0000 */
[----:B--2---:R-:W-:Y:S01]  /*12f20*/  IMAD.X R3, RZ, RZ, R8, P0 ;  /* 0x000000ffff037224 */ /* 0x004fe200000e0608 */
[----:B------:R-:W-:Y:S01]  /*12f30*/  ISETP.LT.OR P0, PT, R0, 0x41, P3 ;  /* 0x000000410000780c */ /* 0x000fe20001f01670 */
[----:B------:R0:W2:-:S12]  /*12f40*/  SHFL.IDX PT, R8, R18, 0x5, 0x181f ;  /* 0x00b81f0012087f89 */ /* 0x00009800000e0000 */
[----:B------:R0:W-:Y:S01]  /*12f50*/  LDGSTS.E.BYPASS.LTC128B.128 [R7+0x2400], desc[UR36][R2.64], !P0 ;  /* 0x0240000002077fae */ /* 0x0001e2000c101d64 */
[----:B------:R-:W-:-:S13]  /*12f60*/  ISETP.LT.OR P0, PT, R0, 0x41, P2 ;  /* 0x000000410000780c */ /* 0x000fda0001701670 */
[----:B------:R0:W-:Y:S01]  /*12f70*/  LDGSTS.E.BYPASS.LTC128B.128 [R7+0x5400], desc[UR36][R2.64+0x80], !P0 ;  /* 0x0540008002077fae */ /* 0x0001e2000c101d64 */
[----:B------:R-:W-:-:S13]  /*12f80*/  ISETP.LT.OR P0, PT, R0, 0x41, P1 ;  /* 0x000000410000780c */ /* 0x000fda0000f01670 */
[----:B--23--:R0:W-:Y:S02]  /*12f90*/  LDGSTS.E.BYPASS.LTC128B.128 [R7+0x8400], desc[UR36][R2.64+0x100], !P0 ;  /* 0x0840010002077fae */ /* 0x00c1e4000c101d64 */
.L_x_1178:
        /* <DEDUP_REMOVED lines=21> */
[----:B------:R-:W-:-:S04]  /*130f0*/  IMAD R5, R4, UR5, R5 ;  /* 0x0000000504057c24 */ /* 0x000fc8000f8e0205 */
[----:B-1----:R-:W-:-:S07]  /*13100*/  IMAD.IADD R19, R3, 0x1, R5 ;  /* 0x0000000103137824 */ /* 0x002fce00078e0205 */
.L_x_1094:
        /* <DEDUP_REMOVED lines=10> */
.L_x_1095:
[----:B------:R-:W-:Y:S01]  /*131b0*/  R2UR UR4, R35 ;  /* 0x00000000230472ca */ /* 0x000fe200000e0000 */
[----:B------:R-:W-:Y:S01]  /*131c0*/  ULDC.64 UR6, c[0x0][0x330] ;  /* 0x0000cc0000067ab9 */ /* 0x000fe20000000a00 */
[----:B------:R-:W-:Y:S01]  /*131d0*/  IMAD.MOV.U32 R18, RZ, RZ, R2 ;  /* 0x000000ffff127224 */ /* 0x000fe200078e0002 */
[----:B------:R0:W-:Y:S01]  /*131e0*/  SYNCS.ARRIVE.TRANS64.A1T0 RZ, [R6+URZ+0x30850], RZ ;  /* 0x030850ff06ff79a7 */ /* 0x0001e2000810003f */
[----:B------:R-:W-:Y:S02]  /*131f0*/  IMAD.U32 R3, RZ, RZ, UR6 ;  /* 0x00000006ff037e24 */ /* 0x000fe4000f8e00ff */
[----:B------:R-:W-:Y:S02]  /*13200*/  VIADD R31, R31, 0xffffffff ;  /* 0xffffffff1f1f7836 */ /* 0x000fe40000000000 */
[----:B------:R-:W-:-:S04]  /*13210*/  IMAD.WIDE.U32 R18, R3, UR41, R18 ;  /* 0x0000002903127c25 */ /* 0x000fc8000f8e0012 */
[----:B------:R-:W-:Y:S01]  /*13220*/  VIADD R0, R0, 0x60 ;  /* 0x0000006000007836 */ /* 0x000fe20000000000 */
[----:B------:R-:W-:Y:S01]  /*13230*/  UIMAD UR4, UR4, UR6, URZ ;  /* 0x00000006040472a4 */ /* 0x000fe2000f8e023f */
[----:B------:R-:W-:Y:S02]  /*13240*/  VIADD R20, R20, 0xffffffa0 ;  /* 0xffffffa014147836 */ /* 0x000fe40000000000 */
[----:B------:R-:W-:Y:S01]  /*13250*/  IMAD.MOV.U32 R25, RZ, RZ, R26 ;  /* 0x000000ffff197224 */ /* 0x000fe200078e001a */
[----:B------:R-:W-:Y:S01]  /*13260*/  UIMAD UR4, UR41, UR7, UR4 ;  /* 0x00000007290472a4 */ /* 0x000fe2000f8e0204 */
[----:B------:R-:W-:Y:S02]  /*13270*/  IMAD.MOV.U32 R27, RZ, RZ, R28 ;  /* 0x000000ffff1b7224 */ /* 0x000fe400078e001c */
[----:B------:R-:W-:Y:S02]  /*13280*/  ULDC.64 UR6, c[0x0][0x318] ;  /* 0x0000c60000067ab9 */ /* 0x000fe40000000a00 */
[----:B------:R-:W-:Y:S01]  /*13290*/  LEA R17, P0, R18, UR6, 0x1 ;  /* 0x0000000612117c11 */ /* 0x000fe2000f8008ff */
[----:B------:R-:W-:-:S05]  /*132a0*/  VIADD R3, R19, UR4 ;  /* 0x0000000413037c36 */ /* 0x000fca0008000000 */
[----:B------:R-:W-:Y:S02]  /*132b0*/  LEA.HI.X R18, R18, UR7, R3, 0x1, P0 ;  /* 0x0000000712127c11 */ /* 0x000fe400080f0c03 */
[----:B------:R-:W-:-:S13]  /*132c0*/  ISETP.GT.AND P0, PT, R31, UR51, PT ;  /* 0x000000331f007c0c */ /* 0x000fda000bf04270 */
[----:B0-----:R-:W-:Y:S05]  /*132d0*/  @P0 BRA `(.L_x_1096) ;  /* 0xfffffff0002c0947 */ /* 0x001fea000383ffff */
[----:B------:R-:W-:Y:S05]  /*132e0*/  BSYNC B0 ;  /* 0x0000000000007941 */ /* 0x000fea0003800000 */
.L_x_1083:
[----:B------:R-:W-:-:S13]  /*132f0*/  LOP3.LUT P0, RZ, R16, 0x10, RZ, 0xc0, !PT ;  /* 0x0000001010ff7812 */ /* 0x000fda000780c0ff */
[----:B------:R-:W-:Y:S05]  /*13300*/  @!P0 BRA `(.L_x_1097) ;  /* 0x0000000000048947 */ /* 0x000fea0003800000 */
[----:B------:R-:W-:Y:S01]  /*13310*/  BPT.TRAP 0x1 ;  /* 0x000000040000795c */ /* 0x000fe20000300000 */
.L_x_1097:
[----:B0-----:R-:W-:Y:S01]  /*13320*/  LEA R0, R26, UR48, 0x3 ;  /* 0x000000301a007c11 */ /* 0x001fe2000f8e18ff */
[----:B------:R-:W0:Y:S01]  /*13330*/  S2R R6, SR_TID.X ;  /* 0x0000000000067919 */ /* 0x000e220000002100 */
[----:B------:R-:W-:Y:S01]  /*13340*/  SHF.L.U32 R3, R28, 0x1f, RZ ;  /* 0x0000001f1c037819 */ /* 0x000fe200000006ff */
[----:B------:R-:W-:Y:S01]  /*13350*/  IMAD.MOV.U32 R2, RZ, RZ, -0x60 ;  /* 0xffffffa0ff027424 */ /* 0x000fe200078e00ff */
[----:B------:R-:W-:Y:S01]  /*13360*/  BSSY B0, `(.L_x_1098) ;  /* 0x0000008000007945 */ /* 0x000fe20003800000 */
[----:B------:R-:W-:Y:S01]  /*13370*/  IMAD R4, R26, 0x4800, R30 ;  /* 0x000048001a047824 */ /* 0x000fe200078e021e */
[----:B------:R-:W1:Y:S01]  /*13380*/  SYNCS.PHASECHK.TRANS64.TRYWAIT P0, [R0+URZ+0x30860], R3 ;  /* 0x03086003000075a7 */ /* 0x000e62000800017f */
[----:B------:R-:W-:Y:S01]  /*13390*/  IMAD R5, R31, R2, UR43 ;  /* 0x0000002b1f057e24 */ /* 0x000fe2000f8e0202 */
[----:B0-----:R-:W-:-:S04]  /*133a0*/  LOP3.LUT R6, R6, 0x7f, RZ, 0xc0, !PT ;  /* 0x0000007f06067812 */ /* 0x001fc800078ec0ff */
[----:B------:R-:W-:-:S05]  /*133b0*/  SHF.R.U32.HI R6, RZ, 0x3, R6 ;  /* 0x00000003ff067819 */ /* 0x000fca0000011606 */
[----:B------:R-:W-:Y:S01]  /*133c0*/  IMAD.IADD R5, R5, 0x1, -R6 ;  /* 0x0000000105057824 */ /* 0x000fe200078e0a06 */
[----:B-1----:R-:W-:Y:S06]  /*133d0*/  @!P0 BRA `(.L_x_1099) ;  /* 0x0000003000008947 */ /* 0x002fec0003800000 */
.L_x_1179:
[----:B------:R-:W-:Y:S05]  /*133e0*/  BSYNC B0 ;  /* 0x0000000000007941 */ /* 0x000fea0003800000 */
.L_x_1098:
        /* <DEDUP_REMOVED lines=8> */
[----:B------:R-:W-:Y:S01]  /*13470*/  SHFL.IDX PT, R6, R18, 0x1, 0x181f ;  /* 0x00381f0012067f89 */ /* 0x000fe200000e0000 */
[----:B------:R-:W-:Y:S02]  /*13480*/  ISETP.GE.AND P0, PT, R33, UR4, PT ;  /* 0x0000000421007c0c */ /* 0x000fe4000bf06270 */
[C---:B------:R-:W-:Y:S01]  /*13490*/  ISETP.LT.OR P3, PT, R5.reuse, 0x1, P2 ;  /* 0x000000010500780c */ /* 0x040fe20001761670 */
[----:B------:R-:W1:Y:S01]  /*134a0*/  SHFL.IDX PT, R14, R17, 0x1, 0x181f ;  /* 0x00381f00110e7f89 */ /* 0x000e6200000e0000 */
[----:B------:R-:W-:-:S02]  /*134b0*/  ISETP.LT.OR P4, PT, R5, 0x1, P1 ;  /* 0x000000010500780c */ /* 0x000fc40000f81670 */
[----:B------:R-:W-:Y:S01]  /*134c0*/  ISETP.LT.OR P5, PT, R5, 0x1, P0 ;  /* 0x000000010500780c */ /* 0x000fe200007a1670 */
[----:B------:R-:W-:Y:S04]  /*134d0*/  SHFL.IDX PT, R7, R18, 0x2, 0x181f ;  /* 0x00581f0012077f89 */ /* 0x000fe800000e0000 */
[----:B------:R-:W2:Y:S01]  /*134e0*/  SHFL.IDX PT, R8, R17, 0x2, 0x181f ;  /* 0x00581f0011087f89 */ /* 0x000ea200000e0000 */
[----:B0-----:R-:W-:-:S05]  /*134f0*/  IMAD.WIDE.U32 R2, R23, 0x2, R2 ;  /* 0x0000000217027825 */ /* 0x001fca00078e0002 */
[----:B------:R-:W-:Y:S01]  /*13500*/  LDGSTS.E.BYPASS.LTC128B.128 [R4+0x400], desc[UR36][R2.64], !P3 ;  /* 0x0040000002047fae */ /* 0x000fe2000d901d64 */
[----:B------:R-:W-:-:S03]  /*13510*/  ISETP.LT.OR P3, PT, R5, 0x11, P2 ;  /* 0x000000110500780c */ /* 0x000fc60001761670 */
[----:B------:R-:W-:Y:S01]  /*13520*/  LDGSTS.E.BYPASS.LTC128B.128 [R4+0x3400], desc[UR36][R2.64+0x80], !P4 ;  /* 0x0340008002047fae */ /* 0x000fe2000e101d64 */
[----:B------:R-:W-:-:S03]  /*13530*/  ISETP.LT.OR P4, PT, R5, 0x11, P1 ;  /* 0x000000110500780c */ /* 0x000fc60000f81670 */
[----:B------:R1:W-:Y:S01]  /*13540*/  LDGSTS.E.BYPASS.LTC128B.128 [R4+0x6400], desc[UR36][R2.64+0x100], !P5 ;  /* 0x0640010002047fae */ /* 0x0003e2000e901d64 */
[----:B------:R-:W-:Y:S01]  /*13550*/  ISETP.LT.OR P5, PT, R5, 0x11, P0 ;  /* 0x000000110500780c */ /* 0x000fe200007a1670 */
[----:B-1----:R-:W-:Y:S02]  /*13560*/  IMAD.MOV.U32 R2, RZ, RZ, R14 ;  /* 0x000000ffff027224 */ /* 0x002fe400078e000e */
[----:B------:R-:W-:Y:S01]  /*13570*/  IMAD.MOV.U32 R3, RZ, RZ, R6 ;  /* 0x000000ffff037224 */ /* 0x000fe200078e0006 */
[----:B------:R-:W0:Y:S01]  /*13580*/  SHFL.IDX PT, R14, R17, 0x3, 0x181f ;  /* 0x00781f00110e7f89 */ /* 0x000e2200000e0000 */
[----:B------:R-:W-:-:S03]  /*13590*/  IMAD.WIDE.U32 R2, R23, 0x2, R2 ;  /* 0x0000000217027825 */ /* 0x000fc600078e0002 */
[----:B------:R-:W1:Y:S04]  /*135a0*/  SHFL.IDX PT, R6, R18, 0x3, 0x181f ;  /* 0x00781f0012067f89 */ /* 0x000e6800000e0000 */
[----:B------:R-:W-:Y:S01]  /*135b0*/  LDGSTS.E.BYPASS.LTC128B.128 [R4+0xc00], desc[UR36][R2.64], !P3 ;  /* 0x00c0000002047fae */ /* 0x000fe2000d901d64 */
[----:B------:R-:W-:-:S03]  /*135c0*/  ISETP.LT.OR P3, PT, R5, 0x21, P2 ;  /* 0x000000210500780c */ /* 0x000fc60001761670 */
[----:B------:R-:W-:Y:S01]  /*135d0*/  LDGSTS.E.BYPASS.LTC128B.128 [R4+0x3c00], desc[UR36][R2.64+0x80], !P4 ;  /* 0x03c0008002047fae */ /* 0x000fe2000e101d64 */
[----:B------:R-:W-:-:S03]  /*135e0*/  ISETP.LT.OR P4, PT, R5, 0x21, P1 ;  /* 0x000000210500780c */ /* 0x000fc60000f81670 */
[----:B------:R2:W-:Y:S01]  /*135f0*/  LDGSTS.E.BYPASS.LTC128B.128 [R4+0x6c00], desc[UR36][R2.64+0x100], !P5 ;  /* 0x06c0010002047fae */ /* 0x0005e2000e901d64 */
[----:B------:R-:W-:Y:S01]  /*13600*/  ISETP.LT.OR P5, PT, R5, 0x21, P0 ;  /* 0x000000210500780c */ /* 0x000fe200007a1670 */
[----:B--2---:R-:W-:Y:S02]  /*13610*/  IMAD.MOV.U32 R2, RZ, RZ, R8 ;  /* 0x000000ffff027224 */ /* 0x004fe400078e0008 */
[----:B------:R-:W-:Y:S01]  /*13620*/  IMAD.MOV.U32 R3, RZ, RZ, R7 ;  /* 0x000000ffff037224 */ /* 0x000fe200078e0007 */
[----:B------:R-:W2:Y:S01]  /*13630*/  SHFL.IDX PT, R8, R17, 0x4, 0x181f ;  /* 0x00981f0011087f89 */ /* 0x000ea200000e0000 */
[----:B------:R-:W-:-:S03]  /*13640*/  IMAD.WIDE.U32 R2, R23, 0x2, R2 ;  /* 0x0000000217027825 */ /* 0x000fc600078e0002 */
[----:B------:R-:W3:Y:S04]  /*13650*/  SHFL.IDX PT, R7, R18, 0x4, 0x181f ;  /* 0x00981f0012077f89 */ /* 0x000ee800000e0000 */
[----:B------:R-:W-:Y:S01]  /*13660*/  LDGSTS.E.BYPASS.LTC128B.128 [R4+0x1400], desc[UR36][R2.64], !P3 ;  /* 0x0140000002047fae */ /* 0x000fe2000d901d64 */
[----:B------:R-:W-:-:S03]  /*13670*/  ISETP.LT.OR P3, PT, R5, 0x31, P2 ;  /* 0x000000310500780c */ /* 0x000fc60001761670 */
[----:B------:R-:W-:Y:S01]  /*13680*/  LDGSTS.E.BYPASS.LTC128B.128 [R4+0x4400], desc[UR36][R2.64+0x80], !P4 ;  /* 0x0440008002047fae */ /* 0x000fe2000e101d64 */
[----:B------:R-:W-:-:S03]  /*13690*/  ISETP.LT.OR P4, PT, R5, 0x31, P1 ;  /* 0x000000310500780c */ /* 0x000fc60000f81670 */
[----:B------:R0:W-:Y:S01]  /*136a0*/  LDGSTS.E.BYPASS.LTC128B.128 [R4+0x7400], desc[UR36][R2.64+0x100], !P5 ;  /* 0x0740010002047fae */ /* 0x0001e2000e901d64 */
[----:B------:R-:W-:-:S03]  /*136b0*/  ISETP.LT.OR P5, PT, R5, 0x31, P0 ;  /* 0x000000310500780c */ /* 0x000fc600007a1670 */
[----:B------:R-:W4:Y:S01]  /*136c0*/  SHFL.IDX PT, R18, R18, 0x5, 0x181f ;  /* 0x00b81f0012127f89 */ /* 0x000f2200000e0000 */
[----:B0-----:R-:W-:Y:S02]  /*136d0*/  IMAD.MOV.U32 R2, RZ, RZ, R14 ;  /* 0x000000ffff027224 */ /* 0x001fe400078e000e */
[----:B-1----:R-:W-:Y:S01]  /*136e0*/  IMAD.MOV.U32 R3, RZ, RZ, R6 ;  /* 0x000000ffff037224 */ /* 0x002fe200078e0006 */
[----:B------:R0:W1:Y:S01]  /*136f0*/  SHFL.IDX PT, R14, R17, 0x5, 0x181f ;  /* 0x00b81f00110e7f89 */ /* 0x00006200000e0000 */
[----:B------:R-:W-:Y:S02]  /*13700*/  IMAD.MOV.U32 R6, RZ, RZ, RZ ;  /* 0x000000ffff067224 */ /* 0x000fe400078e00ff */
[----:B------:R-:W-:-:S05]  /*13710*/  IMAD.WIDE.U32 R2, R23, 0x2, R2 ;  /* 0x0000000217027825 */ /* 0x000fca00078e0002 */
[----:B------:R-:W-:Y:S01]  /*13720*/  LDGSTS.E.BYPASS.LTC128B.128 [R4+0x1c00], desc[UR36][R2.64], !P3 ;  /* 0x01c0000002047fae */ /* 0x000fe2000d901d64 */
[----:B------:R-:W-:-:S03]  /*13730*/  ISETP.LT.OR P3, PT, R5, 0x41, P2 ;  /* 0x000000410500780c */ /* 0x000fc60001761670 */
[----:B------:R-:W-:Y:S01]  /*13740*/  LDGSTS.E.BYPASS.LTC128B.128 [R4+0x4c00], desc[UR36][R2.64+0x80], !P4 ;  /* 0x04c0008002047fae */ /* 0x000fe2000e101d64 */
[----:B------:R-:W-:-:S03]  /*13750*/  ISETP.LT.OR P4, PT, R5, 0x41, P1 ;  /* 0x000000410500780c */ /* 0x000fc60000f81670 */
[----:B------:R2:W-:Y:S01]  /*13760*/  LDGSTS.E.BYPASS.LTC128B.128 [R4+0x7c00], desc[UR36][R2.64+0x100], !P5 ;  /* 0x07c0010002047fae */ /* 0x0005e2000e901d64 */
[----:B------:R-:W-:Y:S01]  /*13770*/  ISETP.LT.OR P5, PT, R5, 0x41, P0 ;  /* 0x000000410500780c */ /* 0x000fe200007a1670 */
[----:B--2---:R-:W-:Y:S02]  /*13780*/  IMAD.MOV.U32 R2, RZ, RZ, R8 ;  /* 0x000000ffff027224 */ /* 0x004fe400078e0008 */
[----:B---3--:R-:W-:Y:S02]  /*13790*/  IMAD.MOV.U32 R3, RZ, RZ, R7 ;  /* 0x000000ffff037224 */ /* 0x008fe400078e0007 */
[----:B------:R-:W-:-:S05]  /*137a0*/  IMAD.WIDE.U32 R2, R23, 0x2, R2 ;  /* 0x0000000217027825 */ /* 0x000fca00078e0002 */
[----:B------:R0:W-:Y:S04]  /*137b0*/  LDGSTS.E.BYPASS.LTC128B.128 [R4+0x2400], desc[UR36][R2.64], !P3 ;  /* 0x0240000002047fae */ /* 0x0001e8000d901d64 */
[----:B------:R0:W-:Y:S04]  /*137c0*/  LDGSTS.E.BYPASS.LTC128B.128 [R4+0x5400], desc[UR36][R2.64+0x80], !P4 ;  /* 0x0540008002047fae */ /* 0x0001e8000e101d64 */
[----:B-1--4-:R0:W-:Y:S02]  /*137d0*/  LDGSTS.E.BYPASS.LTC128B.128 [R4+0x8400], desc[UR36][R2.64+0x100], !P5 ;  /* 0x0840010002047fae */ /* 0x0121e4000e901d64 */
.L_x_1193:
[C---:B------:R-:W-:Y:S01]  /*137e0*/  ISETP.LT.OR P2, PT, R5.reuse, 0x51, P2 ;  /* 0x000000510500780c */ /* 0x040fe20001741670 */
[----:B0-----:R-:W-:Y:S01]  /*137f0*/  IMAD.MOV.U32 R2, RZ, RZ, R14 ;  /* 0x000000ffff027224 */ /* 0x001fe200078e000e */
[C---:B------:R-:W-:Y:S01]  /*13800*/  ISETP.LT.OR P1, PT, R5.reuse, 0x51, P1 ;  /* 0x000000510500780c */ /* 0x040fe20000f21670 */
[----:B------:R-:W-:Y:S01]  /*13810*/  IMAD.MOV.U32 R3, RZ, RZ, R18 ;  /* 0x000000ffff037224 */ /* 0x000fe200078e0012 */
[----:B------:R-:W-:Y:S01]  /*13820*/  ISETP.LT.OR P0, PT, R5, 0x51, P0 ;  /* 0x000000510500780c */ /* 0x000fe20000701670 */
[----:B------:R-:W-:-:S08]  /*13830*/  IMAD.WIDE.U32 R2, R23, 0x2, R2 ;  /* 0x0000000217027825 */ /* 0x000fd000078e0002 */
        /* <DEDUP_REMOVED lines=8> */
.L_x_1101:
        /* <DEDUP_REMOVED lines=10> */
.L_x_1102:
[----:B------:R1:W-:Y:S02]  /*13960*/  SYNCS.ARRIVE.TRANS64.A1T0 RZ, [R0+URZ+0x30850], RZ ;  /* 0x030850ff00ff79a7 */ /* 0x0003e4000810003f */
[----:B-1----:R-:W-:-:S05]  /*13970*/  VIADD R0, R26, 0x1 ;  /* 0x000000011a007836 */ /* 0x002fca0000000000 */
[----:B------:R-:W-:-:S04]  /*13980*/  ISETP.NE.AND P0, PT, R0, 0x2, PT ;  /* 0x000000020000780c */ /* 0x000fc80003f05270 */
[----:B0-----:R-:W-:Y:S02]  /*13990*/  SEL R3, RZ, 0x1, P0 ;  /* 0x00000001ff037807 */ /* 0x001fe40000000000 */
[----:B------:R-:W-:Y:S02]  /*139a0*/  SEL R0, R0, RZ, P0 ;  /* 0x000000ff00007207 */ /* 0x000fe40000000000 */
[----:B------:R-:W-:-:S07]  /*139b0*/  LOP3.LUT R28, R28, R3, RZ, 0x3c, !PT ;  /* 0x000000031c1c7212 */ /* 0x000fce00078e3cff */
.L_x_1062:
[----:B------:R-:W0:Y:S01]  /*139c0*/  S2R R3, SR_CgaCtaId ;  /* 0x0000000000037919 */ /* 0x000e220000008800 */
[----:B------:R-:W-:Y:S02]  /*139d0*/  MOV R2, 0x400 ;  /* 0x0000040000027802 */ /* 0x000fe40000000f00 */
[----:B------:R-:W-:Y:S02]  /*139e0*/  SHF.L.U32 R6, R6, 0x1f, RZ ;  /* 0x0000001f06067819 */ /* 0x000fe400000006ff */
[----:B0-----:R-:W-:-:S04]  /*139f0*/  LEA R7, R3, R2, 0x18 ;  /* 0x0000000203077211 */ /* 0x001fc800078ec0ff */
[----:B------:R-:W0:Y:S02]  /*13a00*/  SYNCS.PHASECHK.TRANS64.TRYWAIT P0, [R7+URZ+0x30820], R6 ;  /* 0x03082006070075a7 */ /* 0x000e24000800017f */
[----:B0-----:R-:W-:Y:S05]  /*13a10*/  @!P0 BRA `(.L_x_1103) ;  /* 0x0000003000a08947 */ /* 0x001fea0003800000 */
.L_x_1194:
[----:B------:R-:W-:-:S03]  /*13a20*/  UMOV UR4, 0xffffffff ;  /* 0xffffffff00047882 */ /* 0x000fc60000000000 */
[----:B------:R-:W-:Y:S05]  /*13a30*/  BRA.DIV UR4, `(.L_x_1104) ;  /* 0x0000003204ac7947 */ /* 0x000fea000b800000 */
[----:B------:R-:W1:Y:S02]  /*13a40*/  S2R R2, SR_TID.X ;  /* 0x0000000000027919 */ /* 0x000e640000002100 */
[----:B-1----:R-:W-:-:S04]  /*13a50*/  SHF.R.U32.HI R2, RZ, 0x5, R2 ;  /* 0x00000005ff027819 */ /* 0x002fc80000011602 */
[----:B------:R-:W-:-:S05]  /*13a60*/  LOP3.LUT R2, R2, 0x3, RZ, 0xc0, !PT ;  /* 0x0000000302027812 */ /* 0x000fca00078ec0ff */
[----:B------:R1:W2:Y:S02]  /*13a70*/  SHFL.IDX PT, R14, R2, RZ, 0x1f ;  /* 0x00001fff020e7589 */ /* 0x0002a400000e0000 */
.L_x_1197:
[----:B--2---:R-:W-:-:S13]  /*13a80*/  ISETP.NE.AND P0, PT, R14, RZ, PT ;  /* 0x000000ff0e00720c */ /* 0x004fda0003f05270 */
[----:B------:R-:W-:Y:S05]  /*13a90*/  @P0 BRA `(.L_x_970) ;  /* 0x0000000000900947 */ /* 0x000fea0003800000 */
[----:B------:R-:W-:-:S03]  /*13aa0*/  UMOV UR4, 0xffffffff ;  /* 0xffffffff00047882 */ /* 0x000fc60000000000 */
[----:B------:R-:W-:Y:S05]  /*13ab0*/  BRA.DIV UR4, `(.L_x_1105) ;  /* 0x0000003204c07947 */ /* 0x000fea000b800000 */
[----:B------:R-:W-:-:S13]  /*13ac0*/  ELECT P6, URZ, PT ;  /* 0x00000000003f782f */ /* 0x000fda00038c0000 */
.L_x_1200:
        /* <DEDUP_REMOVED lines=8> */
.L_x_1106:
[----:B------:R-:W-:Y:S01]  /*13b50*/  IMAD R5, R0, 0x8, R7 ;  /* 0x0000000800057824 */ /* 0x000fe200078e0207 */
[----:B------:R-:W-:Y:S01]  /*13b60*/  SHF.L.U32 R2, R28, 0x1f, RZ ;  /* 0x0000001f1c027819 */ /* 0x000fe200000006ff */
[----:B------:R-:W-:-:S03]  /*13b70*/  VIADD R0, R0, 0x1 ;  /* 0x0000000100007836 */ /* 0x000fc60000000000 */
[----:B------:R-:W1:Y:S02]  /*13b80*/  SYNCS.PHASECHK.TRANS64.TRYWAIT P1, [R5+URZ+0x30840], R2 ;  /* 0x03084002050075a7 */ /* 0x000e64000802017f */
[----:B------:R-:W-:-:S04]  /*13b90*/  ISETP.NE.AND P2, PT, R0, 0x2, PT ;  /* 0x000000020000780c */ /* 0x000fc80003f45270 */
[----:B------:R-:W-:Y:S01]  /*13ba0*/  SEL R3, RZ, 0x1, P2 ;  /* 0x00000001ff037807 */ /* 0x000fe20001000000 */
[----:B-1----:R-:W-:Y:S08]  /*13bb0*/  @!P1 BRA `(.L_x_1107) ;  /* 0x0000003000a09947 */ /* 0x002ff00003800000 */
.L_x_1201:
[----:B------:R-:W-:Y:S02]  /*13bc0*/  SEL R0, R0, RZ, P2 ;  /* 0x000000ff00007207 */ /* 0x000fe40001000000 */
[----:B------:R-:W-:Y:S01]  /*13bd0*/  LOP3.LUT R3, R28, R3, RZ, 0x3c, !PT ;  /* 0x000000031c037212 */ /* 0x000fe200078e3cff */
[----:B------:R-:W-:Y:S06]  /*13be0*/  @!P0 BRA `(.L_x_1108) ;  /* 0x0000000000048947 */ /* 0x000fec0003800000 */
[----:B------:R-:W-:Y:S01]  /*13bf0*/  BPT.TRAP 0x1 ;  /* 0x000000040000795c */ /* 0x000fe20000300000 */
.L_x_1108:
[----:B0-----:R-:W-:Y:S01]  /*13c00*/  IMAD R7, R0, 0x8, R7 ;  /* 0x0000000800077824 */ /* 0x001fe200078e0207 */
[----:B------:R-:W-:-:S04]  /*13c10*/  SHF.L.U32 R0, R3, 0x1f, RZ ;  /* 0x0000001f03007819 */ /* 0x000fc800000006ff */
[----:B------:R-:W0:Y:S02]  /*13c20*/  SYNCS.PHASECHK.TRANS64.TRYWAIT P1, [R7+URZ+0x30840], R0 ;  /* 0x03084000070075a7 */ /* 0x000e24000802017f */
[----:B0-----:R-:W-:Y:S05]  /*13c30*/  @!P1 BRA `(.L_x_1109) ;  /* 0x0000003000949947 */ /* 0x001fea0003800000 */
.L_x_1202:
[----:B------:R-:W-:Y:S05]  /*13c40*/  @!P0 BRA `(.L_x_1110) ;  /* 0x0000000000048947 */ /* 0x000fea0003800000 */
[----:B------:R-:W-:Y:S01]  /*13c50*/  BPT.TRAP 0x1 ;  /* 0x000000040000795c */ /* 0x000fe20000300000 */
.L_x_1110:
[----:B------:R-:W2:Y:S02]  /*13c60*/  SYNCS.PHASECHK.TRANS64.TRYWAIT P1, [R5+URZ+0x30860], R2 ;  /* 0x03086002050075a7 */ /* 0x000ea4000802017f */
[----:B--2---:R-:W-:Y:S05]  /*13c70*/  @!P1 BRA `(.L_x_1111) ;  /* 0x0000003000989947 */ /* 0x004fea0003800000 */
.L_x_1203:
[----:B------:R-:W-:Y:S05]  /*13c80*/  @!P0 BRA `(.L_x_1112) ;  /* 0x0000000000048947 */ /* 0x000fea0003800000 */
[----:B------:R-:W-:Y:S01]  /*13c90*/  BPT.TRAP 0x1 ;  /* 0x000000040000795c */ /* 0x000fe20000300000 */
.L_x_1112:
[----:B---3--:R3:W4:Y:S02]  /*13ca0*/  SYNCS.PHASECHK.TRANS64.TRYWAIT P0, [R7+URZ+0x30860], R0 ;  /* 0x03086000070075a7 */ /* 0x008724000800017f */
[----:B----4-:R-:W-:Y:S05]  /*13cb0*/  @!P0 NANOSLEEP.SYNCS 0x989680 ;  /* 0x009896800000895d */ /* 0x010fea0003900000 */
[----:B------:R-:W4:Y:S02]  /*13cc0*/  @!P0 SYNCS.PHASECHK.TRANS64 P0, [R7+URZ+0x30860], R0 ;  /* 0x03086000070085a7 */ /* 0x000f24000800007f */
[----:B----4-:R-:W-:Y:S05]  /*13cd0*/  @!P0 BRA `(.L_x_1112) ;  /* 0xfffffffc00f08947 */ /* 0x010fea000383ffff */
.L_x_970:
[----:B------:R-:W-:Y:S05]  /*13ce0*/  BSYNC B6 ;  /* 0x0000000000067941 */ /* 0x000fea0003800000 */
.L_x_967:
[----:B------:R-:W-:Y:S05]  /*13cf0*/  EXIT ;  /* 0x000000000000794d */ /* 0x000fea0003800000 */
.L_x_980:
[----:B0-----:R-:W-:-:S04]  /*13d00*/  IMAD.U32 R3, RZ, RZ, UR38 ;  /* 0x00000026ff037e24 */ /* 0x001fc8000f8e00ff */
[----:B------:R0:W1:Y:S03]  /*13d10*/  SYNCS.PHASECHK.TRANS64.TRYWAIT P0, [R3+URZ+0x30800], R0 ;  /* 0x03080000030075a7 */ /* 0x000066000800017f */
[----:B-1----:R-:W-:Y:S05]  /*13d20*/  @!P0 NANOSLEEP.SYNCS 0x989680 ;  /* 0x009896800000895d */ /* 0x002fea0003900000 */
[----:B------:R-:W1:Y:S02]  /*13d30*/  @!P0 SYNCS.PHASECHK.TRANS64 P0, [R3+URZ+0x30800], R0 ;  /* 0x03080000030085a7 */ /* 0x000e64000800007f */
[----:B-1----:R-:W-:Y:S05]  /*13d40*/  @!P0 BRA `(.L_x_980) ;  /* 0xfffffffc00ec8947 */ /* 0x002fea000383ffff */
[----:B------:R-:W-:Y:S05]  /*13d50*/  BRA `(.L_x_1113) ;  /* 0xfffffed800c47947 */ /* 0x000fea000383ffff */
.L_x_984:
[----:B0-----:R-:W-:-:S04]  /*13d60*/  IMAD.U32 R3, RZ, RZ, UR38 ;  /* 0x00000026ff037e24 */ /* 0x001fc8000f8e00ff */
[----:B------:R0:W2:Y:S03]  /*13d70*/  SYNCS.PHASECHK.TRANS64.TRYWAIT P1, [R3+URZ+0x30830], R0 ;  /* 0x03083000030075a7 */ /* 0x0000a6000802017f */
[----:B--2---:R-:W-:Y:S05]  /*13d80*/  @!P1 NANOSLEEP.SYNCS 0x989680 ;  /* 0x009896800000995d */ /* 0x004fea0003900000 */
[----:B------:R-:W2:Y:S02]  /*13d90*/  @!P1 SYNCS.PHASECHK.TRANS64 P1, [R3+URZ+0x30830], R0 ;  /* 0x03083000030095a7 */ /* 0x000ea4000802007f */
[----:B--2---:R-:W-:Y:S05]  /*13da0*/  @!P1 BRA `(.L_x_984) ;  /* 0xfffffffc00ec9947 */ /* 0x004fea000383ffff */
[----:B------:R-:W-:Y:S05]  /*13db0*/  BRA `(.L_x_983) ;  /* 0xfffffed800e87947 */ /* 0x000fea000383ffff */
.L_x_1001:
[----:B-1----:R-:W-:-:S04]  /*13dc0*/  IMAD.U32 R5, RZ, RZ, UR39 ;  /* 0x00000027ff057e24 */ /* 0x002fc8000f8e00ff */
[----:B------:R1:W2:Y:S03]  /*13dd0*/  SYNCS.PHASECHK.TRANS64.TRYWAIT P1, [R5+URZ+0x30830], R0 ;  /* 0x03083000050075a7 */ /* 0x0002a6000802017f */
[----:B--2---:R-:W-:Y:S05]  /*13de0*/  @!P1 NANOSLEEP.SYNCS 0x989680 ;  /* 0x009896800000995d */ /* 0x004fea0003900000 */
[----:B------:R-:W2:Y:S02]  /*13df0*/  @!P1 SYNCS.PHASECHK.TRANS64 P1, [R5+URZ+0x30830], R0 ;  /* 0x03083000050095a7 */ /* 0x000ea4000802007f */
[----:B--2---:R-:W-:Y:S05]  /*13e00*/  @!P1 BRA `(.L_x_1001) ;  /* 0xfffffffc00ec9947 */ /* 0x004fea000383ffff */
[----:B------:R-:W-:Y:S05]  /*13e10*/  BRA `(.L_x_1000) ;  /* 0xffffff0800dc7947 */ /* 0x000fea000383ffff */
.L_x_1005:
[----:B-1----:R-:W-:-:S04]  /*13e20*/  IMAD.U32 R3, RZ, RZ, UR14 ;  /* 0x0000000eff037e24 */ /* 0x002fc8000f8e00ff */
[----:B------:R1:W2:Y:S03]  /*13e30*/  SYNCS.PHASECHK.TRANS64.TRYWAIT P1, [R3+URZ+0x30850], R0 ;  /* 0x03085000030075a7 */ /* 0x0002a6000802017f */
[----:B--2---:R-:W-:Y:S05]  /*13e40*/  @!P1 NANOSLEEP.SYNCS 0x989680 ;  /* 0x009896800000995d */ /* 0x004fea0003900000 */
[----:B------:R-:W2:Y:S02]  /*13e50*/  @!P1 SYNCS.PHASECHK.TRANS64 P1, [R3+URZ+0x30850], R0 ;  /* 0x03085000030095a7 */ /* 0x000ea4000802007f */
[----:B--2---:R-:W-:Y:S05]  /*13e60*/  @!P1 BRA `(.L_x_1005) ;  /* 0xfffffffc00ec9947 */ /* 0x004fea000383ffff */
[----:B------:R-:W-:Y:S05]  /*13e70*/  BRA `(.L_x_1004) ;  /* 0xffffff14006c7947 */ /* 0x000fea000383ffff */
.L_x_1024:
[----:B-1----:R-:W-:-:S04]  /*13e80*/  IMAD.U32 R5, RZ, RZ, UR5 ;  /* 0x00000005ff057e24 */ /* 0x002fc8000f8e00ff */
[----:B------:R1:W2:Y:S03]  /*13e90*/  SYNCS.PHASECHK.TRANS64.TRYWAIT P1, [R5+URZ+0x30830], R0 ;  /* 0x03083000050075a7 */ /* 0x0002a6000802017f */
[----:B--2---:R-:W-:Y:S05]  /*13ea0*/  @!P1 NANOSLEEP.SYNCS 0x989680 ;  /* 0x009896800000995d */ /* 0x004fea0003900000 */
[----:B------:R-:W2:Y:S02]  /*13eb0*/  @!P1 SYNCS.PHASECHK.TRANS64 P1, [R5+URZ+0x30830], R0 ;  /* 0x03083000050095a7 */ /* 0x000ea4000802007f */
[----:B--2---:R-:W-:Y:S05]  /*13ec0*/  @!P1 BRA `(.L_x_1024) ;  /* 0xfffffffc00ec9947 */ /* 0x004fea000383ffff */
[----:B------:R-:W-:Y:S05]  /*13ed0*/  BRA `(.L_x_1023) ;  /* 0xffffff3c00d07947 */ /* 0x000fea000383ffff */
.L_x_1028:
[----:B-1----:R-:W-:-:S04]  /*13ee0*/  IMAD.U32 R3, RZ, RZ, UR5 ;  /* 0x00000005ff037e24 */ /* 0x002fc8000f8e00ff */
[----:B------:R1:W2:Y:S03]  /*13ef0*/  SYNCS.PHASECHK.TRANS64.TRYWAIT P1, [R3+URZ+0x30850], R0 ;  /* 0x03085000030075a7 */ /* 0x0002a6000802017f */
[----:B--2---:R-:W-:Y:S05]  /*13f00*/  @!P1 NANOSLEEP.SYNCS 0x989680 ;  /* 0x009896800000995d */ /* 0x004fea0003900000 */
[----:B------:R-:W2:Y:S02]  /*13f10*/  @!P1 SYNCS.PHASECHK.TRANS64 P1, [R3+URZ+0x30850], R0 ;  /* 0x03085000030095a7 */ /* 0x000ea4000802007f */
[----:B--2---:R-:W-:Y:S05]  /*13f20*/  @!P1 BRA `(.L_x_1028) ;  /* 0xfffffffc00ec9947 */ /* 0x004fea000383ffff */
[----:B------:R-:W-:Y:S05]  /*13f30*/  BRA `(.L_x_1027) ;  /* 0xffffff4800607947 */ /* 0x000fea000383ffff */
.L_x_1036:
[----:B-1----:R-:W-:-:S04]  /*13f40*/  IMAD.U32 R5, RZ, RZ, UR39 ;  /* 0x00000027ff057e24 */ /* 0x002fc8000f8e00ff */
[----:B------:R1:W2:Y:S03]  /*13f50*/  SYNCS.PHASECHK.TRANS64.TRYWAIT P1, [R5+URZ+0x30830], R0 ;  /* 0x03083000050075a7 */ /* 0x0002a6000802017f */
[----:B--2---:R-:W-:Y:S05]  /*13f60*/  @!P1 NANOSLEEP.SYNCS 0x989680 ;  /* 0x009896800000995d */ /* 0x004fea0003900000 */
[----:B------:R-:W2:Y:S02]  /*13f70*/  @!P1 SYNCS.PHASECHK.TRANS64 P1, [R5+URZ+0x30830], R0 ;  /* 0x03083000050095a7 */ /* 0x000ea4000802007f */
[----:B--2---:R-:W-:Y:S05]  /*13f80*/  @!P1 BRA `(.L_x_1036) ;  /* 0xfffffffc00ec9947 */ /* 0x004fea000383ffff */
[----:B------:R-:W-:Y:S05]  /*13f90*/  BRA `(.L_x_1035) ;  /* 0xffffff5c00287947 */ /* 0x000fea000383ffff */
.L_x_1040:
[----:B-1----:R-:W-:-:S04]  /*13fa0*/  IMAD.U32 R3, RZ, RZ, UR5 ;  /* 0x00000005ff037e24 */ /* 0x002fc8000f8e00ff */
[----:B------:R1:W2:Y:S03]  /*13fb0*/  SYNCS.PHASECHK.TRANS64.TRYWAIT P1, [R3+URZ+0x30850], R0 ;  /* 0x03085000030075a7 */ /* 0x0002a6000802017f */
[----:B--2---:R-:W-:Y:S05]  /*13fc0*/  @!P1 NANOSLEEP.SYNCS 0x989680 ;  /* 0x009896800000995d */ /* 0x004fea0003900000 */
[----:B------:R-:W2:Y:S02]  /*13fd0*/  @!P1 SYNCS.PHASECHK.TRANS64 P1, [R3+URZ+0x30850], R0 ;  /* 0x03085000030095a7 */ /* 0x000ea4000802007f */
[----:B--2---:R-:W-:Y:S05]  /*13fe0*/  @!P1 BRA `(.L_x_1040) ;  /* 0xfffffffc00ec9947 */ /* 0x004fea000383ffff */
[----:B------:R-:W-:Y:S05]  /*13ff0*/  BRA `(.L_x_1039) ;  /* 0xffffff6400b87947 */ /* 0x000fea000383ffff */
.L_x_1055:
[----:B-1----:R-:W-:-:S04]  /*14000*/  IMAD.U32 R3, RZ, RZ, UR5 ;  /* 0x00000005ff037e24 */ /* 0x002fc8000f8e00ff */
[----:B------:R1:W2:Y:S03]  /*14010*/  SYNCS.PHASECHK.TRANS64.TRYWAIT P1, [R3+URZ+0x30850], R2 ;  /* 0x03085002030075a7 */ /* 0x0002a6000802017f */
[----:B--2---:R-:W-:Y:S05]  /*14020*/  @!P1 NANOSLEEP.SYNCS 0x989680 ;  /* 0x009896800000995d */ /* 0x004fea0003900000 */
[----:B------:R-:W2:Y:S02]  /*14030*/  @!P1 SYNCS.PHASECHK.TRANS64 P1, [R3+URZ+0x30850], R2 ;  /* 0x03085002030095a7 */ /* 0x000ea4000802007f */
[----:B--2---:R-:W-:Y:S05]  /*14040*/  @!P1 BRA `(.L_x_1055) ;  /* 0xfffffffc00ec9947 */ /* 0x004fea000383ffff */
[----:B------:R-:W-:Y:S05]  /*14050*/  BRA `(.L_x_1054) ;  /* 0xffffff9000c07947 */ /* 0x000fea000383ffff */
.L_x_1073:
[----:B------:R-:W-:Y:S02]  /*14060*/  IMAD.MOV.U32 R13, RZ, RZ, R18 ;  /* 0x000000ffff0d7224 */ /* 0x000fe400078e0012 */
[----:B------:R-:W-:Y:S02]  /*14070*/  IMAD.MOV.U32 R12, RZ, RZ, RZ ;  /* 0x000000ffff0c7224 */ /* 0x000fe400078e00ff */
[----:B------:R-:W-:Y:S02]  /*14080*/  IMAD.MOV.U32 R11, RZ, RZ, 0x1f ;  /* 0x0000001fff0b7424 */ /* 0x000fe400078e00ff */
[----:B------:R-:W-:-:S07]  /*14090*/  IMAD.MOV.U32 R15, RZ, RZ, -0x1 ;  /* 0xffffffffff0f7424 */ /* 0x000fce00078e00ff */
[----:B-----5:R-:W-:Y:S05]  /*140a0*/  WARPSYNC.COLLECTIVE R15, `(.L_x_1114) ;  /* 0x000000000f087348 */ /* 0x020fea0003c00000 */
[----:B------:R0:W1:Y:S02]  /*140b0*/  SHFL.IDX P6, R14, R13, R12, R11 ;  /* 0x0000000c0d0e7389 */ /* 0x00006400000c000b */
[----:B01---5:R-:W-:Y:S01]  /*140c0*/  ENDCOLLECTIVE ;  /* 0x000000000000791b */ /* 0x023fe20003800000 */
.L_x_1114:
[----:B------:R-:W-:Y:S05]  /*140d0*/  BRA `(.L_x_1115) ;  /* 0xffffffcc00707947 */ /* 0x000fea000383ffff */
.L_x_1075:
[----:B0-----:R-:W-:-:S04]  /*140e0*/  IMAD.U32 R3, RZ, RZ, UR48 ;  /* 0x00000030ff037e24 */ /* 0x001fc8000f8e00ff */
[----:B------:R0:W1:Y:S03]  /*140f0*/  SYNCS.PHASECHK.TRANS64.TRYWAIT P0, [R3+URZ+0x30840], R2 ;  /* 0x03084002030075a7 */ /* 0x000066000800017f */
[----:B-1----:R-:W-:Y:S05]  /*14100*/  @!P0 NANOSLEEP.SYNCS 0x989680 ;  /* 0x009896800000895d */ /* 0x002fea0003900000 */
[----:B------:R-:W1:Y:S02]  /*14110*/  @!P0 SYNCS.PHASECHK.TRANS64 P0, [R3+URZ+0x30840], R2 ;  /* 0x03084002030085a7 */ /* 0x000e64000800007f */
[----:B-1----:R-:W-:Y:S05]  /*14120*/  @!P0 BRA `(.L_x_1075) ;  /* 0xfffffffc00ec8947 */ /* 0x002fea000383ffff */
[----:B------:R-:W-:Y:S05]  /*14130*/  BRA `(.L_x_1116) ;  /* 0xffffffd000007947 */ /* 0x000fea000383ffff */
.L_x_1076:
        /* <DEDUP_REMOVED lines=8> */
.L_x_1118:
[----:B------:R-:W-:Y:S05]  /*141c0*/  BSYNC B0 ;  /* 0x0000000000007941 */ /* 0x000fea0003800000 */
.L_x_1117:
[----:B------:R-:W-:Y:S01]  /*141d0*/  IMAD.MOV.U32 R13, RZ, RZ, R0 ;  /* 0x000000ffff0d7224 */ /* 0x000fe200078e0000 */
[----:B------:R-:W-:Y:S01]  /*141e0*/  @P0 LEA R9, R30, UR48, 0x1 ;  /* 0x000000301e090c11 */ /* 0x000fe2000f8e08ff */
[----:B------:R-:W-:Y:S02]  /*141f0*/  IMAD.MOV.U32 R12, RZ, RZ, RZ ;  /* 0x000000ffff0c7224 */ /* 0x000fe400078e00ff */
[----:B------:R-:W-:Y:S02]  /*14200*/  IMAD.MOV.U32 R11, RZ, RZ, 0x181f ;  /* 0x0000181fff0b7424 */ /* 0x000fe400078e00ff */
[----:B------:R-:W-:Y:S02]  /*14210*/  IMAD.MOV.U32 R15, RZ, RZ, -0x1 ;  /* 0xffffffffff0f7424 */ /* 0x000fe400078e00ff */
[----:B------:R-:W-:-:S07]  /*14220*/  IMAD.MOV.U32 R3, RZ, RZ, R14 ;  /* 0x000000ffff037224 */ /* 0x000fce00078e000e */
[----:B------:R-:W-:Y:S05]  /*14230*/  WARPSYNC.COLLECTIVE R15, `(.L_x_1119) ;  /* 0x000000000f087348 */ /* 0x000fea0003c00000 */
[----:B------:R0:W1:Y:S02]  /*14240*/  SHFL.IDX P6, R14, R13, R12, R11 ;  /* 0x0000000c0d0e7389 */ /* 0x00006400000c000b */
[----:B01----:R-:W-:Y:S01]  /*14250*/  ENDCOLLECTIVE ;  /* 0x000000000000791b */ /* 0x003fe20003800000 */
.L_x_1119:
[----:B------:R-:W-:Y:S02]  /*14260*/  IMAD.MOV.U32 R13, RZ, RZ, R7 ;  /* 0x000000ffff0d7224 */ /* 0x000fe400078e0007 */
[----:B------:R-:W-:Y:S02]  /*14270*/  IMAD.MOV.U32 R12, RZ, RZ, 0x1 ;  /* 0x00000001ff0c7424 */ /* 0x000fe400078e00ff */
[----:B------:R-:W-:-:S07]  /*14280*/  IMAD.MOV.U32 R2, RZ, RZ, R14 ;  /* 0x000000ffff027224 */ /* 0x000fce00078e000e */
[----:B------:R-:W-:Y:S05]  /*14290*/  WARPSYNC.COLLECTIVE R15, `(.L_x_1120) ;  /* 0x000000000f087348 */ /* 0x000fea0003c00000 */
[----:B------:R0:W1:Y:S02]  /*142a0*/  SHFL.IDX P6, R14, R13, R12, R11 ;  /* 0x0000000c0d0e7389 */ /* 0x00006400000c000b */
[----:B01----:R-:W-:Y:S01]  /*142b0*/  ENDCOLLECTIVE ;  /* 0x000000000000791b */ /* 0x003fe20003800000 */
.L_x_1120:
        /* <DEDUP_REMOVED lines=13> */
.L_x_1121:
[----:B------:R-:W-:Y:S01]  /*14390*/  @P0 LEA R21, R30, UR48, 0x1 ;  /* 0x000000301e150c11 */ /* 0x000fe2000f8e08ff */
[----:B------:R-:W-:Y:S02]  /*143a0*/  IMAD.MOV.U32 R13, RZ, RZ, R7 ;  /* 0x000000ffff0d7224 */ /* 0x000fe400078e0007 */
[----:B------:R-:W-:Y:S02]  /*143b0*/  IMAD.MOV.U32 R12, RZ, RZ, 0x2 ;  /* 0x00000002ff0c7424 */ /* 0x000fe400078e00ff */
[----:B------:R-:W-:-:S07]  /*143c0*/  IMAD.MOV.U32 R4, RZ, RZ, R14 ;  /* 0x000000ffff047224 */ /* 0x000fce00078e000e */
[----:B------:R-:W-:Y:S05]  /*143d0*/  WARPSYNC.COLLECTIVE R15, `(.L_x_1122) ;  /* 0x000000000f087348 */ /* 0x000fea0003c00000 */
[----:B------:R0:W1:Y:S02]  /*143e0*/  SHFL.IDX P6, R14, R13, R12, R11 ;  /* 0x0000000c0d0e7389 */ /* 0x00006400000c000b */
[----:B01----:R-:W-:Y:S01]  /*143f0*/  ENDCOLLECTIVE ;  /* 0x000000000000791b */ /* 0x003fe20003800000 */
.L_x_1122:
        /* <DEDUP_REMOVED lines=13> */
.L_x_1123:
[----:B------:R-:W-:Y:S01]  /*144d0*/  IMAD.MOV.U32 R3, RZ, RZ, R8 ;  /* 0x000000ffff037224 */ /* 0x000fe200078e0008 */
[----:B------:R-:W-:Y:S01]  /*144e0*/  @P0 LEA R25, R30, UR48, 0x1 ;  /* 0x000000301e190c11 */ /* 0x000fe2000f8e08ff */
[----:B------:R-:W-:Y:S02]  /*144f0*/  IMAD.MOV.U32 R13, RZ, RZ, R7 ;  /* 0x000000ffff0d7224 */ /* 0x000fe400078e0007 */
[----:B------:R-:W-:Y:S02]  /*14500*/  IMAD.MOV.U32 R12, RZ, RZ, 0x3 ;  /* 0x00000003ff0c7424 */ /* 0x000fe400078e00ff */
[----:B------:R-:W-:-:S07]  /*14510*/  IMAD.MOV.U32 R2, RZ, RZ, R14 ;  /* 0x000000ffff027224 */ /* 0x000fce00078e000e */
[----:B------:R-:W-:Y:S05]  /*14520*/  WARPSYNC.COLLECTIVE R15, `(.L_x_1124) ;  /* 0x000000000f087348 */ /* 0x000fea0003c00000 */
[----:B------:R0:W1:Y:S02]  /*14530*/  SHFL.IDX P6, R14, R13, R12, R11 ;  /* 0x0000000c0d0e7389 */ /* 0x00006400000c000b */
[----:B01----:R-:W-:Y:S01]  /*14540*/  ENDCOLLECTIVE ;  /* 0x000000000000791b */ /* 0x003fe20003800000 */
.L_x_1124:
        /* <DEDUP_REMOVED lines=13> */
.L_x_1125:
        /* <DEDUP_REMOVED lines=8> */
.L_x_1126:
[----:B------:R-:W-:-:S04]  /*146a0*/  IMAD.MOV.U32 R4, RZ, RZ, R10 ;  /* 0x000000ffff047224 */ /* 0x000fc800078e000a */
        /* <DEDUP_REMOVED lines=13> */
.L_x_1127:
        /* <DEDUP_REMOVED lines=8> */
.L_x_1128:
        /* <DEDUP_REMOVED lines=12> */
.L_x_1129:
[----:B------:R-:W-:Y:S05]  /*148c0*/  BRA `(.L_x_1130) ;  /* 0xffffffcc00647947 */ /* 0x000fea000383ffff */
.L_x_1079:
[----:B------:R-:W-:Y:S02]  /*148d0*/  IMAD.MOV.U32 R13, RZ, RZ, R8 ;  /* 0x000000ffff0d7224 */ /* 0x000fe400078e0008 */
[----:B------:R-:W-:Y:S02]  /*148e0*/  IMAD.MOV.U32 R12, RZ, RZ, RZ ;  /* 0x000000ffff0c7224 */ /* 0x000fe400078e00ff */
[----:B------:R-:W-:Y:S02]  /*148f0*/  IMAD.MOV.U32 R11, RZ, RZ, 0x181f ;  /* 0x0000181fff0b7424 */ /* 0x000fe400078e00ff */
[----:B------:R-:W-:Y:S02]  /*14900*/  IMAD.MOV.U32 R15, RZ, RZ, -0x1 ;  /* 0xffffffffff0f7424 */ /* 0x000fe400078e00ff */
[----:B------:R-:W-:-:S07]  /*14910*/  VIADD R7, R27, UR42 ;  /* 0x0000002a1b077c36 */ /* 0x000fce0008000000 */
[----:B------:R-:W-:Y:S05]  /*14920*/  WARPSYNC.COLLECTIVE R15, `(.L_x_1131) ;  /* 0x000000000f087348 */ /* 0x000fea0003c00000 */
[----:B------:R0:W1:Y:S02]  /*14930*/  SHFL.IDX P6, R14, R13, R12, R11 ;  /* 0x0000000c0d0e7389 */ /* 0x00006400000c000b */
[----:B01----:R-:W-:Y:S01]  /*14940*/  ENDCOLLECTIVE ;  /* 0x000000000000791b */ /* 0x003fe20003800000 */
.L_x_1131:
[----:B------:R-:W-:Y:S02]  /*14950*/  VIADD R5, R7, 0x10 ;  /* 0x0000001007057836 */ /* 0x000fe40000000000 */
[----:B------:R-:W-:Y:S02]  /*14960*/  IMAD.MOV.U32 R13, RZ, RZ, R6 ;  /* 0x000000ffff0d7224 */ /* 0x000fe400078e0006 */
[----:B------:R-:W-:-:S07]  /*14970*/  IMAD.MOV.U32 R3, RZ, RZ, R14 ;  /* 0x000000ffff037224 */ /* 0x000fce00078e000e */
[----:B------:R-:W-:Y:S05]  /*14980*/  WARPSYNC.COLLECTIVE R15, `(.L_x_1132) ;  /* 0x000000000f087348 */ /* 0x000fea0003c00000 */
[----:B------:R0:W1:Y:S02]  /*14990*/  SHFL.IDX P6, R14, R13, R12, R11 ;  /* 0x0000000c0d0e7389 */ /* 0x00006400000c000b */
[----:B01----:R-:W-:Y:S01]  /*149a0*/  ENDCOLLECTIVE ;  /* 0x000000000000791b */ /* 0x003fe20003800000 */
.L_x_1132:
[----:B------:R-:W-:Y:S02]  /*149b0*/  ULDC UR4, c[0x0][0x288] ;  /* 0x0000a20000047ab9 */ /* 0x000fe40000000800 */
[----:B------:R-:W-:-:S05]  /*149c0*/  IMAD R0, R0, UR4, RZ ;  /* 0x0000000400007c24 */ /* 0x000fca000f8e02ff */
[----:B------:R-:W-:Y:S01]  /*149d0*/  ISETP.GE.AND P1, PT, R7, R0, PT ;  /* 0x000000000700720c */ /* 0x000fe20003f26270 */
[----:B------:R-:W-:Y:S02]  /*149e0*/  IMAD.MOV.U32 R13, RZ, RZ, R8 ;  /* 0x000000ffff0d7224 */ /* 0x000fe400078e0008 */
[----:B------:R-:W-:-:S10]  /*149f0*/  IMAD.MOV.U32 R12, RZ, RZ, 0x1 ;  /* 0x00000001ff0c7424 */ /* 0x000fd400078e00ff */
[----:B------:R-:W-:Y:S01]  /*14a00*/  @!P1 LEA R9, R30, UR48, 0x1 ;  /* 0x000000301e099c11 */ /* 0x000fe2000f8e08ff */
[----:B------:R-:W-:-:S07]  /*14a10*/  IMAD.MOV.U32 R2, RZ, RZ, R14 ;  /* 0x000000ffff027224 */ /* 0x000fce00078e000e */
[----:B------:R-:W-:Y:S05]  /*14a20*/  WARPSYNC.COLLECTIVE R15, `(.L_x_1133) ;  /* 0x000000000f087348 */ /* 0x000fea0003c00000 */
[----:B------:R0:W1:Y:S02]  /*14a30*/  SHFL.IDX P6, R14, R13, R12, R11 ;  /* 0x0000000c0d0e7389 */ /* 0x00006400000c000b */
[----:B01----:R-:W-:Y:S01]  /*14a40*/  ENDCOLLECTIVE ;  /* 0x000000000000791b */ /* 0x003fe20003800000 */
.L_x_1133:
        /* <DEDUP_REMOVED lines=8> */
[----:B------:R-:W-:Y:S01]  /*14ad0*/  ISETP.GE.AND P1, PT, R5, R0, PT ;  /* 0x000000000500720c */ /* 0x000fe20003f26270 */
[----:B------:R-:W-:-:S12]  /*14ae0*/  IMAD.MOV.U32 R5, RZ, RZ, R14 ;  /* 0x000000ffff057224 */ /* 0x000fd800078e000e */
[----:B0-----:R-:W-:Y:S05]  /*14af0*/  WARPSYNC.COLLECTIVE R15, `(.L_x_1134) ;  /* 0x000000000f087348 */ /* 0x001fea0003c00000 */
[----:B------:R1:W2:Y:S02]  /*14b00*/  SHFL.IDX P6, R14, R13, R12, R11 ;  /* 0x0000000c0d0e7389 */ /* 0x0002a400000c000b */
[----:B012---:R-:W-:Y:S01]  /*14b10*/  ENDCOLLECTIVE ;  /* 0x000000000000791b */ /* 0x007fe20003800000 */
.L_x_1134:
[----:B------:R-:W-:Y:S01]  /*14b20*/  VIADD R3, R7, 0x20 ;  /* 0x0000002007037836 */ /* 0x000fe20000000000 */
[----:B------:R-:W-:Y:S01]  /*14b30*/  @!P1 LEA R21, R30, UR48, 0x1 ;  /* 0x000000301e159c11 */ /* 0x000fe2000f8e08ff */
[----:B------:R-:W-:Y:S02]  /*14b40*/  IMAD.MOV.U32 R13, RZ, RZ, R8 ;  /* 0x000000ffff0d7224 */ /* 0x000fe400078e0008 */
[----:B------:R-:W-:Y:S02]  /*14b50*/  IMAD.MOV.U32 R12, RZ, RZ, 0x2 ;  /* 0x00000002ff0c7424 */ /* 0x000fe400078e00ff */
[----:B------:R-:W-:-:S07]  /*14b60*/  IMAD.MOV.U32 R4, RZ, RZ, R14 ;  /* 0x000000ffff047224 */ /* 0x000fce00078e000e */
[----:B------:R-:W-:Y:S05]  /*14b70*/  WARPSYNC.COLLECTIVE R15, `(.L_x_1135) ;  /* 0x000000000f087348 */ /* 0x000fea0003c00000 */
[----:B------:R0:W1:Y:S02]  /*14b80*/  SHFL.IDX P6, R14, R13, R12, R11 ;  /* 0x0000000c0d0e7389 */ /* 0x00006400000c000b */
[----:B01----:R-:W-:Y:S01]  /*14b90*/  ENDCOLLECTIVE ;  /* 0x000000000000791b */ /* 0x003fe20003800000 */
.L_x_1135:
        /* <DEDUP_REMOVED lines=13> */
.L_x_1136:
        /* <DEDUP_REMOVED lines=8> */
.L_x_1137:
        /* <DEDUP_REMOVED lines=13> */
.L_x_1138:
        /* <DEDUP_REMOVED lines=8> */
.L_x_1139:
        /* <DEDUP_REMOVED lines=13> */
.L_x_1140:
        /* <DEDUP_REMOVED lines=8> */
.L_x_1141:
        /* <DEDUP_REMOVED lines=13> */
.L_x_1142:
        /* <DEDUP_REMOVED lines=8> */
.L_x_1143:
        /* <DEDUP_REMOVED lines=13> */
.L_x_1144:
[----:B------:R-:W-:Y:S01]  /*151b0*/  @!P1 LEA R9, R30, UR48, 0x1 ;  /* 0x000000301e099c11 */ /* 0x000fe2000f8e08ff */
[----:B------:R-:W-:Y:S02]  /*151c0*/  IMAD.MOV.U32 R13, RZ, RZ, R8 ;  /* 0x000000ffff0d7224 */ /* 0x000fe400078e0008 */
[----:B------:R-:W-:Y:S02]  /*151d0*/  IMAD.MOV.U32 R12, RZ, RZ, 0x7 ;  /* 0x00000007ff0c7424 */ /* 0x000fe400078e00ff */
[----:B------:R-:W-:-:S07]  /*151e0*/  IMAD.MOV.U32 R2, RZ, RZ, R14 ;  /* 0x000000ffff027224 */ /* 0x000fce00078e000e */
[----:B------:R-:W-:Y:S05]  /*151f0*/  WARPSYNC.COLLECTIVE R15, `(.L_x_1145) ;  /* 0x000000000f087348 */ /* 0x000fea0003c00000 */
[----:B------:R0:W1:Y:S02]  /*15200*/  SHFL.IDX P6, R14, R13, R12, R11 ;  /* 0x0000000c0d0e7389 */ /* 0x00006400000c000b */
[----:B01----:R-:W-:Y:S01]  /*15210*/  ENDCOLLECTIVE ;  /* 0x000000000000791b */ /* 0x003fe20003800000 */
.L_x_1145:
        /* <DEDUP_REMOVED lines=12> */
.L_x_1146:
[----:B------:R-:W-:Y:S05]  /*152e0*/  BRA `(.L_x_1147) ;  /* 0xffffffcc00507947 */ /* 0x000fea000383ffff */
.L_x_1082:
[----:B0-----:R-:W-:-:S04]  /*152f0*/  IMAD.U32 R3, RZ, RZ, UR48 ;  /* 0x00000030ff037e24 */ /* 0x001fc8000f8e00ff */
[----:B------:R0:W1:Y:S03]  /*15300*/  SYNCS.PHASECHK.TRANS64.TRYWAIT P0, [R3+URZ+0x30820], R0 ;  /* 0x03082000030075a7 */ /* 0x000066000800017f */
[----:B-1----:R-:W-:Y:S05]  /*15310*/  @!P0 NANOSLEEP.SYNCS 0x989680 ;  /* 0x009896800000895d */ /* 0x002fea0003900000 */
[----:B------:R-:W1:Y:S02]  /*15320*/  @!P0 SYNCS.PHASECHK.TRANS64 P0, [R3+URZ+0x30820], R0 ;  /* 0x03082000030085a7 */ /* 0x000e64000800007f */
[----:B-1----:R-:W-:Y:S05]  /*15330*/  @!P0 BRA `(.L_x_1082) ;  /* 0xfffffffc00ec8947 */ /* 0x002fea000383ffff */
[----:B------:R-:W-:Y:S05]  /*15340*/  BRA `(.L_x_1148) ;  /* 0xffffffcc009c7947 */ /* 0x000fea000383ffff */
.L_x_1086:
[----:B0-----:R0:W1:Y:S02]  /*15350*/  SYNCS.PHASECHK.TRANS64.TRYWAIT P0, [R19+URZ+0x30840], R2 ;  /* 0x03084002130075a7 */ /* 0x001064000800017f */
[----:B-1----:R-:W-:Y:S05]  /*15360*/  @!P0 NANOSLEEP.SYNCS 0x989680 ;  /* 0x009896800000895d */ /* 0x002fea0003900000 */
[----:B------:R-:W1:Y:S02]  /*15370*/  @!P0 SYNCS.PHASECHK.TRANS64 P0, [R19+URZ+0x30840], R2 ;  /* 0x03084002130085a7 */ /* 0x000e64000800007f */
[----:B-1----:R-:W-:Y:S05]  /*15380*/  @!P0 BRA `(.L_x_1086) ;  /* 0xfffffffc00f08947 */ /* 0x002fea000383ffff */
[----:B------:R-:W-:Y:S05]  /*15390*/  BRA `(.L_x_1149) ;  /* 0xffffffd000847947 */ /* 0x000fea000383ffff */
.L_x_1087:
        /* <DEDUP_REMOVED lines=8> */
.L_x_1151:
[----:B------:R-:W-:Y:S05]  /*15420*/  BSYNC B1 ;  /* 0x0000000000017941 */ /* 0x000fea0003800000 */
.L_x_1150:
[----:B------:R-:W-:Y:S01]  /*15430*/  IMAD.MOV.U32 R13, RZ, RZ, R21 ;  /* 0x000000ffff0d7224 */ /* 0x000fe200078e0015 */
[----:B------:R-:W-:Y:S01]  /*15440*/  P2R R6, PR, RZ, 0x2 ;  /* 0x00000002ff067803 */ /* 0x000fe20000000000 */
[----:B------:R-:W-:Y:S01]  /*15450*/  IMAD.MOV.U32 R12, RZ, RZ, RZ ;  /* 0x000000ffff0c7224 */ /* 0x000fe200078e00ff */
[----:B------:R-:W-:Y:S01]  /*15460*/  LOP3.LUT P1, RZ, R16, 0x4, RZ, 0xc0, !PT ;  /* 0x0000000410ff7812 */ /* 0x000fe2000782c0ff */
[----:B------:R-:W-:Y:S01]  /*15470*/  IMAD.MOV.U32 R11, RZ, RZ, 0x181f ;  /* 0x0000181fff0b7424 */ /* 0x000fe200078e00ff */
[----:B------:R-:W-:Y:S01]  /*15480*/  LEA R22, R22, UR48, 0x1 ;  /* 0x0000003016167c11 */ /* 0x000fe2000f8e08ff */
[----:B------:R-:W-:Y:S02]  /*15490*/  IMAD.MOV.U32 R15, RZ, RZ, -0x1 ;  /* 0xffffffffff0f7424 */ /* 0x000fe400078e00ff */
[----:B------:R-:W-:Y:S02]  /*154a0*/  IMAD.MOV.U32 R3, RZ, RZ, R14 ;  /* 0x000000ffff037224 */ /* 0x000fe400078e000e */
[----:B------:R-:W-:-:S07]  /*154b0*/  IMAD.SHL.U32 R8, R23, 0x2, RZ ;  /* 0x0000000217087824 */ /* 0x000fce00078e00ff */
[----:B------:R-:W-:Y:S05]  /*154c0*/  WARPSYNC.COLLECTIVE R15, `(.L_x_1152) ;  /* 0x000000000f087348 */ /* 0x000fea0003c00000 */
[----:B------:R0:W1:Y:S02]  /*154d0*/  SHFL.IDX P6, R14, R13, R12, R11 ;  /* 0x0000000c0d0e7389 */ /* 0x00006400000c000b */
[----:B01----:R-:W-:Y:S01]  /*154e0*/  ENDCOLLECTIVE ;  /* 0x000000000000791b */ /* 0x003fe20003800000 */
.L_x_1152:
[----:B------:R-:W-:Y:S02]  /*154f0*/  IMAD.MOV.U32 R13, RZ, RZ, R24 ;  /* 0x000000ffff0d7224 */ /* 0x000fe400078e0018 */
[----:B------:R-:W-:Y:S01]  /*15500*/  IMAD.MOV.U32 R12, RZ, RZ, 0x1 ;  /* 0x00000001ff0c7424 */ /* 0x000fe200078e00ff */
[----:B------:R-:W-:-:S13]  /*15510*/  IADD3 R2, P0, R14, R8, RZ ;  /* 0x000000080e027210 */ /* 0x000fda0007f1e0ff */
[----:B------:R-:W-:Y:S05]  /*15520*/  WARPSYNC.COLLECTIVE R15, `(.L_x_1153) ;  /* 0x000000000f087348 */ /* 0x000fea0003c00000 */
[----:B------:R0:W1:Y:S02]  /*15530*/  SHFL.IDX P6, R14, R13, R12, R11 ;  /* 0x0000000c0d0e7389 */ /* 0x00006400000c000b */
[----:B01----:R-:W-:Y:S01]  /*15540*/  ENDCOLLECTIVE ;  /* 0x000000000000791b */ /* 0x003fe20003800000 */
.L_x_1153:
        /* <DEDUP_REMOVED lines=12> */
.L_x_1154:
[----:B------:R-:W-:Y:S02]  /*15610*/  IMAD.MOV.U32 R13, RZ, RZ, R24 ;  /* 0x000000ffff0d7224 */ /* 0x000fe400078e0018 */
[----:B------:R-:W-:Y:S01]  /*15620*/  IMAD.MOV.U32 R12, RZ, RZ, 0x2 ;  /* 0x00000002ff0c7424 */ /* 0x000fe200078e00ff */
[----:B------:R-:W-:-:S13]  /*15630*/  IADD3 R2, P0, R14, R8, RZ ;  /* 0x000000080e027210 */ /* 0x000fda0007f1e0ff */
[----:B------:R-:W-:Y:S05]  /*15640*/  WARPSYNC.COLLECTIVE R15, `(.L_x_1155) ;  /* 0x000000000f087348 */ /* 0x000fea0003c00000 */
[----:B------:R0:W1:Y:S02]  /*15650*/  SHFL.IDX P6, R14, R13, R12, R11 ;  /* 0x0000000c0d0e7389 */ /* 0x00006400000c000b */
[----:B01----:R-:W-:Y:S01]  /*15660*/  ENDCOLLECTIVE ;  /* 0x000000000000791b */ /* 0x003fe20003800000 */
.L_x_1155:
        /* <DEDUP_REMOVED lines=12> */
.L_x_1156:
[----:B------:R-:W-:Y:S02]  /*15730*/  IMAD.MOV.U32 R13, RZ, RZ, R24 ;  /* 0x000000ffff0d7224 */ /* 0x000fe400078e0018 */
[----:B------:R-:W-:Y:S02]  /*15740*/  IMAD.MOV.U32 R12, RZ, RZ, 0x3 ;  /* 0x00000003ff0c7424 */ /* 0x000fe400078e00ff */
[----:B------:R-:W-:-:S07]  /*15750*/  IMAD.MOV.U32 R10, RZ, RZ, R14 ;  /* 0x000000ffff0a7224 */ /* 0x000fce00078e000e */
[----:B------:R-:W-:Y:S05]  /*15760*/  WARPSYNC.COLLECTIVE R15, `(.L_x_1157) ;  /* 0x000000000f087348 */ /* 0x000fea0003c00000 */
[----:B------:R0:W1:Y:S02]  /*15770*/  SHFL.IDX P6, R14, R13, R12, R11 ;  /* 0x0000000c0d0e7389 */ /* 0x00006400000c000b */
[----:B01----:R-:W-:Y:S01]  /*15780*/  ENDCOLLECTIVE ;  /* 0x000000000000791b */ /* 0x003fe20003800000 */
.L_x_1157:
        /* <DEDUP_REMOVED lines=13> */
.L_x_1158:
[----:B------:R-:W-:Y:S02]  /*15860*/  IMAD.MOV.U32 R13, RZ, RZ, R24 ;  /* 0x000000ffff0d7224 */ /* 0x000fe400078e0018 */
[----:B------:R-:W-:Y:S02]  /*15870*/  IMAD.MOV.U32 R12, RZ, RZ, 0x4 ;  /* 0x00000004ff0c7424 */ /* 0x000fe400078e00ff */
[----:B------:R-:W-:-:S07]  /*15880*/  IMAD.MOV.U32 R2, RZ, RZ, R14 ;  /* 0x000000ffff027224 */ /* 0x000fce00078e000e */
[----:B------:R-:W-:Y:S05]  /*15890*/  WARPSYNC.COLLECTIVE R15, `(.L_x_1159) ;  /* 0x000000000f087348 */ /* 0x000fea0003c00000 */
[----:B------:R0:W1:Y:S02]  /*158a0*/  SHFL.IDX P6, R14, R13, R12, R11 ;  /* 0x0000000c0d0e7389 */ /* 0x00006400000c000b */
[----:B01----:R-:W-:Y:S01]  /*158b0*/  ENDCOLLECTIVE ;  /* 0x000000000000791b */ /* 0x003fe20003800000 */
.L_x_1159:
        /* <DEDUP_REMOVED lines=13> */
.L_x_1160:
[----:B------:R-:W-:Y:S02]  /*15990*/  IMAD.MOV.U32 R13, RZ, RZ, R24 ;  /* 0x000000ffff0d7224 */ /* 0x000fe400078e0018 */
[----:B------:R-:W-:Y:S02]  /*159a0*/  IMAD.MOV.U32 R12, RZ, RZ, 0x5 ;  /* 0x00000005ff0c7424 */ /* 0x000fe400078e00ff */
[----:B------:R-:W-:-:S07]  /*159b0*/  IMAD.MOV.U32 R2, RZ, RZ, R14 ;  /* 0x000000ffff027224 */ /* 0x000fce00078e000e */
[----:B------:R-:W-:Y:S05]  /*159c0*/  WARPSYNC.COLLECTIVE R15, `(.L_x_1161) ;  /* 0x000000000f087348 */ /* 0x000fea0003c00000 */
[----:B------:R0:W1:Y:S02]  /*159d0*/  SHFL.IDX P6, R14, R13, R12, R11 ;  /* 0x0000000c0d0e7389 */ /* 0x00006400000c000b */
[----:B01----:R-:W-:Y:S01]  /*159e0*/  ENDCOLLECTIVE ;  /* 0x000000000000791b */ /* 0x003fe20003800000 */
.L_x_1161:
[----:B------:R-:W-:-:S05]  /*159f0*/  IADD3 R2, P0, R2, R8, RZ ;  /* 0x0000000802027210 */ /* 0x000fca0007f1e0ff */
[----:B------:R-:W-:-:S05]  /*15a00*/  IMAD.X R3, RZ, RZ, R3, P0 ;  /* 0x000000ffff037224 */ /* 0x000fca00000e0603 */
[----:B------:R-:W-:Y:S01]  /*15a10*/  @!PT LDS RZ, [RZ] ;  /* 0x00000000fffff984 */ /* 0x000fe20000000800 */
[----:B------:R-:W-:Y:S01]  /*15a20*/  @!PT LDS RZ, [RZ] ;  /* 0x00000000fffff984 */ /* 0x000fe20000000800 */
[----:B------:R-:W-:Y:S01]  /*15a30*/  @!PT LDS RZ, [RZ] ;  /* 0x00000000fffff984 */ /* 0x000fe20000000800 */
[----:B------:R0:W-:Y:S01]  /*15a40*/  LDGSTS.E.BYPASS.LTC128B.128 [R22+0x20400], desc[UR36][R2.64], !P1 ;  /* 0x2040000002167fae */ /* 0x0001e2000c901d64 */
[----:B------:R-:W-:Y:S01]  /*15a50*/  IMAD.MOV.U32 R13, RZ, RZ, R21 ;  /* 0x000000ffff0d7224 */ /* 0x000fe200078e0015 */
[----:B------:R-:W-:Y:S02]  /*15a60*/  ISETP.NE.AND P1, PT, R6, RZ, PT ;  /* 0x000000ff0600720c */ /* 0x000fe40003f25270 */
[----:B------:R0:W-:Y:S04]  /*15a70*/  LDGSTS.E.BYPASS.LTC128B.128 [R22+0x23400], desc[UR36][R2.64+0x80], !P5 ;  /* 0x2340008002167fae */ /* 0x0001e8000e901d64 */
[----:B------:R0:W-:Y:S01]  /*15a80*/  LDGSTS.E.BYPASS.LTC128B.128 [R22+0x26400], desc[UR36][R2.64+0x100], !P4 ;  /* 0x2640010002167fae */ /* 0x0001e2000e101d64 */
[----:B------:R-:W-:-:S07]  /*15a90*/  IMAD.MOV.U32 R24, RZ, RZ, R14 ;  /* 0x000000ffff187224 */ /* 0x000fce00078e000e */
[----:B0-----:R-:W-:Y:S05]  /*15aa0*/  WARPSYNC.COLLECTIVE R15, `(.L_x_1162) ;  /* 0x000000000f087348 */ /* 0x001fea0003c00000 */
[----:B------:R1:W2:Y:S02]  /*15ab0*/  SHFL.IDX P6, R14, R13, R12, R11 ;  /* 0x0000000c0d0e7389 */ /* 0x0002a400000c000b */
[----:B012---:R-:W-:Y:S01]  /*15ac0*/  ENDCOLLECTIVE ;  /* 0x000000000000791b */ /* 0x007fe20003800000 */
.L_x_1162:
[----:B------:R-:W-:Y:S05]  /*15ad0*/  BRA `(.L_x_1163) ;  /* 0xffffffcc00d07947 */ /* 0x000fea000383ffff */
.L_x_1092:
[----:B0-----:R0:W2:Y:S02]  /*15ae0*/  SYNCS.PHASECHK.TRANS64.TRYWAIT P0, [R6+URZ+0x30860], R3 ;  /* 0x03086003060075a7 */ /* 0x0010a4000800017f */
[----:B--2---:R-:W-:Y:S05]  /*15af0*/  @!P0 NANOSLEEP.SYNCS 0x989680 ;  /* 0x009896800000895d */ /* 0x004fea0003900000 */
[----:B------:R-:W2:Y:S02]  /*15b00*/  @!P0 SYNCS.PHASECHK.TRANS64 P0, [R6+URZ+0x30860], R3 ;  /* 0x03086003060085a7 */ /* 0x000ea4000800007f */
[----:B--2---:R-:W-:Y:S05]  /*15b10*/  @!P0 BRA `(.L_x_1092) ;  /* 0xfffffffc00f08947 */ /* 0x004fea000383ffff */
[----:B------:R-:W-:Y:S05]  /*15b20*/  BRA `(.L_x_1164) ;  /* 0xffffffd000347947 */ /* 0x000fea000383ffff */
.L_x_1093:
[----:B------:R-:W-:Y:S01]  /*15b30*/  BSSY B1, `(.L_x_1165) ;  /* 0x0000008000017945 */ /* 0x000fe20003800000 */
[----:B------:R-:W-:Y:S02]  /*15b40*/  IMAD.MOV.U32 R13, RZ, RZ, R18 ;  /* 0x000000ffff0d7224 */ /* 0x000fe400078e0012 */
[----:B------:R-:W-:Y:S02]  /*15b50*/  IMAD.MOV.U32 R12, RZ, RZ, RZ ;  /* 0x000000ffff0c7224 */ /* 0x000fe400078e00ff */
[----:B------:R-:W-:Y:S02]  /*15b60*/  IMAD.MOV.U32 R11, RZ, RZ, 0x181f ;  /* 0x0000181fff0b7424 */ /* 0x000fe400078e00ff */
[----:B------:R-:W-:-:S07]  /*15b70*/  IMAD.MOV.U32 R15, RZ, RZ, -0x1 ;  /* 0xffffffffff0f7424 */ /* 0x000fce00078e00ff */
[----:B01----:R-:W-:Y:S05]  /*15b80*/  WARPSYNC.COLLECTIVE R15, `(.L_x_1166) ;  /* 0x000000000f087348 */ /* 0x003fea0003c00000 */
[----:B------:R2:W3:Y:S02]  /*15b90*/  SHFL.IDX P6, R14, R13, R12, R11 ;  /* 0x0000000c0d0e7389 */ /* 0x0004e400000c000b */
[----:B0123--:R-:W-:Y:S01]  /*15ba0*/  ENDCOLLECTIVE ;  /* 0x000000000000791b */ /* 0x00ffe20003800000 */
.L_x_1166:
[----:B------:R-:W-:Y:S05]  /*15bb0*/  BSYNC B1 ;  /* 0x0000000000017941 */ /* 0x000fea0003800000 */
.L_x_1165:
[----:B------:R-:W-:Y:S01]  /*15bc0*/  IMAD.MOV.U32 R13, RZ, RZ, R17 ;  /* 0x000000ffff0d7224 */ /* 0x000fe200078e0011 */
[----:B------:R-:W-:Y:S01]  /*15bd0*/  LEA R7, R7, UR48, 0x1 ;  /* 0x0000003007077c11 */ /* 0x000fe2000f8e08ff */
[----:B------:R-:W-:Y:S02]  /*15be0*/  IMAD.MOV.U32 R12, RZ, RZ, RZ ;  /* 0x000000ffff0c7224 */ /* 0x000fe400078e00ff */
[----:B------:R-:W-:Y:S02]  /*15bf0*/  IMAD.MOV.U32 R11, RZ, RZ, 0x181f ;  /* 0x0000181fff0b7424 */ /* 0x000fe400078e00ff */
[----:B------:R-:W-:Y:S02]  /*15c00*/  IMAD.MOV.U32 R15, RZ, RZ, -0x1 ;  /* 0xffffffffff0f7424 */ /* 0x000fe400078e00ff */
[----:B------:R-:W-:-:S07]  /*15c10*/  IMAD.MOV.U32 R3, RZ, RZ, R14 ;  /* 0x000000ffff037224 */ /* 0x000fce00078e000e */
[----:B------:R-:W-:Y:S05]  /*15c20*/  WARPSYNC.COLLECTIVE R15, `(.L_x_1167) ;  /* 0x000000000f087348 */ /* 0x000fea0003c00000 */
[----:B------:R0:W1:Y:S02]  /*15c30*/  SHFL.IDX P6, R14, R13, R12, R11 ;  /* 0x0000000c0d0e7389 */ /* 0x00006400000c000b */
[----:B01----:R-:W-:Y:S01]  /*15c40*/  ENDCOLLECTIVE ;  /* 0x000000000000791b */ /* 0x003fe20003800000 */
.L_x_1167:
[----:B------:R-:W-:Y:S02]  /*15c50*/  IMAD.MOV.U32 R13, RZ, RZ, R18 ;  /* 0x000000ffff0d7224 */ /* 0x000fe400078e0012 */
[----:B------:R-:W-:Y:S01]  /*15c60*/  IMAD.MOV.U32 R12, RZ, RZ, 0x1 ;  /* 0x00000001ff0c7424 */ /* 0x000fe200078e00ff */
[----:B------:R-:W-:-:S13]  /*15c70*/  IADD3 R2, P0, R14, R9, RZ ;  /* 0x000000090e027210 */ /* 0x000fda0007f1e0ff */
[----:B------:R-:W-:Y:S05]  /*15c80*/  WARPSYNC.COLLECTIVE R15, `(.L_x_1168) ;  /* 0x000000000f087348 */ /* 0x000fea0003c00000 */
[----:B------:R0:W1:Y:S02]  /*15c90*/  SHFL.IDX P6, R14, R13, R12, R11 ;  /* 0x0000000c0d0e7389 */ /* 0x00006400000c000b */
[----:B01----:R-:W-:Y:S01]  /*15ca0*/  ENDCOLLECTIVE ;  /* 0x000000000000791b */ /* 0x003fe20003800000 */
.L_x_1168:
        /* <DEDUP_REMOVED lines=12> */
.L_x_1169:
        /* <DEDUP_REMOVED lines=12> */
.L_x_1170:
        /* <DEDUP_REMOVED lines=12> */
.L_x_1171:
        /* <DEDUP_REMOVED lines=12> */
.L_x_1172:
        /* <DEDUP_REMOVED lines=12> */
.L_x_1173:
        /* <DEDUP_REMOVED lines=12> */
.L_x_1174:
        /* <DEDUP_REMOVED lines=12> */
.L_x_1175:
        /* <DEDUP_REMOVED lines=12> */
.L_x_1176:
        /* <DEDUP_REMOVED lines=12> */
.L_x_1177:
[----:B------:R-:W-:Y:S01]  /*16370*/  @!PT LDS RZ, [RZ] ;  /* 0x00000000fffff984 */ /* 0x000fe20000000800 */
[----:B------:R-:W-:Y:S01]  /*16380*/  @!PT LDS RZ, [RZ] ;  /* 0x00000000fffff984 */ /* 0x000fe20000000800 */
[----:B------:R-:W-:Y:S01]  /*16390*/  @!PT LDS RZ, [RZ] ;  /* 0x00000000fffff984 */ /* 0x000fe20000000800 */
[----:B------:R2:W-:Y:S01]  /*163a0*/  LDGSTS.E.BYPASS.LTC128B.128 [R7+0x5400], desc[UR36][R2.64+0x80], !P0 ;  /* 0x0540008002077fae */ /* 0x0005e2000c101d64 */
[----:B------:R-:W-:-:S13]  /*163b0*/  ISETP.LT.OR P0, PT, R0, 0x41, P1 ;  /* 0x000000410000780c */ /* 0x000fda0000f01670 */
[----:B------:R2:W-:Y:S01]  /*163c0*/  LDGSTS.E.BYPASS.LTC128B.128 [R7+0x8400], desc[UR36][R2.64+0x100], !P0 ;  /* 0x0840010002077fae */ /* 0x0005e2000c101d64 */
[----:B------:R-:W-:Y:S05]  /*163d0*/  BRA `(.L_x_1178) ;  /* 0xffffffc800f07947 */ /* 0x000fea000383ffff */
.L_x_1099:
[----:B0-----:R0:W1:Y:S02]  /*163e0*/  SYNCS.PHASECHK.TRANS64.TRYWAIT P0, [R0+URZ+0x30860], R3 ;  /* 0x03086003000075a7 */ /* 0x001064000800017f */
[----:B-1----:R-:W-:Y:S05]  /*163f0*/  @!P0 NANOSLEEP.SYNCS 0x989680 ;  /* 0x009896800000895d */ /* 0x002fea0003900000 */
[----:B------:R-:W1:Y:S02]  /*16400*/  @!P0 SYNCS.PHASECHK.TRANS64 P0, [R0+URZ+0x30860], R3 ;  /* 0x03086003000085a7 */ /* 0x000e64000800007f */
[----:B-1----:R-:W-:Y:S05]  /*16410*/  @!P0 BRA `(.L_x_1099) ;  /* 0xfffffffc00f08947 */ /* 0x002fea000383ffff */
[----:B------:R-:W-:Y:S05]  /*16420*/  BRA `(.L_x_1179) ;  /* 0xffffffcc00ec7947 */ /* 0x000fea000383ffff */
.L_x_1100:
        /* <DEDUP_REMOVED lines=8> */
.L_x_1181:
[----:B------:R-:W-:Y:S05]  /*164b0*/  BSYNC B0 ;  /* 0x0000000000007941 */ /* 0x000fea0003800000 */
.L_x_1180:
        /* <DEDUP_REMOVED lines=9> */
.L_x_1182:
[----:B------:R-:W-:Y:S02]  /*16550*/  ULDC UR4, c[0x0][0x2f4] ;  /* 0x0000bd0000047ab9 */ /* 0x000fe40000000800 */
[----:B------:R-:W-:Y:S02]  /*16560*/  ISETP.GE.AND P1, PT, R34, UR4, PT ;  /* 0x0000000422007c0c */ /* 0x000fe4000bf26270 */
[----:B------:R-:W-:Y:S02]  /*16570*/  ISETP.GE.AND P0, PT, R33, UR4, PT ;  /* 0x0000000421007c0c */ /* 0x000fe4000bf06270 */
[----:B------:R-:W-:Y:S02]  /*16580*/  ISETP.GE.AND P2, PT, R23, UR4, PT ;  /* 0x0000000417007c0c */ /* 0x000fe4000bf46270 */
[C---:B------:R-:W-:Y:S02]  /*16590*/  ISETP.LT.OR P4, PT, R5.reuse, 0x1, P1 ;  /* 0x000000010500780c */ /* 0x040fe40000f81670 */
[----:B------:R-:W-:-:S02]  /*165a0*/  ISETP.LT.OR P3, PT, R5, 0x1, P2 ;  /* 0x000000010500780c */ /* 0x000fc40001761670 */
[----:B------:R-:W-:Y:S01]  /*165b0*/  ISETP.LT.OR P5, PT, R5, 0x1, P0 ;  /* 0x000000010500780c */ /* 0x000fe200007a1670 */
[----:B------:R-:W-:Y:S02]  /*165c0*/  IMAD.MOV.U32 R13, RZ, RZ, R18 ;  /* 0x000000ffff0d7224 */ /* 0x000fe400078e0012 */
[----:B------:R-:W-:Y:S02]  /*165d0*/  IMAD.MOV.U32 R12, RZ, RZ, 0x1 ;  /* 0x00000001ff0c7424 */ /* 0x000fe400078e00ff */
[----:B------:R-:W-:-:S08]  /*165e0*/  IMAD.MOV.U32 R2, RZ, RZ, R14 ;  /* 0x000000ffff027224 */ /* 0x000fd000078e000e */
[----:B------:R-:W-:Y:S05]  /*165f0*/  WARPSYNC.COLLECTIVE R15, `(.L_x_1183) ;  /* 0x000000000f087348 */ /* 0x000fea0003c00000 */
[----:B------:R0:W1:Y:S02]  /*16600*/  SHFL.IDX P6, R14, R13, R12, R11 ;  /* 0x0000000c0d0e7389 */ /* 0x00006400000c000b */
[----:B01----:R-:W-:Y:S01]  /*16610*/  ENDCOLLECTIVE ;  /* 0x000000000000791b */ /* 0x003fe20003800000 */
.L_x_1183:
        /* <DEDUP_REMOVED lines=15> */
.L_x_1184:
[----:B------:R-:W-:Y:S02]  /*16710*/  IMAD.MOV.U32 R3, RZ, RZ, R6 ;  /* 0x000000ffff037224 */ /* 0x000fe400078e0006 */
[----:B------:R-:W-:Y:S02]  /*16720*/  IMAD.MOV.U32 R13, RZ, RZ, R18 ;  /* 0x000000ffff0d7224 */ /* 0x000fe400078e0012 */
[----:B------:R-:W-:Y:S02]  /*16730*/  IMAD.MOV.U32 R12, RZ, RZ, 0x2 ;  /* 0x00000002ff0c7424 */ /* 0x000fe400078e00ff */
[----:B------:R-:W-:-:S07]  /*16740*/  IMAD.MOV.U32 R2, RZ, RZ, R14 ;  /* 0x000000ffff027224 */ /* 0x000fce00078e000e */
[----:B------:R-:W-:Y:S05]  /*16750*/  WARPSYNC.COLLECTIVE R15, `(.L_x_1185) ;  /* 0x000000000f087348 */ /* 0x000fea0003c00000 */
[----:B------:R0:W1:Y:S02]  /*16760*/  SHFL.IDX P6, R14, R13, R12, R11 ;  /* 0x0000000c0d0e7389 */ /* 0x00006400000c000b */
[----:B01----:R-:W-:Y:S01]  /*16770*/  ENDCOLLECTIVE ;  /* 0x000000000000791b */ /* 0x003fe20003800000 */
.L_x_1185:
        /* <DEDUP_REMOVED lines=15> */
.L_x_1186:
[----:B------:R-:W-:Y:S02]  /*16870*/  IMAD.MOV.U32 R3, RZ, RZ, R7 ;  /* 0x000000ffff037224 */ /* 0x000fe400078e0007 */
[----:B------:R-:W-:Y:S02]  /*16880*/  IMAD.MOV.U32 R13, RZ, RZ, R18 ;  /* 0x000000ffff0d7224 */ /* 0x000fe400078e0012 */
[----:B------:R-:W-:Y:S02]  /*16890*/  IMAD.MOV.U32 R12, RZ, RZ, 0x3 ;  /* 0x00000003ff0c7424 */ /* 0x000fe400078e00ff */
[----:B------:R-:W-:-:S07]  /*168a0*/  IMAD.MOV.U32 R8, RZ, RZ, R14 ;  /* 0x000000ffff087224 */ /* 0x000fce00078e000e */
[----:B------:R-:W-:Y:S05]  /*168b0*/  WARPSYNC.COLLECTIVE R15, `(.L_x_1187) ;  /* 0x000000000f087348 */ /* 0x000fea0003c00000 */
[----:B------:R0:W1:Y:S02]  /*168c0*/  SHFL.IDX P6, R14, R13, R12, R11 ;  /* 0x0000000c0d0e7389 */ /* 0x00006400000c000b */
[----:B01----:R-:W-:Y:S01]  /*168d0*/  ENDCOLLECTIVE ;  /* 0x000000000000791b */ /* 0x003fe20003800000 */
.L_x_1187:
[----:B------:R-:W-:-:S04]  /*168e0*/  IMAD.MOV.U32 R2, RZ, RZ, R8 ;  /* 0x000000ffff027224 */ /* 0x000fc800078e0008 */
[----:B------:R-:W-:-:S05]  /*168f0*/  IMAD.WIDE.U32 R2, R23, 0x2, R2 ;  /* 0x0000000217027825 */ /* 0x000fca00078e0002 */
[----:B------:R-:W-:Y:S01]  /*16900*/  @!PT LDS RZ, [RZ] ;  /* 0x00000000fffff984 */ /* 0x000fe20000000800 */
[----:B------:R-:W-:Y:S01]  /*16910*/  @!PT LDS RZ, [RZ] ;  /* 0x00000000fffff984 */ /* 0x000fe20000000800 */
[----:B------:R-:W-:Y:S01]  /*16920*/  @!PT LDS RZ, [RZ] ;  /* 0x00000000fffff984 */ /* 0x000fe20000000800 */
[----:B------:R0:W-:Y:S01]  /*16930*/  LDGSTS.E.BYPASS.LTC128B.128 [R4+0x1400], desc[UR36][R2.64], !P3 ;  /* 0x0140000002047fae */ /* 0x0001e2000d901d64 */
[C---:B------:R-:W-:Y:S01]  /*16940*/  ISETP.LT.OR P3, PT, R5.reuse, 0x31, P2 ;  /* 0x000000310500780c */ /* 0x040fe20001761670 */
[----:B------:R-:W-:Y:S02]  /*16950*/  IMAD.MOV.U32 R13, RZ, RZ, R17 ;  /* 0x000000ffff0d7224 */ /* 0x000fe400078e0011 */
        /* <DEDUP_REMOVED lines=8> */
.L_x_1188:
[----:B------:R-:W-:Y:S02]  /*169e0*/  IMAD.MOV.U32 R3, RZ, RZ, R6 ;  /* 0x000000ffff037224 */ /* 0x000fe400078e0006 */
[----:B------:R-:W-:Y:S02]  /*169f0*/  IMAD.MOV.U32 R6, RZ, RZ, RZ ;  /* 0x000000ffff067224 */ /* 0x000fe400078e00ff */
[----:B------:R-:W-:Y:S02]  /*16a00*/  IMAD.MOV.U32 R13, RZ, RZ, R18 ;  /* 0x000000ffff0d7224 */ /* 0x000fe400078e0012 */
[----:B------:R-:W-:Y:S02]  /*16a10*/  IMAD.MOV.U32 R12, RZ, RZ, 0x4 ;  /* 0x00000004ff0c7424 */ /* 0x000fe400078e00ff */
[----:B------:R-:W-:-:S07]  /*16a20*/  IMAD.MOV.U32 R2, RZ, RZ, R14 ;  /* 0x000000ffff027224 */ /* 0x000fce00078e000e */
[----:B------:R-:W-:Y:S05]  /*16a30*/  WARPSYNC.COLLECTIVE R15, `(.L_x_1189) ;  /* 0x000000000f087348 */ /* 0x000fea0003c00000 */
[----:B------:R0:W1:Y:S02]  /*16a40*/  SHFL.IDX P6, R14, R13, R12, R11 ;  /* 0x0000000c0d0e7389 */ /* 0x00006400000c000b */
[----:B01----:R-:W-:Y:S01]  /*16a50*/  ENDCOLLECTIVE ;  /* 0x000000000000791b */ /* 0x003fe20003800000 */
.L_x_1189:
        /* <DEDUP_REMOVED lines=15> */
.L_x_1190:
[----:B------:R-:W-:Y:S02]  /*16b50*/  IMAD.MOV.U32 R3, RZ, RZ, R7 ;  /* 0x000000ffff037224 */ /* 0x000fe400078e0007 */
[----:B------:R-:W-:Y:S02]  /*16b60*/  IMAD.MOV.U32 R13, RZ, RZ, R18 ;  /* 0x000000ffff0d7224 */ /* 0x000fe400078e0012 */
[----:B------:R-:W-:Y:S02]  /*16b70*/  IMAD.MOV.U32 R12, RZ, RZ, 0x5 ;  /* 0x00000005ff0c7424 */ /* 0x000fe400078e00ff */
[----:B------:R-:W-:-:S07]  /*16b80*/  IMAD.MOV.U32 R8, RZ, RZ, R14 ;  /* 0x000000ffff087224 */ /* 0x000fce00078e000e */
[----:B------:R-:W-:Y:S05]  /*16b90*/  WARPSYNC.COLLECTIVE R15, `(.L_x_1191) ;  /* 0x000000000f087348 */ /* 0x000fea0003c00000 */
[----:B------:R0:W1:Y:S02]  /*16ba0*/  SHFL.IDX P6, R14, R13, R12, R11 ;  /* 0x0000000c0d0e7389 */ /* 0x00006400000c000b */
[----:B01----:R-:W-:Y:S01]  /*16bb0*/  ENDCOLLECTIVE ;  /* 0x000000000000791b */ /* 0x003fe20003800000 */
.L_x_1191:
        /* <DEDUP_REMOVED lines=13> */
.L_x_1192:
[----:B------:R-:W-:Y:S05]  /*16c90*/  BRA `(.L_x_1193) ;  /* 0xffffffc800d07947 */ /* 0x000fea000383ffff */
.L_x_1103:
[----:B0-----:R0:W1:Y:S02]  /*16ca0*/  SYNCS.PHASECHK.TRANS64.TRYWAIT P0, [R7+URZ+0x30820], R6 ;  /* 0x03082006070075a7 */ /* 0x001064000800017f */
[----:B-1----:R-:W-:Y:S05]  /*16cb0*/  @!P0 NANOSLEEP.SYNCS 0x989680 ;  /* 0x009896800000895d */ /* 0x002fea0003900000 */
[----:B------:R-:W1:Y:S02]  /*16cc0*/  @!P0 SYNCS.PHASECHK.TRANS64 P0, [R7+URZ+0x30820], R6 ;  /* 0x03082006070085a7 */ /* 0x000e64000800007f */
[----:B-1----:R-:W-:Y:S05]  /*16cd0*/  @!P0 BRA `(.L_x_1103) ;  /* 0xfffffffc00f08947 */ /* 0x002fea000383ffff */
[----:B------:R-:W-:Y:S05]  /*16ce0*/  BRA `(.L_x_1194) ;  /* 0xffffffcc004c7947 */ /* 0x000fea000383ffff */
.L_x_1104:
        /* <DEDUP_REMOVED lines=11> */
.L_x_1196:
[----:B------:R-:W-:Y:S05]  /*16da0*/  BSYNC B0 ;  /* 0x0000000000007941 */ /* 0x000fea0003800000 */
.L_x_1195:
[----:B------:R-:W-:Y:S05]  /*16db0*/  BRA `(.L_x_1197) ;  /* 0xffffffcc00307947 */ /* 0x000fea000383ffff */
.L_x_1105:
[----:B------:R-:W-:Y:S01]  /*16dc0*/  BSSY B0, `(.L_x_1198) ;  /* 0x0000006000007945 */ /* 0x000fe20003800000 */
[----:B------:R-:W-:-:S07]  /*16dd0*/  IMAD.MOV.U32 R15, RZ, RZ, -0x1 ;  /* 0xffffffffff0f7424 */ /* 0x000fce00078e00ff */
[----:B01---5:R-:W-:Y:S05]  /*16de0*/  WARPSYNC.COLLECTIVE R15, `(.L_x_1199) ;  /* 0x000000000f0c7348 */ /* 0x023fea0003c00000 */
[----:B------:R-:W-:Y:S02]  /*16df0*/  ELECT P6, UR62, PT ;  /* 0x00000000003e782f */ /* 0x000fe400038c0000 */
[----:B------:R-:W-:Y:S01]  /*16e00*/  MOV R14, UR62 ;  /* 0x0000003e000e7c02 */ /* 0x000fe20008000f00 */
[----:B01---5:R-:W-:Y:S10]  /*16e10*/  ENDCOLLECTIVE ;  /* 0x000000000000791b */ /* 0x023ff40003800000 */
.L_x_1199:
[----:B------:R-:W-:Y:S05]  /*16e20*/  BSYNC B0 ;  /* 0x0000000000007941 */ /* 0x000fea0003800000 */
.L_x_1198:
[----:B------:R-:W-:Y:S05]  /*16e30*/  BRA `(.L_x_1200) ;  /* 0xffffffcc00247947 */ /* 0x000fea000383ffff */
.L_x_1107:
[----:B-1----:R1:W2:Y:S02]  /*16e40*/  SYNCS.PHASECHK.TRANS64.TRYWAIT P1, [R5+URZ+0x30840], R2 ;  /* 0x03084002050075a7 */ /* 0x0022a4000802017f */
[----:B--2---:R-:W-:Y:S05]  /*16e50*/  @!P1 NANOSLEEP.SYNCS 0x989680 ;  /* 0x009896800000995d */ /* 0x004fea0003900000 */
[----:B------:R-:W2:Y:S02]  /*16e60*/  @!P1 SYNCS.PHASECHK.TRANS64 P1, [R5+URZ+0x30840], R2 ;  /* 0x03084002050095a7 */ /* 0x000ea4000802007f */
[----:B--2---:R-:W-:Y:S05]  /*16e70*/  @!P1 BRA `(.L_x_1107) ;  /* 0xfffffffc00f09947 */ /* 0x004fea000383ffff */
[----:B------:R-:W-:Y:S05]  /*16e80*/  BRA `(.L_x_1201) ;  /* 0xffffffcc004c7947 */ /* 0x000fea000383ffff */
.L_x_1109:
[----:B0-----:R0:W2:Y:S02]  /*16e90*/  SYNCS.PHASECHK.TRANS64.TRYWAIT P1, [R7+URZ+0x30840], R0 ;  /* 0x03084000070075a7 */ /* 0x0010a4000802017f */
[----:B--2---:R-:W-:Y:S05]  /*16ea0*/  @!P1 NANOSLEEP.SYNCS 0x989680 ;  /* 0x009896800000995d */ /* 0x004fea0003900000 */
[----:B------:R-:W2:Y:S02]  /*16eb0*/  @!P1 SYNCS.PHASECHK.TRANS64 P1, [R7+URZ+0x30840], R0 ;  /* 0x03084000070095a7 */ /* 0x000ea4000802007f */
[----:B--2---:R-:W-:Y:S05]  /*16ec0*/  @!P1 BRA `(.L_x_1109) ;  /* 0xfffffffc00f09947 */ /* 0x004fea000383ffff */
[----:B------:R-:W-:Y:S05]  /*16ed0*/  BRA `(.L_x_1202) ;  /* 0xffffffcc00587947 */ /* 0x000fea000383ffff */
.L_x_1111:
[----:B--2---:R2:W3:Y:S02]  /*16ee0*/  SYNCS.PHASECHK.TRANS64.TRYWAIT P1, [R5+URZ+0x30860], R2 ;  /* 0x03086002050075a7 */ /* 0x0044e4000802017f */
[----:B---3--:R-:W-:Y:S05]  /*16ef0*/  @!P1 NANOSLEEP.SYNCS 0x989680 ;  /* 0x009896800000995d */ /* 0x008fea0003900000 */
[----:B------:R-:W3:Y:S02]  /*16f00*/  @!P1 SYNCS.PHASECHK.TRANS64 P1, [R5+URZ+0x30860], R2 ;  /* 0x03086002050095a7 */ /* 0x000ee4000802007f */
[----:B---3--:R-:W-:Y:S05]  /*16f10*/  @!P1 BRA `(.L_x_1111) ;  /* 0xfffffffc00f09947 */ /* 0x008fea000383ffff */
[----:B------:R-:W-:Y:S05]  /*16f20*/  BRA `(.L_x_1203) ;  /* 0xffffffcc00547947 */ /* 0x000fea000383ffff */
.L_x_1204:
        /* <DEDUP_REMOVED lines=13> */
.L_x_3213:


//--------------------- .text._ZN7cutlass13device_kernelIN5flash11enable_sm90INS1_16FlashAttnFwdSm90INS1_25CollectiveMainloopFwdSm90ILi2EN4cute5tupleIJNS5_1CILi1EEES8_S8_EEENS6_IJNS7_ILi128EEENS7_ILi96EEENS7_ILi192EEEEEELi192ENS_10bfloat16_tEfNS_4arch4Sm90ELb0ELb1ELb0ELb1ELb1ELb0ELb0ELb1ELb1ELb1ELb1ELb0EEENS1_21CollectiveEpilogueFwdINS6_IJSA_SC_SB_EEES9_SE_SG_Li256ELb1ELb1ELb1ELb0EEENS1_36VarlenDynamicPersistentTileSchedulerILi128ELi96ELi256ELi128ELb1ELb1ELb1ELb1ELb0ELb1EEEEEEEEEvNT_6ParamsE --------------------------
	.section	.text._ZN7cutlass13device_kernelIN5flash11enable_sm90INS1_16FlashAttnFwdSm90INS1_25CollectiveMainloopFwdSm90ILi2EN4cute5tupleIJNS5_1CILi1EEES8_S8_EEENS6_IJNS7_ILi128EEENS7_ILi96EEENS7_ILi192EEEEEELi192ENS_10bfloat16_tEfNS_4arch4Sm90ELb0ELb1ELb0ELb1ELb1ELb0ELb0ELb1ELb1ELb1ELb1ELb0EEENS1_21CollectiveEpilogueFwdINS6_IJSA_SC_SB_EEES9_SE_SG_Li256ELb1ELb1ELb1ELb0EEENS1_36VarlenDynamicPersistentTileSchedulerILi128ELi96ELi256ELi128ELb1ELb1ELb1ELb1ELb0ELb1EEEEEEEEEvNT_6ParamsE,"ax",@progbits
	.align	128
.text._ZN7cutlass13device_kernelIN5flash11enable_sm90INS1_16FlashAttnFwdSm90INS1_25CollectiveMainloopFwdSm90ILi2EN4cute5tupleIJNS5_1CILi1EEES8_S8_EEENS6_IJNS7_ILi128EEENS7_ILi96EEENS7_ILi192EEEEEELi192ENS_10bfloat16_tEfNS_4arch4Sm90ELb0ELb1ELb0ELb1ELb1ELb0ELb0ELb1ELb1ELb1ELb1ELb0EEENS1_21CollectiveEpilogueFwdINS6_IJSA_SC_SB_EEES9_SE_SG_Li256ELb1ELb1ELb1ELb0EEENS1_36VarlenDynamicPersistentTileSchedulerILi128ELi96ELi256ELi128ELb1ELb1ELb1ELb1ELb0ELb1EEEEEEEEEvNT_6ParamsE:
        .type           _ZN7cutlass13device_kernelIN5flash11enable_sm90INS1_16FlashAttnFwdSm90INS1_25CollectiveMainloopFwdSm90ILi2EN4cute5tupleIJNS5_1CILi1EEES8_S8_EEENS6_IJNS7_ILi128EEENS7_ILi96EEENS7_ILi192EEEEEELi192ENS_10bfloat16_tEfNS_4arch4Sm90ELb0ELb1ELb0ELb1ELb1ELb0ELb0ELb1ELb1ELb1ELb1ELb0EEENS1_21CollectiveEpilogueFwdINS6_IJSA_SC_SB_EEES9_SE_SG_Li256ELb1ELb1ELb1ELb0EEENS1_36VarlenDynamicPersistentTileSchedulerILi128ELi96ELi256ELi128ELb1ELb1ELb1ELb1ELb0ELb1EEEEEEEEEvNT_6ParamsE,@function
        .size           _ZN7cutlass13device_kernelIN5flash11enable_sm90INS1_16FlashAttnFwdSm90INS1_25CollectiveMainloopFwdSm90ILi2EN4cute5tupleIJNS5_1CILi1EEES8_S8_EEENS6_IJNS7_ILi128EEENS7_ILi96EEENS7_ILi192EEEEEELi192ENS_10bfloat16_tEfNS_4arch4Sm90ELb0ELb1ELb0ELb1ELb1ELb0ELb0ELb1ELb1ELb1ELb1ELb0EEENS1_21CollectiveEpilogueFwdINS6_IJSA_SC_SB_EEES9_SE_SG_Li256ELb1ELb1ELb1ELb0EEENS1_36VarlenDynamicPersistentTileSchedulerILi128ELi96ELi256ELi128ELb1ELb1ELb1ELb1ELb0ELb1EEEEEEEEEvNT_6ParamsE,(.L_x_3214 - _ZN7cutlass13device_kernelIN5flash11enable_sm90INS1_16FlashAttnFwdSm90INS1_25CollectiveMainloopFwdSm90ILi2EN4cute5tupleIJNS5_1CILi1EEES8_S8_EEENS6_IJNS7_ILi128EEENS7_ILi96EEENS7_ILi192EEEEEELi192ENS_10bfloat16_tEfNS_4arch4Sm90ELb0ELb1ELb0ELb1ELb1ELb0ELb0ELb1ELb1ELb1ELb1ELb0EEENS1_21CollectiveEpilogueFwdINS6_IJSA_SC_SB_EEES9_SE_SG_Li256ELb1ELb1ELb1ELb0EEENS1_36VarlenDynamicPersistentTileSchedulerILi128ELi96ELi256ELi128ELb1ELb1ELb1ELb1ELb0ELb1EEEEEEEEEvNT_6ParamsE)
        .other          _ZN7cutlass13device_kernelIN5flash11enable_sm90INS1_16FlashAttnFwdSm90INS1_25CollectiveMainloopFwdSm90ILi2EN4cute5tupleIJNS5_1CILi1EEES8_S8_EEENS6_IJNS7_ILi128EEENS7_ILi96EEENS7_ILi192EEEEEELi192ENS_10bfloat16_tEfNS_4arch4Sm90ELb0ELb1ELb0ELb1ELb1ELb0ELb0ELb1ELb1ELb1ELb1ELb0EEENS1_21CollectiveEpilogueFwdINS6_IJSA_SC_SB_EEES9_SE_SG_Li256ELb1ELb1ELb1ELb0EEENS1_36VarlenDynamicPersistentTileSchedulerILi128ELi96ELi256ELi128ELb1ELb1ELb1ELb1ELb0ELb1EEEEEEEEEvNT_6ParamsE,@"STO_CUDA_ENTRY STV_DEFAULT"
_ZN7cutlass13device_kernelIN5flash11enable_sm90INS1_16FlashAttnFwdSm90INS1_25CollectiveMainloopFwdSm90ILi2EN4cute5tupleIJNS5_1CILi1EEES8_S8_EEENS6_IJNS7_ILi128EEENS7_ILi96EEENS7_ILi192EEEEEELi192ENS_10bfloat16_tEfNS_4arch4Sm90ELb0ELb1ELb0ELb1ELb1ELb0ELb0ELb1ELb1ELb1ELb1ELb0EEENS1_21CollectiveEpilogueFwdINS6_IJSA_SC_SB_EEES9_SE_SG_Li256ELb1ELb1ELb1ELb0EEENS1_36VarlenDynamicPersistentTileSchedulerILi128ELi96ELi256ELi128ELb1ELb1ELb1ELb1ELb0ELb1EEEEEEEEEvNT_6ParamsE:
        /* <DEDUP_REMOVED lines=45> */
.L_x_1205:
        /* <DEDUP_REMOVED lines=22> */
.L_x_1206:
        /* <DEDUP_REMOVED lines=18> */
.L_x_1207:
        /* <DEDUP_REMOVED lines=22> */
.L_x_1208:
        /* <DEDUP_REMOVED lines=23> */
.L_x_1209:
        /* <DEDUP_REMOVED lines=10> */
.L_x_1211:
        /* <DEDUP_REMOVED lines=66> */
[----:B------:R-:W-:Y:S02]  /*0ce0*/  VIADD R218, R19, 0x8 ;  /* 0x0000000813da7836 */ /* 0x000fe40000000000 */
[----:B------:R-:W-:Y:S02]  /*0cf0*/  IMAD R7, R7, 0x10, R10 ;  /* 0x0000001007077824 */ /* 0x000fe400078e020a */
[----:B------:R-:W-:Y:S02]  /*0d00*/  VIADD R217, R19, 0x80 ;  /* 0x0000008013d97836 */ /* 0x000fe40000000000 */
[----:B------:R-:W-:-:S02]  /*0d10*/  IMAD R5, R2, 0x40, R7 ;  /* 0x0000004002057824 */ /* 0x000fc400078e0207 */
[----:B------:R-:W-:Y:S01]  /*0d20*/  IMAD.U32 R2, RZ, RZ, UR4 ;  /* 0x00000004ff027e24 */ /* 0x000fe2000f8e00ff */
[----:B------:R-:W-:Y:S01]  /*0d30*/  UMOV UR4, URZ ;  /* 0x0000003f00047c82 */ /* 0x000fe20008000000 */
[C---:B------:R-:W-:Y:S01]  /*0d40*/  VIADD R216, R19.reuse, 0x88 ;  /* 0x0000008813d87836 */ /* 0x040fe20000000000 */
[----:B------:R-:W-:Y:S01]  /*0d50*/  STL [R1+0xc], R5 ;  /* 0x00000c0501007387 */ /* 0x000fe20000100800 */
        /* <DEDUP_REMOVED lines=13> */
[----:B0-----:R-:W-:Y:S01]  /*0e30*/  SHF.R.S32.HI R2, RZ, 0x1f, R218 ;  /* 0x0000001fff027819 */ /* 0x001fe200000114da */
[C---:B------:R-:W-:Y:S01]  /*0e40*/  VIADD R207, R19.reuse, 0x10 ;  /* 0x0000001013cf7836 */ /* 0x040fe20000000000 */
[----:B------:R-:W-:Y:S01]  /*0e50*/  SHF.R.S32.HI R225, RZ, 0x1f, R212 ;  /* 0x0000001fffe17819 */ /* 0x000fe200000114d4 */
[C---:B------:R-:W-:Y:S01]  /*0e60*/  VIADD R206, R19.reuse, 0x28 ;  /* 0x0000002813ce7836 */ /* 0x040fe20000000000 */
[----:B------:R-:W-:Y:S01]  /*0e70*/  SHF.R.S32.HI R224, RZ, 0x1f, R211 ;  /* 0x0000001fffe07819 */ /* 0x000fe200000114d3 */
[C---:B------:R-:W-:Y:S01]  /*0e80*/  VIADD R205, R19.reuse, 0x30 ;  /* 0x0000003013cd7836 */ /* 0x040fe20000000000 */
[----:B------:R-:W-:Y:S01]  /*0e90*/  SHF.R.S32.HI R223, RZ, 0x1f, R210 ;  /* 0x0000001fffdf7819 */ /* 0x000fe200000114d2 */
[----:B------:R-:W-:-:S02]  /*0ea0*/  VIADD R204, R19, 0x38 ;  /* 0x0000003813cc7836 */ /* 0x000fc40000000000 */
[C---:B------:R-:W-:Y:S02]  /*0eb0*/  VIADD R203, R19.reuse, 0x40 ;  /* 0x0000004013cb7836 */ /* 0x040fe40000000000 */
[C---:B------:R-:W-:Y:S02]  /*0ec0*/  VIADD R202, R19.reuse, 0x48 ;  /* 0x0000004813ca7836 */ /* 0x040fe40000000000 */
[C---:B------:R-:W-:Y:S02]  /*0ed0*/  VIADD R201, R19.reuse, 0x50 ;  /* 0x0000005013c97836 */ /* 0x040fe40000000000 */
[C---:B------:R-:W-:Y:S02]  /*0ee0*/  VIADD R200, R19.reuse, 0x58 ;  /* 0x0000005813c87836 */ /* 0x040fe40000000000 */
[C---:B------:R-:W-:Y:S02]  /*0ef0*/  VIADD R199, R19.reuse, 0x60 ;  /* 0x0000006013c77836 */ /* 0x040fe40000000000 */
[----:B------:R-:W-:-:S02]  /*0f00*/  VIADD R198, R19, 0x68 ;  /* 0x0000006813c67836 */ /* 0x000fc40000000000 */
[C---:B------:R-:W-:Y:S02]  /*0f10*/  VIADD R197, R19.reuse, 0x70 ;  /* 0x0000007013c57836 */ /* 0x040fe40000000000 */
[----:B------:R-:W-:Y:S02]  /*0f20*/  VIADD R196, R19, 0x78 ;  /* 0x0000007813c47836 */ /* 0x000fe40000000000 */
[----:B------:R-:W-:-:S07]  /*0f30*/  IMAD R192, R4, 0x8, R5 ;  /* 0x0000000804c07824 */ /* 0x000fce00078e0205 */
.L_x_1323:
[----:B------:R-:W-:Y:S01]  /*0f40*/  ULDC.64 UR8, c[0x0][0xa28] ;  /* 0x00028a0000087ab9 */ /* 0x000fe20000000a00 */
[----:B0-23--:R-:W0:Y:S01]  /*0f50*/  LDC.64 R8, c[0x0][0x418] ;  /* 0x00010600ff087b82 */ /* 0x00de220000000a00 */
[----:B------:R-:W-:Y:S01]  /*0f60*/  UISETP.NE.U32.AND UP0, UPT, UR8, URZ, UPT ;  /* 0x0000003f0800728c */ /* 0x000fe2000bf05070 */
[----:B----4-:R-:W-:-:S03]  /*0f70*/  IMAD.MOV.U32 R6, RZ, RZ, RZ ;  /* 0x000000ffff067224 */ /* 0x010fc600078e00ff */
[----:B------:R-:W-:-:S03]  /*0f80*/  UISETP.NE.AND.EX UP0, UPT, UR9, URZ, UPT, UP0 ;  /* 0x0000003f0900728c */ /* 0x000fc6000bf05300 */
[----:B------:R-:W-:Y:S01]  /*0f90*/  ULDC.64 UR8, c[0x0][0xa18] ;  /* 0x0002860000087ab9 */ /* 0x000fe20000000a00 */
[----:B-1----:R-:W1:Y:S01]  /*0fa0*/  LDC R0, c[0x0][0x424] ;  /* 0x00010900ff007b82 */ /* 0x002e620000000800 */
[----:B------:R-:W-:Y:S01]  /*0fb0*/  UISETP.NE.U32.AND UP1, UPT, UR8, URZ, UPT ;  /* 0x0000003f0800728c */ /* 0x000fe2000bf25070 */
[----:B------:R-:W-:-:S03]  /*0fc0*/  PLOP3.LUT P0, PT, PT, PT, UP0, 0x80, 0x0 ;  /* 0x000000000000781c */ /* 0x000fc60003f0f008 */
[----:B------:R-:W-:-:S03]  /*0fd0*/  UISETP.NE.AND.EX UP1, UPT, UR9, URZ, UPT, UP1 ;  /* 0x0000003f0900728c */ /* 0x000fc6000bf25310 */
[----:B------:R-:W-:Y:S01]  /*0fe0*/  @UP0 ULDC.64 UR8, c[0x0][0xa28] ;  /* 0x00028a0000080ab9 */ /* 0x000fe20000000a00 */
[----:B------:R-:W2:Y:S01]  /*0ff0*/  LDC R17, c[0x0][0x2f0] ;  /* 0x0000bc00ff117b82 */ /* 0x000ea20000000800 */
[----:B------:R-:W-:Y:S01]  /*1000*/  @UP0 UIMAD.WIDE UR8, UR7, 0x4, UR8 ;  /* 0x00000004070808a5 */ /* 0x000fe2000f8e0208 */
[----:B------:R-:W-:-:S05]  /*1010*/  PLOP3.LUT P2, PT, PT, PT, UP1, 0x80, 0x0 ;  /* 0x000000000000781c */ /* 0x000fca0003f4f018 */
[----:B------:R-:W-:Y:S01]  /*1020*/  @UP1 ULDC.64 UR10, c[0x0][0xa18] ;  /* 0x00028600000a1ab9 */ /* 0x000fe20000000a00 */
[----:B------:R-:W-:Y:S02]  /*1030*/  IMAD.U32 R2, RZ, RZ, UR8 ;  /* 0x00000008ff027e24 */ /* 0x000fe4000f8e00ff */
[----:B------:R-:W-:Y:S01]  /*1040*/  IMAD.U32 R3, RZ, RZ, UR9 ;  /* 0x00000009ff037e24 */ /* 0x000fe2000f8e00ff */
[----:B------:R-:W-:Y:S02]  /*1050*/  @UP1 UIMAD.WIDE UR8, UR7, 0x4, UR10 ;  /* 0x00000004070818a5 */ /* 0x000fe4000f8e020a */
[----:B------:R-:W-:Y:S02]  /*1060*/  ULOP3.LUT UR4, UR5, 0xffff, URZ, 0xc0, !UPT ;  /* 0x0000ffff05047892 */ /* 0x000fe4000f8ec03f */
[----:B------:R3:W5:Y:S02]  /*1070*/  @P0 LDG.E R6, desc[UR36][R2.64] ;  /* 0x0000002402060981 */ /* 0x000764000c1e1900 */
[----:B------:R-:W-:-:S02]  /*1080*/  IMAD.U32 R4, RZ, RZ, UR8 ;  /* 0x00000008ff047e24 */ /* 0x000fc4000f8e00ff */
[----:B------:R-:W-:Y:S01]  /*1090*/  IMAD.U32 R5, RZ, RZ, UR9 ;  /* 0x00000009ff057e24 */ /* 0x000fe2000f8e00ff */
[----:B------:R-:W-:-:S04]  /*10a0*/  ULDC.64 UR8, c[0x0][0xa20] ;  /* 0x0002880000087ab9 */ /* 0x000fc80000000a00 */
[----:B------:R3:W5:Y:S01]  /*10b0*/  @P2 LDG.E R18, desc[UR36][R4.64] ;  /* 0x0000002404122981 */ /* 0x000762000c1e1900 */
[----:B0-----:R-:W-:Y:S01]  /*10c0*/  ISETP.NE.U32.AND P0, PT, R8, RZ, PT ;  /* 0x000000ff0800720c */ /* 0x001fe20003f05070 */
[----:B------:R-:W-:Y:S01]  /*10d0*/  IMAD.U32 R209, RZ, RZ, UR4 ;  /* 0x00000004ffd17e24 */ /* 0x000fe2000f8e00ff */
[----:B------:R-:W-:Y:S02]  /*10e0*/  ISETP.NE.U32.AND P1, PT, RZ, UR8, PT ;  /* 0x00000008ff007c0c */ /* 0x000fe4000bf25070 */
[----:B------:R-:W-:Y:S02]  /*10f0*/  ISETP.NE.AND.EX P0, PT, R9, RZ, PT, P0 ;  /* 0x000000ff0900720c */ /* 0x000fe40003f05300 */
[----:B------:R-:W-:Y:S02]  /*1100*/  ISETP.NE.AND.EX P1, PT, RZ, UR9, PT, P1 ;  /* 0x00000009ff007c0c */ /* 0x000fe4000bf25310 */
[----:B-1----:R-:W-:Y:S01]  /*1110*/  SEL R0, R0, 0x1, P0 ;  /* 0x0000000100007807 */ /* 0x002fe20000000000 */
[----:B---3--:R-:W-:Y:S10]  /*1120*/  @P2 BRA `(.L_x_1212) ;  /* 0x0000000000302947 */ /* 0x008ff40003800000 */
[----:B------:R-:W-:Y:S01]  /*1130*/  ULDC.64 UR8, c[0x0][0xa00] ;  /* 0x0002800000087ab9 */ /* 0x000fe20000000a00 */
[----:B-----5:R-:W0:Y:S01]  /*1140*/  LDC R18, c[0x0][0x288] ;  /* 0x0000a200ff127b82 */ /* 0x020e220000000800 */
[----:B------:R-:W-:-:S04]  /*1150*/  ISETP.NE.U32.AND P0, PT, RZ, UR8, PT ;  /* 0x00000008ff007c0c */ /* 0x000fc8000bf05070 */
[----:B------:R-:W-:-:S13]  /*1160*/  ISETP.NE.AND.EX P0, PT, RZ, UR9, PT, P0 ;  /* 0x00000009ff007c0c */ /* 0x000fda000bf05300 */
[----:B------:R-:W-:Y:S05]  /*1170*/  @!P0 BRA `(.L_x_1212) ;  /* 0x00000000001c8947 */ /* 0x000fea0003800000 */
[----:B------:R-:W-:Y:S02]  /*1180*/  ULDC.64 UR8, c[0x0][0xa00] ;  /* 0x0002800000087ab9 */ /* 0x000fe40000000a00 */
[----:B------:R-:W-:-:S06]  /*1190*/  UIMAD.WIDE UR8, UR7, 0x4, UR8 ;  /* 0x00000004070878a5 */ /* 0x000fcc000f8e0208 */
[----:B------:R-:W-:Y:S02]  /*11a0*/  IMAD.U32 R2, RZ, RZ, UR8 ;  /* 0x00000008ff027e24 */ /* 0x000fe4000f8e00ff */
[----:B------:R-:W-:-:S05]  /*11b0*/  IMAD.U32 R3, RZ, RZ, UR9 ;  /* 0x00000009ff037e24 */ /* 0x000fca000f8e00ff */
[----:B0-----:R-:W3:Y:S04]  /*11c0*/  LDG.E R18, desc[UR36][R2.64] ;  /* 0x0000002402127981 */ /* 0x001ee8000c1e1900 */
[----:B------:R-:W3:Y:S02]  /*11d0*/  LDG.E R5, desc[UR36][R2.64+0x4] ;  /* 0x0000042402057981 */ /* 0x000ee4000c1e1900 */
[----:B---3--:R-:W-:-:S07]  /*11e0*/  IMAD.IADD R18, R5, 0x1, -R18 ;  /* 0x0000000105127824 */ /* 0x008fce00078e0a12 */
.L_x_1212:
[----:B--2---:R-:W-:Y:S02]  /*11f0*/  IMAD R17, R0, R17, RZ ;  /* 0x0000001100117224 */ /* 0x004fe400078e02ff */
[----:B------:R-:W-:Y:S01]  /*1200*/  IMAD.U32 R220, RZ, RZ, UR7 ;  /* 0x00000007ffdc7e24 */ /* 0x000fe2000f8e00ff */
[----:B------:R-:W-:Y:S06]  /*1210*/  @!P1 BRA `(.L_x_1213) ;  /* 0x0000000000189947 */ /* 0x000fec0003800000 */
[----:B------:R-:W-:Y:S02]  /*1220*/  ULDC.64 UR8, c[0x0][0xa20] ;  /* 0x0002880000087ab9 */ /* 0x000fe40000000a00 */
[----:B------:R-:W-:-:S06]  /*1230*/  UIMAD.WIDE UR8, UR7, 0x4, UR8 ;  /* 0x00000004070878a5 */ /* 0x000fcc000f8e0208 */
[----:B------:R-:W-:Y:S02]  /*1240*/  IMAD.U32 R2, RZ, RZ, UR8 ;  /* 0x00000008ff027e24 */ /* 0x000fe4000f8e00ff */
[----:B------:R-:W-:-:S05]  /*1250*/  IMAD.U32 R3, RZ, RZ, UR9 ;  /* 0x00000009ff037e24 */ /* 0x000fca000f8e00ff */
[----:B------:R1:W5:Y:S01]  /*1260*/  LDG.E R17, desc[UR36][R2.64] ;  /* 0x0000002402117981 */ /* 0x000362000c1e1900 */
[----:B------:R-:W-:Y:S05]  /*1270*/  BRA `(.L_x_1214) ;  /* 0x00000000002c7947 */ /* 0x000fea0003800000 */
.L_x_1213:
[----:B------:R-:W-:Y:S02]  /*1280*/  ULDC.64 UR8, c[0x0][0xa08] ;  /* 0x0002820000087ab9 */ /* 0x000fe40000000a00 */
[----:B------:R-:W-:-:S04]  /*1290*/  ISETP.NE.U32.AND P0, PT, RZ, UR8, PT ;  /* 0x00000008ff007c0c */ /* 0x000fc8000bf05070 */
[----:B------:R-:W-:-:S13]  /*12a0*/  ISETP.NE.AND.EX P0, PT, RZ, UR9, PT, P0 ;  /* 0x00000009ff007c0c */ /* 0x000fda000bf05300 */
[----:B------:R-:W-:Y:S05]  /*12b0*/  @!P0 BRA `(.L_x_1214) ;  /* 0x00000000001c8947 */ /* 0x000fea0003800000 */
[----:B------:R-:W-:Y:S02]  /*12c0*/  ULDC.64 UR8, c[0x0][0xa08] ;  /* 0x0002820000087ab9 */ /* 0x000fe40000000a00 */
[----:B------:R-:W-:-:S06]  /*12d0*/  UIMAD.WIDE UR8, UR7, 0x4, UR8 ;  /* 0x00000004070878a5 */ /* 0x000fcc000f8e0208 */
[----:B------:R-:W-:Y:S02]  /*12e0*/  IMAD.U32 R2, RZ, RZ, UR8 ;  /* 0x00000008ff027e24 */ /* 0x000fe4000f8e00ff */
[----:B------:R-:W-:-:S05]  /*12f0*/  IMAD.U32 R3, RZ, RZ, UR9 ;  /* 0x00000009ff037e24 */ /* 0x000fca000f8e00ff */
[----:B------:R-:W2:Y:S04]  /*1300*/  LDG.E R17, desc[UR36][R2.64] ;  /* 0x0000002402117981 */ /* 0x000ea8000c1e1900 */
[----:B------:R-:W2:Y:S02]  /*1310*/  LDG.E R0, desc[UR36][R2.64+0x4] ;  /* 0x0000042402007981 */ /* 0x000ea4000c1e1900 */
[----:B--2---:R-:W-:-:S07]  /*1320*/  IMAD.IADD R17, R0, 0x1, -R17 ;  /* 0x0000000100117824 */ /* 0x004fce00078e0a11 */
.L_x_1214:
[----:B------:R-:W-:Y:S01]  /*1330*/  ULDC UR4, c[0x0][0x448] ;  /* 0x0001120000047ab9 */ /* 0x000fe20000000800 */
[----:B-----5:R-:W-:Y:S01]  /*1340*/  IMAD.IADD R17, R17, 0x1, -R6 ;  /* 0x0000000111117824 */ /* 0x020fe200078e0a06 */
[----:B------:R-:W-:Y:S02]  /*1350*/  UISETP.NE.AND UP0, UPT, UR4, 0x1, UPT ;  /* 0x000000010400788c */ /* 0x000fe4000bf05270 */
[----:B------:R-:W-:Y:S02]  /*1360*/  USHF.L.U32 UR6, UR6, 0x7, URZ ;  /* 0x0000000706067899 */ /* 0x000fe4000800063f */
[----:B0-----:R-:W-:Y:S01]  /*1370*/  IADD3 R0, R17, 0x1, -R18 ;  /* 0x0000000111007810 */ /* 0x001fe20007ffe812 */
[----:B------:R-:W-:Y:S02]  /*1380*/  UP2UR UR7, UPR, URZ, 0x1 ;  /* 0x000000013f077883 */ /* 0x000fe40008000000 */
[----:B------:R-:W-:Y:S01]  /*1390*/  UIADD3 UR4, UR6, 0x7f, URZ ;  /* 0x0000007f06047890 */ /* 0x000fe2000fffe03f */
[----:B------:R-:W-:Y:S01]  /*13a0*/  R2UR UR10, R0 ;  /* 0x00000000000a72ca */ /* 0x000fe200000e0000 */
[----:B------:R-:W-:-:S02]  /*13b0*/  IMAD.U32 R23, RZ, RZ, UR6 ;  /* 0x00000006ff177e24 */ /* 0x000fc4000f8e00ff */
[----:B------:R-:W-:Y:S01]  /*13c0*/  @UP0 ULDC UR8, c[0x0][0x44c] ;  /* 0x0001130000080ab9 */ /* 0x000fe20000000800 */
[----:B------:R-:W-:Y:S01]  /*13d0*/  IMAD.U32 R22, RZ, RZ, UR7 ;  /* 0x00000007ff167e24 */ /* 0x000fe2000f8e00ff */
[----:B------:R-:W-:Y:S01]  /*13e0*/  UIMAD.WIDE.U32 UR8, UR4, UR8, URZ ;  /* 0x00000008040872a5 */ /* 0x000fe2000f8e003f */
[----:B------:R-:W-:Y:S01]  /*13f0*/  @UP0 ULDC UR11, c[0x0][0x450] ;  /* 0x00011400000b0ab9 */ /* 0x000fe20000000800 */
[----:B------:R-:W-:Y:S02]  /*1400*/  ULDC.64 UR6, c[0x0][0x9e0] ;  /* 0x0002780000067ab9 */ /* 0x000fe40000000a00 */
[----:B------:R-:W-:Y:S02]  /*1410*/  @UP0 USHF.R.U32.HI UR4, URZ, UR11, UR9 ;  /* 0x0000000b3f040299 */ /* 0x000fe40008011609 */
[----:B------:R-:W-:Y:S02]  /*1420*/  UISETP.GE.AND UP0, UPT, UR7, 0x1, UPT ;  /* 0x000000010700788c */ /* 0x000fe4000bf06270 */
[----:B------:R-:W-:-:S02]  /*1430*/  UIADD3 UR8, UR10, UR4, URZ ;  /* 0x000000040a087290 */ /* 0x000fc4000fffe03f */
[----:B------:R-:W-:Y:S02]  /*1440*/  UP2UR UR61, UPR, URZ, 0x1 ;  /* 0x000000013f3d7883 */ /* 0x000fe40008000000 */
[----:B------:R-:W-:Y:S01]  /*1450*/  PLOP3.LUT P0, PT, PT, PT, UP0, 0x40, 0x0 ;  /* 0x000000000000781c */ /* 0x000fe20003f0e808 */
[----:B------:R-:W-:-:S06]  /*1460*/  UIADD3 UR6, UR8, UR6, URZ ;  /* 0x0000000608067290 */ /* 0x000fcc000fffe03f */
[----:B------:R-:W-:-:S06]  /*1470*/  IMAD.U32 R0, RZ, RZ, UR6 ;  /* 0x00000006ff007e24 */ /* 0x000fcc000f8e00ff */
[----:B------:R-:W-:Y:S05]  /*1480*/  @P0 BRA `(.L_x_1215) ;  /* 0x0000000000400947 */ /* 0x000fea0003800000 */
        /* <DEDUP_REMOVED lines=10> */
.L_x_1216:
[----:B------:R-:W-:-:S11]  /*1530*/  UISETP.NE.AND UP0, UPT, UR7, 0x1, UPT ;  /* 0x000000010700788c */ /* 0x000fd6000bf05270 */
[----:B------:R-:W-:Y:S02]  /*1540*/  @UP0 ULDC.64 UR10, c[0x0][0x9e8] ;  /* 0x00027a00000a0ab9 */ /* 0x000fe40000000a00 */
[----:B------:R-:W-:-:S04]  /*1550*/  UIMAD.WIDE.U32 UR8, UR4, UR10, URZ ;  /* 0x0000000a040872a5 */ /* 0x000fc8000f8e003f */
[----:B------:R-:W-:-:S12]  /*1560*/  @UP0 USHF.R.U32.HI UR4, URZ, UR11, UR9 ;  /* 0x0000000b3f040299 */ /* 0x000fd80008011609 */
.L_x_1217:
[----:B------:R-:W-:-:S06]  /*1570*/  UIMAD UR4, UR4, UR7, UR7 ;  /* 0x00000007040472a4 */ /* 0x000fcc000f8e0207 */
[----:B------:R-:W-:-:S07]  /*1580*/  VIMNMX R0, R0, UR4, PT ;  /* 0x0000000400007c48 */ /* 0x000fce000bfe0100 */
.L_x_1215:
[----:B------:R-:W-:Y:S01]  /*1590*/  R2UR UR6, R22 ;  /* 0x00000000160672ca */ /* 0x000fe200000e0000 */
[----:B------:R-:W-:Y:S01]  /*15a0*/  IMAD.IADD R73, R17, 0x1, -R18 ;  /* 0x0000000111497824 */ /* 0x000fe200078e0a12 */
[----:B------:R-:W-:Y:S01]  /*15b0*/  R2UR UR4, R23 ;  /* 0x00000000170472ca */ /* 0x000fe200000e0000 */
[----:B-1----:R-:W-:Y:S02]  /*15c0*/  VIADD R2, R0, 0x5f ;  /* 0x0000005f00027836 */ /* 0x002fe40000000000 */
[----:B------:R-:W-:Y:S02]  /*15d0*/  VIADD R0, R17, 0x5f ;  /* 0x0000005f11007836 */ /* 0x000fe40000000000 */
[----:B------:R-:W-:-:S04]  /*15e0*/  IMAD.HI R2, R2, 0x2aaaaaab, RZ ;  /* 0x2aaaaaab02027827 */ /* 0x000fc800078e02ff */
[----:B------:R-:W-:Y:S01]  /*15f0*/  IMAD.HI R0, R0, 0x2aaaaaab, RZ ;  /* 0x2aaaaaab00007827 */ /* 0x000fe200078e02ff */
[----:B------:R-:W-:Y:S01]  /*1600*/  SHF.R.U32.HI R5, RZ, 0x1f, R2 ;  /* 0x0000001fff057819 */ /* 0x000fe20000011602 */
[----:B------:R-:W-:Y:S01]  /*1610*/  UISETP.NE.AND UP0, UPT, UR6, URZ, UPT ;  /* 0x0000003f0600728c */ /* 0x000fe2000bf05270 */
[----:B------:R-:W-:Y:S02]  /*1620*/  R2UR UR6, R73 ;  /* 0x00000000490672ca */ /* 0x000fe400000e0000 */
[----:B------:R-:W-:Y:S02]  /*1630*/  SHF.R.U32.HI R3, RZ, 0x1f, R0 ;  /* 0x0000001fff037819 */ /* 0x000fe40000011600 */
[----:B------:R-:W-:Y:S02]  /*1640*/  LEA.HI.SX32 R2, R2, R5, 0x1c ;  /* 0x0000000502027211 */ /* 0x000fe400078fe2ff */
[----:B------:R-:W-:-:S04]  /*1650*/  LEA.HI.SX32 R3, R0, R3, 0x1c ;  /* 0x0000000300037211 */ /* 0x000fc800078fe2ff */
        /* <DEDUP_REMOVED lines=21> */
.L_x_1219:
[----:B------:R-:W-:-:S11]  /*17b0*/  UISETP.NE.AND UP0, UPT, UR7, 0x1, UPT ;  /* 0x000000010700788c */ /* 0x000fd6000bf05270 */
[----:B------:R-:W-:Y:S02]  /*17c0*/  @UP0 ULDC.64 UR10, c[0x0][0x9e8] ;  /* 0x00027a00000a0ab9 */ /* 0x000fe40000000a00 */
[----:B------:R-:W-:-:S04]  /*17d0*/  UIMAD.WIDE.U32 UR8, UR4, UR10, URZ ;  /* 0x0000000a040872a5 */ /* 0x000fc8000f8e003f */
[----:B------:R-:W-:-:S12]  /*17e0*/  @UP0 USHF.R.U32.HI UR4, URZ, UR11, UR9 ;  /* 0x0000000b3f040299 */ /* 0x000fd80008011609 */
.L_x_1220:
[----:B------:R-:W-:-:S04]  /*17f0*/  UIMAD UR4, UR4, UR7, URZ ;  /* 0x00000007040472a4 */ /* 0x000fc8000f8e023f */
[----:B------:R-:W-:-:S04]  /*1800*/  UISETP.LT.AND UP0, UPT, UR6, UR4, UPT ;  /* 0x000000040600728c */ /* 0x000fc8000bf01270 */
[----:B------:R-:W-:-:S12]  /*1810*/  USEL UR6, UR6, UR4, !UP0 ;  /* 0x0000000406067287 */ /* 0x000fd8000c000000 */
.L_x_1218:
[----:B------:R-:W-:-:S04]  /*1820*/  UIMAD.WIDE UR6, UR6, 0x2aaaaaab, URZ ;  /* 0x2aaaaaab060678a5 */ /* 0x000fc8000f8e023f */
[----:B------:R-:W-:-:S04]  /*1830*/  USHF.R.U32.HI UR4, URZ, 0x1f, UR7 ;  /* 0x0000001f3f047899 */ /* 0x000fc80008011607 */
[----:B------:R-:W-:Y:S02]  /*1840*/  ULEA.HI.SX32 UR7, UR7, UR4, 0x1c ;  /* 0x0000000407077291 */ /* 0x000fe4000f8fe23f */
[----:B------:R-:W-:Y:S02]  /*1850*/  ULOP3.LUT UR4, UR5, 0xff000000, URZ, 0xc0, !UPT ;  /* 0xff00000005047892 */ /* 0x000fe4000f8ec03f */
[----:B------:R-:W-:Y:S02]  /*1860*/  UISETP.LT.AND UP0, UPT, URZ, UR7, UPT ;  /* 0x000000073f00728c */ /* 0x000fe4000bf01270 */
[----:B------:R-:W-:Y:S02]  /*1870*/  ULOP3.LUT UR5, UR5, 0xff0000, URZ, 0xc0, !UPT ;  /* 0x00ff000005057892 */ /* 0x000fe4000f8ec03f */
[----:B------:R-:W-:Y:S02]  /*1880*/  USEL UR9, URZ, UR7, !UP0 ;  /* 0x000000073f097287 */ /* 0x000fe4000c000000 */
[----:B------:R-:W-:-:S04]  /*1890*/  USHF.R.U32.HI UR4, URZ, 0x8, UR4 ;  /* 0x000000083f047899 */ /* 0x000fc80008011604 */
[----:B------:R-:W-:Y:S01]  /*18a0*/  ISETP.GT.AND P0, PT, R72, UR9, PT ;  /* 0x0000000948007c0c */ /* 0x000fe2000bf04270 */
[----:B------:R-:W-:-:S03]  /*18b0*/  ULEA.HI UR5, UR5, UR4, URZ, 0x10 ;  /* 0x0000000405057291 */ /* 0x000fc6000f8f803f */
[----:B------:R-:W-:Y:S01]  /*18c0*/  UMOV UR4, URZ ;  /* 0x0000003f00047c82 */ /* 0x000fe20008000000 */
[----:B------:R-:W-:Y:S02]  /*18d0*/  ULOP3.LUT UR6, UR5, 0xff, URZ, 0xc0, !UPT ;  /* 0x000000ff05067892 */ /* 0x000fe4000f8ec03f */
[----:B------:R-:W-:-:S04]  /*18e0*/  USHF.R.U32.HI UR5, URZ, 0x10, UR5 ;  /* 0x000000103f057899 */ /* 0x000fc80008011605 */
[----:B------:R-:W-:Y:S02]  /*18f0*/  IMAD.U32 R208, RZ, RZ, UR6 ;  /* 0x00000006ffd07e24 */ /* 0x000fe4000f8e00ff */
[----:B------:R-:W-:Y:S01]  /*1900*/  IMAD.U32 R195, RZ, RZ, UR5 ;  /* 0x00000005ffc37e24 */ /* 0x000fe2000f8e00ff */
[----:B------:R-:W-:Y:S06]  /*1910*/  @!P0 BRA `(.L_x_1221) ;  /* 0x00000000009c8947 */ /* 0x000fec0003800000 */
[----:B------:R-:W-:Y:S01]  /*1920*/  R2UR UR5, R195 ;  /* 0x00000000c30572ca */ /* 0x000fe200000e0000 */
[----:B------:R-:W-:-:S12]  /*1930*/  ULDC UR4, c[0x0][0x9f0] ;  /* 0x00027c0000047ab9 */ /* 0x000fd80000000800 */
[----:B------:R-:W-:-:S04]  /*1940*/  UISETP.NE.AND UP0, UPT, UR5, URZ, UPT ;  /* 0x0000003f0500728c */ /* 0x000fc8000bf05270 */
[----:B------:R-:W-:-:S03]  /*1950*/  USEL UR10, UR5, UR4, UP0 ;  /* 0x00000004050a7287 */ /* 0x000fc60008000000 */
[----:B------:R-:W-:-:S03]  /*1960*/  UMOV UR4, URZ ;  /* 0x0000003f00047c82 */ /* 0x000fc60008000000 */
[----:B------:R-:W-:-:S05]  /*1970*/  IMAD.U32 R5, RZ, RZ, UR10 ;  /* 0x0000000aff057e24 */ /* 0x000fca000f8e00ff */
        /* <DEDUP_REMOVED lines=33> */
.L_x_1221:
[----:B------:R-:W-:Y:S01]  /*1b90*/  R2UR UR5, R208 ;  /* 0x00000000d00572ca */ /* 0x000fe200000e0000 */
[----:B------:R-:W-:Y:S01]  /*1ba0*/  IMAD.U32 R3, RZ, RZ, UR4 ;  /* 0x00000004ff037e24 */ /* 0x000fe2000f8e00ff */
[----:B------:R-:W-:Y:S01]  /*1bb0*/  PLOP3.LUT P0, PT, PT, PT, PT, 0x80, 0x0 ;  /* 0x000000000000781c */ /* 0x000fe20003f0f070 */
[----:B------:R-:W-:Y:S01]  /*1bc0*/  IMAD.MOV.U32 R2, RZ, RZ, RZ ;  /* 0x000000ffff027224 */ /* 0x000fe200078e00ff */
        /* <DEDUP_REMOVED lines=9> */
[----:B------:R-:W-:Y:S01]  /*1c60*/  UIMAD UR5, UR5, UR4, UR9 ;  /* 0x00000004050572a4 */ /* 0x000fe2000f8e0209 */
[----:B------:R-:W-:Y:S02]  /*1c70*/  CS2R R126, SRZ ;  /* 0x00000000007e7805 */ /* 0x000fe4000001ff00 */
[----:B------:R-:W-:-:S02]  /*1c80*/  CS2R R20, SRZ ;  /* 0x0000000000147805 */ /* 0x000fc4000001ff00 */
[----:B------:R-:W-:Y:S02]  /*1c90*/  CS2R R124, SRZ ;  /* 0x00000000007c7805 */ /* 0x000fe4000001ff00 */
[----:B------:R-:W-:Y:S02]  /*1ca0*/  CS2R R6, SRZ ;  /* 0x0000000000067805 */ /* 0x000fe4000001ff00 */
[----:B------:R-:W-:Y:S02]  /*1cb0*/  CS2R R94, SRZ ;  /* 0x00000000005e7805 */ /* 0x000fe4000001ff00 */
[----:B------:R-:W-:Y:S01]  /*1cc0*/  VIADDMNMX R72, R3, UR5, R72, PT ;  /* 0x0000000503487c46 */ /* 0x000fe2000b800148 */
[----:B------:R-:W-:Y:S01]  /*1cd0*/  IMAD.U32 R193, RZ, RZ, UR5 ;  /* 0x00000005ffc17e24 */ /* 0x000fe2000f8e00ff */
[----:B------:R-:W-:Y:S02]  /*1ce0*/  CS2R R92, SRZ ;  /* 0x00000000005c7805 */ /* 0x000fe4000001ff00 */
[----:B------:R-:W-:-:S02]  /*1cf0*/  CS2R R90, SRZ ;  /* 0x00000000005a7805 */ /* 0x000fc4000001ff00 */
[----:B------:R-:W-:Y:S02]  /*1d00*/  ISETP.GT.AND P1, PT, R72, UR5, PT ;  /* 0x0000000548007c0c */ /* 0x000fe4000bf24270 */
        /* <DEDUP_REMOVED lines=70> */
.L_x_1223:
[----:B------:R-:W2:Y:S01]  /*2170*/  LDL R2, [R1+0x14] ;  /* 0x0000140001027983 */ /* 0x000ea20000100800 */
[----:B------:R-:W-:-:S13]  /*2180*/  R2UR UR6, R221 ;  /* 0x00000000dd0672ca */ /* 0x000fda00000e0000 */
[----:B------:R-:W-:-:S04]  /*2190*/  ULEA.HI UR4, UR6, UR6, URZ, 0x1 ;  /* 0x0000000606047291 */ /* 0x000fc8000f8f083f */
[----:B------:R-:W-:-:S04]  /*21a0*/  ULOP3.LUT UR4, UR4, 0xfffffffe, URZ, 0xc0, !UPT ;  /* 0xfffffffe04047892 */ /* 0x000fc8000f8ec03f */
[----:B------:R-:W-:-:S06]  /*21b0*/  UIADD3 UR4, UR6, -UR4, URZ ;  /* 0x8000000406047290 */ /* 0x000fcc000fffe03f */
[----:B------:R-:W-:-:S05]  /*21c0*/  IMAD.U32 R0, RZ, RZ, UR4 ;  /* 0x00000004ff007e24 */ /* 0x000fca000f8e00ff */
[----:B------:R-:W-:-:S04]  /*21d0*/  SHF.L.U32 R0, R0, 0x1f, RZ ;  /* 0x0000001f00007819 */ /* 0x000fc800000006ff */
[----:B------:R-:W0:Y:S01]  /*21e0*/  SYNCS.PHASECHK.TRANS64.TRYWAIT P1, [UR60+0x30800], R0 ;  /* 0x03080000ff0075a7 */ /* 0x000e22000802017c */
[----:B--2---:R-:W-:-:S13]  /*21f0*/  R2UR UR5, R2 ;  /* 0x00000000020572ca */ /* 0x004fda00000e0000 */
[----:B------:R-:W-:-:S05]  /*2200*/  IMAD.U32 R2, RZ, RZ, UR5 ;  /* 0x00000005ff027e24 */ /* 0x000fca000f8e00ff */
[----:B------:R-:W-:Y:S01]  /*2210*/  ISETP.NE.AND P0, PT, R2, 0x3, PT ;  /* 0x000000030200780c */ /* 0x000fe20003f05270 */
[----:B0-----:R-:W-:-:S12]  /*2220*/  @!P1 BRA `(.L_x_1224) ;  /* 0x0000016400c49947 */ /* 0x001fd80003800000 */
.L_x_1420:
[----:B------:R-:W-:Y:S05]  /*2230*/  @!P0 BRA `(.L_x_1225) ;  /* 0x0000000000048947 */ /* 0x000fea0003800000 */
[----:B------:R-:W-:Y:S01]  /*2240*/  BPT.TRAP 0x1 ;  /* 0x000000040000795c */ /* 0x000fe20000300000 */
.L_x_1225:
[----:B0-----:R-:W-:Y:S02]  /*2250*/  IMAD.U32 R3, RZ, RZ, UR39 ;  /* 0x00000027ff037e24 */ /* 0x001fe4000f8e00ff */
[----:B------:R-:W-:-:S03]  /*2260*/  IMAD.U32 R0, RZ, RZ, UR38 ;  /* 0x00000026ff007e24 */ /* 0x000fc6000f8e00ff */
[----:B------:R-:W-:Y:S02]  /*2270*/  LEA R3, R3, UR60, 0x3 ;  /* 0x0000003c03037c11 */ /* 0x000fe4000f8e18ff */
[----:B------:R-:W-:-:S04]  /*2280*/  SHF.L.U32 R0, R0, 0x1f, RZ ;  /* 0x0000001f00007819 */ /* 0x000fc800000006ff */
[----:B------:R0:W1:Y:S01]  /*2290*/  SYNCS.PHASECHK.TRANS64.TRYWAIT P1, [R3+URZ+0x30830], R0 ;  /* 0x03083000030075a7 */ /* 0x000062000802017f */
[----:B------:R-:W-:Y:S05]  /*22a0*/  @!P0 BRA `(.L_x_1226) ;  /* 0x0000000000048947 */ /* 0x000fea0003800000 */
[----:B------:R-:W-:Y:S01]  /*22b0*/  BPT.TRAP 0x1 ;  /* 0x000000040000795c */ /* 0x000fe20000300000 */
.L_x_1226:
[----:B-1----:R-:W-:Y:S05]  /*22c0*/  @P1 BRA `(.L_x_1227) ;  /* 0x0000000000081947 */ /* 0x002fea0003800000 */
[----:B------:R-:W1:Y:S02]  /*22d0*/  SYNCS.PHASECHK.TRANS64.TRYWAIT P1, [R3+URZ+0x30830], R0 ;  /* 0x03083000030075a7 */ /* 0x000e64000802017f */
[----:B-1----:R-:W-:Y:S05]  /*22e0*/  @!P1 BRA `(.L_x_1228) ;  /* 0x0000016400ac9947 */ /* 0x002fea0003800000 */
.L_x_1227:
[----:B------:R-:W-:Y:S05]  /*22f0*/  WARPSYNC.ALL ;  /* 0x0000000000007948 */ /* 0x000fea0003800000 */
[----:B------:R-:W-:Y:S01]  /*2300*/  UIADD3 UR4, UR60, 0x1e400, URZ ;  /* 0x0001e4003c047890 */ /* 0x000fe2000fffe03f */
[----:B------:R-:W-:Y:S01]  /*2310*/  WARPGROUP.ARRIVE ;  /* 0x00000000000079c5 */ /* 0x000fe20000000000 */
[----:B------:R-:W-:Y:S01]  /*2320*/  UMOV UR9, 0x40000040 ;  /* 0x4000004000097882 */ /* 0x000fe20000000000 */
[----:B------:R-:W-:Y:S01]  /*2330*/  UMOV UR11, 0x40000040 ;  /* 0x40000040000b7882 */ /* 0x000fe20000000000 */
[----:B------:R-:W-:Y:S01]  /*2340*/  USHF.R.U32.HI UR4, URZ, 0x4, UR4 ;  /* 0x000000043f047899 */ /* 0x000fe20008011604 */
[----:B------:R-:W-:Y:S01]  /*2350*/  IMAD.U32 R7, RZ, RZ, UR9 ;  /* 0x00000009ff077e24 */ /* 0x000fe2000f8e00ff */
[----:B------:R-:W-:Y:S01]  /*2360*/  UMOV UR57, 0x40000040 ;  /* 0x4000004000397882 */ /* 0x000fe20000000000 */
[----:B------:R-:W-:Y:S01]  /*2370*/  UMOV UR59, 0x40000040 ;  /* 0x40000040003b7882 */ /* 0x000fe20000000000 */
[----:B------:R-:W-:Y:S01]  /*2380*/  ULOP3.LUT UR4, UR4, 0x3fff, URZ, 0xc0, !UPT ;  /* 0x00003fff04047892 */ /* 0x000fe2000f8ec03f */
[----:B------:R-:W-:Y:S01]  /*2390*/  UMOV UR53, 0x40000040 ;  /* 0x4000004000357882 */ /* 0x000fe20000000000 */
[----:B------:R-:W-:-:S02]  /*23a0*/  UMOV UR55, 0x40000040 ;  /* 0x4000004000377882 */ /* 0x000fc40000000000 */
[----:B------:R-:W-:Y:S02]  /*23b0*/  ULOP3.LUT UR5, UR4, 0x10000, URZ, 0xfc, !UPT ;  /* 0x0001000004057892 */ /* 0x000fe4000f8efc3f */
[----:B------:R-:W-:Y:S01]  /*23c0*/  ULOP3.LUT UR4, UR40, 0x10000, URZ, 0xfc, !UPT ;  /* 0x0001000028047892 */ /* 0x000fe2000f8efc3f */
[----:B------:R-:W-:Y:S01]  /*23d0*/  UMOV UR13, 0x40000040 ;  /* 0x40000040000d7882 */ /* 0x000fe20000000000 */
[----:B------:R-:W-:Y:S02]  /*23e0*/  UMOV UR15, 0x40000040 ;  /* 0x40000040000f7882 */ /* 0x000fe40000000000 */
[----:B------:R-:W-:Y:S01]  /*23f0*/  IMAD.U32 R9, RZ, RZ, UR5 ;  /* 0x00000005ff097e24 */ /* 0x000fe2000f8e00ff */
[----:B------:R-:W-:Y:S02]  /*2400*/  UIMAD UR5, UR39, 0x900, UR5 ;  /* 0x00000900270578a4 */ /* 0x000fe4000f8e0205 */
[----:B------:R-:W-:Y:S01]  /*2410*/  UMOV UR8, UR4 ;  /* 0x0000000400087c82 */ /* 0x000fe20008000000 */
[----:B------:R-:W-:Y:S01]  /*2420*/  UIADD3 UR56, UR4, 0x2, URZ ;  /* 0x0000000204387890 */ /* 0x000fe2000fffe03f */
[----:B------:R-:W-:Y:S01]  /*2430*/  IMAD.U32 R6, RZ, RZ, UR8 ;  /* 0x00000008ff067e24 */ /* 0x000fe2000f8e00ff */
[----:B------:R-:W-:-:S02]  /*2440*/  UIADD3 UR58, UR5, 0x2, URZ ;  /* 0x00000002053a7890 */ /* 0x000fc4000fffe03f */
[----:B------:R-:W-:Y:S01]  /*2450*/  UMOV UR10, UR5 ;  /* 0x00000005000a7c82 */ /* 0x000fe20008000000 */
[----:B------:R-:W-:Y:S01]  /*2460*/  UIADD3 UR52, UR4, 0x4, URZ ;  /* 0x0000000404347890 */ /* 0x000fe2000fffe03f */
[----:B------:R-:W-:Y:S01]  /*2470*/  HGMMA.64x96x16.F32.BF16 R24, gdesc[UR8], RZ, !UPT, gsb0 ;  /* 0x01600000081879f0 */ /* 0x000fe2000c0018ff */
[----:B------:R-:W-:Y:S02]  /*2480*/  UIADD3 UR54, UR5, 0x4, URZ ;  /* 0x0000000405367890 */ /* 0x000fe4000fffe03f */
[----:B------:R-:W-:Y:S02]  /*2490*/  UIADD3 UR8, UR4, 0x6, URZ ;  /* 0x0000000604087890 */ /* 0x000fe4000fffe03f */
[----:B------:R-:W-:Y:S01]  /*24a0*/  UIADD3 UR10, UR5, 0x6, URZ ;  /* 0x00000006050a7890 */ /* 0x000fe2000fffe03f */
[----:B------:R-:W-:Y:S01]  /*24b0*/  UMOV UR9, 0x40000040 ;  /* 0x4000004000097882 */ /* 0x000fe20000000000 */
[----:B------:R-:W-:Y:S01]  /*24c0*/  UMOV UR11, 0x40000040 ;  /* 0x40000040000b7882 */ /* 0x000fe20000000000 */
[----:B------:R-:W-:-:S02]  /*24d0*/  UIADD3 UR12, UR4, 0x400, URZ ;  /* 0x00000400040c7890 */ /* 0x000fc4000fffe03f */
[----:B------:R-:W-:Y:S02]  /*24e0*/  UIADD3 UR14, UR5, 0x300, URZ ;  /* 0x00000300050e7890 */ /* 0x000fe4000fffe03f */
        /* <DEDUP_REMOVED lines=64> */
.L_x_1229:
[----:B------:R-:W-:Y:S01]  /*28f0*/  R2UR UR4, R22 ;  /* 0x00000000160472ca */ /* 0x000fe200000e0000 */
[----:B------:R-:W2:Y:S01]  /*2900*/  S2UR UR6, SR_CgaCtaId ;  /* 0x00000000000679c3 */ /* 0x000ea20000008800 */
[----:B------:R-:W-:Y:S01]  /*2910*/  R2UR UR5, R23 ;  /* 0x00000000170572ca */ /* 0x000fe200000e0000 */
[----:B------:R-:W-:Y:S01]  /*2920*/  UISETP.NE.AND UP0, UPT, UR61, URZ, UPT ;  /* 0x0000003f3d00728c */ /* 0x000fe2000bf05270 */
[----:B------:R-:W-:Y:S01]  /*2930*/  ULDC UR14, c[0x0][0x9dc] ;  /* 0x00027700000e7ab9 */ /* 0x000fe20000000800 */
[----:B------:R-:W-:-:S08]  /*2940*/  ULDC UR10, c[0x0][0x9e0] ;  /* 0x00027800000a7ab9 */ /* 0x000fd00000000800 */
[----:B------:R-:W-:Y:S01]  /*2950*/  UISETP.NE.AND UP1, UPT, UR4, URZ, UPT ;  /* 0x0000003f0400728c */ /* 0x000fe2000bf25270 */
[----:B------:R-:W-:Y:S01]  /*2960*/  R2UR UR4, R3 ;  /* 0x00000000030472ca */ /* 0x000fe200000e0000 */
[----:B01----:R-:W-:-:S04]  /*2970*/  VIADD R0, R192, UR5 ;  /* 0x00000005c0007c36 */ /* 0x003fc80008000000 */
[----:B------:R-:W-:Y:S01]  /*2980*/  PLOP3.LUT P1, PT, PT, PT, UP1, 0x80, 0x0 ;  /* 0x000000000000781c */ /* 0x000fe20003f2f018 */
[----:B------:R-:W-:Y:S01]  /*2990*/  IMAD.MOV.U32 R2, RZ, RZ, R0 ;  /* 0x000000ffff027224 */ /* 0x000fe200078e0000 */
[----:B------:R-:W-:-:S03]  /*29a0*/  PLOP3.LUT P2, PT, PT, PT, UP1, 0x80, 0x0 ;  /* 0x000000000000781c */ /* 0x000fc60003f4f018 */
[----:B------:R-:W-:-:S03]  /*29b0*/  @UP1 ULDC UR5, c[0x0][0x44c] ;  /* 0x0001130000051ab9 */ /* 0x000fc60000000800 */
[----:B------:R-:W-:-:S04]  /*29c0*/  UIADD3 UR4, UR4, 0x30840, URZ ;  /* 0x0003084004047890 */ /* 0x000fc8000fffe03f */
[----:B--2---:R-:W-:Y:S01]  /*29d0*/  UPRMT UR4, UR6, 0x654, UR4 ;  /* 0x0000065406047896 */ /* 0x004fe20008000004 */
[----:B------:R-:W-:Y:S01]  /*29e0*/  @P1 IMAD.HI.U32 R3, R0, UR5, RZ ;  /* 0x0000000500031c27 */ /* 0x000fe2000f8e00ff */
[----:B------:R-:W-:Y:S01]  /*29f0*/  @UP1 ULDC UR5, c[0x0][0x450] ;  /* 0x0001140000051ab9 */ /* 0x000fe20000000800 */
[----:B------:R-:W-:Y:S02]  /*2a00*/  PLOP3.LUT P1, PT, PT, PT, UP0, 0x40, 0x0 ;  /* 0x000000000000781c */ /* 0x000fe40003f2e808 */
[C---:B------:R-:W-:Y:S01]  /*2a10*/  IMAD R0, R72.reuse, -0x60, R17 ;  /* 0xffffffa048007824 */ /* 0x040fe200078e0211 */
[----:B------:R-:W-:Y:S01]  /*2a20*/  @P2 SHF.R.U32.HI R2, RZ, UR5, R3 ;  /* 0x00000005ff022c19 */ /* 0x000fe20008011603 */
[----:B------:R-:W-:Y:S02]  /*2a30*/  IMAD.MOV.U32 R3, RZ, RZ, -0x60 ;  /* 0xffffffa0ff037424 */ /* 0x000fe400078e00ff */
[----:B------:R-:W-:Y:S01]  /*2a40*/  SYNCS.ARRIVE.TRANS64.RED.A1T0 RZ, [UR4], RZ ;  /* 0x000000ffffff79a7 */ /* 0x000fe20008100404 */
[----:B------:R-:W-:Y:S01]  /*2a50*/  ULOP3.LUT UR4, URZ, UR14, URZ, 0x33, !UPT ;  /* 0x0000000e3f047292 */ /* 0x000fe2000f8e333f */
[----:B------:R-:W0:Y:S01]  /*2a60*/  SHFL.IDX PT, R5, R2, RZ, 0x1c1f ;  /* 0x001c1fff02057589 */ /* 0x000e2200000e0000 */
[----:B------:R-:W-:Y:S01]  /*2a70*/  IMAD R4, R72, R3, 0x61 ;  /* 0x0000006148047424 */ /* 0x000fe200078e0203 */
[----:B------:R-:W-:-:S03]  /*2a80*/  IADD3 R8, -R19, 0x60, R0 ;  /* 0x0000006013087810 */ /* 0x000fc60007ffe100 */
[----:B------:R-:W-:Y:S01]  /*2a90*/  VIADD R12, R4, 0xffffffff ;  /* 0xffffffff040c7836 */ /* 0x000fe20000000000 */
[----:B------:R-:W-:-:S03]  /*2aa0*/  IADD3 R3, R17, R4, -R19 ;  /* 0x0000000411037210 */ /* 0x000fc60007ffe813 */
[----:B------:R-:W-:Y:S02]  /*2ab0*/  IMAD.IADD R14, R12, 0x1, -R19 ;  /* 0x000000010c0e7824 */ /* 0x000fe400078e0a13 */
[----:B------:R-:W-:-:S04]  /*2ac0*/  IMAD.IADD R3, R3, 0x1, -R18 ;  /* 0x0000000103037824 */ /* 0x000fc800078e0a12 */
[C---:B------:R-:W-:Y:S02]  /*2ad0*/  VIADD R11, R3.reuse, UR10 ;  /* 0x0000000a030b7c36 */ /* 0x040fe40008000000 */
[----:B------:R-:W-:-:S03]  /*2ae0*/  VIADD R10, R3, UR4 ;  /* 0x00000004030a7c36 */ /* 0x000fc60008000000 */
[----:B0-----:R-:W-:Y:S01]  /*2af0*/  VIADDMNMX R0, R5, R11, R8, PT ;  /* 0x0000000b05007246 */ /* 0x001fe20003800108 */
[----:B------:R-:W-:Y:S01]  /*2b00*/  IMAD.IADD R3, R10, 0x1, R5 ;  /* 0x000000010a037824 */ /* 0x000fe200078e0205 */
[----:B------:R-:W-:Y:S06]  /*2b10*/  @P1 BRA `(.L_x_1230) ;  /* 0x00000000005c1947 */ /* 0x000fec0003800000 */
[----:B------:R-:W-:Y:S01]  /*2b20*/  IADD3 R5, -R18, R17, R5 ;  /* 0x0000001112057210 */ /* 0x000fe20007ffe105 */
        /* <DEDUP_REMOVED lines=12> */
.L_x_1232:
[----:B------:R-:W-:Y:S02]  /*2bf0*/  ULDC UR4, c[0x0][0x9e4] ;  /* 0x0002790000047ab9 */ /* 0x000fe40000000800 */
[----:B------:R-:W-:-:S05]  /*2c00*/  IMAD.U32 R13, RZ, RZ, UR4 ;  /* 0x00000004ff0d7e24 */ /* 0x000fca000f8e00ff */
[----:B------:R-:W-:-:S13]  /*2c10*/  ISETP.NE.AND P1, PT, R13, 0x1, PT ;  /* 0x000000010d00780c */ /* 0x000fda0003f25270 */
[----:B------:R-:W0:Y:S02]  /*2c20*/  @P1 LDC.64 R20, c[0x0][0x9e8] ;  /* 0x00027a00ff141b82 */ /* 0x000e240000000a00 */
[----:B0-----:R-:W-:-:S05]  /*2c30*/  @P1 IMAD.HI.U32 R4, R5, R20, RZ ;  /* 0x0000001405041227 */ /* 0x001fca00078e00ff */
[----:B------:R-:W-:-:S07]  /*2c40*/  @P1 SHF.R.U32.HI R5, RZ, R21, R4 ;  /* 0x00000015ff051219 */ /* 0x000fce0000011604 */
.L_x_1233:
[----:B------:R-:W-:Y:S05]  /*2c50*/  BSYNC B0 ;  /* 0x0000000000007941 */ /* 0x000fea0003800000 */
.L_x_1231:
[----:B------:R-:W-:-:S05]  /*2c60*/  IMAD R5, R5, R13, R14 ;  /* 0x0000000d05057224 */ /* 0x000fca00078e020e */
[----:B------:R-:W-:Y:S02]  /*2c70*/  VIADDMNMX R0, R5, R13, R0, PT ;  /* 0x0000000d05007246 */ /* 0x000fe40003800100 */
[----:B------:R-:W-:-:S07]  /*2c80*/  VIMNMX R3, R3, R5, !PT ;  /* 0x0000000503037248 */ /* 0x000fce0007fe0100 */
.L_x_1230:
[C---:B------:R-:W-:Y:S01]  /*2c90*/  ISETP.GE.AND P2, PT, R12.reuse, 0x9, PT ;  /* 0x000000090c00780c */ /* 0x040fe20003f46270 */
[----:B------:R-:W0:Y:S01]  /*2ca0*/  SHFL.IDX PT, R5, R2, 0x1, 0x1c1f ;  /* 0x003c1f0002057f89 */ /* 0x000e2200000e0000 */
[----:B------:R-:W-:Y:S01]  /*2cb0*/  ISETP.GE.AND P1, PT, R12, 0x2, PT ;  /* 0x000000020c00780c */ /* 0x000fe20003f26270 */
[----:B------:R-:W-:Y:S01]  /*2cc0*/  UISETP.NE.AND UP0, UPT, UR61, URZ, UPT ;  /* 0x0000003f3d00728c */ /* 0x000fe2000bf05270 */
[C---:B------:R-:W-:Y:S02]  /*2cd0*/  ISETP.GT.AND P3, PT, R3.reuse, 0x8, !P2 ;  /* 0x000000080300780c */ /* 0x040fe40005764270 */
[----:B------:R-:W-:Y:S02]  /*2ce0*/  ISETP.GT.AND P4, PT, R3, 0x1, !P1 ;  /* 0x000000010300780c */ /* 0x000fe40004f84270 */
[----:B------:R-:W-:Y:S02]  /*2cf0*/  ISETP.LT.OR P3, PT, R0, 0x9, P3 ;  /* 0x000000090000780c */ /* 0x000fe40001f61670 */
[----:B------:R-:W-:-:S02]  /*2d00*/  ISETP.GE.AND P5, PT, R12, 0x11, PT ;  /* 0x000000110c00780c */ /* 0x000fc40003fa6270 */
[----:B------:R-:W-:Y:S02]  /*2d10*/  FSEL R15, R28, -INF , !P3 ;  /* 0xff8000001c0f7808 */ /* 0x000fe40005800000 */
[----:B------:R-:W-:Y:S02]  /*2d20*/  ISETP.LT.OR P4, PT, R0, 0x2, P4 ;  /* 0x000000020000780c */ /* 0x000fe40002781670 */
[----:B------:R-:W-:Y:S02]  /*2d30*/  ISETP.GT.AND P3, PT, R3, 0x10, !P5 ;  /* 0x000000100300780c */ /* 0x000fe40006f64270 */
[----:B------:R-:W-:Y:S02]  /*2d40*/  ISETP.GE.AND P6, PT, R12, 0xa, PT ;  /* 0x0000000a0c00780c */ /* 0x000fe40003fc6270 */
[----:B------:R-:W-:Y:S02]  /*2d50*/  FSEL R25, R25, -INF , !P4 ;  /* 0xff80000019197808 */ /* 0x000fe40006000000 */
[----:B------:R-:W-:-:S02]  /*2d60*/  P2R R75, PR, RZ, 0x20 ;  /* 0x00000020ff4b7803 */ /* 0x000fc40000000000 */
[----:B------:R-:W-:Y:S02]  /*2d70*/  ISETP.LT.OR P3, PT, R0, 0x11, P3 ;  /* 0x000000110000780c */ /* 0x000fe40001f61670 */
[C---:B------:R-:W-:Y:S02]  /*2d80*/  ISETP.GT.AND P4, PT, R3.reuse, 0x9, !P6 ;  /* 0x000000090300780c */ /* 0x040fe40007784270 */
        /* <DEDUP_REMOVED lines=28> */
[C---:B------:R-:W-:Y:S02]  /*2f50*/  ISETP.GT.AND P3, PT, R3.reuse, 0x28, !P4 ;  /* 0x000000280300780c */ /* 0x040fe40006764270 */
        /* <DEDUP_REMOVED lines=51> */
[----:B------:R-:W-:-:S04]  /*3290*/  ISETP.GT.AND P4, PT, R3, 0x50, !P3 ;  /* 0x000000500300780c */ /* 0x000fc80005f84270 */
        /* <DEDUP_REMOVED lines=19> */
[----:B0-----:R-:W-:Y:S01]  /*33d0*/  VIADDMNMX R0, R5, R11, R8, PT ;  /* 0x0000000b05007246 */ /* 0x001fe20003800108 */
[----:B------:R-:W-:Y:S01]  /*33e0*/  IMAD.IADD R8, R10, 0x1, R5 ;  /* 0x000000010a087824 */ /* 0x000fe200078e0205 */
[----:B------:R-:W-:Y:S02]  /*33f0*/  FSEL R69, R69, -INF , !P6 ;  /* 0xff80000045457808 */ /* 0x000fe40007000000 */
[----:B------:R-:W-:-:S13]  /*3400*/  PLOP3.LUT P6, PT, PT, PT, UP0, 0x40, 0x0 ;  /* 0x000000000000781c */ /* 0x000fda0003fce808 */
[----:B------:R-:W-:Y:S05]  /*3410*/  @P6 BRA `(.L_x_1234) ;  /* 0x00000000005c6947 */ /* 0x000fea0003800000 */
        /* <DEDUP_REMOVED lines=13> */
.L_x_1236:
[----:B------:R-:W-:Y:S02]  /*34f0*/  ULDC UR4, c[0x0][0x9e4] ;  /* 0x0002790000047ab9 */ /* 0x000fe40000000800 */
[----:B------:R-:W-:-:S05]  /*3500*/  IMAD.U32 R4, RZ, RZ, UR4 ;  /* 0x00000004ff047e24 */ /* 0x000fca000f8e00ff */
[----:B------:R-:W-:-:S13]  /*3510*/  ISETP.NE.AND P6, PT, R4, 0x1, PT ;  /* 0x000000010400780c */ /* 0x000fda0003fc5270 */
[----:B------:R-:W0:Y:S02]  /*3520*/  @P6 LDC.64 R2, c[0x0][0x9e8] ;  /* 0x00027a00ff026b82 */ /* 0x000e240000000a00 */
[----:B0-----:R-:W-:-:S05]  /*3530*/  @P6 IMAD.HI.U32 R2, R5, R2, RZ ;  /* 0x0000000205026227 */ /* 0x001fca00078e00ff */
[----:B------:R-:W-:-:S07]  /*3540*/  @P6 SHF.R.U32.HI R5, RZ, R3, R2 ;  /* 0x00000003ff056219 */ /* 0x000fce0000011602 */
.L_x_1237:
[----:B------:R-:W-:Y:S05]  /*3550*/  BSYNC B0 ;  /* 0x0000000000007941 */ /* 0x000fea0003800000 */
.L_x_1235:
[----:B------:R-:W-:-:S05]  /*3560*/  IMAD R5, R5, R4, R14 ;  /* 0x0000000405057224 */ /* 0x000fca00078e020e */
[----:B------:R-:W-:Y:S02]  /*3570*/  VIADDMNMX R0, R5, R4, R0, PT ;  /* 0x0000000405007246 */ /* 0x000fe40003800100 */
[----:B------:R-:W-:-:S07]  /*3580*/  VIMNMX R8, R8, R5, !PT ;  /* 0x0000000508087248 */ /* 0x000fce0007fe0100 */
.L_x_1234:
[C---:B------:R-:W-:Y:S01]  /*3590*/  ISETP.GT.AND P1, PT, R8.reuse, 0x1, !P1 ;  /* 0x000000010800780c */ /* 0x040fe20004f24270 */
[----:B------:R-:W-:Y:S01]  /*35a0*/  ULDC UR6, c[0x0][0x988] ;  /* 0x0002620000067ab9 */ /* 0x000fe20000000800 */
[----:B------:R-:W-:Y:S01]  /*35b0*/  ISETP.GT.AND P2, PT, R8, 0x8, !P2 ;  /* 0x000000080800780c */ /* 0x000fe20005744270 */
[----:B------:R-:W-:Y:S01]  /*35c0*/  UISETP.NE.AND UP0, UPT, UR61, URZ, UPT ;  /* 0x0000003f3d00728c */ /* 0x000fe2000bf05270 */
        /* <DEDUP_REMOVED lines=8> */
[----:B------:R-:W-:Y:S02]  /*3650*/  FMNMX.FTZ R2, R13, R25, !PT ;  /* 0x000000190d027209 */ /* 0x000fe40007810000 */
[----:B------:R-:W-:-:S02]  /*3660*/  FSEL R31, R31, -INF , !P1 ;  /* 0xff8000001f1f7808 */ /* 0x000fc40004800000 */
[----:B------:R-:W-:Y:S02]  /*3670*/  ISETP.NE.AND P1, PT, R75, RZ, PT ;  /* 0x000000ff4b00720c */ /* 0x000fe40003f25270 */
[----:B------:R-:W-:Y:S02]  /*3680*/  ISETP.NE.AND P6, PT, R32, RZ, PT ;  /* 0x000000ff2000720c */ /* 0x000fe40003fc5270 */
        /* <DEDUP_REMOVED lines=11> */
[----:B------:R-:W-:Y:S02]  /*3740*/  FMNMX.FTZ R2, R36, R3, !PT ;  /* 0x0000000324027209 */ /* 0x000fe40007810000 */
        /* <DEDUP_REMOVED lines=41> */
[----:B------:R-:W-:Y:S01]  /*39e0*/  ISETP.NE.AND P2, PT, R85, RZ, PT ;  /* 0x000000ff5500720c */ /* 0x000fe20003f45270 */
[----:B------:R-:W0:Y:S01]  /*39f0*/  SHFL.BFLY PT, R3, R2, 0x2, 0x1f ;  /* 0x0c401f0002037f89 */ /* 0x000e2200000e0000 */
[----:B------:R-:W-:Y:S02]  /*3a00*/  ISETP.LT.OR P1, PT, R0, 0x31, P1 ;  /* 0x000000310000780c */ /* 0x000fe40000f21670 */
[----:B------:R-:W-:Y:S02]  /*3a10*/  ISETP.NE.AND P6, PT, R20, RZ, PT ;  /* 0x000000ff1400720c */ /* 0x000fe40003fc5270 */
[----:B------:R-:W-:Y:S02]  /*3a20*/  FSEL R50, R50, -INF , !P1 ;  /* 0xff80000032327808 */ /* 0x000fe40004800000 */
[----:B------:R-:W-:-:S02]  /*3a30*/  ISETP.NE.AND P1, PT, R82, RZ, PT ;  /* 0x000000ff5200720c */ /* 0x000fc40003f25270 */
[C---:B------:R-:W-:Y:S02]  /*3a40*/  ISETP.GT.AND P3, PT, R8.reuse, 0x50, !P3 ;  /* 0x000000500800780c */ /* 0x040fe40005f64270 */
[C---:B------:R-:W-:Y:S02]  /*3a50*/  ISETP.GT.AND P1, PT, R8.reuse, 0x31, !P1 ;  /* 0x000000310800780c */ /* 0x040fe40004f24270 */
[----:B------:R-:W-:Y:S02]  /*3a60*/  ISETP.GT.AND P4, PT, R8, 0x51, !P4 ;  /* 0x000000510800780c */ /* 0x000fe40006784270 */
[C---:B------:R-:W-:Y:S02]  /*3a70*/  ISETP.LT.OR P1, PT, R0.reuse, 0x32, P1 ;  /* 0x000000320000780c */ /* 0x040fe40000f21670 */
[----:B------:R-:W-:Y:S02]  /*3a80*/  ISETP.LT.OR P3, PT, R0, 0x51, P3 ;  /* 0x000000510000780c */ /* 0x000fe40001f61670 */
[----:B------:R-:W-:-:S02]  /*3a90*/  FSEL R51, R51, -INF , !P1 ;  /* 0xff80000033337808 */ /* 0x000fc40004800000 */
[----:B------:R-:W-:Y:S02]  /*3aa0*/  ISETP.NE.AND P1, PT, R83, RZ, PT ;  /* 0x000000ff5300720c */ /* 0x000fe40003f25270 */
[C---:B------:R-:W-:Y:S02]  /*3ab0*/  ISETP.GT.AND P5, PT, R8.reuse, 0x58, !P5 ;  /* 0x000000580800780c */ /* 0x040fe40006fa4270 */
[----:B------:R-:W-:Y:S02]  /*3ac0*/  ISETP.GT.AND P1, PT, R8, 0x38, !P1 ;  /* 0x000000380800780c */ /* 0x000fe40004f24270 */
[----:B0-----:R-:W-:Y:S02]  /*3ad0*/  FMNMX.FTZ R5, R2, R3, !PT ;  /* 0x0000000302057209 */ /* 0x001fe40007810000 */
[C---:B------:R-:W-:Y:S02]  /*3ae0*/  ISETP.LT.OR P1, PT, R0.reuse, 0x39, P1 ;  /* 0x000000390000780c */ /* 0x040fe40000f21670 */
[----:B------:R-:W-:Y:S01]  /*3af0*/  ISETP.LT.OR P4, PT, R0, 0x52, P4 ;  /* 0x000000520000780c */ /* 0x000fe20002781670 */
[----:B------:R-:W0:Y:S01]  /*3b00*/  SHFL.BFLY PT, R4, R5, 0x1, 0x1f ;  /* 0x0c201f0005047f89 */ /* 0x000e2200000e0000 */
[----:B------:R-:W-:-:S02]  /*3b10*/  FSEL R54, R54, -INF , !P1 ;  /* 0xff80000036367808 */ /* 0x000fc40004800000 */
[----:B------:R-:W-:Y:S02]  /*3b20*/  ISETP.NE.AND P1, PT, R84, RZ, PT ;  /* 0x000000ff5400720c */ /* 0x000fe40003f25270 */
[----:B------:R-:W-:Y:S02]  /*3b30*/  FSEL R66, R66, -INF , !P3 ;  /* 0xff80000042427808 */ /* 0x000fe40005800000 */
[----:B------:R-:W-:Y:S02]  /*3b40*/  ISETP.GT.AND P1, PT, R8, 0x39, !P1 ;  /* 0x000000390800780c */ /* 0x000fe40004f24270 */
[C---:B------:R-:W-:Y:S02]  /*3b50*/  ISETP.LT.OR P5, PT, R0.reuse, 0x59, P5 ;  /* 0x000000590000780c */ /* 0x040fe40002fa1670 */
[----:B------:R-:W-:Y:S02]  /*3b60*/  ISETP.LT.OR P1, PT, R0, 0x3a, P1 ;  /* 0x0000003a0000780c */ /* 0x000fe40000f21670 */
[----:B------:R-:W-:-:S02]  /*3b70*/  FSEL R67, R67, -INF , !P4 ;  /* 0xff80000043437808 */ /* 0x000fc40006000000 */
[----:B------:R-:W-:Y:S02]  /*3b80*/  FSEL R55, R55, -INF , !P1 ;  /* 0xff80000037377808 */ /* 0x000fe40004800000 */
[----:B------:R-:W-:Y:S02]  /*3b90*/  ISETP.GT.AND P1, PT, R8, 0x40, !P2 ;  /* 0x000000400800780c */ /* 0x000fe40005724270 */
[----:B------:R-:W-:Y:S02]  /*3ba0*/  ISETP.NE.AND P2, PT, R88, RZ, PT ;  /* 0x000000ff5800720c */ /* 0x000fe40003f45270 */
[----:B------:R-:W-:Y:S02]  /*3bb0*/  ISETP.LT.OR P1, PT, R0, 0x41, P1 ;  /* 0x000000410000780c */ /* 0x000fe40000f21670 */
[----:B------:R-:W-:Y:S02]  /*3bc0*/  ISETP.GT.AND P2, PT, R8, 0x49, !P2 ;  /* 0x000000490800780c */ /* 0x000fe40005744270 */
[----:B------:R-:W-:-:S02]  /*3bd0*/  FSEL R58, R58, -INF , !P1 ;  /* 0xff8000003a3a7808 */ /* 0x000fc40004800000 */
[----:B------:R-:W-:Y:S02]  /*3be0*/  ISETP.GT.AND P1, PT, R8, RZ, !P6 ;  /* 0x000000ff0800720c */ /* 0x000fe40007724270 */
[----:B0-----:R-:W-:Y:S02]  /*3bf0*/  FMNMX.FTZ R4, R5, R4, !PT ;  /* 0x0000000405047209 */ /* 0x001fe40007810000 */
[----:B------:R-:W-:Y:S02]  /*3c00*/  ISETP.LT.OR P1, PT, R0, 0x1, P1 ;  /* 0x000000010000780c */ /* 0x000fe40000f21670 */
[----:B------:R-:W-:Y:S01]  /*3c10*/  ISETP.NE.AND P6, PT, R86, RZ, PT ;  /* 0x000000ff5600720c */ /* 0x000fe20003fc5270 */
[----:B------:R-:W-:Y:S01]  /*3c20*/  FMUL.FTZ R3, R4, UR6 ;  /* 0x0000000604037c20 */ /* 0x000fe20008410000 */
[----:B------:R-:W-:Y:S02]  /*3c30*/  FSEL R26, R26, -INF , !P1 ;  /* 0xff8000001a1a7808 */ /* 0x000fe40004800000 */
[----:B------:R-:W-:-:S02]  /*3c40*/  FSETP.NEU.FTZ.AND P1, PT, R4, -INF , PT ;  /* 0xff8000000400780b */ /* 0x000fc40003f3d000 */
[----:B------:R-:W-:Y:S02]  /*3c50*/  ISETP.LT.OR P2, PT, R0, 0x4a, P2 ;  /* 0x0000004a0000780c */ /* 0x000fe40001741670 */
[----:B------:R-:W-:Y:S02]  /*3c60*/  FSEL R10, R3, RZ, P1 ;  /* 0x000000ff030a7208 */ /* 0x000fe40000800000 */
[----:B------:R-:W-:Y:S02]  /*3c70*/  FMNMX.FTZ R3, R26, R27, !PT ;  /* 0x0000001b1a037209 */ /* 0x000fe40007810000 */
[----:B------:R-:W-:Y:S01]  /*3c80*/  ISETP.GT.AND P1, PT, R8, 0x41, !P6 ;  /* 0x000000410800780c */ /* 0x000fe20007724270 */
[--C-:B------:R-:W-:Y:S01]  /*3c90*/  FFMA.FTZ R188, R13, UR6, -R10.reuse ;  /* 0x000000060dbc7c23 */ /* 0x100fe2000801080a */
[----:B------:R-:W-:Y:S01]  /*3ca0*/  FMNMX.FTZ R2, R30, R3, !PT ;  /* 0x000000031e027209 */ /* 0x000fe20007810000 */
[--C-:B------:R-:W-:Y:S01]  /*3cb0*/  FFMA.FTZ R5, R25, UR6, -R10.reuse ;  /* 0x0000000619057c23 */ /* 0x100fe2000801080a */
[----:B------:R-:W-:Y:S01]  /*3cc0*/  ISETP.LT.OR P1, PT, R0, 0x42, P1 ;  /* 0x000000420000780c */ /* 0x000fe20000f21670 */
[--C-:B------:R-:W-:Y:S01]  /*3cd0*/  FFMA.FTZ R190, R15, UR6, -R10.reuse ;  /* 0x000000060fbe7c23 */ /* 0x100fe2000801080a */
[----:B------:R-:W-:Y:S01]  /*3ce0*/  FMNMX.FTZ R3, R31, R2, !PT ;  /* 0x000000021f037209 */ /* 0x000fe20007810000 */
[----:B------:R-:W-:Y:S01]  /*3cf0*/  MUFU.EX2 R188, R188 ;  /* 0x000000bc00bc7308 */ /* 0x000fe20000000800 */
[----:B------:R-:W-:Y:S01]  /*3d00*/  FSEL R59, R59, -INF , !P1 ;  /* 0xff8000003b3b7808 */ /* 0x000fe20004800000 */
[--C-:B------:R-:W-:Y:S01]  /*3d10*/  FFMA.FTZ R11, R29, UR6, -R10.reuse ;  /* 0x000000061d0b7c23 */ /* 0x100fe2000801080a */
[----:B------:R-:W-:Y:S01]  /*3d20*/  FMNMX.FTZ R2, R34, R3, !PT ;  /* 0x0000000322027209 */ /* 0x000fe20007810000 */
[--C-:B------:R-:W-:Y:S01]  /*3d30*/  FFMA.FTZ R184, R21, UR6, -R10.reuse ;  /* 0x0000000615b87c23 */ /* 0x100fe2000801080a */
[----:B------:R-:W-:Y:S01]  /*3d40*/  ISETP.NE.AND P1, PT, R87, RZ, PT ;  /* 0x000000ff5700720c */ /* 0x000fe20003f25270 */
[--C-:B------:R-:W-:Y:S01]  /*3d50*/  FFMA.FTZ R13, R33, UR6, -R10.reuse ;  /* 0x00000006210d7c23 */ /* 0x100fe2000801080a */
[----:B------:R-:W-:Y:S01]  /*3d60*/  FMNMX.FTZ R3, R35, R2, !PT ;  /* 0x0000000223037209 */ /* 0x000fe20007810000 */
[----:B------:R-:W0:Y:S01]  /*3d70*/  MUFU.EX2 R5, R5 ;  /* 0x0000000500057308 */ /* 0x000e220000000800 */
        /* <DEDUP_REMOVED lines=12> */
[----:B------:R-:W-:Y:S01]  /*3e40*/  FSEL R63, R63, -INF , !P2 ;  /* 0xff8000003f3f7808 */ /* 0x000fe20005000000 */
[--C-:B------:R-:W-:Y:S01]  /*3e50*/  FFMA.FTZ R45, R45, UR6, -R10.reuse ;  /* 0x000000062d2d7c23 */ /* 0x100fe2000801080a */
[----:B------:R-:W-:Y:S01]  /*3e60*/  FMNMX.FTZ R3, R43, R2, !PT ;  /* 0x000000022b037209 */ /* 0x000fe20007810000 */
[----:B------:R-:W-:Y:S01]  /*3e70*/  MUFU.EX2 R11, R11 ;  /* 0x0000000b000b7308 */ /* 0x000fe20000000800 */
[----:B------:R-:W-:Y:S01]  /*3e80*/  ISETP.NE.AND P6, PT, R12, RZ, PT ;  /* 0x000000ff0c00720c */ /* 0x000fe20003fc5270 */
[----:B0-----:R-:W-:Y:S01]  /*3e90*/  FADD.FTZ R25, R188, R5 ;  /* 0x00000005bc197221 */ /* 0x001fe20000010000 */
[----:B------:R-:W-:Y:S01]  /*3ea0*/  FMNMX.FTZ R2, R46, R3, !PT ;  /* 0x000000032e027209 */ /* 0x000fe20007810000 */
[--C-:B------:R-:W-:Y:S01]  /*3eb0*/  FFMA.FTZ R48, R48, UR6, -R10.reuse ;  /* 0x0000000630307c23 */ /* 0x100fe2000801080a */
[----:B------:R-:W-:Y:S01]  /*3ec0*/  ISETP.GT.AND P6, PT, R8, 0x59, !P6 ;  /* 0x000000590800780c */ /* 0x000fe200077c4270 */
[--C-:B------:R-:W-:Y:S01]  /*3ed0*/  FFMA.FTZ R49, R49, UR6, -R10.reuse ;  /* 0x0000000631317c23 */ /* 0x100fe2000801080a */
[----:B------:R-:W-:Y:S01]  /*3ee0*/  FMNMX.FTZ R3, R47, R2, !PT ;  /* 0x000000022f037209 */ /* 0x000fe20007810000 */
[----:B------:R-:W-:Y:S01]  /*3ef0*/  MUFU.EX2 R184, R184 ;  /* 0x000000b800b87308 */ /* 0x000fe20000000800 */
[----:B------:R-:W-:Y:S01]  /*3f00*/  ISETP.LT.OR P6, PT, R0, 0x5a, P6 ;  /* 0x0000005a0000780c */ /* 0x000fe200037c1670 */
[--C-:B------:R-:W-:Y:S01]  /*3f10*/  FFMA.FTZ R52, R52, UR6, -R10.reuse ;  /* 0x0000000634347c23 */ /* 0x100fe2000801080a */
[----:B------:R-:W-:Y:S01]  /*3f20*/  FMNMX.FTZ R2, R50, R3, !PT ;  /* 0x0000000332027209 */ /* 0x000fe20007810000 */
[--C-:B------:R-:W-:Y:S01]  /*3f30*/  FFMA.FTZ R53, R53, UR6, -R10.reuse ;  /* 0x0000000635357c23 */ /* 0x100fe2000801080a */
[----:B------:R-:W-:Y:S01]  /*3f40*/  FSEL R70, R70, -INF , !P5 ;  /* 0xff80000046467808 */ /* 0x000fe20006800000 */
[--C-:B------:R-:W-:Y:S01]  /*3f50*/  FFMA.FTZ R56, R56, UR6, -R10.reuse ;  /* 0x0000000638387c23 */ /* 0x100fe2000801080a */
[----:B------:R-:W-:Y:S01]  /*3f60*/  FMNMX.FTZ R3, R51, R2, !PT ;  /* 0x0000000233037209 */ /* 0x000fe20007810000 */
[----:B------:R-:W-:Y:S01]  /*3f70*/  MUFU.EX2 R13, R13 ;  /* 0x0000000d000d7308 */ /* 0x000fe20000000800 */
[----:B------:R-:W-:Y:S01]  /*3f80*/  FSEL R71, R71, -INF , !P6 ;  /* 0xff80000047477808 */ /* 0x000fe20007000000 */
[--C-:B------:R-:W-:Y:S01]  /*3f90*/  FFMA.FTZ R57, R57, UR6, -R10.reuse ;  /* 0x0000000639397c23 */ /* 0x100fe2000801080a */
[----:B------:R-:W-:Y:S01]  /*3fa0*/  FMNMX.FTZ R2, R54, R3, !PT ;  /* 0x0000000336027209 */ /* 0x000fe20007810000 */
[--C-:B------:R-:W-:Y:S01]  /*3fb0*/  FFMA.FTZ R60, R60, UR6, -R10.reuse ;  /* 0x000000063c3c7c23 */ /* 0x100fe2000801080a */
[----:B------:R-:W-:Y:S01]  /*3fc0*/  F2FP.BF16.F32.PACK_AB R188, R5, R188 ;  /* 0x000000bc05bc723e */ /* 0x000fe200000010ff */
[--C-:B------:R-:W-:Y:S01]  /*3fd0*/  FFMA.FTZ R61, R61, UR6, -R10.reuse ;  /* 0x000000063d3d7c23 */ /* 0x100fe2000801080a */
[----:B------:R-:W-:Y:S01]  /*3fe0*/  FMNMX.FTZ R3, R55, R2, !PT ;  /* 0x0000000237037209 */ /* 0x000fe20007810000 */
[----:B------:R-:W-:Y:S01]  /*3ff0*/  MUFU.EX2 R186, R186 ;  /* 0x000000ba00ba7308 */ /* 0x000fe20000000800 */
[----:B------:R-:W-:Y:S01]  /*4000*/  R2UR UR4, R22 ;  /* 0x00000000160472ca */ /* 0x000fe200000e0000 */
[--C-:B------:R-:W-:Y:S01]  /*4010*/  FFMA.FTZ R64, R64, UR6, -R10.reuse ;  /* 0x0000000640407c23 */ /* 0x100fe2000801080a */
[----:B------:R-:W-:Y:S01]  /*4020*/  FMNMX.FTZ R2, R58, R3, !PT ;  /* 0x000000033a027209 */ /* 0x000fe20007810000 */
[--C-:B------:R-:W-:Y:S01]  /*4030*/  FFMA.FTZ R65, R65, UR6, -R10.reuse ;  /* 0x0000000641417c23 */ /* 0x100fe2000801080a */
[----:B------:R-:W-:Y:S01]  /*4040*/  R2UR UR7, R23 ;  /* 0x00000000170772ca */ /* 0x000fe200000e0000 */
[--C-:B------:R-:W-:Y:S01]  /*4050*/  FFMA.FTZ R68, R68, UR6, -R10.reuse ;  /* 0x0000000644447c23 */ /* 0x100fe2000801080a */
[----:B------:R-:W-:Y:S01]  /*4060*/  FMNMX.FTZ R3, R59, R2, !PT ;  /* 0x000000023b037209 */ /* 0x000fe20007810000 */
[----:B------:R-:W-:Y:S01]  /*4070*/  MUFU.EX2 R15, R15 ;  /* 0x0000000f000f7308 */ /* 0x000fe20000000800 */
[----:B------:R-:W-:Y:S01]  /*4080*/  FFMA.FTZ R10, R69, UR6, -R10 ;  /* 0x00000006450a7c23 */ /* 0x000fe2000801080a */
[----:B------:R-:W-:Y:S01]  /*4090*/  R2UR UR11, R73 ;  /* 0x00000000490b72ca */ /* 0x000fe200000e0000 */
[----:B------:R-:W-:Y:S01]  /*40a0*/  VIADD R12, R72, 0xfffffffe ;  /* 0xfffffffe480c7836 */ /* 0x000fe20000000000 */
[----:B------:R-:W-:-:S02]  /*40b0*/  FMNMX.FTZ R2, R62, R3, !PT ;  /* 0x000000033e027209 */ /* 0x000fc40007810000 */
[----:B------:R-:W-:Y:S02]  /*40c0*/  UISETP.NE.AND UP1, UPT, UR4, URZ, UPT ;  /* 0x0000003f0400728c */ /* 0x000fe4000bf25270 */
[----:B------:R-:W-:Y:S01]  /*40d0*/  FMNMX.FTZ R3, R63, R2, !PT ;  /* 0x000000023f037209 */ /* 0x000fe20007810000 */
[----:B------:R-:W-:Y:S03]  /*40e0*/  MUFU.EX2 R40, R40 ;  /* 0x0000002800287308 */ /* 0x000fe60000000800 */
[----:B------:R-:W-:-:S04]  /*40f0*/  FMNMX.FTZ R2, R66, R3, !PT ;  /* 0x0000000342027209 */ /* 0x000fc80007810000 */
[----:B------:R-:W-:Y:S01]  /*4100*/  FMNMX.FTZ R3, R67, R2, !PT ;  /* 0x0000000243037209 */ /* 0x000fe20007810000 */
[----:B------:R-:W0:Y:S01]  /*4110*/  MUFU.EX2 R41, R41 ;  /* 0x0000002900297308 */ /* 0x000e220000000800 */
[----:B------:R-:W-:Y:S01]  /*4120*/  @UP1 ULDC UR4, c[0x0][0x44c] ;  /* 0x0001130000041ab9 */ /* 0x000fe20000000800 */
[----:B------:R-:W-:Y:S01]  /*4130*/  @UP1 ULDC UR15, c[0x0][0x450] ;  /* 0x00011400000f1ab9 */ /* 0x000fe20000000800 */
[----:B------:R-:W-:Y:S01]  /*4140*/  FMNMX.FTZ R0, R70, R3, !PT ;  /* 0x0000000346007209 */ /* 0x000fe20007810000 */
[----:B------:R-:W-:-:S03]  /*4150*/  UIMAD.WIDE.U32 UR4, UR7, UR4, URZ ;  /* 0x00000004070472a5 */ /* 0x000fc6000f8e003f */
[----:B------:R-:W-:Y:S01]  /*4160*/  FMNMX.FTZ R0, R71, R0, !PT ;  /* 0x0000000047007209 */ /* 0x000fe20007810000 */
[----:B------:R-:W-:Y:S01]  /*4170*/  MUFU.EX2 R44, R44 ;  /* 0x0000002c002c7308 */ /* 0x000fe20000000800 */
[----:B------:R-:W-:-:S03]  /*4180*/  @UP1 USHF.R.U32.HI UR7, URZ, UR15, UR5 ;  /* 0x0000000f3f071299 */ /* 0x000fc60008011605 */
[----:B------:R-:W1:Y:S01]  /*4190*/  SHFL.BFLY PT, R3, R0, 0x2, 0x1f ;  /* 0x0c401f0000037f89 */ /* 0x000e6200000e0000 */
[----:B------:R-:W-:-:S03]  /*41a0*/  UIADD3 UR4, UR11, UR7, URZ ;  /* 0x000000070b047290 */ /* 0x000fc6000fffe03f */
[----:B------:R-:W2:Y:S01]  /*41b0*/  MUFU.EX2 R45, R45 ;  /* 0x0000002d002d7308 */ /* 0x000ea20000000800 */
[----:B------:R-:W-:Y:S01]  /*41c0*/  UIADD3 UR7, UR4, UR10, URZ ;  /* 0x0000000a04077290 */ /* 0x000fe2000fffe03f */
[----:B0-----:R-:W-:-:S06]  /*41d0*/  F2FP.BF16.F32.PACK_AB R180, R41, R40 ;  /* 0x0000002829b4723e */ /* 0x001fcc00000010ff */
[----:B------:R-:W-:Y:S08]  /*41e0*/  MUFU.EX2 R48, R48 ;  /* 0x0000003000307308 */ /* 0x000ff00000000800 */
[----:B------:R-:W0:Y:S01]  /*41f0*/  MUFU.EX2 R49, R49 ;  /* 0x0000003100317308 */ /* 0x000e220000000800 */
[----:B--2---:R-:W-:Y:S02]  /*4200*/  F2FP.BF16.F32.PACK_AB R182, R45, R44 ;  /* 0x0000002c2db6723e */ /* 0x004fe400000010ff */
[----:B-1----:R-:W-:-:S05]  /*4210*/  FMNMX.FTZ R2, R0, R3, !PT ;  /* 0x0000000300027209 */ /* 0x002fca0007810000 */
[----:B------:R-:W-:Y:S01]  /*4220*/  MUFU.EX2 R52, R52 ;  /* 0x0000003400347308 */ /* 0x000fe20000000800 */
[----:B------:R-:W1:Y:S07]  /*4230*/  SHFL.BFLY PT, R3, R2, 0x1, 0x1f ;  /* 0x0c201f0002037f89 */ /* 0x000e6e00000e0000 */
[----:B------:R-:W2:Y:S01]  /*4240*/  MUFU.EX2 R53, R53 ;  /* 0x0000003500357308 */ /* 0x000ea20000000800 */
[----:B0-----:R-:W-:-:S07]  /*4250*/  F2FP.BF16.F32.PACK_AB R176, R49, R48 ;  /* 0x0000003031b0723e */ /* 0x001fce00000010ff */
[----:B------:R-:W-:Y:S08]  /*4260*/  MUFU.EX2 R56, R56 ;  /* 0x0000003800387308 */ /* 0x000ff00000000800 */
[----:B------:R-:W-:Y:S01]  /*4270*/  MUFU.EX2 R57, R57 ;  /* 0x0000003900397308 */ /* 0x000fe20000000800 */
[----:B-1----:R-:W-:Y:S01]  /*4280*/  FMNMX.FTZ R3, R2, R3, !PT ;  /* 0x0000000302037209 */ /* 0x002fe20007810000 */
[----:B------:R-:W-:Y:S01]  /*4290*/  FADD.FTZ R2, R190, R25 ;  /* 0x00000019be027221 */ /* 0x000fe20000010000 */
[----:B------:R-:W-:-:S02]  /*42a0*/  F2FP.BF16.F32.PACK_AB R190, R11, R190 ;  /* 0x000000be0bbe723e */ /* 0x000fc400000010ff */
[C---:B------:R-:W-:Y:S01]  /*42b0*/  FSETP.NEU.FTZ.AND P1, PT, R3.reuse, -INF , PT ;  /* 0xff8000000300780b */ /* 0x040fe20003f3d000 */
[----:B------:R-:W-:Y:S01]  /*42c0*/  FMUL.FTZ R0, R3, UR6 ;  /* 0x0000000603007c20 */ /* 0x000fe20008410000 */
[----:B------:R-:W-:Y:S01]  /*42d0*/  FADD.FTZ R25, R11, R2 ;  /* 0x000000020b197221 */ /* 0x000fe20000010000 */
[----:B------:R-:W-:Y:S01]  /*42e0*/  MUFU.EX2 R60, R60 ;  /* 0x0000003c003c7308 */ /* 0x000fe20000000800 */
[----:B--2---:R-:W-:Y:S02]  /*42f0*/  F2FP.BF16.F32.PACK_AB R178, R53, R52 ;  /* 0x0000003435b2723e */ /* 0x004fe400000010ff */
[----:B------:R-:W-:Y:S01]  /*4300*/  FSEL R0, R0, RZ, P1 ;  /* 0x000000ff00007208 */ /* 0x000fe20000800000 */
[----:B------:R-:W-:Y:S01]  /*4310*/  FADD.FTZ R2, R184, R25 ;  /* 0x00000019b8027221 */ /* 0x000fe20000010000 */
[----:B------:R-:W-:Y:S02]  /*4320*/  PLOP3.LUT P1, PT, PT, PT, UP0, 0x40, 0x0 ;  /* 0x000000000000781c */ /* 0x000fe40003f2e808 */
[----:B------:R-:W-:Y:S01]  /*4330*/  F2FP.BF16.F32.PACK_AB R184, R13, R184 ;  /* 0x000000b80db8723e */ /* 0x000fe200000010ff */
[--C-:B------:R-:W-:Y:S01]  /*4340*/  FFMA.FTZ R26, R26, UR6, -R0.reuse ;  /* 0x000000061a1a7c23 */ /* 0x100fe20008010800 */
[--C-:B------:R-:W-:Y:S01]  /*4350*/  FFMA.FTZ R27, R27, UR6, -R0.reuse ;  /* 0x000000061b1b7c23 */ /* 0x100fe20008010800 */
[--C-:B------:R-:W-:Y:S01]  /*4360*/  FFMA.FTZ R30, R30, UR6, -R0.reuse ;  /* 0x000000061e1e7c23 */ /* 0x100fe20008010800 */
[----:B------:R-:W-:Y:S01]  /*4370*/  FFMA.FTZ R31, R31, UR6, -R0 ;  /* 0x000000061f1f7c23 */ /* 0x000fe20008010800 */
[----:B------:R-:W-:Y:S01]  /*4380*/  FADD.FTZ R25, R13, R2 ;  /* 0x000000020d197221 */ /* 0x000fe20000010000 */
[--C-:B------:R-:W-:Y:S01]  /*4390*/  FFMA.FTZ R34, R34, UR6, -R0.reuse ;  /* 0x0000000622227c23 */ /* 0x100fe20008010800 */
[----:B------:R-:W-:Y:S01]  /*43a0*/  MUFU.EX2 R26, R26 ;  /* 0x0000001a001a7308 */ /* 0x000fe20000000800 */
[--C-:B------:R-:W-:Y:S01]  /*43b0*/  FFMA.FTZ R35, R35, UR6, -R0.reuse ;  /* 0x0000000623237c23 */ /* 0x100fe20008010800 */
[----:B------:R-:W-:Y:S01]  /*43c0*/  FADD.FTZ R2, R186, R25 ;  /* 0x00000019ba027221 */ /* 0x000fe20000010000 */
[--C-:B------:R-:W-:Y:S01]  /*43d0*/  FFMA.FTZ R38, R38, UR6, -R0.reuse ;  /* 0x0000000626267c23 */ /* 0x100fe20008010800 */
[--C-:B------:R-:W-:Y:S01]  /*43e0*/  FFMA.FTZ R39, R39, UR6, -R0.reuse ;  /* 0x0000000627277c23 */ /* 0x100fe20008010800 */
[----:B------:R-:W-:Y:S01]  /*43f0*/  FFMA.FTZ R42, R42, UR6, -R0 ;  /* 0x000000062a2a7c23 */ /* 0x000fe20008010800 */
[----:B------:R-:W-:Y:S01]  /*4400*/  FADD.FTZ R25, R15, R2 ;  /* 0x000000020f197221 */ /* 0x000fe20000010000 */
[--C-:B------:R-:W-:Y:S01]  /*4410*/  FFMA.FTZ R43, R43, UR6, -R0.reuse ;  /* 0x000000062b2b7c23 */ /* 0x100fe20008010800 */
[----:B------:R-:W0:Y:S01]  /*4420*/  MUFU.EX2 R27, R27 ;  /* 0x0000001b001b7308 */ /* 0x000e220000000800 */
[--C-:B------:R-:W-:Y:S01]  /*4430*/  FFMA.FTZ R46, R46, UR6, -R0.reuse ;  /* 0x000000062e2e7c23 */ /* 0x100fe20008010800 */
[----:B------:R-:W-:Y:S01]  /*4440*/  FADD.FTZ R2, R40, R25 ;  /* 0x0000001928027221 */ /* 0x000fe20000010000 */
[--C-:B------:R-:W-:Y:S01]  /*4450*/  FFMA.FTZ R47, R47, UR6, -R0.reuse ;  /* 0x000000062f2f7c23 */ /* 0x100fe20008010800 */
[--C-:B------:R-:W-:Y:S01]  /*4460*/  FFMA.FTZ R50, R50, UR6, -R0.reuse ;  /* 0x0000000632327c23 */ /* 0x100fe20008010800 */
[----:B------:R-:W-:Y:S01]  /*4470*/  FFMA.FTZ R51, R51, UR6, -R0 ;  /* 0x0000000633337c23 */ /* 0x000fe20008010800 */
[----:B------:R-:W-:Y:S01]  /*4480*/  FADD.FTZ R29, R41, R2 ;  /* 0x00000002291d7221 */ /* 0x000fe20000010000 */
[--C-:B------:R-:W-:Y:S01]  /*4490*/  FFMA.FTZ R54, R54, UR6, -R0.reuse ;  /* 0x0000000636367c23 */ /* 0x100fe20008010800 */
[----:B------:R-:W1:Y:S01]  /*44a0*/  MUFU.EX2 R30, R30 ;  /* 0x0000001e001e7308 */ /* 0x000e620000000800 */
[--C-:B------:R-:W-:Y:S01]  /*44b0*/  FFMA.FTZ R55, R55, UR6, -R0.reuse ;  /* 0x0000000637377c23 */ /* 0x100fe20008010800 */
[----:B------:R-:W-:Y:S01]  /*44c0*/  FADD.FTZ R8, R44, R29 ;  /* 0x0000001d2c087221 */ /* 0x000fe20000010000 */
[--C-:B------:R-:W-:Y:S01]  /*44d0*/  FFMA.FTZ R58, R58, UR6, -R0.reuse ;  /* 0x000000063a3a7c23 */ /* 0x100fe20008010800 */
[--C-:B------:R-:W-:Y:S01]  /*44e0*/  FFMA.FTZ R59, R59, UR6, -R0.reuse ;  /* 0x000000063b3b7c23 */ /* 0x100fe20008010800 */
[----:B------:R-:W-:Y:S01]  /*44f0*/  FFMA.FTZ R62, R62, UR6, -R0 ;  /* 0x000000063e3e7c23 */ /* 0x000fe20008010800 */
[----:B------:R-:W-:Y:S01]  /*4500*/  FADD.FTZ R29, R45, R8 ;  /* 0x000000082d1d7221 */ /* 0x000fe20000010000 */
[--C-:B------:R-:W-:Y:S01]  /*4510*/  FFMA.FTZ R63, R63, UR6, -R0.reuse ;  /* 0x000000063f3f7c23 */ /* 0x100fe20008010800 */
[----:B------:R-:W2:Y:S01]  /*4520*/  MUFU.EX2 R31, R31 ;  /* 0x0000001f001f7308 */ /* 0x000ea20000000800 */
[----:B0-----:R-:W-:Y:S01]  /*4530*/  FADD.FTZ R25, R26, R27 ;  /* 0x0000001b1a197221 */ /* 0x001fe20000010000 */
[----:B------:R-:W-:Y:S01]  /*4540*/  FADD.FTZ R8, R48, R29 ;  /* 0x0000001d30087221 */ /* 0x000fe20000010000 */
[--C-:B------:R-:W-:Y:S01]  /*4550*/  FFMA.FTZ R66, R66, UR6, -R0.reuse ;  /* 0x0000000642427c23 */ /* 0x100fe20008010800 */
[--C-:B------:R-:W-:Y:S01]  /*4560*/  FFMA.FTZ R67, R67, UR6, -R0.reuse ;  /* 0x0000000643437c23 */ /* 0x100fe20008010800 */
[----:B------:R-:W-:Y:S01]  /*4570*/  FFMA.FTZ R70, R70, UR6, -R0 ;  /* 0x0000000646467c23 */ /* 0x000fe20008010800 */
[----:B------:R-:W-:Y:S01]  /*4580*/  FADD.FTZ R29, R49, R8 ;  /* 0x00000008311d7221 */ /* 0x000fe20000010000 */
[----:B------:R-:W-:Y:S01]  /*4590*/  FFMA.FTZ R0, R71, UR6, -R0 ;  /* 0x0000000647007c23 */ /* 0x000fe20008010800 */
[----:B------:R-:W0:Y:S01]  /*45a0*/  MUFU.EX2 R34, R34 ;  /* 0x0000002200227308 */ /* 0x000e220000000800 */
[----:B-1----:R-:W-:Y:S01]  /*45b0*/  FADD.FTZ R2, R30, R25 ;  /* 0x000000191e027221 */ /* 0x002fe20000010000 */
[----:B------:R-:W-:Y:S01]  /*45c0*/  FADD.FTZ R8, R52, R29 ;  /* 0x0000001d34087221 */ /* 0x000fe20000010000 */
[----:B------:R-:W-:-:S02]  /*45d0*/  F2FP.BF16.F32.PACK_AB R186, R15, R186 ;  /* 0x000000ba0fba723e */ /* 0x000fc400000010ff */
[----:B------:R-:W-:Y:S01]  /*45e0*/  F2FP.BF16.F32.PACK_AB R172, R57, R56 ;  /* 0x0000003839ac723e */ /* 0x000fe200000010ff */
[----:B------:R-:W-:Y:S01]  /*45f0*/  FADD.FTZ R29, R53, R8 ;  /* 0x00000008351d7221 */ /* 0x000fe20000010000 */
[----:B------:R-:W-:Y:S01]  /*4600*/  F2FP.BF16.F32.PACK_AB R189, R27, R26 ;  /* 0x0000001a1bbd723e */ /* 0x000fe200000010ff */
[----:B------:R-:W1:Y:S01]  /*4610*/  MUFU.EX2 R35, R35 ;  /* 0x0000002300237308 */ /* 0x000e620000000800 */
[C---:B--2---:R-:W-:Y:S01]  /*4620*/  FADD.FTZ R25, R31.reuse, R2 ;  /* 0x000000021f197221 */ /* 0x044fe20000010000 */
[----:B------:R-:W-:Y:S01]  /*4630*/  FADD.FTZ R8, R56, R29 ;  /* 0x0000001d38087221 */ /* 0x000fe20000010000 */
[----:B------:R-:W-:-:S03]  /*4640*/  F2FP.BF16.F32.PACK_AB R191, R31, R30 ;  /* 0x0000001e1fbf723e */ /* 0x000fc600000010ff */
[----:B------:R-:W-:Y:S02]  /*4650*/  FADD.FTZ R11, R57, R8 ;  /* 0x00000008390b7221 */ /* 0x000fe40000010000 */
[----:B------:R-:W2:Y:S01]  /*4660*/  MUFU.EX2 R38, R38 ;  /* 0x0000002600267308 */ /* 0x000ea20000000800 */
[----:B0-----:R-:W-:Y:S01]  /*4670*/  FADD.FTZ R2, R34, R25 ;  /* 0x0000001922027221 */ /* 0x001fe20000010000 */
[----:B------:R-:W-:-:S06]  /*4680*/  FADD.FTZ R8, R60, R11 ;  /* 0x0000000b3c087221 */ /* 0x000fcc0000010000 */
        /* <DEDUP_REMOVED lines=9> */
[----:B-1----:R-:W-:-:S07]  /*4720*/  FADD.FTZ R2, R42, R25 ;  /* 0x000000192a027221 */ /* 0x002fce0000010000 */
[----:B------:R-:W1:Y:S01]  /*4730*/  MUFU.EX2 R47, R47 ;  /* 0x0000002f002f7308 */ /* 0x000e620000000800 */
[C---:B--2---:R-:W-:Y:S01]  /*4740*/  FADD.FTZ R5, R43.reuse, R2 ;  /* 0x000000022b057221 */ /* 0x044fe20000010000 */
[----:B------:R-:W-:-:S06]  /*4750*/  F2FP.BF16.F32.PACK_AB R181, R43, R42 ;  /* 0x0000002a2bb5723e */ /* 0x000fcc00000010ff */
        /* <DEDUP_REMOVED lines=36> */
[C---:B--2---:R-:W-:Y:S01]  /*49a0*/  FADD.FTZ R11, R65.reuse, R8 ;  /* 0x00000008410b7221 */ /* 0x044fe20000010000 */
[----:B------:R-:W-:-:S06]  /*49b0*/  F2FP.BF16.F32.PACK_AB R168, R65, R64 ;  /* 0x0000004041a8723e */ /* 0x000fcc00000010ff */
[----:B------:R0:W2:Y:S08]  /*49c0*/  MUFU.EX2 R171, R0 ;  /* 0x0000000000ab7308 */ /* 0x0000b00000000800 */
[----:B------:R-:W3:Y:S01]  /*49d0*/  MUFU.EX2 R21, R10 ;  /* 0x0000000a00157308 */ /* 0x000ee20000000800 */
[----:B0-----:R-:W-:Y:S01]  /*49e0*/  FADD.FTZ R0, R70, R5 ;  /* 0x0000000546007221 */ /* 0x001fe20000010000 */
[----:B-1----:R-:W-:-:S03]  /*49f0*/  FADD.FTZ R8, R68, R11 ;  /* 0x0000000b44087221 */ /* 0x002fc60000010000 */
[C---:B--2---:R-:W-:Y:S01]  /*4a00*/  FADD.FTZ R5, R171.reuse, R0 ;  /* 0x00000000ab057221 */ /* 0x044fe20000010000 */
[----:B------:R-:W-:Y:S01]  /*4a10*/  F2FP.BF16.F32.PACK_AB R171, R171, R70 ;  /* 0x00000046abab723e */ /* 0x000fe200000010ff */
[C---:B---3--:R-:W-:Y:S01]  /*4a20*/  FADD.FTZ R8, R21.reuse, R8 ;  /* 0x0000000815087221 */ /* 0x048fe20000010000 */
        /* <DEDUP_REMOVED lines=13> */
.L_x_1239:
[----:B------:R-:W-:Y:S02]  /*4b00*/  ULDC UR15, c[0x0][0x9e4] ;  /* 0x00027900000f7ab9 */ /* 0x000fe40000000800 */
[----:B------:R-:W-:-:S11]  /*4b10*/  UISETP.NE.AND UP0, UPT, UR15, 0x1, UPT ;  /* 0x000000010f00788c */ /* 0x000fd6000bf05270 */
[----:B------:R-:W-:Y:S02]  /*4b20*/  @UP0 ULDC.64 UR4, c[0x0][0x9e8] ;  /* 0x00027a0000040ab9 */ /* 0x000fe40000000a00 */
[----:B------:R-:W-:-:S04]  /*4b30*/  UIMAD.WIDE.U32 UR10, UR18, UR4, URZ ;  /* 0x00000004120a72a5 */ /* 0x000fc8000f8e003f */
[----:B------:R-:W-:-:S12]  /*4b40*/  @UP0 USHF.R.U32.HI UR18, URZ, UR5, UR11 ;  /* 0x000000053f120299 */ /* 0x000fd8000801160b */
.L_x_1240:
[----:B------:R-:W-:-:S04]  /*4b50*/  UIMAD UR15, UR18, UR15, UR15 ;  /* 0x0000000f120f72a4 */ /* 0x000fc8000f8e020f */
[----:B------:R-:W-:-:S04]  /*4b60*/  UISETP.LT.AND UP0, UPT, UR7, UR15, UPT ;  /* 0x0000000f0700728c */ /* 0x000fc8000bf01270 */
[----:B------:R-:W-:-:S12]  /*4b70*/  USEL UR7, UR7, UR15, UP0 ;  /* 0x0000000f07077287 */ /* 0x000fd80008000000 */
.L_x_1238:
[----:B------:R-:W-:Y:S01]  /*4b80*/  R2UR UR10, R193 ;  /* 0x00000000c10a72ca */ /* 0x000fe200000e0000 */
[----:B------:R-:W-:Y:S01]  /*4b90*/  UIMAD.WIDE UR4, UR7, 0x2aaaaaab, URZ ;  /* 0x2aaaaaab070478a5 */ /* 0x000fe2000f8e023f */
[----:B------:R-:W-:Y:S01]  /*4ba0*/  IMAD.MOV.U32 R2, RZ, RZ, 0x3f800000 ;  /* 0x3f800000ff027424 */ /* 0x000fe200078e00ff */
[----:B------:R-:W-:Y:S01]  /*4bb0*/  CS2R R118, SRZ ;  /* 0x0000000000767805 */ /* 0x000fe2000001ff00 */
[----:B------:R-:W-:Y:S01]  /*4bc0*/  IMAD.MOV.U32 R0, RZ, RZ, 0x3f800000 ;  /* 0x3f800000ff007424 */ /* 0x000fe200078e00ff */
[----:B------:R-:W-:Y:S01]  /*4bd0*/  USHF.R.U32.HI UR4, URZ, 0x1f, UR5 ;  /* 0x0000001f3f047899 */ /* 0x000fe20008011605 */
[----:B------:R-:W-:Y:S02]  /*4be0*/  CS2R R116, SRZ ;  /* 0x0000000000747805 */ /* 0x000fe4000001ff00 */
        /* <DEDUP_REMOVED lines=12> */
[----:B------:R-:W-:Y:S02]  /*4cb0*/  CS2R R96, SRZ ;  /* 0x0000000000607805 */ /* 0x000fe4000001ff00 */
[----:B------:R-:W-:Y:S02]  /*4cc0*/  CS2R R94, SRZ ;  /* 0x00000000005e7805 */ /* 0x000fe4000001ff00 */
[----:B------:R-:W-:Y:S02]  /*4cd0*/  CS2R R92, SRZ ;  /* 0x00000000005c7805 */ /* 0x000fe4000001ff00 */
[----:B------:R-:W-:Y:S02]  /*4ce0*/  CS2R R90, SRZ ;  /* 0x00000000005a7805 */ /* 0x000fe4000001ff00 */
[----:B------:R-:W-:Y:S02]  /*4cf0*/  ISETP.GE.AND P1, PT, R12, UR50, PT ;  /* 0x000000320c007c0c */ /* 0x000fe4000bf26270 */
        /* <DEDUP_REMOVED lines=33> */
[----:B------:R-:W-:Y:S06]  /*4f10*/  @!P1 BRA `(.L_x_1241) ;  /* 0x0000003000689947 */ /* 0x000fec0003800000 */
[----:B------:R-:W-:Y:S01]  /*4f20*/  IMAD.MOV.U32 R11, RZ, RZ, R3 ;  /* 0x000000ffff0b7224 */ /* 0x000fe200078e0003 */
[----:B------:R-:W-:Y:S01]  /*4f30*/  UMOV UR7, UR38 ;  /* 0x0000002600077c82 */ /* 0x000fe20008000000 */
[----:B------:R-:W-:Y:S01]  /*4f40*/  IMAD.MOV.U32 R10, RZ, RZ, R4 ;  /* 0x000000ffff0a7224 */ /* 0x000fe200078e0004 */
[----:B------:R-:W-:Y:S01]  /*4f50*/  UMOV UR4, UR39 ;  /* 0x0000002700047c82 */ /* 0x000fe20008000000 */
[----:B------:R-:W-:Y:S01]  /*4f60*/  IMAD.MOV.U32 R2, RZ, RZ, 0x3f800000 ;  /* 0x3f800000ff027424 */ /* 0x000fe200078e00ff */
[----:B------:R-:W-:Y:S01]  /*4f70*/  ULDC UR51, c[0x0][0x9e4] ;  /* 0x0002790000337ab9 */ /* 0x000fe20000000800 */
[----:B------:R-:W-:Y:S01]  /*4f80*/  IMAD.MOV.U32 R119, RZ, RZ, RZ ;  /* 0x000000ffff777224 */ /* 0x000fe200078e00ff */
[----:B------:R-:W-:Y:S01]  /*4f90*/  ULDC UR55, c[0x0][0x9dc] ;  /* 0x0002770000377ab9 */ /* 0x000fe20000000800 */
[----:B------:R-:W-:Y:S01]  /*4fa0*/  ULDC UR54, c[0x0][0x988] ;  /* 0x0002620000367ab9 */ /* 0x000fe20000000800 */
[----:B------:R-:W-:-:S05]  /*4fb0*/  ULDC UR58, c[0x0][0x9e0] ;  /* 0x00027800003a7ab9 */ /* 0x000fca0000000800 */
.L_x_1260:
[----:B------:R-:W-:-:S04]  /*4fc0*/  UISETP.NE.AND UP0, UPT, UR4, 0x1, UPT ;  /* 0x000000010400788c */ /* 0x000fc8000bf05270 */
[----:B------:R-:W-:-:S04]  /*4fd0*/  USEL UR38, URZ, 0x1, UP0 ;  /* 0x000000013f267887 */ /* 0x000fc80008000000 */
[----:B------:R-:W-:Y:S01]  /*4fe0*/  ULOP3.LUT UR38, UR7, UR38, URZ, 0x3c, !UPT ;  /* 0x0000002607267292 */ /* 0x000fe2000f8e3c3f */
[----:B------:R-:W-:Y:S11]  /*4ff0*/  @!P0 BRA `(.L_x_1242) ;  /* 0x0000000000048947 */ /* 0x000ff60003800000 */
[----:B------:R-:W-:Y:S01]  /*5000*/  BPT.TRAP 0x1 ;  /* 0x000000040000795c */ /* 0x000fe20000300000 */
.L_x_1242:
        /* <DEDUP_REMOVED lines=9> */
.L_x_1243:
[----:B-1----:R-:W-:Y:S05]  /*50a0*/  @P1 BRA `(.L_x_1244) ;  /* 0x0000000000081947 */ /* 0x002fea0003800000 */
[----:B------:R-:W1:Y:S02]  /*50b0*/  SYNCS.PHASECHK.TRANS64.TRYWAIT P1, [UR5+0x30830], R3 ;  /* 0x03083003ff0075a7 */ /* 0x000e640008020145 */
[----:B-1----:R-:W-:Y:S05]  /*50c0*/  @!P1 BRA `(.L_x_1245) ;  /* 0x0000013800489947 */ /* 0x002fea0003800000 */
.L_x_1244:
        /* <DEDUP_REMOVED lines=15> */
[-C--:B------:R-:W-:Y:S01]  /*51c0*/  FMUL.FTZ R25, R25, R0.reuse ;  /* 0x0000000019197220 */ /* 0x080fe20000410000 */
[-C--:B------:R-:W-:Y:S01]  /*51d0*/  FMUL.FTZ R28, R28, R0.reuse ;  /* 0x000000001c1c7220 */ /* 0x080fe20000410000 */
[----:B------:R-:W-:Y:S01]  /*51e0*/  UIADD3 UR10, UR6, 0x6, URZ ;  /* 0x00000006060a7890 */ /* 0x000fe2000fffe03f */
[-C--:B------:R-:W-:Y:S01]  /*51f0*/  FMUL.FTZ R29, R29, R0.reuse ;  /* 0x000000001d1d7220 */ /* 0x080fe20000410000 */
[----:B------:R-:W-:Y:S01]  /*5200*/  UIADD3 UR14, UR6, 0x300, URZ ;  /* 0x00000300060e7890 */ /* 0x000fe2000fffe03f */
[-C--:B------:R-:W-:Y:S01]  /*5210*/  FMUL.FTZ R32, R32, R0.reuse ;  /* 0x0000000020207220 */ /* 0x080fe20000410000 */
[----:B------:R-:W-:Y:S01]  /*5220*/  UMOV UR46, UR6 ;  /* 0x00000006002e7c82 */ /* 0x000fe20008000000 */
[----:B------:R-:W-:Y:S01]  /*5230*/  UIADD3 UR18, UR6, 0x302, URZ ;  /* 0x0000030206127890 */ /* 0x000fe2000fffe03f */
[----:B------:R-:W-:Y:S01]  /*5240*/  HGMMA.64x96x16.F32.BF16 R120, gdesc[UR44], RZ, !UPT, gsb0 ;  /* 0x016000002c7879f0 */ /* 0x000fe2000c0018ff */
[----:B------:R-:W-:Y:S01]  /*5250*/  UIADD3 UR46, UR6, 0x2, URZ ;  /* 0x00000002062e7890 */ /* 0x000fe2000fffe03f */
[-C--:B------:R-:W-:Y:S01]  /*5260*/  FMUL.FTZ R33, R33, R0.reuse ;  /* 0x0000000021217220 */ /* 0x080fe20000410000 */
[----:B------:R-:W-:Y:S01]  /*5270*/  UMOV UR44, UR56 ;  /* 0x00000038002c7c82 */ /* 0x000fe20008000000 */
[----:B------:R-:W-:Y:S01]  /*5280*/  UMOV UR45, UR57 ;  /* 0x00000039002d7c82 */ /* 0x000fe20008000000 */
[----:B------:R-:W-:Y:S01]  /*5290*/  UMOV UR47, 0x40000040 ;  /* 0x40000040002f7882 */ /* 0x000fe20000000000 */
        /* <DEDUP_REMOVED lines=139> */
.L_x_1246:
[----:B------:R-:W-:Y:S01]  /*5b50*/  ULEA UR10, UR4, UR60, 0x3 ;  /* 0x0000003c040a7291 */ /* 0x000fe2000f8e183f */
[----:B------:R-:W-:-:S05]  /*5b60*/  IMAD.U32 R0, RZ, RZ, UR7 ;  /* 0x00000007ff007e24 */ /* 0x000fca000f8e00ff */
[----:B------:R-:W-:-:S04]  /*5b70*/  SHF.L.U32 R0, R0, 0x1f, RZ ;  /* 0x0000001f00007819 */ /* 0x000fc800000006ff */
[----:B------:R2:W3:Y:S01]  /*5b80*/  SYNCS.PHASECHK.TRANS64.TRYWAIT P1, [UR10+0x30850], R0 ;  /* 0x03085000ff0075a7 */ /* 0x0004e2000802014a */
[----:B------:R-:W-:Y:S05]  /*5b90*/  @!P0 BRA `(.L_x_1247) ;  /* 0x0000000000048947 */ /* 0x000fea0003800000 */
[----:B------:R-:W-:Y:S01]  /*5ba0*/  BPT.TRAP 0x1 ;  /* 0x000000040000795c */ /* 0x000fe20000300000 */
.L_x_1247:
[----:B---3--:R-:W-:Y:S05]  /*5bb0*/  @P1 BRA `(.L_x_1248) ;  /* 0x0000000000081947 */ /* 0x008fea0003800000 */
[----:B------:R-:W3:Y:S02]  /*5bc0*/  SYNCS.PHASECHK.TRANS64.TRYWAIT P1, [UR10+0x30850], R0 ;  /* 0x03085000ff0075a7 */ /* 0x000ee4000802014a */
[----:B---3--:R-:W-:Y:S05]  /*5bd0*/  @!P1 BRA `(.L_x_1249) ;  /* 0x0000012c009c9947 */ /* 0x008fea0003800000 */
.L_x_1248:
        /* <DEDUP_REMOVED lines=37> */
.L_x_1250:
[----:B------:R-:W-:Y:S01]  /*5e30*/  R2UR UR6, R22 ;  /* 0x00000000160672ca */ /* 0x000fe200000e0000 */
[----:B------:R-:W-:Y:S01]  /*5e40*/  UISETP.NE.AND UP0, UPT, UR61, URZ, UPT ;  /* 0x0000003f3d00728c */ /* 0x000fe2000bf05270 */
[----:B------:R-:W-:Y:S01]  /*5e50*/  R2UR UR4, R23 ;  /* 0x00000000170472ca */ /* 0x000fe200000e0000 */
[----:B------:R-:W-:Y:S01]  /*5e60*/  IMAD R20, R12, -0x60, RZ ;  /* 0xffffffa00c147824 */ /* 0x000fe200078e02ff */
[----:B------:R-:W-:Y:S01]  /*5e70*/  UIADD3 UR5, UR5, 0x30840, URZ ;  /* 0x0003084005057890 */ /* 0x000fe2000fffe03f */
[----:B------:R-:W-:-:S08]  /*5e80*/  UMOV UR14, UR55 ;  /* 0x00000037000e7c82 */ /* 0x000fd00008000000 */
[----:B------:R-:W-:Y:S01]  /*5e90*/  UISETP.NE.AND UP1, UPT, UR6, URZ, UPT ;  /* 0x0000003f0600728c */ /* 0x000fe2000bf25270 */
[----:B------:R-:W4:Y:S01]  /*5ea0*/  S2UR UR6, SR_CgaCtaId ;  /* 0x00000000000679c3 */ /* 0x000f220000008800 */
[----:B------:R-:W-:-:S04]  /*5eb0*/  VIADD R21, R192, UR4 ;  /* 0x00000004c0157c36 */ /* 0x000fc80008000000 */
[----:B------:R-:W-:Y:S02]  /*5ec0*/  PLOP3.LUT P1, PT, PT, PT, UP1, 0x80, 0x0 ;  /* 0x000000000000781c */ /* 0x000fe40003f2f018 */
[----:B------:R-:W-:-:S03]  /*5ed0*/  PLOP3.LUT P2, PT, PT, PT, UP1, 0x80, 0x0 ;  /* 0x000000000000781c */ /* 0x000fc60003f4f018 */
[----:B------:R-:W-:-:S08]  /*5ee0*/  @UP1 ULDC UR4, c[0x0][0x44c] ;  /* 0x0001130000041ab9 */ /* 0x000fd00000000800 */
[----:B--23--:R-:W-:Y:S01]  /*5ef0*/  @P1 IMAD.HI.U32 R0, R21, UR4, RZ ;  /* 0x0000000415001c27 */ /* 0x00cfe2000f8e00ff */
[----:B------:R-:W-:Y:S01]  /*5f00*/  @UP1 ULDC UR4, c[0x0][0x450] ;  /* 0x0001140000041ab9 */ /* 0x000fe20000000800 */
[----:B------:R-:W-:-:S03]  /*5f10*/  PLOP3.LUT P1, PT, PT, PT, UP0, 0x40, 0x0 ;  /* 0x000000000000781c */ /* 0x000fc60003f2e808 */
[----:B------:R-:W-:Y:S01]  /*5f20*/  @P2 SHF.R.U32.HI R21, RZ, UR4, R0 ;  /* 0x00000004ff152c19 */ /* 0x000fe20008011600 */
[----:B----4-:R-:W-:Y:S01]  /*5f30*/  UPRMT UR5, UR6, 0x654, UR5 ;  /* 0x0000065406057896 */ /* 0x010fe20008000005 */
[----:B------:R-:W-:Y:S01]  /*5f40*/  IADD3 R0, -R19, 0x1, R20 ;  /* 0x0000000113007810 */ /* 0x000fe20007ffe114 */
[----:B------:R-:W-:Y:S02]  /*5f50*/  ULOP3.LUT UR4, URZ, UR14, URZ, 0x33, !UPT ;  /* 0x0000000e3f047292 */ /* 0x000fe4000f8e333f */
[----:B------:R-:W2:Y:S01]  /*5f60*/  SHFL.IDX PT, R169, R21, RZ, 0x1c1f ;  /* 0x001c1fff15a97589 */ /* 0x000ea200000e0000 */
[----:B------:R-:W-:-:S04]  /*5f70*/  IADD3 R0, -R18, R0, R17 ;  /* 0x0000000012007210 */ /* 0x000fc80007ffe111 */
[----:B------:R-:W-:Y:S01]  /*5f80*/  SYNCS.ARRIVE.TRANS64.RED.A1T0 RZ, [UR5], RZ ;  /* 0x000000ffffff79a7 */ /* 0x000fe20008100405 */
[C---:B------:R-:W-:Y:S02]  /*5f90*/  VIADD R15, R0.reuse, UR58 ;  /* 0x0000003a000f7c36 */ /* 0x040fe40008000000 */
[----:B------:R-:W-:Y:S02]  /*5fa0*/  VIADD R14, R0, UR4 ;  /* 0x00000004000e7c36 */ /* 0x000fe40008000000 */
[----:B------:R-:W-:Y:S02]  /*5fb0*/  IMAD.IADD R0, R20, 0x1, -R19 ;  /* 0x0000000114007824 */ /* 0x000fe400078e0a13 */
[--C-:B--2---:R-:W-:Y:S02]  /*5fc0*/  IMAD.IADD R13, R15, 0x1, R169.reuse ;  /* 0x000000010f0d7824 */ /* 0x104fe400078e02a9 */
[----:B-1----:R-:W-:Y:S01]  /*5fd0*/  IMAD.IADD R4, R14, 0x1, R169 ;  /* 0x000000010e047824 */ /* 0x002fe200078e02a9 */
[----:B------:R-:W-:Y:S06]  /*5fe0*/  @P1 BRA `(.L_x_1251) ;  /* 0x0000000000541947 */ /* 0x000fec0003800000 */
[----:B------:R-:W-:Y:S01]  /*5ff0*/  IADD3 R169, -R18, R17, R169 ;  /* 0x0000001112a97210 */ /* 0x000fe20007ffe1a9 */
[----:B------:R-:W-:Y:S03]  /*6000*/  BSSY B0, `(.L_x_1252) ;  /* 0x0000010000007945 */ /* 0x000fe60003800000 */
[----:B------:R-:W-:-:S13]  /*6010*/  ISETP.GT.AND P1, PT, R169, -0x1, PT ;  /* 0xffffffffa900780c */ /* 0x000fda0003f24270 */
[----:B------:R-:W-:Y:S05]  /*6020*/  @P1 BRA `(.L_x_1253) ;  /* 0x0000000000201947 */ /* 0x000fea0003800000 */
[----:B------:R-:W-:Y:S01]  /*6030*/  IMAD.U32 R168, RZ, RZ, UR51 ;  /* 0x00000033ffa87e24 */ /* 0x000fe2000f8e00ff */
[----:B------:R-:W-:-:S04]  /*6040*/  LOP3.LUT R169, RZ, R169, RZ, 0x33, !PT ;  /* 0x000000a9ffa97212 */ /* 0x000fc800078e33ff */
[----:B------:R-:W-:-:S13]  /*6050*/  ISETP.NE.AND P1, PT, R168, 0x1, PT ;  /* 0x00000001a800780c */ /* 0x000fda0003f25270 */
[----:B0-----:R-:W0:Y:S02]  /*6060*/  @P1 LDC.64 R2, c[0x0][0x9e8] ;  /* 0x00027a00ff021b82 */ /* 0x001e240000000a00 */
[----:B0-----:R-:W-:-:S05]  /*6070*/  @P1 IMAD.HI.U32 R2, R169, R2, RZ ;  /* 0x00000002a9021227 */ /* 0x001fca00078e00ff */
[----:B------:R-:W-:-:S04]  /*6080*/  @P1 SHF.R.U32.HI R169, RZ, R3, R2 ;  /* 0x00000003ffa91219 */ /* 0x000fc80000011602 */
[----:B------:R-:W-:Y:S01]  /*6090*/  LOP3.LUT R169, RZ, R169, RZ, 0x33, !PT ;  /* 0x000000a9ffa97212 */ /* 0x000fe200078e33ff */
[----:B------:R-:W-:Y:S06]  /*60a0*/  BRA `(.L_x_1254) ;  /* 0x0000000000147947 */ /* 0x000fec0003800000 */
.L_x_1253:
[----:B------:R-:W-:-:S05]  /*60b0*/  IMAD.U32 R168, RZ, RZ, UR51 ;  /* 0x00000033ffa87e24 */ /* 0x000fca000f8e00ff */
[----:B------:R-:W-:-:S13]  /*60c0*/  ISETP.NE.AND P1, PT, R168, 0x1, PT ;  /* 0x00000001a800780c */ /* 0x000fda0003f25270 */
[----:B0-----:R-:W0:Y:S02]  /*60d0*/  @P1 LDC.64 R2, c[0x0][0x9e8] ;  /* 0x00027a00ff021b82 */ /* 0x001e240000000a00 */
[----:B0-----:R-:W-:-:S05]  /*60e0*/  @P1 IMAD.HI.U32 R2, R169, R2, RZ ;  /* 0x00000002a9021227 */ /* 0x001fca00078e00ff */
[----:B------:R-:W-:-:S07]  /*60f0*/  @P1 SHF.R.U32.HI R169, RZ, R3, R2 ;  /* 0x00000003ffa91219 */ /* 0x000fce0000011602 */
.L_x_1254:
[----:B------:R-:W-:Y:S05]  /*6100*/  BSYNC B0 ;  /* 0x0000000000007941 */ /* 0x000fea0003800000 */
.L_x_1252:
[----:B------:R-:W-:-:S05]  /*6110*/  IMAD R169, R169, R168, R0 ;  /* 0x000000a8a9a97224 */ /* 0x000fca00078e0200 */
[----:B------:R-:W-:Y:S02]  /*6120*/  VIADDMNMX R13, R169, R168, R13, PT ;  /* 0x000000a8a90d7246 */ /* 0x000fe4000380010d */
[----:B------:R-:W-:-:S07]  /*6130*/  VIMNMX R4, R4, R169, !PT ;  /* 0x000000a904047248 */ /* 0x000fce0007fe0100 */
.L_x_1251:
[C---:B------:R-:W-:Y:S01]  /*6140*/  ISETP.GE.AND P6, PT, R20.reuse, 0xa, PT ;  /* 0x0000000a1400780c */ /* 0x040fe20003fc6270 */
[----:B------:R-:W-:Y:S01]  /*6150*/  UISETP.NE.AND UP0, UPT, UR61, URZ, UPT ;  /* 0x0000003f3d00728c */ /* 0x000fe2000bf05270 */
        /* <DEDUP_REMOVED lines=33> */
[----:B------:R-:W-:-:S04]  /*6370*/  ISETP.GT.AND P3, PT, R4, 0x19, !P4 ;  /* 0x000000190400780c */ /* 0x000fc80006764270 */
[----:B------:R-:W-:Y:S02]  /*6380*/  ISETP.LT.OR P3, PT, R13, 0x1a, P3 ;  /* 0x0000001a0d00780c */ /* 0x000fe40001f61670 */
        /* <DEDUP_REMOVED lines=95> */
[----:B------:R-:W-:-:S04]  /*6980*/  ISETP.GT.AND P6, PT, R4, 0x59, !P6 ;  /* 0x000000590400780c */ /* 0x000fc800077c4270 */
[----:B------:R-:W-:Y:S02]  /*6990*/  ISETP.LT.OR P6, PT, R13, 0x5a, P6 ;  /* 0x0000005a0d00780c */ /* 0x000fe400037c1670 */
[----:B------:R-:W1:Y:S02]  /*69a0*/  SHFL.IDX PT, R13, R21, 0x1, 0x1c1f ;  /* 0x003c1f00150d7f89 */ /* 0x000e6400000e0000 */
[----:B------:R-:W-:Y:S02]  /*69b0*/  FSEL R165, R165, -INF , !P6 ;  /* 0xff800000a5a57808 */ /* 0x000fe40007000000 */
[----:B------:R-:W-:Y:S01]  /*69c0*/  PLOP3.LUT P6, PT, PT, PT, UP0, 0x40, 0x0 ;  /* 0x000000000000781c */ /* 0x000fe20003fce808 */
[--C-:B-1----:R-:W-:Y:S02]  /*69d0*/  IMAD.IADD R15, R15, 0x1, R13.reuse ;  /* 0x000000010f0f7824 */ /* 0x102fe400078e020d */
[----:B------:R-:W-:-:S10]  /*69e0*/  IMAD.IADD R14, R14, 0x1, R13 ;  /* 0x000000010e0e7824 */ /* 0x000fd400078e020d */
[----:B------:R-:W-:Y:S05]  /*69f0*/  @P6 BRA `(.L_x_1255) ;  /* 0x0000000000546947 */ /* 0x000fea0003800000 */
        /* <DEDUP_REMOVED lines=12> */
.L_x_1257:
[----:B------:R-:W-:-:S05]  /*6ac0*/  IMAD.U32 R4, RZ, RZ, UR51 ;  /* 0x00000033ff047e24 */ /* 0x000fca000f8e00ff */
[----:B------:R-:W-:-:S13]  /*6ad0*/  ISETP.NE.AND P6, PT, R4, 0x1, PT ;  /* 0x000000010400780c */ /* 0x000fda0003fc5270 */
[----:B0-----:R-:W0:Y:S02]  /*6ae0*/  @P6 LDC.64 R2, c[0x0][0x9e8] ;  /* 0x00027a00ff026b82 */ /* 0x001e240000000a00 */
[----:B0-----:R-:W-:-:S05]  /*6af0*/  @P6 IMAD.HI.U32 R2, R13, R2, RZ ;  /* 0x000000020d026227 */ /* 0x001fca00078e00ff */
[----:B------:R-:W-:-:S07]  /*6b00*/  @P6 SHF.R.U32.HI R13, RZ, R3, R2 ;  /* 0x00000003ff0d6219 */ /* 0x000fce0000011602 */
.L_x_1258:
[----:B------:R-:W-:Y:S05]  /*6b10*/  BSYNC B0 ;  /* 0x0000000000007941 */ /* 0x000fea0003800000 */
.L_x_1256:
[----:B------:R-:W-:-:S05]  /*6b20*/  IMAD R0, R13, R4, R0 ;  /* 0x000000040d007224 */ /* 0x000fca00078e0200 */
[----:B------:R-:W-:Y:S02]  /*6b30*/  VIADDMNMX R15, R0, R4, R15, PT ;  /* 0x00000004000f7246 */ /* 0x000fe4000380010f */
[----:B------:R-:W-:-:S07]  /*6b40*/  VIMNMX R14, R14, R0, !PT ;  /* 0x000000000e0e7248 */ /* 0x000fce0007fe0100 */
.L_x_1255:
[----:B------:R-:W-:Y:S01]  /*6b50*/  ISETP.GT.AND P1, PT, R14, 0x1, !P1 ;  /* 0x000000010e00780c */ /* 0x000fe20004f24270 */
[----:B------:R-:W-:Y:S01]  /*6b60*/  UMOV UR6, UR54 ;  /* 0x0000003600067c82 */ /* 0x000fe20008000000 */
[----:B------:R-:W-:Y:S02]  /*6b70*/  LOP3.LUT P6, RZ, R16, 0x20000, RZ, 0xc0, !PT ;  /* 0x0002000010ff7812 */ /* 0x000fe400078cc0ff */
[----:B------:R-:W-:Y:S02]  /*6b80*/  ISETP.LT.OR P1, PT, R15, 0x2, P1 ;  /* 0x000000020f00780c */ /* 0x000fe40000f21670 */
[----:B------:R-:W-:Y:S02]  /*6b90*/  ISETP.GT.AND P2, PT, R14, 0x8, !P2 ;  /* 0x000000080e00780c */ /* 0x000fe40005744270 */
[----:B------:R-:W-:Y:S02]  /*6ba0*/  FSEL R123, R123, -INF , !P1 ;  /* 0xff8000007b7b7808 */ /* 0x000fe40004800000 */
[----:B------:R-:W-:-:S02]  /*6bb0*/  LOP3.LUT P1, RZ, R16, 0x4, RZ, 0xc0, !PT ;  /* 0x0000000410ff7812 */ /* 0x000fc4000782c0ff */
[C---:B------:R-:W-:Y:S02]  /*6bc0*/  ISETP.LT.OR P2, PT, R15.reuse, 0x9, P2 ;  /* 0x000000090f00780c */ /* 0x040fe40001741670 */
[----:B------:R-:W-:Y:S02]  /*6bd0*/  ISETP.GT.AND P1, PT, R14, 0x9, !P1 ;  /* 0x000000090e00780c */ /* 0x000fe40004f24270 */
[----:B------:R-:W-:Y:S02]  /*6be0*/  FSEL R126, R126, -INF , !P2 ;  /* 0xff8000007e7e7808 */ /* 0x000fe40005000000 */
[----:B------:R-:W-:Y:S02]  /*6bf0*/  ISETP.LT.OR P1, PT, R15, 0xa, P1 ;  /* 0x0000000a0f00780c */ /* 0x000fe40000f21670 */
[----:B------:R-:W-:Y:S02]  /*6c00*/  LOP3.LUT P2, RZ, R16, 0x10000, RZ, 0xc0, !PT ;  /* 0x0001000010ff7812 */ /* 0x000fe4000784c0ff */
[----:B------:R-:W-:-:S02]  /*6c10*/  FSEL R127, R127, -INF , !P1 ;  /* 0xff8000007f7f7808 */ /* 0x000fc40004800000 */
[----:B------:R-:W-:Y:S02]  /*6c20*/  LOP3.LUT P1, RZ, R16, 0x8, RZ, 0xc0, !PT ;  /* 0x0000000810ff7812 */ /* 0x000fe4000782c0ff */
[----:B------:R-:W-:Y:S02]  /*6c30*/  FMNMX.FTZ R0, R169, R10, !PT ;  /* 0x0000000aa9007209 */ /* 0x000fe40007810000 */
[----:B------:R-:W-:Y:S02]  /*6c40*/  ISETP.GT.AND P1, PT, R14, 0x10, !P1 ;  /* 0x000000100e00780c */ /* 0x000fe40004f24270 */
[----:B0-----:R-:W-:Y:S02]  /*6c50*/  FMNMX.FTZ R3, R121, R0, !PT ;  /* 0x0000000079037209 */ /* 0x001fe40007810000 */
        /* <DEDUP_REMOVED lines=48> */
[----:B------:R-:W-:Y:S02]  /*6f60*/  LOP3.LUT P1, RZ, R16, 0x1000, RZ, 0xc0, !PT ;  /* 0x0000100010ff7812 */ /* 0x000fe4000782c0ff */
[----:B------:R-:W-:-:S02]  /*6f70*/  FMNMX.FTZ R0, R164, R3, !PT ;  /* 0x00000003a4007209 */ /* 0x000fc40007810000 */
[----:B------:R-:W-:Y:S02]  /*6f80*/  ISETP.GT.AND P1, PT, R14, 0x30, !P1 ;  /* 0x000000300e00780c */ /* 0x000fe40004f24270 */
[----:B------:R-:W-:Y:S02]  /*6f90*/  FMNMX.FTZ R2, R165, R0, !PT ;  /* 0x00000000a5027209 */ /* 0x000fe40007810000 */
[----:B------:R-:W-:Y:S02]  /*6fa0*/  ISETP.LT.OR P1, PT, R15, 0x31, P1 ;  /* 0x000000310f00780c */ /* 0x000fe40000f21670 */
[----:B------:R-:W-:Y:S01]  /*6fb0*/  LOP3.LUT P6, RZ, R16, 0x80, RZ, 0xc0, !PT ;  /* 0x0000008010ff7812 */ /* 0x000fe200078cc0ff */
[----:B------:R-:W0:Y:S01]  /*6fc0*/  SHFL.BFLY PT, R3, R2, 0x2, 0x1f ;  /* 0x0c401f0002037f89 */ /* 0x000e2200000e0000 */
[----:B------:R-:W-:Y:S02]  /*6fd0*/  FSEL R146, R146, -INF , !P1 ;  /* 0xff80000092927808 */ /* 0x000fe40004800000 */
[----:B------:R-:W-:-:S02]  /*6fe0*/  LOP3.LUT P1, RZ, R16, 0x800, RZ, 0xc0, !PT ;  /* 0x0000080010ff7812 */ /* 0x000fc4000782c0ff */
[----:B------:R-:W-:Y:S02]  /*6ff0*/  LOP3.LUT P2, RZ, R16, 0x40, RZ, 0xc0, !PT ;  /* 0x0000004010ff7812 */ /* 0x000fe4000784c0ff */
[C---:B------:R-:W-:Y:S02]  /*7000*/  ISETP.GT.AND P1, PT, R14.reuse, 0x31, !P1 ;  /* 0x000000310e00780c */ /* 0x040fe40004f24270 */
[C---:B------:R-:W-:Y:S02]  /*7010*/  ISETP.GT.AND P3, PT, R14.reuse, 0x50, !P3 ;  /* 0x000000500e00780c */ /* 0x040fe40005f64270 */
[----:B------:R-:W-:Y:S02]  /*7020*/  ISETP.LT.OR P1, PT, R15, 0x32, P1 ;  /* 0x000000320f00780c */ /* 0x000fe40000f21670 */
[----:B------:R-:W-:Y:S02]  /*7030*/  ISETP.GT.AND P4, PT, R14, 0x51, !P4 ;  /* 0x000000510e00780c */ /* 0x000fe40006784270 */
[----:B------:R-:W-:-:S02]  /*7040*/  FSEL R147, R147, -INF , !P1 ;  /* 0xff80000093937808 */ /* 0x000fc40004800000 */
[----:B------:R-:W-:Y:S02]  /*7050*/  LOP3.LUT P1, RZ, R16, 0x400, RZ, 0xc0, !PT ;  /* 0x0000040010ff7812 */ /* 0x000fe4000782c0ff */
[C---:B------:R-:W-:Y:S02]  /*7060*/  ISETP.GT.AND P5, PT, R14.reuse, 0x58, !P5 ;  /* 0x000000580e00780c */ /* 0x040fe40006fa4270 */
[----:B------:R-:W-:Y:S02]  /*7070*/  ISETP.GT.AND P1, PT, R14, 0x38, !P1 ;  /* 0x000000380e00780c */ /* 0x000fe40004f24270 */
[C---:B------:R-:W-:Y:S02]  /*7080*/  ISETP.LT.OR P3, PT, R15.reuse, 0x51, P3 ;  /* 0x000000510f00780c */ /* 0x040fe40001f61670 */
[----:B------:R-:W-:Y:S02]  /*7090*/  ISETP.LT.OR P1, PT, R15, 0x39, P1 ;  /* 0x000000390f00780c */ /* 0x000fe40000f21670 */
[----:B0-----:R-:W-:-:S02]  /*70a0*/  FMNMX.FTZ R3, R2, R3, !PT ;  /* 0x0000000302037209 */ /* 0x001fc40007810000 */
[----:B------:R-:W-:Y:S02]  /*70b0*/  FSEL R150, R150, -INF , !P1 ;  /* 0xff80000096967808 */ /* 0x000fe40004800000 */
[----:B------:R-:W-:Y:S01]  /*70c0*/  LOP3.LUT P1, RZ, R16, 0x200, RZ, 0xc0, !PT ;  /* 0x0000020010ff7812 */ /* 0x000fe2000782c0ff */
[----:B------:R-:W0:Y:S01]  /*70d0*/  SHFL.BFLY PT, R4, R3, 0x1, 0x1f ;  /* 0x0c201f0003047f89 */ /* 0x000e2200000e0000 */
[C---:B------:R-:W-:Y:S02]  /*70e0*/  ISETP.LT.OR P4, PT, R15.reuse, 0x52, P4 ;  /* 0x000000520f00780c */ /* 0x040fe40002781670 */
[----:B------:R-:W-:Y:S02]  /*70f0*/  ISETP.GT.AND P1, PT, R14, 0x39, !P1 ;  /* 0x000000390e00780c */ /* 0x000fe40004f24270 */
[----:B------:R-:W-:Y:S02]  /*7100*/  FSEL R162, R162, -INF , !P3 ;  /* 0xff800000a2a27808 */ /* 0x000fe40005800000 */
[----:B------:R-:W-:-:S02]  /*7110*/  ISETP.LT.OR P1, PT, R15, 0x3a, P1 ;  /* 0x0000003a0f00780c */ /* 0x000fc40000f21670 */
[----:B------:R-:W-:Y:S02]  /*7120*/  ISETP.LT.OR P5, PT, R15, 0x59, P5 ;  /* 0x000000590f00780c */ /* 0x000fe40002fa1670 */
[----:B------:R-:W-:Y:S02]  /*7130*/  FSEL R151, R151, -INF , !P1 ;  /* 0xff80000097977808 */ /* 0x000fe40004800000 */
[----:B------:R-:W-:Y:S02]  /*7140*/  LOP3.LUT P1, RZ, R16, 0x100, RZ, 0xc0, !PT ;  /* 0x0000010010ff7812 */ /* 0x000fe4000782c0ff */
[----:B------:R-:W-:Y:S02]  /*7150*/  FSEL R163, R163, -INF , !P4 ;  /* 0xff800000a3a37808 */ /* 0x000fe40006000000 */
[----:B------:R-:W-:Y:S02]  /*7160*/  ISETP.GT.AND P1, PT, R14, 0x40, !P1 ;  /* 0x000000400e00780c */ /* 0x000fe40004f24270 */
[----:B------:R-:W-:-:S02]  /*7170*/  FSEL R166, R166, -INF , !P5 ;  /* 0xff800000a6a67808 */ /* 0x000fc40006800000 */
[----:B------:R-:W-:Y:S02]  /*7180*/  ISETP.LT.OR P1, PT, R15, 0x41, P1 ;  /* 0x000000410f00780c */ /* 0x000fe40000f21670 */
[----:B0-----:R-:W-:Y:S02]  /*7190*/  FMNMX.FTZ R4, R3, R4, !PT ;  /* 0x0000000403047209 */ /* 0x001fe40007810000 */
[----:B------:R-:W-:Y:S02]  /*71a0*/  FSEL R154, R154, -INF , !P1 ;  /* 0xff8000009a9a7808 */ /* 0x000fe40004800000 */
[----:B------:R-:W-:Y:S01]  /*71b0*/  ISETP.GT.AND P1, PT, R14, 0x41, !P6 ;  /* 0x000000410e00780c */ /* 0x000fe20007724270 */
[----:B------:R-:W-:Y:S01]  /*71c0*/  FMUL.FTZ R0, R4, UR6 ;  /* 0x0000000604007c20 */ /* 0x000fe20008410000 */
[----:B------:R-:W-:Y:S02]  /*71d0*/  LOP3.LUT P6, RZ, R16, 0x2, RZ, 0xc0, !PT ;  /* 0x0000000210ff7812 */ /* 0x000fe400078cc0ff */
[----:B------:R-:W-:-:S04]  /*71e0*/  ISETP.LT.OR P1, PT, R15, 0x42, P1 ;  /* 0x000000420f00780c */ /* 0x000fc80000f21670 */
[----:B------:R-:W-:Y:S02]  /*71f0*/  FSEL R155, R155, -INF , !P1 ;  /* 0xff8000009b9b7808 */ /* 0x000fe40004800000 */
[----:B------:R-:W-:Y:S02]  /*7200*/  ISETP.GT.AND P1, PT, R14, 0x48, !P2 ;  /* 0x000000480e00780c */ /* 0x000fe40005724270 */
[----:B------:R-:W-:Y:S02]  /*7210*/  LOP3.LUT P2, RZ, R16, 0x20, RZ, 0xc0, !PT ;  /* 0x0000002010ff7812 */ /* 0x000fe4000784c0ff */
[----:B------:R-:W-:Y:S02]  /*7220*/  ISETP.LT.OR P1, PT, R15, 0x49, P1 ;  /* 0x000000490f00780c */ /* 0x000fe40000f21670 */
[----:B------:R-:W-:Y:S02]  /*7230*/  ISETP.GT.AND P2, PT, R14, 0x49, !P2 ;  /* 0x000000490e00780c */ /* 0x000fe40005744270 */
[----:B------:R-:W-:-:S02]  /*7240*/  FSEL R158, R158, -INF , !P1 ;  /* 0xff8000009e9e7808 */ /* 0x000fc40004800000 */
[----:B------:R-:W-:Y:S02]  /*7250*/  ISETP.GT.AND P1, PT, R14, RZ, !P6 ;  /* 0x000000ff0e00720c */ /* 0x000fe40007724270 */
[----:B------:R-:W-:Y:S02]  /*7260*/  LOP3.LUT P6, RZ, R16, 0x1, RZ, 0xc0, !PT ;  /* 0x0000000110ff7812 */ /* 0x000fe400078cc0ff */
[C---:B------:R-:W-:Y:S02]  /*7270*/  ISETP.LT.OR P1, PT, R15.reuse, 0x1, P1 ;  /* 0x000000010f00780c */ /* 0x040fe40000f21670 */
[----:B------:R-:W-:Y:S02]  /*7280*/  ISETP.LT.OR P2, PT, R15, 0x4a, P2 ;  /* 0x0000004a0f00780c */ /* 0x000fe40001741670 */
[----:B------:R-:W-:Y:S02]  /*7290*/  FSEL R122, R122, -INF , !P1 ;  /* 0xff8000007a7a7808 */ /* 0x000fe40004800000 */
[----:B------:R-:W-:-:S02]  /*72a0*/  ISETP.GT.AND P6, PT, R14, 0x59, !P6 ;  /* 0x000000590e00780c */ /* 0x000fc400077c4270 */
[----:B------:R-:W-:Y:S02]  /*72b0*/  FMNMX.FTZ R2, R122, R11, !PT ;  /* 0x0000000b7a027209 */ /* 0x000fe40007810000 */
[----:B------:R-:W-:Y:S02]  /*72c0*/  FSEL R14, R159, -INF , !P2 ;  /* 0xff8000009f0e7808 */ /* 0x000fe40005000000 */
[----:B------:R-:W-:Y:S02]  /*72d0*/  FMNMX.FTZ R3, R123, R2, !PT ;  /* 0x000000027b037209 */ /* 0x000fe40007810000 */
[----:B------:R-:W-:Y:S02]  /*72e0*/  ISETP.LT.OR P6, PT, R15, 0x5a, P6 ;  /* 0x0000005a0f00780c */ /* 0x000fe400037c1670 */
[----:B------:R-:W-:Y:S02]  /*72f0*/  FMNMX.FTZ R2, R126, R3, !PT ;  /* 0x000000037e027209 */ /* 0x000fe40007810000 */
[----:B------:R-:W-:-:S02]  /*7300*/  FSEL R167, R167, -INF , !P6 ;  /* 0xff800000a7a77808 */ /* 0x000fc40007000000 */
[----:B------:R-:W-:Y:S02]  /*7310*/  FMNMX.FTZ R3, R127, R2, !PT ;  /* 0x000000027f037209 */ /* 0x000fe40007810000 */
[----:B------:R-:W-:Y:S02]  /*7320*/  FSETP.NEU.FTZ.AND P1, PT, R4, -INF , PT ;  /* 0xff8000000400780b */ /* 0x000fe40003f3d000 */
[----:B------:R-:W-:Y:S02]  /*7330*/  FMNMX.FTZ R2, R130, R3, !PT ;  /* 0x0000000382027209 */ /* 0x000fe40007810000 */
[----:B------:R-:W-:Y:S02]  /*7340*/  FSEL R0, R0, RZ, P1 ;  /* 0x000000ff00007208 */ /* 0x000fe40000800000 */
[----:B------:R-:W-:-:S03]  /*7350*/  FMNMX.FTZ R3, R131, R2, !PT ;  /* 0x0000000283037209 */ /* 0x000fc60007810000 */
[--C-:B------:R-:W-:Y:S01]  /*7360*/  FFMA.FTZ R159, R141, UR6, -R0.reuse ;  /* 0x000000068d9f7c23 */ /* 0x100fe20008010800 */
[----:B------:R-:W-:Y:S01]  /*7370*/  FMNMX.FTZ R2, R134, R3, !PT ;  /* 0x0000000386027209 */ /* 0x000fe20007810000 */
[--C-:B------:R-:W-:Y:S01]  /*7380*/  FFMA.FTZ R141, R149, UR6, -R0.reuse ;  /* 0x00000006958d7c23 */ /* 0x100fe20008010800 */
[--C-:B------:R-:W-:Y:S01]  /*7390*/  FFMA.FTZ R188, R121, UR6, -R0.reuse ;  /* 0x0000000679bc7c23 */ /* 0x100fe20008010800 */
[----:B------:R-:W-:Y:S01]  /*73a0*/  FSEL R149, R4, RZ, P1 ;  /* 0x000000ff04957208 */ /* 0x000fe20000800000 */
[--C-:B------:R-:W-:Y:S01]  /*73b0*/  FFMA.FTZ R121, R129, UR6, -R0.reuse ;  /* 0x0000000681797c23 */ /* 0x100fe20008010800 */
[----:B------:R-:W-:Y:S01]  /*73c0*/  FMNMX.FTZ R3, R135, R2, !PT ;  /* 0x0000000287037209 */ /* 0x000fe20007810000 */
[--C-:B------:R-:W-:Y:S01]  /*73d0*/  FFMA.FTZ R129, R137, UR6, -R0.reuse ;  /* 0x0000000689817c23 */ /* 0x100fe20008010800 */
[--C-:B------:R-:W-:Y:S01]  /*73e0*/  FFMA.FTZ R137, R153, UR6, -R0.reuse ;  /* 0x0000000699897c23 */ /* 0x100fe20008010800 */
        /* <DEDUP_REMOVED lines=23> */
[----:B------:R-:W-:Y:S01]  /*7560*/  FFMA.FTZ R165, R165, UR6, -R0 ;  /* 0x00000006a5a57c23 */ /* 0x000fe20008010800 */
[----:B------:R-:W-:Y:S01]  /*7570*/  FADD.FTZ R0, -R149, R10 ;  /* 0x0000000a95007221 */ /* 0x000fe20000010100 */
[----:B------:R-:W-:Y:S01]  /*7580*/  FMNMX.FTZ R2, R150, R3, !PT ;  /* 0x0000000396027209 */ /* 0x000fe20007810000 */
[----:B------:R-:W-:Y:S02]  /*7590*/  MUFU.EX2 R13, R13 ;  /* 0x0000000d000d7308 */ /* 0x000fe40000000800 */
[----:B------:R-:W-:Y:S01]  /*75a0*/  FMUL.FTZ R0, R0, UR6 ;  /* 0x0000000600007c20 */ /* 0x000fe20008410000 */
[----:B------:R-:W-:-:S04]  /*75b0*/  FMNMX.FTZ R3, R151, R2, !PT ;  /* 0x0000000297037209 */ /* 0x000fc80007810000 */
[----:B------:R-:W-:Y:S01]  /*75c0*/  FMNMX.FTZ R2, R154, R3, !PT ;  /* 0x000000039a027209 */ /* 0x000fe20007810000 */
[----:B------:R-:W0:Y:S03]  /*75d0*/  MUFU.EX2 R0, R0 ;  /* 0x0000000000007308 */ /* 0x000e260000000800 */
[----:B------:R-:W-:-:S04]  /*75e0*/  FMNMX.FTZ R3, R155, R2, !PT ;  /* 0x000000029b037209 */ /* 0x000fc80007810000 */
[----:B------:R-:W-:Y:S01]  /*75f0*/  FMNMX.FTZ R3, R158, R3, !PT ;  /* 0x000000039e037209 */ /* 0x000fe20007810000 */
[----:B------:R-:W1:Y:S03]  /*7600*/  MUFU.EX2 R188, R188 ;  /* 0x000000bc00bc7308 */ /* 0x000e660000000800 */
[----:B------:R-:W-:-:S04]  /*7610*/  FMNMX.FTZ R3, R14, R3, !PT ;  /* 0x000000030e037209 */ /* 0x000fc80007810000 */
[----:B------:R-:W-:Y:S01]  /*7620*/  FMNMX.FTZ R2, R162, R3, !PT ;  /* 0x00000003a2027209 */ /* 0x000fe20007810000 */
[----:B------:R-:W2:Y:S03]  /*7630*/  MUFU.EX2 R190, R190 ;  /* 0x000000be00be7308 */ /* 0x000ea60000000800 */
[----:B------:R-:W-:-:S04]  /*7640*/  FMNMX.FTZ R3, R163, R2, !PT ;  /* 0x00000002a3037209 */ /* 0x000fc80007810000 */
[----:B------:R-:W-:Y:S01]  /*7650*/  FMNMX.FTZ R2, R166, R3, !PT ;  /* 0x00000003a6027209 */ /* 0x000fe20007810000 */
[----:B------:R-:W3:Y:S03]  /*7660*/  MUFU.EX2 R125, R125 ;  /* 0x0000007d007d7308 */ /* 0x000ee60000000800 */
[----:B------:R-:W-:-:S05]  /*7670*/  FMNMX.FTZ R2, R167, R2, !PT ;  /* 0x00000002a7027209 */ /* 0x000fca0007810000 */
[----:B------:R-:W4:Y:S01]  /*7680*/  SHFL.BFLY PT, R3, R2, 0x2, 0x1f ;  /* 0x0c401f0002037f89 */ /* 0x000f2200000e0000 */
[----:B------:R-:W5:Y:S08]  /*7690*/  MUFU.EX2 R184, R184 ;  /* 0x000000b800b87308 */ /* 0x000f700000000800 */
[----:B------:R-:W5:Y:S08]  /*76a0*/  MUFU.EX2 R121, R121 ;  /* 0x0000007900797308 */ /* 0x000f700000000800 */
[----:B------:R-:W5:Y:S01]  /*76b0*/  MUFU.EX2 R186, R186 ;  /* 0x000000ba00ba7308 */ /* 0x000f620000000800 */
[----:B----4-:R-:W-:-:S07]  /*76c0*/  FMNMX.FTZ R3, R2, R3, !PT ;  /* 0x0000000302037209 */ /* 0x010fce0007810000 */
[----:B------:R-:W-:Y:S01]  /*76d0*/  MUFU.EX2 R21, R21 ;  /* 0x0000001500157308 */ /* 0x000fe20000000800 */
[----:B------:R-:W4:Y:S07]  /*76e0*/  SHFL.BFLY PT, R2, R3, 0x1, 0x1f ;  /* 0x0c201f0003027f89 */ /* 0x000f2e00000e0000 */
[----:B------:R-:W-:Y:S08]  /*76f0*/  MUFU.EX2 R180, R180 ;  /* 0x000000b400b47308 */ /* 0x000ff00000000800 */
[----:B------:R-:W-:Y:S08]  /*7700*/  MUFU.EX2 R129, R129 ;  /* 0x0000008100817308 */ /* 0x000ff00000000800 */
[----:B------:R-:W-:Y:S01]  /*7710*/  MUFU.EX2 R182, R182 ;  /* 0x000000b600b67308 */ /* 0x000fe20000000800 */
[----:B----4-:R-:W-:-:S04]  /*7720*/  FMNMX.FTZ R3, R3, R2, !PT ;  /* 0x0000000203037209 */ /* 0x010fc80007810000 */
[C---:B------:R-:W-:Y:S01]  /*7730*/  FSETP.NEU.FTZ.AND P1, PT, R3.reuse, -INF , PT ;  /* 0xff8000000300780b */ /* 0x040fe20003f3d000 */
[C---:B------:R-:W-:Y:S02]  /*7740*/  FMUL.FTZ R153, R3.reuse, UR6 ;  /* 0x0000000603997c20 */ /* 0x040fe40008410000 */
[----:B------:R-:W-:Y:S01]  /*7750*/  MUFU.EX2 R159, R159 ;  /* 0x0000009f009f7308 */ /* 0x000fe20000000800 */
[----:B------:R-:W-:Y:S02]  /*7760*/  FSEL R2, R3, RZ, P1 ;  /* 0x000000ff03027208 */ /* 0x000fe40000800000 */
[----:B------:R-:W-:-:S03]  /*7770*/  FSEL R153, R153, RZ, P1 ;  /* 0x000000ff99997208 */ /* 0x000fc60000800000 */
[----:B------:R-:W-:Y:S01]  /*7780*/  FADD.FTZ R2, -R2, R11 ;  /* 0x0000000b02027221 */ /* 0x000fe20000010100 */
[----:B0-----:R-:W-:Y:S01]  /*7790*/  FFMA.FTZ R11, R0, R8, R13 ;  /* 0x00000008000b7223 */ /* 0x001fe2000001000d */
[--C-:B------:R-:W-:Y:S01]  /*77a0*/  FFMA.FTZ R189, R122, UR6, -R153.reuse ;  /* 0x000000067abd7c23 */ /* 0x100fe20008010899 */
[--C-:B------:R-:W-:Y:S01]  /*77b0*/  FFMA.FTZ R124, R123, UR6, -R153.reuse ;  /* 0x000000067b7c7c23 */ /* 0x100fe20008010899 */
[----:B------:R-:W-:Y:S01]  /*77c0*/  FMUL.FTZ R2, R2, UR6 ;  /* 0x0000000602027c20 */ /* 0x000fe20008410000 */
[--C-:B------:R-:W-:Y:S01]  /*77d0*/  FFMA.FTZ R191, R126, UR6, -R153.reuse ;  /* 0x000000067ebf7c23 */ /* 0x100fe20008010899 */
[--C-:B------:R-:W-:Y:S01]  /*77e0*/  FFMA.FTZ R122, R127, UR6, -R153.reuse ;  /* 0x000000067f7a7c23 */ /* 0x100fe20008010899 */
[--C-:B------:R-:W-:Y:S01]  /*77f0*/  FFMA.FTZ R185, R130, UR6, -R153.reuse ;  /* 0x0000000682b97c23 */ /* 0x100fe20008010899 */
[----:B------:R-:W-:Y:S01]  /*7800*/  MUFU.EX2 R189, R189 ;  /* 0x000000bd00bd7308 */ /* 0x000fe20000000800 */
[--C-:B------:R-:W-:Y:S01]  /*7810*/  FFMA.FTZ R120, R131, UR6, -R153.reuse ;  /* 0x0000000683787c23 */ /* 0x100fe20008010899 */
[----:B------:R-:W-:Y:S01]  /*7820*/  FFMA.FTZ R187, R134, UR6, -R153 ;  /* 0x0000000686bb7c23 */ /* 0x000fe20008010899 */
[----:B-1----:R-:W-:Y:S01]  /*7830*/  FADD.FTZ R11, R188, R11 ;  /* 0x0000000bbc0b7221 */ /* 0x002fe20000010000 */
[--C-:B------:R-:W-:Y:S01]  /*7840*/  FFMA.FTZ R20, R135, UR6, -R153.reuse ;  /* 0x0000000687147c23 */ /* 0x100fe20008010899 */
[--C-:B------:R-:W-:Y:S01]  /*7850*/  FFMA.FTZ R181, R138, UR6, -R153.reuse ;  /* 0x000000068ab57c23 */ /* 0x100fe20008010899 */
[----:B------:R-:W-:Y:S01]  /*7860*/  FFMA.FTZ R10, R139, UR6, -R153 ;  /* 0x000000068b0a7c23 */ /* 0x000fe20008010899 */
[----:B--2---:R-:W-:Y:S01]  /*7870*/  FADD.FTZ R126, R190, R11 ;  /* 0x0000000bbe7e7221 */ /* 0x004fe20000010000 */
[----:B------:R-:W0:Y:S01]  /*7880*/  MUFU.EX2 R2, R2 ;  /* 0x0000000200027308 */ /* 0x000e220000000800 */
[--C-:B------:R-:W-:Y:S01]  /*7890*/  FFMA.FTZ R183, R142, UR6, -R153.reuse ;  /* 0x000000068eb77c23 */ /* 0x100fe20008010899 */
[--C-:B------:R-:W-:Y:S01]  /*78a0*/  FFMA.FTZ R134, R143, UR6, -R153.reuse ;  /* 0x000000068f867c23 */ /* 0x100fe20008010899 */
[----:B---3--:R-:W-:Y:S01]  /*78b0*/  FADD.FTZ R11, R125, R126 ;  /* 0x0000007e7d0b7221 */ /* 0x008fe20000010000 */
[--C-:B------:R-:W-:Y:S01]  /*78c0*/  FFMA.FTZ R177, R146, UR6, -R153.reuse ;  /* 0x0000000692b17c23 */ /* 0x100fe20008010899 */
[--C-:B------:R-:W-:Y:S01]  /*78d0*/  FFMA.FTZ R132, R147, UR6, -R153.reuse ;  /* 0x0000000693847c23 */ /* 0x100fe20008010899 */
[----:B------:R-:W-:Y:S01]  /*78e0*/  FFMA.FTZ R179, R150, UR6, -R153 ;  /* 0x0000000696b37c23 */ /* 0x000fe20008010899 */
[----:B-----5:R-:W-:Y:S01]  /*78f0*/  FADD.FTZ R126, R184, R11 ;  /* 0x0000000bb87e7221 */ /* 0x020fe20000010000 */
[----:B------:R-:W1:Y:S01]  /*7900*/  MUFU.EX2 R124, R124 ;  /* 0x0000007c007c7308 */ /* 0x000e620000000800 */
[--C-:B------:R-:W-:Y:S01]  /*7910*/  FFMA.FTZ R130, R151, UR6, -R153.reuse ;  /* 0x0000000697827c23 */ /* 0x100fe20008010899 */
[--C-:B------:R-:W-:Y:S01]  /*7920*/  FFMA.FTZ R173, R154, UR6, -R153.reuse ;  /* 0x000000069aad7c23 */ /* 0x100fe20008010899 */
[----:B------:R-:W-:Y:S01]  /*7930*/  FADD.FTZ R11, R121, R126 ;  /* 0x0000007e790b7221 */ /* 0x000fe20000010000 */
[--C-:B------:R-:W-:Y:S01]  /*7940*/  FFMA.FTZ R128, R155, UR6, -R153.reuse ;  /* 0x000000069b807c23 */ /* 0x100fe20008010899 */
[--C-:B------:R-:W-:Y:S01]  /*7950*/  FFMA.FTZ R175, R158, UR6, -R153.reuse ;  /* 0x000000069eaf7c23 */ /* 0x100fe20008010899 */
[----:B------:R-:W-:Y:S01]  /*7960*/  FFMA.FTZ R169, R162, UR6, -R153 ;  /* 0x00000006a2a97c23 */ /* 0x000fe20008010899 */
[----:B------:R-:W-:Y:S01]  /*7970*/  FADD.FTZ R126, R186, R11 ;  /* 0x0000000bba7e7221 */ /* 0x000fe20000010000 */
[----:B------:R-:W2:Y:S01]  /*7980*/  MUFU.EX2 R191, R191 ;  /* 0x000000bf00bf7308 */ /* 0x000ea20000000800 */
[----:B0-----:R-:W-:Y:S01]  /*7990*/  FFMA.FTZ R5, R2, R5, R189 ;  /* 0x0000000502057223 */ /* 0x001fe200000100bd */
[----:B------:R-:W-:Y:S01]  /*79a0*/  FFMA.FTZ R171, R166, UR6, -R153 ;  /* 0x00000006a6ab7c23 */ /* 0x000fe20008010899 */
[----:B------:R-:W-:-:S04]  /*79b0*/  FADD.FTZ R11, R21, R126 ;  /* 0x0000007e150b7221 */ /* 0x000fc80000010000 */
[----:B------:R-:W-:Y:S01]  /*79c0*/  FADD.FTZ R126, R180, R11 ;  /* 0x0000000bb47e7221 */ /* 0x000fe20000010000 */
[----:B------:R-:W0:Y:S01]  /*79d0*/  MUFU.EX2 R122, R122 ;  /* 0x0000007a007a7308 */ /* 0x000e220000000800 */
[----:B-1----:R-:W-:Y:S02]  /*79e0*/  FADD.FTZ R8, R124, R5 ;  /* 0x000000057c087221 */ /* 0x002fe40000010000 */
[----:B------:R-:W-:Y:S01]  /*79f0*/  FADD.FTZ R11, R129, R126 ;  /* 0x0000007e810b7221 */ /* 0x000fe20000010000 */
[----:B------:R-:W-:-:S03]  /*7a00*/  FFMA.FTZ R126, R14, UR6, -R153 ;  /* 0x000000060e7e7c23 */ /* 0x000fc60008010899 */
[----:B------:R-:W-:Y:S01]  /*7a10*/  FADD.FTZ R14, R182, R11 ;  /* 0x0000000bb60e7221 */ /* 0x000fe20000010000 */
[----:B------:R-:W1:Y:S01]  /*7a20*/  MUFU.EX2 R185, R185 ;  /* 0x000000b900b97308 */ /* 0x000e620000000800 */
[----:B--2---:R-:W-:Y:S02]  /*7a30*/  FADD.FTZ R5, R191, R8 ;  /* 0x00000008bf057221 */ /* 0x004fe40000010000 */
[----:B------:R-:W-:-:S05]  /*7a40*/  FADD.FTZ R11, R159, R14 ;  /* 0x0000000e9f0b7221 */ /* 0x000fca0000010000 */
        /* <DEDUP_REMOVED lines=24> */
[----:B------:R-:W-:-:S06]  /*7bd0*/  FFMA.FTZ R14, R163, UR6, -R153 ;  /* 0x00000006a30e7c23 */ /* 0x000fcc0008010899 */
        /* <DEDUP_REMOVED lines=16> */
[----:B------:R-:W-:-:S06]  /*7ce0*/  FFMA.FTZ R136, R167, UR6, -R153 ;  /* 0x00000006a7887c23 */ /* 0x000fcc0008010899 */
        /* <DEDUP_REMOVED lines=21> */
[----:B0-----:R-:W-:Y:S01]  /*7e40*/  FADD.FTZ R5, R171, R8 ;  /* 0x00000008ab057221 */ /* 0x001fe20000010000 */
[----:B-1----:R-:W-:-:S03]  /*7e50*/  FADD.FTZ R8, R149, R138 ;  /* 0x0000008a95087221 */ /* 0x002fc60000010000 */
[----:B--2---:R-:W-:Y:S01]  /*7e60*/  FADD.FTZ R5, R136, R5 ;  /* 0x0000000588057221 */ /* 0x004fe20000010000 */
[----:B------:R-:W-:Y:S06]  /*7e70*/  @!P0 BRA `(.L_x_1259) ;  /* 0x0000000000048947 */ /* 0x000fec0003800000 */
[----:B------:R-:W-:Y:S01]  /*7e80*/  BPT.TRAP 0x1 ;  /* 0x000000040000795c */ /* 0x000fe20000300000 */
.L_x_1259:
        /* <DEDUP_REMOVED lines=35> */
.L_x_1241:
[----:B------:R-:W-:Y:S01]  /*80c0*/  R2UR UR5, R22 ;  /* 0x00000000160572ca */ /* 0x000fe200000e0000 */
[----:B------:R-:W-:Y:S01]  /*80d0*/  UISETP.NE.AND UP0, UPT, UR61, URZ, UPT ;  /* 0x0000003f3d00728c */ /* 0x000fe2000bf05270 */
[----:B------:R-:W-:Y:S02]  /*80e0*/  R2UR UR4, R23 ;  /* 0x00000000170472ca */ /* 0x000fe400000e0000 */
[----:B------:R-:W-:-:S03]  /*80f0*/  IADD3 R10, R17, 0x1, -R18 ;  /* 0x00000001110a7810 */ /* 0x000fc60007ffe812 */
[----:B------:R-:W-:Y:S02]  /*8100*/  PLOP3.LUT P1, PT, PT, PT, UP0, 0x40, 0x0 ;  /* 0x000000000000781c */ /* 0x000fe40003f2e808 */
[----:B------:R-:W-:-:S04]  /*8110*/  R2UR UR10, R10 ;  /* 0x000000000a0a72ca */ /* 0x000fc800000e0000 */
[----:B------:R-:W-:Y:S02]  /*8120*/  UISETP.NE.AND UP1, UPT, UR5, URZ, UPT ;  /* 0x0000003f0500728c */ /* 0x000fe4000bf25270 */
[----:B------:R-:W-:-:S09]  /*8130*/  UIADD3 UR7, UR4, 0x7f, URZ ;  /* 0x0000007f04077890 */ /* 0x000fd2000fffe03f */
[----:B------:R-:W-:Y:S01]  /*8140*/  @UP1 ULDC UR4, c[0x0][0x44c] ;  /* 0x0001130000041ab9 */ /* 0x000fe20000000800 */
[----:B------:R-:W-:Y:S01]  /*8150*/  @UP1 ULDC UR11, c[0x0][0x450] ;  /* 0x00011400000b1ab9 */ /* 0x000fe20000000800 */
[----:B------:R-:W-:-:S04]  /*8160*/  UIMAD.WIDE.U32 UR4, UR7, UR4, URZ ;  /* 0x00000004070472a5 */ /* 0x000fc8000f8e003f */
[----:B------:R-:W-:-:S04]  /*8170*/  @UP1 USHF.R.U32.HI UR7, URZ, UR11, UR5 ;  /* 0x0000000b3f071299 */ /* 0x000fc80008011605 */
[----:B------:R-:W-:-:S04]  /*8180*/  UIADD3 UR7, UR10, UR7, URZ ;  /* 0x000000070a077290 */ /* 0x000fc8000fffe03f */
        /* <DEDUP_REMOVED lines=13> */
.L_x_1262:
[----:B------:R-:W-:Y:S02]  /*8260*/  ULDC UR15, c[0x0][0x9e4] ;  /* 0x00027900000f7ab9 */ /* 0x000fe40000000800 */
[----:B------:R-:W-:-:S11]  /*8270*/  UISETP.NE.AND UP0, UPT, UR15, 0x1, UPT ;  /* 0x000000010f00788c */ /* 0x000fd6000bf05270 */
[----:B------:R-:W-:Y:S02]  /*8280*/  @UP0 ULDC.64 UR4, c[0x0][0x9e8] ;  /* 0x00027a0000040ab9 */ /* 0x000fe40000000a00 */
[----:B------:R-:W-:-:S04]  /*8290*/  UIMAD.WIDE.U32 UR10, UR7, UR4, URZ ;  /* 0x00000004070a72a5 */ /* 0x000fc8000f8e003f */
[----:B------:R-:W-:-:S12]  /*82a0*/  @UP0 USHF.R.U32.HI UR7, URZ, UR5, UR11 ;  /* 0x000000053f070299 */ /* 0x000fd8000801160b */
.L_x_1263:
[----:B------:R-:W-:-:S04]  /*82b0*/  UIMAD UR7, UR7, UR15, URZ ;  /* 0x0000000f070772a4 */ /* 0x000fc8000f8e023f */
[----:B------:R-:W-:-:S04]  /*82c0*/  UISETP.LT.AND UP0, UPT, UR14, UR7, UPT ;  /* 0x000000070e00728c */ /* 0x000fc8000bf01270 */
[----:B------:R-:W-:-:S12]  /*82d0*/  USEL UR14, UR14, UR7, !UP0 ;  /* 0x000000070e0e7287 */ /* 0x000fd8000c000000 */
.L_x_1261:
        /* <DEDUP_REMOVED lines=13> */
[----:B------:R-:W-:-:S05]  /*83b0*/  ULDC UR51, c[0x0][0x988] ;  /* 0x0002620000337ab9 */ /* 0x000fca0000000800 */
.L_x_1275:
[----:B------:R-:W-:-:S04]  /*83c0*/  UISETP.NE.AND UP0, UPT, UR4, 0x1, UPT ;  /* 0x000000010400788c */ /* 0x000fc8000bf05270 */
[----:B------:R-:W-:-:S04]  /*83d0*/  USEL UR38, URZ, 0x1, UP0 ;  /* 0x000000013f267887 */ /* 0x000fc80008000000 */
[----:B------:R-:W-:Y:S01]  /*83e0*/  ULOP3.LUT UR38, UR7, UR38, URZ, 0x3c, !UPT ;  /* 0x0000002607267292 */ /* 0x000fe2000f8e3c3f */
[----:B------:R-:W-:Y:S11]  /*83f0*/  @!P0 BRA `(.L_x_1265) ;  /* 0x0000000000048947 */ /* 0x000ff60003800000 */
[----:B------:R-:W-:Y:S01]  /*8400*/  BPT.TRAP 0x1 ;  /* 0x000000040000795c */ /* 0x000fe20000300000 */
.L_x_1265:
        /* <DEDUP_REMOVED lines=9> */
.L_x_1266:
[----:B-1----:R-:W-:Y:S05]  /*84a0*/  @P1 BRA `(.L_x_1267) ;  /* 0x0000000000081947 */ /* 0x002fea0003800000 */
[----:B------:R-:W1:Y:S02]  /*84b0*/  SYNCS.PHASECHK.TRANS64.TRYWAIT P1, [UR5+0x30830], R3 ;  /* 0x03083003ff0075a7 */ /* 0x000e640008020145 */
[----:B-1----:R-:W-:Y:S05]  /*84c0*/  @!P1 BRA `(.L_x_1268) ;  /* 0x0000010400789947 */ /* 0x002fea0003800000 */
.L_x_1267:
        /* <DEDUP_REMOVED lines=168> */
.L_x_1269:
[----:B------:R-:W-:Y:S01]  /*8f50*/  ULEA UR10, UR4, UR60, 0x3 ;  /* 0x0000003c040a7291 */ /* 0x000fe2000f8e183f */
[----:B------:R-:W-:-:S05]  /*8f60*/  IMAD.U32 R0, RZ, RZ, UR7 ;  /* 0x00000007ff007e24 */ /* 0x000fca000f8e00ff */
[----:B------:R-:W-:-:S04]  /*8f70*/  SHF.L.U32 R0, R0, 0x1f, RZ ;  /* 0x0000001f00007819 */ /* 0x000fc800000006ff */
[----:B------:R2:W3:Y:S01]  /*8f80*/  SYNCS.PHASECHK.TRANS64.TRYWAIT P1, [UR10+0x30850], R0 ;  /* 0x03085000ff0075a7 */ /* 0x0004e2000802014a */
[----:B------:R-:W-:Y:S05]  /*8f90*/  @!P0 BRA `(.L_x_1270) ;  /* 0x0000000000048947 */ /* 0x000fea0003800000 */
[----:B------:R-:W-:Y:S01]  /*8fa0*/  BPT.TRAP 0x1 ;  /* 0x000000040000795c */ /* 0x000fe20000300000 */
.L_x_1270:
[----:B---3--:R-:W-:Y:S05]  /*8fb0*/  @P1 BRA `(.L_x_1271) ;  /* 0x0000000000081947 */ /* 0x008fea0003800000 */
[----:B------:R-:W3:Y:S02]  /*8fc0*/  SYNCS.PHASECHK.TRANS64.TRYWAIT P1, [UR10+0x30850], R0 ;  /* 0x03085000ff0075a7 */ /* 0x000ee4000802014a */
[----:B---3--:R-:W-:Y:S05]  /*8fd0*/  @!P1 BRA `(.L_x_1272) ;  /* 0x000000f800cc9947 */ /* 0x008fea0003800000 */
.L_x_1271:
        /* <DEDUP_REMOVED lines=37> */
.L_x_1273:
[----:B--23--:R-:W-:Y:S01]  /*9230*/  FMNMX.FTZ R0, R120, R10, !PT ;  /* 0x0000000a78007209 */ /* 0x00cfe20007810000 */
[----:B------:R-:W-:Y:S01]  /*9240*/  UMOV UR6, UR51 ;  /* 0x0000003300067c82 */ /* 0x000fe20008000000 */
[----:B------:R-:W-:Y:S01]  /*9250*/  FMNMX.FTZ R2, R122, R11, !PT ;  /* 0x0000000b7a027209 */ /* 0x000fe20007810000 */
[----:B------:R-:W2:Y:S01]  /*9260*/  S2UR UR4, SR_CgaCtaId ;  /* 0x00000000000479c3 */ /* 0x000ea20000008800 */
[----:B01----:R-:W-:Y:S01]  /*9270*/  FMNMX.FTZ R3, R121, R0, !PT ;  /* 0x0000000079037209 */ /* 0x003fe20007810000 */
[----:B------:R-:W-:Y:S01]  /*9280*/  UIADD3 UR5, UR5, 0x30840, URZ ;  /* 0x0003084005057890 */ /* 0x000fe2000fffe03f */
        /* <DEDUP_REMOVED lines=10> */
[----:B------:R-:W-:Y:S01]  /*9330*/  FMNMX.FTZ R2, R134, R13, !PT ;  /* 0x0000000d86027209 */ /* 0x000fe20007810000 */
[----:B--2---:R-:W-:Y:S01]  /*9340*/  UPRMT UR5, UR4, 0x654, UR5 ;  /* 0x0000065404057896 */ /* 0x004fe20008000005 */
[----:B------:R-:W-:Y:S02]  /*9350*/  FMNMX.FTZ R3, R133, R0, !PT ;  /* 0x0000000085037209 */ /* 0x000fe40007810000 */
[----:B------:R-:W-:Y:S02]  /*9360*/  FMNMX.FTZ R13, R135, R2, !PT ;  /* 0x00000002870d7209 */ /* 0x000fe40007810000 */
[----:B------:R-:W-:Y:S02]  /*9370*/  FMNMX.FTZ R0, R136, R3, !PT ;  /* 0x0000000388007209 */ /* 0x000fe40007810000 */
[----:B------:R-:W-:-:S02]  /*9380*/  FMNMX.FTZ R2, R138, R13, !PT ;  /* 0x0000000d8a027209 */ /* 0x000fc40007810000 */
[----:B------:R-:W-:Y:S01]  /*9390*/  FMNMX.FTZ R3, R137, R0, !PT ;  /* 0x0000000089037209 */ /* 0x000fe20007810000 */
[----:B------:R-:W-:Y:S01]  /*93a0*/  SYNCS.ARRIVE.TRANS64.RED.A1T0 RZ, [UR5], RZ ;  /* 0x000000ffffff79a7 */ /* 0x000fe20008100405 */
        /* <DEDUP_REMOVED lines=32> */
[----:B-1----:R-:W-:-:S03]  /*95b0*/  FMNMX.FTZ R15, R2, R15, !PT ;  /* 0x0000000f020f7209 */ /* 0x002fc60007810000 */
[----:B------:R-:W0:Y:S04]  /*95c0*/  SHFL.BFLY PT, R4, R13, 0x1, 0x1f ;  /* 0x0c201f000d047f89 */ /* 0x000e2800000e0000 */
[----:B------:R-:W1:Y:S01]  /*95d0*/  SHFL.BFLY PT, R14, R15, 0x1, 0x1f ;  /* 0x0c201f000f0e7f89 */ /* 0x000e6200000e0000 */
[----:B0-----:R-:W-:Y:S02]  /*95e0*/  FMNMX.FTZ R4, R13, R4, !PT ;  /* 0x000000040d047209 */ /* 0x001fe40007810000 */
[----:B-1----:R-:W-:-:S03]  /*95f0*/  FMNMX.FTZ R3, R15, R14, !PT ;  /* 0x0000000e0f037209 */ /* 0x002fc60007810000 */
[----:B------:R-:W-:-:S04]  /*9600*/  FADD.FTZ R10, -R4, R10 ;  /* 0x0000000a040a7221 */ /* 0x000fc80000010100 */
[----:B------:R-:W-:Y:S01]  /*9610*/  FMUL.FTZ R14, R10, UR6 ;  /* 0x000000060a0e7c20 */ /* 0x000fe20008410000 */
[----:B------:R-:W-:-:S03]  /*9620*/  FADD.FTZ R10, -R3, R11 ;  /* 0x0000000b030a7221 */ /* 0x000fc60000010100 */
[----:B------:R-:W-:Y:S01]  /*9630*/  MUFU.EX2 R0, R14 ;  /* 0x0000000e00007308 */ /* 0x000fe20000000800 */
[----:B------:R-:W-:Y:S01]  /*9640*/  FMUL.FTZ R2, R10, UR6 ;  /* 0x000000060a027c20 */ /* 0x000fe20008410000 */
[----:B------:R-:W-:-:S04]  /*9650*/  FMUL.FTZ R10, R4, UR6 ;  /* 0x00000006040a7c20 */ /* 0x000fc80008410000 */
[--C-:B------:R-:W-:Y:S01]  /*9660*/  FFMA.FTZ R11, R120, UR6, -R10.reuse ;  /* 0x00000006780b7c23 */ /* 0x100fe2000801080a */
[----:B------:R-:W-:Y:S01]  /*9670*/  FMUL.FTZ R120, R3, UR6 ;  /* 0x0000000603787c20 */ /* 0x000fe20008410000 */
[--C-:B------:R-:W-:Y:S01]  /*9680*/  FFMA.FTZ R188, R121, UR6, -R10.reuse ;  /* 0x0000000679bc7c23 */ /* 0x100fe2000801080a */
[----:B------:R-:W-:Y:S01]  /*9690*/  FFMA.FTZ R176, R144, UR6, -R10 ;  /* 0x0000000690b07c23 */ /* 0x000fe2000801080a */
[----:B------:R-:W-:Y:S01]  /*96a0*/  MUFU.EX2 R2, R2 ;  /* 0x0000000200027308 */ /* 0x000fe20000000800 */
[--C-:B------:R-:W-:Y:S01]  /*96b0*/  FFMA.FTZ R189, R122, UR6, -R120.reuse ;  /* 0x000000067abd7c23 */ /* 0x100fe20008010878 */
[----:B------:R-:W-:Y:S01]  /*96c0*/  FFMA.FTZ R144, R123, UR6, -R120 ;  /* 0x000000067b907c23 */ /* 0x000fe20008010878 */
[----:B------:R-:W-:Y:S01]  /*96d0*/  FFMA.FTZ R190, R124, UR6, -R10 ;  /* 0x000000067cbe7c23 */ /* 0x000fe2000801080a */
[----:B------:R-:W-:Y:S01]  /*96e0*/  FFMA.FTZ R191, R126, UR6, -R120 ;  /* 0x000000067ebf7c23 */ /* 0x000fe20008010878 */
[--C-:B------:R-:W-:Y:S01]  /*96f0*/  FFMA.FTZ R173, R125, UR6, -R10.reuse ;  /* 0x000000067dad7c23 */ /* 0x100fe2000801080a */
[----:B------:R-:W-:Y:S01]  /*9700*/  FFMA.FTZ R182, R140, UR6, -R10 ;  /* 0x000000068cb67c23 */ /* 0x000fe2000801080a */
[----:B------:R-:W-:Y:S01]  /*9710*/  FFMA.FTZ R140, R127, UR6, -R120 ;  /* 0x000000067f8c7c23 */ /* 0x000fe20008010878 */
[----:B------:R-:W0:Y:S01]  /*9720*/  MUFU.EX2 R11, R11 ;  /* 0x0000000b000b7308 */ /* 0x000e220000000800 */
[----:B------:R-:W-:Y:S01]  /*9730*/  FFMA.FTZ R184, R128, UR6, -R10 ;  /* 0x0000000680b87c23 */ /* 0x000fe2000801080a */
[----:B------:R-:W-:Y:S01]  /*9740*/  FFMA.FTZ R185, R130, UR6, -R120 ;  /* 0x0000000682b97c23 */ /* 0x000fe20008010878 */
[--C-:B------:R-:W-:Y:S01]  /*9750*/  FFMA.FTZ R171, R129, UR6, -R10.reuse ;  /* 0x0000000681ab7c23 */ /* 0x100fe2000801080a */
[----:B------:R-:W-:Y:S01]  /*9760*/  FFMA.FTZ R180, R136, UR6, -R10 ;  /* 0x0000000688b47c23 */ /* 0x000fe2000801080a */
[----:B------:R-:W-:Y:S01]  /*9770*/  FFMA.FTZ R136, R131, UR6, -R120 ;  /* 0x0000000683887c23 */ /* 0x000fe20008010878 */
[----:B------:R-:W-:Y:S01]  /*9780*/  FFMA.FTZ R186, R132, UR6, -R10 ;  /* 0x0000000684ba7c23 */ /* 0x000fe2000801080a */
[----:B------:R-:W-:Y:S01]  /*9790*/  FFMA.FTZ R187, R134, UR6, -R120 ;  /* 0x0000000686bb7c23 */ /* 0x000fe20008010878 */
[----:B------:R-:W1:Y:S01]  /*97a0*/  MUFU.EX2 R189, R189 ;  /* 0x000000bd00bd7308 */ /* 0x000e620000000800 */
[--C-:B------:R-:W-:Y:S01]  /*97b0*/  FFMA.FTZ R169, R133, UR6, -R10.reuse ;  /* 0x0000000685a97c23 */ /* 0x100fe2000801080a */
[----:B------:R-:W-:Y:S01]  /*97c0*/  FFMA.FTZ R133, R137, UR6, -R10 ;  /* 0x0000000689857c23 */ /* 0x000fe2000801080a */
[----:B------:R-:W-:Y:S01]  /*97d0*/  FFMA.FTZ R132, R135, UR6, -R120 ;  /* 0x0000000687847c23 */ /* 0x000fe20008010878 */
[--C-:B------:R-:W-:Y:S01]  /*97e0*/  FFMA.FTZ R129, R141, UR6, -R10.reuse ;  /* 0x000000068d817c23 */ /* 0x100fe2000801080a */
[--C-:B------:R-:W-:Y:S01]  /*97f0*/  FFMA.FTZ R125, R145, UR6, -R10.reuse ;  /* 0x00000006917d7c23 */ /* 0x100fe2000801080a */
[--C-:B------:R-:W-:Y:S01]  /*9800*/  FFMA.FTZ R178, R148, UR6, -R10.reuse ;  /* 0x0000000694b27c23 */ /* 0x100fe2000801080a */
[--C-:B------:R-:W-:Y:S01]  /*9810*/  FFMA.FTZ R121, R149, UR6, -R10.reuse ;  /* 0x0000000695797c23 */ /* 0x100fe2000801080a */
[----:B------:R-:W2:Y:S01]  /*9820*/  MUFU.EX2 R188, R188 ;  /* 0x000000bc00bc7308 */ /* 0x000ea20000000800 */
[----:B0-----:R-:W-:Y:S01]  /*9830*/  FFMA.FTZ R123, R0, R8, R11 ;  /* 0x00000008007b7223 */ /* 0x001fe2000001000b */
[--C-:B------:R-:W-:Y:S01]  /*9840*/  FFMA.FTZ R172, R152, UR6, -R10.reuse ;  /* 0x0000000698ac7c23 */ /* 0x100fe2000801080a */
[--C-:B------:R-:W-:Y:S01]  /*9850*/  FFMA.FTZ R21, R153, UR6, -R10.reuse ;  /* 0x0000000699157c23 */ /* 0x100fe2000801080a */
[--C-:B------:R-:W-:Y:S01]  /*9860*/  FFMA.FTZ R174, R156, UR6, -R10.reuse ;  /* 0x000000069cae7c23 */ /* 0x100fe2000801080a */
[--C-:B------:R-:W-:Y:S01]  /*9870*/  FFMA.FTZ R15, R157, UR6, -R10.reuse ;  /* 0x000000069d0f7c23 */ /* 0x100fe2000801080a */
[--C-:B------:R-:W-:Y:S01]  /*9880*/  FFMA.FTZ R168, R160, UR6, -R10.reuse ;  /* 0x00000006a0a87c23 */ /* 0x100fe2000801080a */
[--C-:B------:R-:W-:Y:S01]  /*9890*/  FFMA.FTZ R13, R161, UR6, -R10.reuse ;  /* 0x00000006a10d7c23 */ /* 0x100fe2000801080a */
[----:B------:R-:W0:Y:S01]  /*98a0*/  MUFU.EX2 R144, R144 ;  /* 0x0000009000907308 */ /* 0x000e220000000800 */
[----:B-1----:R-:W-:Y:S01]  /*98b0*/  FFMA.FTZ R5, R2, R5, R189 ;  /* 0x0000000502057223 */ /* 0x002fe200000100bd */
[--C-:B------:R-:W-:Y:S01]  /*98c0*/  FFMA.FTZ R170, R164, UR6, -R10.reuse ;  /* 0x00000006a4aa7c23 */ /* 0x100fe2000801080a */
[----:B------:R-:W-:Y:S01]  /*98d0*/  FFMA.FTZ R137, R165, UR6, -R10 ;  /* 0x00000006a5897c23 */ /* 0x000fe2000801080a */
[--C-:B------:R-:W-:Y:S01]  /*98e0*/  FFMA.FTZ R181, R138, UR6, -R120.reuse ;  /* 0x000000068ab57c23 */ /* 0x100fe20008010878 */
[--C-:B------:R-:W-:Y:S01]  /*98f0*/  FFMA.FTZ R130, R139, UR6, -R120.reuse ;  /* 0x000000068b827c23 */ /* 0x100fe20008010878 */
[--C-:B------:R-:W-:Y:S01]  /*9900*/  FFMA.FTZ R183, R142, UR6, -R120.reuse ;  /* 0x000000068eb77c23 */ /* 0x100fe20008010878 */
[--C-:B------:R-:W-:Y:S01]  /*9910*/  FFMA.FTZ R128, R143, UR6, -R120.reuse ;  /* 0x000000068f807c23 */ /* 0x100fe20008010878 */
[----:B------:R-:W1:Y:S01]  /*9920*/  MUFU.EX2 R190, R190 ;  /* 0x000000be00be7308 */ /* 0x000e620000000800 */
[----:B--2---:R-:W-:Y:S01]  /*9930*/  FADD.FTZ R123, R188, R123 ;  /* 0x0000007bbc7b7221 */ /* 0x004fe20000010000 */
[--C-:B------:R-:W-:Y:S01]  /*9940*/  FFMA.FTZ R177, R146, UR6, -R120.reuse ;  /* 0x0000000692b17c23 */ /* 0x100fe20008010878 */
[--C-:B------:R-:W-:Y:S01]  /*9950*/  FFMA.FTZ R126, R147, UR6, -R120.reuse ;  /* 0x00000006937e7c23 */ /* 0x100fe20008010878 */
[--C-:B------:R-:W-:Y:S01]  /*9960*/  FFMA.FTZ R179, R150, UR6, -R120.reuse ;  /* 0x0000000696b37c23 */ /* 0x100fe20008010878 */
[--C-:B------:R-:W-:Y:S01]  /*9970*/  FFMA.FTZ R124, R151, UR6, -R120.reuse ;  /* 0x00000006977c7c23 */ /* 0x100fe20008010878 */
[--C-:B------:R-:W-:Y:S01]  /*9980*/  FFMA.FTZ R127, R155, UR6, -R120.reuse ;  /* 0x000000069b7f7c23 */ /* 0x100fe20008010878 */
[--C-:B------:R-:W-:Y:S01]  /*9990*/  FFMA.FTZ R175, R158, UR6, -R120.reuse ;  /* 0x000000069eaf7c23 */ /* 0x100fe20008010878 */
[----:B------:R-:W2:Y:S01]  /*99a0*/  MUFU.EX2 R191, R191 ;  /* 0x000000bf00bf7308 */ /* 0x000ea20000000800 */
[----:B0-----:R-:W-:Y:S01]  /*99b0*/  FADD.FTZ R8, R144, R5 ;  /* 0x0000000590087221 */ /* 0x001fe20000010000 */
[----:B------:R-:W-:-:S06]  /*99c0*/  FFMA.FTZ R122, R159, UR6, -R120 ;  /* 0x000000069f7a7c23 */ /* 0x000fcc0008010878 */
[----:B------:R-:W0:Y:S01]  /*99d0*/  MUFU.EX2 R173, R173 ;  /* 0x000000ad00ad7308 */ /* 0x000e220000000800 */
[----:B-1----:R-:W-:-:S07]  /*99e0*/  FADD.FTZ R10, R190, R123 ;  /* 0x0000007bbe0a7221 */ /* 0x002fce0000010000 */
[----:B------:R-:W1:Y:S01]  /*99f0*/  MUFU.EX2 R140, R140 ;  /* 0x0000008c008c7308 */ /* 0x000e620000000800 */
[----:B--2---:R-:W-:-:S07]  /*9a00*/  FADD.FTZ R5, R191, R8 ;  /* 0x00000008bf057221 */ /* 0x004fce0000010000 */
        /* <DEDUP_REMOVED lines=89> */
.L_x_1274:
[----:B------:R-:W0:Y:S01]  /*9fa0*/  S2UR UR4, SR_CgaCtaId ;  /* 0x00000000000479c3 */ /* 0x000e220000008800 */
[----:B------:R-:W-:Y:S01]  /*9fb0*/  UIADD3 UR10, UR10, 0x30860, URZ ;  /* 0x000308600a0a7890 */ /* 0x000fe2000fffe03f */
[C---:B------:R-:W-:Y:S01]  /*9fc0*/  ISETP.GT.AND P1, PT, R12.reuse, UR50, PT ;  /* 0x000000320c007c0c */ /* 0x040fe2000bf24270 */
[----:B------:R-:W-:Y:S01]  /*9fd0*/  UMOV UR7, UR38 ;  /* 0x0000002600077c82 */ /* 0x000fe20008000000 */
[----:B------:R-:W-:Y:S01]  /*9fe0*/  F2FP.BF16.F32.PACK_AB R190, R173, R190 ;  /* 0x000000beadbe723e */ /* 0x000fe200000010ff */
[----:B------:R-:W-:Y:S01]  /*9ff0*/  VIADD R12, R12, 0xffffffff ;  /* 0xffffffff0c0c7836 */ /* 0x000fe20000000000 */
[----:B------:R-:W-:Y:S01]  /*a000*/  F2FP.BF16.F32.PACK_AB R188, R188, R11 ;  /* 0x0000000bbcbc723e */ /* 0x000fe200000010ff */
[----:B------:R-:W-:Y:S01]  /*a010*/  IMAD.MOV.U32 R11, RZ, RZ, R3 ;  /* 0x000000ffff0b7224 */ /* 0x000fe200078e0003 */
[----:B------:R-:W-:Y:S02]  /*a020*/  F2FP.BF16.F32.PACK_AB R184, R171, R184 ;  /* 0x000000b8abb8723e */ /* 0x000fe400000010ff */
[----:B------:R-:W-:-:S02]  /*a030*/  F2FP.BF16.F32.PACK_AB R186, R169, R186 ;  /* 0x000000baa9ba723e */ /* 0x000fc400000010ff */
[----:B------:R-:W-:Y:S01]  /*a040*/  F2FP.BF16.F32.PACK_AB R173, R127, R10 ;  /* 0x0000000a7fad723e */ /* 0x000fe200000010ff */
[----:B------:R-:W-:Y:S01]  /*a050*/  IMAD.MOV.U32 R10, RZ, RZ, R4 ;  /* 0x000000ffff0a7224 */ /* 0x000fe200078e0004 */
        /* <DEDUP_REMOVED lines=23> */
.L_x_1264:
[----:B------:R-:W-:-:S13]  /*a1d0*/  R2UR UR4, R193 ;  /* 0x00000000c10472ca */ /* 0x000fda00000e0000 */
[----:B------:R-:W-:-:S13]  /*a1e0*/  ISETP.GE.AND P1, PT, R12, UR4, PT ;  /* 0x000000040c007c0c */ /* 0x000fda000bf26270 */
[----:B------:R-:W-:Y:S05]  /*a1f0*/  @!P1 BRA `(.L_x_1276) ;  /* 0x0000003000609947 */ /* 0x000fea0003800000 */
[----:B------:R-:W-:Y:S01]  /*a200*/  IMAD.MOV.U32 R10, RZ, RZ, R3 ;  /* 0x000000ffff0a7224 */ /* 0x000fe200078e0003 */
[----:B------:R-:W-:Y:S01]  /*a210*/  UMOV UR7, UR38 ;  /* 0x0000002600077c82 */ /* 0x000fe20008000000 */
[----:B------:R-:W-:Y:S01]  /*a220*/  IMAD.MOV.U32 R11, RZ, RZ, R4 ;  /* 0x000000ffff0b7224 */ /* 0x000fe200078e0004 */
[----:B------:R-:W-:Y:S01]  /*a230*/  UMOV UR4, UR39 ;  /* 0x0000002700047c82 */ /* 0x000fe20008000000 */
[----:B------:R-:W-:Y:S01]  /*a240*/  ULDC UR50, c[0x0][0x9e4] ;  /* 0x0002790000327ab9 */ /* 0x000fe20000000800 */
[----:B------:R-:W-:Y:S01]  /*a250*/  ULDC UR51, c[0x0][0x9dc] ;  /* 0x0002770000337ab9 */ /* 0x000fe20000000800 */
[----:B------:R-:W-:Y:S01]  /*a260*/  ULDC UR54, c[0x0][0x988] ;  /* 0x0002620000367ab9 */ /* 0x000fe20000000800 */
[----:B------:R-:W-:-:S05]  /*a270*/  ULDC UR55, c[0x0][0x9e0] ;  /* 0x0002780000377ab9 */ /* 0x000fca0000000800 */
.L_x_1295:
[----:B------:R-:W-:-:S04]  /*a280*/  UISETP.NE.AND UP0, UPT, UR4, 0x1, UPT ;  /* 0x000000010400788c */ /* 0x000fc8000bf05270 */
[----:B------:R-:W-:-:S04]  /*a290*/  USEL UR38, URZ, 0x1, UP0 ;  /* 0x000000013f267887 */ /* 0x000fc80008000000 */
[----:B------:R-:W-:Y:S01]  /*a2a0*/  ULOP3.LUT UR38, UR7, UR38, URZ, 0x3c, !UPT ;  /* 0x0000002607267292 */ /* 0x000fe2000f8e3c3f */
[----:B------:R-:W-:Y:S11]  /*a2b0*/  @!P0 BRA `(.L_x_1277) ;  /* 0x0000000000048947 */ /* 0x000ff60003800000 */
[----:B------:R-:W-:Y:S01]  /*a2c0*/  BPT.TRAP 0x1 ;  /* 0x000000040000795c */ /* 0x000fe20000300000 */
.L_x_1277:
        /* <DEDUP_REMOVED lines=9> */
.L_x_1278:
[----:B-1----:R-:W-:Y:S05]  /*a360*/  @P1 BRA `(.L_x_1279) ;  /* 0x0000000000081947 */ /* 0x002fea0003800000 */
[----:B------:R-:W1:Y:S02]  /*a370*/  SYNCS.PHASECHK.TRANS64.TRYWAIT P1, [UR5+0x30830], R3 ;  /* 0x03083003ff0075a7 */ /* 0x000e640008020145 */
[----:B-1----:R-:W-:Y:S05]  /*a380*/  @!P1 BRA `(.L_x_1280) ;  /* 0x000000e400f89947 */ /* 0x002fea0003800000 */
.L_x_1279:
        /* <DEDUP_REMOVED lines=168> */
.L_x_1281:
[----:B------:R-:W-:Y:S01]  /*ae10*/  ULEA UR10, UR4, UR60, 0x3 ;  /* 0x0000003c040a7291 */ /* 0x000fe2000f8e183f */
[----:B------:R-:W-:-:S05]  /*ae20*/  IMAD.U32 R0, RZ, RZ, UR7 ;  /* 0x00000007ff007e24 */ /* 0x000fca000f8e00ff */
[----:B------:R-:W-:-:S04]  /*ae30*/  SHF.L.U32 R0, R0, 0x1f, RZ ;  /* 0x0000001f00007819 */ /* 0x000fc800000006ff */
[----:B------:R2:W3:Y:S01]  /*ae40*/  SYNCS.PHASECHK.TRANS64.TRYWAIT P1, [UR10+0x30850], R0 ;  /* 0x03085000ff0075a7 */ /* 0x0004e2000802014a */
[----:B------:R-:W-:Y:S05]  /*ae50*/  @!P0 BRA `(.L_x_1282) ;  /* 0x0000000000048947 */ /* 0x000fea0003800000 */
[----:B------:R-:W-:Y:S01]  /*ae60*/  BPT.TRAP 0x1 ;  /* 0x000000040000795c */ /* 0x000fe20000300000 */
.L_x_1282:
[----:B---3--:R-:W-:Y:S05]  /*ae70*/  @P1 BRA `(.L_x_1283) ;  /* 0x0000000000081947 */ /* 0x008fea0003800000 */
[----:B------:R-:W3:Y:S02]  /*ae80*/  SYNCS.PHASECHK.TRANS64.TRYWAIT P1, [UR10+0x30850], R0 ;  /* 0x03085000ff0075a7 */ /* 0x000ee4000802014a */
[----:B---3--:R-:W-:Y:S05]  /*ae90*/  @!P1 BRA `(.L_x_1284) ;  /* 0x000000dc004c9947 */ /* 0x008fea0003800000 */
.L_x_1283:
        /* <DEDUP_REMOVED lines=37> */
.L_x_1285:
[----:B------:R-:W-:Y:S01]  /*b0f0*/  R2UR UR6, R22 ;  /* 0x00000000160672ca */ /* 0x000fe200000e0000 */
[----:B------:R-:W-:Y:S01]  /*b100*/  UISETP.NE.AND UP0, UPT, UR61, URZ, UPT ;  /* 0x0000003f3d00728c */ /* 0x000fe2000bf05270 */
[----:B------:R-:W-:Y:S01]  /*b110*/  R2UR UR4, R23 ;  /* 0x00000000170472ca */ /* 0x000fe200000e0000 */
[----:B------:R-:W-:Y:S01]  /*b120*/  IMAD R20, R12, -0x60, RZ ;  /* 0xffffffa00c147824 */ /* 0x000fe200078e02ff */
[----:B------:R-:W-:-:S09]  /*b130*/  UIADD3 UR5, UR5, 0x30840, URZ ;  /* 0x0003084005057890 */ /* 0x000fd2000fffe03f */
        /* <DEDUP_REMOVED lines=34> */
.L_x_1288:
[----:B------:R-:W-:-:S05]  /*b360*/  IMAD.U32 R168, RZ, RZ, UR50 ;  /* 0x00000032ffa87e24 */ /* 0x000fca000f8e00ff */
[----:B------:R-:W-:-:S13]  /*b370*/  ISETP.NE.AND P1, PT, R168, 0x1, PT ;  /* 0x00000001a800780c */ /* 0x000fda0003f25270 */
[----:B0-----:R-:W0:Y:S02]  /*b380*/  @P1 LDC.64 R2, c[0x0][0x9e8] ;  /* 0x00027a00ff021b82 */ /* 0x001e240000000a00 */
[----:B0-----:R-:W-:-:S05]  /*b390*/  @P1 IMAD.HI.U32 R2, R169, R2, RZ ;  /* 0x00000002a9021227 */ /* 0x001fca00078e00ff */
[----:B------:R-:W-:-:S07]  /*b3a0*/  @P1 SHF.R.U32.HI R169, RZ, R3, R2 ;  /* 0x00000003ffa91219 */ /* 0x000fce0000011602 */
.L_x_1289:
[----:B------:R-:W-:Y:S05]  /*b3b0*/  BSYNC B0 ;  /* 0x0000000000007941 */ /* 0x000fea0003800000 */
.L_x_1287:
[----:B------:R-:W-:-:S05]  /*b3c0*/  IMAD R169, R169, R168, R0 ;  /* 0x000000a8a9a97224 */ /* 0x000fca00078e0200 */
[----:B------:R-:W-:Y:S02]  /*b3d0*/  VIADDMNMX R13, R169, R168, R13, PT ;  /* 0x000000a8a90d7246 */ /* 0x000fe4000380010d */
[----:B------:R-:W-:-:S07]  /*b3e0*/  VIMNMX R4, R4, R169, !PT ;  /* 0x000000a904047248 */ /* 0x000fce0007fe0100 */
.L_x_1286:
        /* <DEDUP_REMOVED lines=152> */
.L_x_1292:
[----:B------:R-:W-:-:S05]  /*bd70*/  IMAD.U32 R4, RZ, RZ, UR50 ;  /* 0x00000032ff047e24 */ /* 0x000fca000f8e00ff */
[----:B------:R-:W-:-:S13]  /*bd80*/  ISETP.NE.AND P6, PT, R4, 0x1, PT ;  /* 0x000000010400780c */ /* 0x000fda0003fc5270 */
[----:B0-----:R-:W0:Y:S02]  /*bd90*/  @P6 LDC.64 R2, c[0x0][0x9e8] ;  /* 0x00027a00ff026b82 */ /* 0x001e240000000a00 */
[----:B0-----:R-:W-:-:S05]  /*bda0*/  @P6 IMAD.HI.U32 R2, R13, R2, RZ ;  /* 0x000000020d026227 */ /* 0x001fca00078e00ff */
[----:B------:R-:W-:-:S07]  /*bdb0*/  @P6 SHF.R.U32.HI R13, RZ, R3, R2 ;  /* 0x00000003ff0d6219 */ /* 0x000fce0000011602 */
.L_x_1293:
[----:B------:R-:W-:Y:S05]  /*bdc0*/  BSYNC B0 ;  /* 0x0000000000007941 */ /* 0x000fea0003800000 */
.L_x_1291:
[----:B------:R-:W-:-:S05]  /*bdd0*/  IMAD R0, R13, R4, R0 ;  /* 0x000000040d007224 */ /* 0x000fca00078e0200 */
[----:B------:R-:W-:Y:S02]  /*bde0*/  VIADDMNMX R15, R0, R4, R15, PT ;  /* 0x00000004000f7246 */ /* 0x000fe4000380010f */
[----:B------:R-:W-:-:S07]  /*bdf0*/  VIMNMX R14, R14, R0, !PT ;  /* 0x000000000e0e7248 */ /* 0x000fce0007fe0100 */
.L_x_1290:
        /* <DEDUP_REMOVED lines=128> */
[----:B------:R-:W-:Y:S02]  /*c600*/  FMNMX.FTZ R3, R131, R2, !PT ;  /* 0x0000000283037209 */ /* 0x000fe40007810000 */
[----:B------:R-:W-:Y:S01]  /*c610*/  FSEL R20, R4, RZ, P1 ;  /* 0x000000ff04147208 */ /* 0x000fe20000800000 */
[--C-:B------:R-:W-:Y:S01]  /*c620*/  FFMA.FTZ R169, R125, UR6, -R0.reuse ;  /* 0x000000067da97c23 */ /* 0x100fe20008010800 */
[----:B------:R-:W-:Y:S01]  /*c630*/  FMNMX.FTZ R2, R134, R3, !PT ;  /* 0x0000000386027209 */ /* 0x000fe20007810000 */
[--C-:B------:R-:W-:Y:S01]  /*c640*/  FFMA.FTZ R188, R121, UR6, -R0.reuse ;  /* 0x0000000679bc7c23 */ /* 0x100fe20008010800 */
[--C-:B------:R-:W-:Y:S01]  /*c650*/  FFMA.FTZ R125, R129, UR6, -R0.reuse ;  /* 0x00000006817d7c23 */ /* 0x100fe20008010800 */
[----:B------:R-:W-:Y:S01]  /*c660*/  FADD.FTZ R20, -R20, R11 ;  /* 0x0000000b14147221 */ /* 0x000fe20000010100 */
        /* <DEDUP_REMOVED lines=27> */
[----:B------:R-:W-:Y:S01]  /*c820*/  FFMA.FTZ R165, R165, UR6, -R0 ;  /* 0x00000006a5a57c23 */ /* 0x000fe20008010800 */
[----:B------:R-:W-:Y:S01]  /*c830*/  FMNMX.FTZ R2, R150, R3, !PT ;  /* 0x0000000396027209 */ /* 0x000fe20007810000 */
[----:B------:R-:W-:Y:S01]  /*c840*/  FMUL.FTZ R0, R20, UR6 ;  /* 0x0000000614007c20 */ /* 0x000fe20008410000 */
[----:B------:R-:W-:Y:S02]  /*c850*/  MUFU.EX2 R13, R13 ;  /* 0x0000000d000d7308 */ /* 0x000fe40000000800 */
[----:B------:R-:W-:-:S04]  /*c860*/  FMNMX.FTZ R3, R151, R2, !PT ;  /* 0x0000000297037209 */ /* 0x000fc80007810000 */
[----:B------:R-:W-:Y:S02]  /*c870*/  FMNMX.FTZ R2, R154, R3, !PT ;  /* 0x000000039a027209 */ /* 0x000fe40007810000 */
[----:B------:R-:W0:Y:S02]  /*c880*/  MUFU.EX2 R0, R0 ;  /* 0x0000000000007308 */ /* 0x000e240000000800 */
[----:B------:R-:W-:-:S04]  /*c890*/  FMNMX.FTZ R3, R155, R2, !PT ;  /* 0x000000029b037209 */ /* 0x000fc80007810000 */
[----:B------:R-:W-:Y:S02]  /*c8a0*/  FMNMX.FTZ R3, R158, R3, !PT ;  /* 0x000000039e037209 */ /* 0x000fe40007810000 */
[----:B------:R-:W1:Y:S02]  /*c8b0*/  MUFU.EX2 R188, R188 ;  /* 0x000000bc00bc7308 */ /* 0x000e640000000800 */
[----:B------:R-:W-:-:S04]  /*c8c0*/  FMNMX.FTZ R3, R14, R3, !PT ;  /* 0x000000030e037209 */ /* 0x000fc80007810000 */
[----:B------:R-:W-:Y:S02]  /*c8d0*/  FMNMX.FTZ R2, R162, R3, !PT ;  /* 0x00000003a2027209 */ /* 0x000fe40007810000 */
[----:B------:R-:W2:Y:S02]  /*c8e0*/  MUFU.EX2 R190, R190 ;  /* 0x000000be00be7308 */ /* 0x000ea40000000800 */
[----:B------:R-:W-:-:S04]  /*c8f0*/  FMNMX.FTZ R3, R163, R2, !PT ;  /* 0x00000002a3037209 */ /* 0x000fc80007810000 */
[----:B------:R-:W-:Y:S02]  /*c900*/  FMNMX.FTZ R2, R166, R3, !PT ;  /* 0x00000003a6027209 */ /* 0x000fe40007810000 */
[----:B------:R-:W3:Y:S02]  /*c910*/  MUFU.EX2 R169, R169 ;  /* 0x000000a900a97308 */ /* 0x000ee40000000800 */
[----:B------:R-:W-:-:S05]  /*c920*/  FMNMX.FTZ R2, R167, R2, !PT ;  /* 0x00000002a7027209 */ /* 0x000fca0007810000 */
[----:B------:R-:W4:Y:S01]  /*c930*/  SHFL.BFLY PT, R3, R2, 0x2, 0x1f ;  /* 0x0c401f0002037f89 */ /* 0x000f2200000e0000 */
[----:B------:R-:W5:Y:S08]  /*c940*/  MUFU.EX2 R184, R184 ;  /* 0x000000b800b87308 */ /* 0x000f700000000800 */
[----:B------:R-:W-:Y:S08]  /*c950*/  MUFU.EX2 R125, R125 ;  /* 0x0000007d007d7308 */ /* 0x000ff00000000800 */
[----:B------:R-:W-:Y:S01]  /*c960*/  MUFU.EX2 R186, R186 ;  /* 0x000000ba00ba7308 */ /* 0x000fe20000000800 */
        /* <DEDUP_REMOVED lines=8> */
[----:B------:R-:W-:Y:S02]  /*c9f0*/  FMUL.FTZ R2, R3, UR6 ;  /* 0x0000000603027c20 */ /* 0x000fe40008410000 */
[----:B------:R-:W-:Y:S03]  /*ca00*/  MUFU.EX2 R159, R159 ;  /* 0x0000009f009f7308 */ /* 0x000fe60000000800 */
[----:B------:R-:W-:-:S05]  /*ca10*/  FSEL R20, R2, RZ, P1 ;  /* 0x000000ff02147208 */ /* 0x000fca0000800000 */
[----:B------:R-:W-:Y:S01]  /*ca20*/  MUFU.EX2 R176, R176 ;  /* 0x000000b000b07308 */ /* 0x000fe20000000800 */
[--C-:B------:R-:W-:Y:S01]  /*ca30*/  FFMA.FTZ R189, R21, UR6, -R20.reuse ;  /* 0x0000000615bd7c23 */ /* 0x100fe20008010814 */
[----:B------:R-:W-:Y:S01]  /*ca40*/  FSEL R21, R3, RZ, P1 ;  /* 0x000000ff03157208 */ /* 0x000fe20000800000 */
[--C-:B------:R-:W-:Y:S01]  /*ca50*/  FFMA.FTZ R128, R123, UR6, -R20.reuse ;  /* 0x000000067b807c23 */ /* 0x100fe20008010814 */
[--C-:B------:R-:W-:Y:S01]  /*ca60*/  FFMA.FTZ R191, R126, UR6, -R20.reuse ;  /* 0x000000067ebf7c23 */ /* 0x100fe20008010814 */
[--C-:B------:R-:W-:Y:S01]  /*ca70*/  FFMA.FTZ R126, R127, UR6, -R20.reuse ;  /* 0x000000067f7e7c23 */ /* 0x100fe20008010814 */
[----:B------:R-:W-:Y:S01]  /*ca80*/  FFMA.FTZ R185, R130, UR6, -R20 ;  /* 0x0000000682b97c23 */ /* 0x000fe20008010814 */
[----:B------:R-:W-:Y:S01]  /*ca90*/  FADD.FTZ R21, -R21, R10 ;  /* 0x0000000a15157221 */ /* 0x000fe20000010100 */
[----:B------:R-:W-:Y:S01]  /*caa0*/  MUFU.EX2 R189, R189 ;  /* 0x000000bd00bd7308 */ /* 0x000fe20000000800 */
[--C-:B------:R-:W-:Y:S01]  /*cab0*/  FFMA.FTZ R124, R131, UR6, -R20.reuse ;  /* 0x00000006837c7c23 */ /* 0x100fe20008010814 */
[----:B0-----:R-:W-:Y:S01]  /*cac0*/  FFMA.FTZ R123, R0, R8, R13 ;  /* 0x00000008007b7223 */ /* 0x001fe2000001000d */
[----:B------:R-:W-:Y:S01]  /*cad0*/  FMUL.FTZ R21, R21, UR6 ;  /* 0x0000000615157c20 */ /* 0x000fe20008410000 */
[--C-:B------:R-:W-:Y:S01]  /*cae0*/  FFMA.FTZ R187, R134, UR6, -R20.reuse ;  /* 0x0000000686bb7c23 */ /* 0x100fe20008010814 */
[--C-:B------:R-:W-:Y:S01]  /*caf0*/  FFMA.FTZ R122, R135, UR6, -R20.reuse ;  /* 0x00000006877a7c23 */ /* 0x100fe20008010814 */
[----:B-1----:R-:W-:Y:S01]  /*cb00*/  FADD.FTZ R123, R188, R123 ;  /* 0x0000007bbc7b7221 */ /* 0x002fe20000010000 */
[--C-:B------:R-:W-:Y:S01]  /*cb10*/  FFMA.FTZ R181, R138, UR6, -R20.reuse ;  /* 0x000000068ab57c23 */ /* 0x100fe20008010814 */
[----:B------:R3:W0:Y:S01]  /*cb20*/  MUFU.EX2 R2, R21 ;  /* 0x0000001500027308 */ /* 0x0006220000000800 */
[--C-:B------:R-:W-:Y:S01]  /*cb30*/  FFMA.FTZ R120, R139, UR6, -R20.reuse ;  /* 0x000000068b787c23 */ /* 0x100fe20008010814 */
[----:B--2---:R-:W-:Y:S01]  /*cb40*/  FADD.FTZ R10, R190, R123 ;  /* 0x0000007bbe0a7221 */ /* 0x004fe20000010000 */
[--C-:B------:R-:W-:Y:S01]  /*cb50*/  FFMA.FTZ R183, R142, UR6, -R20.reuse ;  /* 0x000000068eb77c23 */ /* 0x100fe20008010814 */
[--C-:B------:R-:W-:Y:S01]  /*cb60*/  FFMA.FTZ R136, R143, UR6, -R20.reuse ;  /* 0x000000068f887c23 */ /* 0x100fe20008010814 */
[--C-:B------:R-:W-:Y:S01]  /*cb70*/  FFMA.FTZ R177, R146, UR6, -R20.reuse ;  /* 0x0000000692b17c23 */ /* 0x100fe20008010814 */
[--C-:B------:R-:W-:Y:S01]  /*cb80*/  FFMA.FTZ R134, R147, UR6, -R20.reuse ;  /* 0x0000000693867c23 */ /* 0x100fe20008010814 */
[----:B------:R-:W-:Y:S01]  /*cb90*/  FFMA.FTZ R179, R150, UR6, -R20 ;  /* 0x0000000696b37c23 */ /* 0x000fe20008010814 */
[----:B------:R-:W1:Y:S01]  /*cba0*/  MUFU.EX2 R128, R128 ;  /* 0x0000008000807308 */ /* 0x000e620000000800 */
[----:B---3--:R-:W-:Y:S01]  /*cbb0*/  FADD.FTZ R21, R169, R10 ;  /* 0x0000000aa9157221 */ /* 0x008fe20000010000 */
[--C-:B------:R-:W-:Y:S01]  /*cbc0*/  FFMA.FTZ R132, R151, UR6, -R20.reuse ;  /* 0x0000000697847c23 */ /* 0x100fe20008010814 */
[--C-:B------:R-:W-:Y:S01]  /*cbd0*/  FFMA.FTZ R173, R154, UR6, -R20.reuse ;  /* 0x000000069aad7c23 */ /* 0x100fe20008010814 */
[--C-:B------:R-:W-:Y:S01]  /*cbe0*/  FFMA.FTZ R130, R155, UR6, -R20.reuse ;  /* 0x000000069b827c23 */ /* 0x100fe20008010814 */
[----:B-----5:R-:W-:Y:S01]  /*cbf0*/  FADD.FTZ R10, R184, R21 ;  /* 0x00000015b80a7221 */ /* 0x020fe20000010000 */
[--C-:B------:R-:W-:Y:S01]  /*cc00*/  FFMA.FTZ R175, R158, UR6, -R20.reuse ;  /* 0x000000069eaf7c23 */ /* 0x100fe20008010814 */
[----:B------:R-:W-:Y:S01]  /*cc10*/  FFMA.FTZ R14, R14, UR6, -R20 ;  /* 0x000000060e0e7c23 */ /* 0x000fe20008010814 */
[----:B------:R-:W2:Y:S01]  /*cc20*/  MUFU.EX2 R191, R191 ;  /* 0x000000bf00bf7308 */ /* 0x000ea20000000800 */
[----:B0-----:R-:W-:Y:S01]  /*cc30*/  FFMA.FTZ R5, R2, R5, R189 ;  /* 0x0000000502057223 */ /* 0x001fe200000100bd */
[----:B------:R-:W-:Y:S01]  /*cc40*/  FADD.FTZ R21, R125, R10 ;  /* 0x0000000a7d157221 */ /* 0x000fe20000010000 */
[----:B------:R-:W-:-:S03]  /*cc50*/  FFMA.FTZ R171, R166, UR6, -R20 ;  /* 0x00000006a6ab7c23 */ /* 0x000fc60008010814 */
[----:B------:R-:W-:Y:S02]  /*cc60*/  FADD.FTZ R10, R186, R21 ;  /* 0x00000015ba0a7221 */ /* 0x000fe40000010000 */
        /* <DEDUP_REMOVED lines=10> */
[----:B------:R-:W-:Y:S01]  /*cd10*/  FADD.FTZ R21, R159, R10 ;  /* 0x0000000a9f157221 */ /* 0x000fe20000010000 */
[----:B------:R-:W-:-:S03]  /*cd20*/  FFMA.FTZ R10, R162, UR6, -R20 ;  /* 0x00000006a20a7c23 */ /* 0x000fc60008010814 */
[----:B------:R-:W-:Y:S01]  /*cd30*/  FADD.FTZ R138, R176, R21 ;  /* 0x00000015b08a7221 */ /* 0x000fe20000010000 */
[----:B------:R-:W-:Y:S01]  /*cd40*/  FFMA.FTZ R21, R163, UR6, -R20 ;  /* 0x00000006a3157c23 */ /* 0x000fe20008010814 */
        /* <DEDUP_REMOVED lines=63> */
.L_x_1294:
[----:B------:R-:W0:Y:S01]  /*d140*/  S2UR UR5, SR_CgaCtaId ;  /* 0x00000000000579c3 */ /* 0x000e220000008800 */
[----:B------:R-:W-:Y:S01]  /*d150*/  R2UR UR4, R193 ;  /* 0x00000000c10472ca */ /* 0x000fe200000e0000 */
[----:B------:R-:W-:Y:S01]  /*d160*/  UIADD3 UR10, UR10, 0x30860, URZ ;  /* 0x000308600a0a7890 */ /* 0x000fe2000fffe03f */
[----:B------:R-:W-:Y:S01]  /*d170*/  F2FP.BF16.F32.PACK_AB R190, R169, R190 ;  /* 0x000000bea9be723e */ /* 0x000fe200000010ff */
[----:B------:R-:W-:Y:S01]  /*d180*/  UMOV UR7, UR38 ;  /* 0x0000002600077c82 */ /* 0x000fe20008000000 */
[----:B------:R-:W-:Y:S01]  /*d190*/  F2FP.BF16.F32.PACK_AB R169, R21, R10 ;  /* 0x0000000a15a9723e */ /* 0x000fe200000010ff */
[----:B------:R-:W-:Y:S01]  /*d1a0*/  IMAD.MOV.U32 R10, RZ, RZ, R3 ;  /* 0x000000ffff0a7224 */ /* 0x000fe200078e0003 */
[----:B------:R-:W-:Y:S01]  /*d1b0*/  F2FP.BF16.F32.PACK_AB R170, R11, R170 ;  /* 0x000000aa0baa723e */ /* 0x000fe200000010ff */
[----:B------:R-:W-:Y:S01]  /*d1c0*/  IMAD.MOV.U32 R11, RZ, RZ, R4 ;  /* 0x000000ffff0b7224 */ /* 0x000fe200078e0004 */
[----:B------:R-:W-:Y:S02]  /*d1d0*/  F2FP.BF16.F32.PACK_AB R188, R188, R13 ;  /* 0x0000000dbcbc723e */ /* 0x000fe400000010ff */
[----:B------:R-:W-:-:S02]  /*d1e0*/  F2FP.BF16.F32.PACK_AB R189, R128, R189 ;  /* 0x000000bd80bd723e */ /* 0x000fc400000010ff */
[----:B------:R-:W-:Y:S02]  /*d1f0*/  F2FP.BF16.F32.PACK_AB R191, R126, R191 ;  /* 0x000000bf7ebf723e */ /* 0x000fe400000010ff */
[C---:B------:R-:W-:Y:S01]  /*d200*/  ISETP.GT.AND P1, PT, R12.reuse, UR4, PT ;  /* 0x000000040c007c0c */ /* 0x040fe2000bf24270 */
        /* <DEDUP_REMOVED lines=23> */
.L_x_1276:
        /* <DEDUP_REMOVED lines=99> */
.L_x_1296:
[----:B------:R-:W-:Y:S01]  /*d9b0*/  ULEA UR5, UR39, UR60, 0x3 ;  /* 0x0000003c27057291 */ /* 0x000fe2000f8e183f */
[----:B------:R-:W-:-:S05]  /*d9c0*/  IMAD.U32 R0, RZ, RZ, UR38 ;  /* 0x00000026ff007e24 */ /* 0x000fca000f8e00ff */
[----:B------:R-:W-:-:S04]  /*d9d0*/  SHF.L.U32 R0, R0, 0x1f, RZ ;  /* 0x0000001f00007819 */ /* 0x000fc800000006ff */
[----:B------:R0:W1:Y:S01]  /*d9e0*/  SYNCS.PHASECHK.TRANS64.TRYWAIT P1, [UR5+0x30850], R0 ;  /* 0x03085000ff0075a7 */ /* 0x0000620008020145 */
[----:B------:R-:W-:Y:S05]  /*d9f0*/  @!P0 BRA `(.L_x_1297) ;  /* 0x0000000000048947 */ /* 0x000fea0003800000 */
[----:B------:R-:W-:Y:S01]  /*da00*/  BPT.TRAP 0x1 ;  /* 0x000000040000795c */ /* 0x000fe20000300000 */
.L_x_1297:
[----:B-1----:R-:W-:Y:S05]  /*da10*/  @P1 BRA `(.L_x_1298) ;  /* 0x0000000000081947 */ /* 0x002fea0003800000 */
[----:B------:R-:W1:Y:S02]  /*da20*/  SYNCS.PHASECHK.TRANS64.TRYWAIT P1, [UR5+0x30850], R0 ;  /* 0x03085000ff0075a7 */ /* 0x000e640008020145 */
[----:B-1----:R-:W-:Y:S05]  /*da30*/  @!P1 BRA `(.L_x_1299) ;  /* 0x000000b0007c9947 */ /* 0x002fea0003800000 */
.L_x_1298:
[----:B------:R-:W-:Y:S01]  /*da40*/  UIADD3 UR60, UR60, 0x400, URZ ;  /* 0x000004003c3c7890 */ /* 0x000fe2000fffe03f */
[----:B------:R-:W-:Y:S01]  /*da50*/  WARPGROUP.ARRIVE ;  /* 0x00000000000079c5 */ /* 0x000fe20000000000 */
[----:B------:R-:W-:Y:S01]  /*da60*/  UMOV UR11, 0x40000040 ;  /* 0x40000040000b7882 */ /* 0x000fe20000000000 */
[----:B-1----:R-:W1:Y:S01]  /*da70*/  SHFL.BFLY PT, R7, R8, 0x2, 0x1f ;  /* 0x0c401f0008077f89 */ /* 0x002e6200000e0000 */
[----:B------:R-:W-:-:S03]  /*da80*/  USHF.R.U32.HI UR60, URZ, 0x4, UR60 ;  /* 0x000000043f3c7899 */ /* 0x000fc6000801163c */
[----:B0-----:R-:W0:Y:S01]  /*da90*/  SHFL.BFLY PT, R0, R5, 0x2, 0x1f ;  /* 0x0c401f0005007f89 */ /* 0x001e2200000e0000 */
[----:B------:R-:W-:-:S04]  /*daa0*/  ULOP3.LUT UR60, UR60, 0x3fff, URZ, 0xc0, !UPT ;  /* 0x00003fff3c3c7892 */ /* 0x000fc8000f8ec03f */
[----:B------:R-:W-:-:S04]  /*dab0*/  ULOP3.LUT UR4, UR60, 0x3000000, URZ, 0xfc, !UPT ;  /* 0x030000003c047892 */ /* 0x000fc8000f8efc3f */
[----:B------:R-:W-:-:S07]  /*dac0*/  UIMAD UR4, UR39, 0x900, UR4 ;  /* 0x00000900270478a4 */ /* 0x000fce000f8e0204 */
[----:B------:R-:W-:Y:S02]  /*dad0*/  UMOV UR10, UR4 ;  /* 0x00000004000a7c82 */ /* 0x000fe40008000000 */
[----:B------:R-:W-:Y:S01]  /*dae0*/  HGMMA.64x192x16.F32.BF16 R24, R188, gdesc[UR8].tnspB, R24, gsb0 ;  /* 0x42e00008bc187df0 */ /* 0x000fe20008001818 */
[----:B------:R-:W-:Y:S01]  /*daf0*/  UIADD3 UR10, UR4, 0x80, URZ ;  /* 0x00000080040a7890 */ /* 0x000fe2000fffe03f */
[----:B-1----:R-:W-:Y:S01]  /*db00*/  FADD.FTZ R7, R7, R8 ;  /* 0x0000000807077221 */ /* 0x002fe20000010000 */
[----:B------:R-:W-:Y:S01]  /*db10*/  UMOV UR11, 0x40000040 ;  /* 0x40000040000b7882 */ /* 0x000fe20000000000 */
[----:B0-----:R-:W-:Y:S01]  /*db20*/  FADD.FTZ R2, R0, R5 ;  /* 0x0000000500027221 */ /* 0x001fe20000010000 */
[----:B------:R-:W-:Y:S02]  /*db30*/  IMAD.U32 R5, RZ, RZ, UR6 ;  /* 0x00000006ff057e24 */ /* 0x000fe4000f8e00ff */
[----:B------:R-:W0:Y:S04]  /*db40*/  SHFL.BFLY PT, R0, R7, 0x1, 0x1f ;  /* 0x0c201f0007007f89 */ /* 0x000e2800000e0000 */
[----:B------:R-:W1:Y:S01]  /*db50*/  SHFL.BFLY PT, R9, R2, 0x1, 0x1f ;  /* 0x0c201f0002097f89 */ /* 0x000e6200000e0000 */
[----:B0-----:R-:W-:Y:S01]  /*db60*/  FADD.FTZ R11, R7, R0 ;  /* 0x00000000070b7221 */ /* 0x001fe20000010000 */
[----:B------:R-:W-:-:S02]  /*db70*/  IMAD.U32 R7, RZ, RZ, UR6 ;  /* 0x00000006ff077e24 */ /* 0x000fc4000f8e00ff */
[----:B------:R-:W-:Y:S02]  /*db80*/  IMAD.MOV.U32 R0, RZ, RZ, -0x800000 ;  /* 0xff800000ff007424 */ /* 0x000fe400078e00ff */
[----:B-1----:R-:W-:Y:S01]  /*db90*/  FADD.FTZ R12, R2, R9 ;  /* 0x00000009020c7221 */ /* 0x002fe20000010000 */
[----:B------:R-:W-:Y:S02]  /*dba0*/  FSETP.NE.FTZ.AND P1, PT, R11, RZ, PT ;  /* 0x000000ff0b00720b */ /* 0x000fe40003f35000 */
[----:B------:R-:W-:Y:S01]  /*dbb0*/  CS2R R8, SRZ ;  /* 0x0000000000087805 */ /* 0x000fe2000001ff00 */
[----:B------:R-:W-:Y:S01]  /*dbc0*/  IMAD.MOV.U32 R2, RZ, RZ, -0x800000 ;  /* 0xff800000ff027424 */ /* 0x000fe200078e00ff */
        /* <DEDUP_REMOVED lines=38> */
.L_x_1300:
[----:B------:R-:W-:Y:S01]  /*de30*/  R2UR UR6, R221 ;  /* 0x00000000dd0672ca */ /* 0x000fe200000e0000 */
[----:B------:R-:W-:Y:S01]  /*de40*/  UIADD3 UR4, UR5, 0x30860, URZ ;  /* 0x0003086005047890 */ /* 0x000fe2000fffe03f */
[-C--:B------:R-:W-:Y:S01]  /*de50*/  FMUL.FTZ R24, R24, R9.reuse ;  /* 0x0000000918187220 */ /* 0x080fe20000410000 */
[----:B------:R-:W-:Y:S01]  /*de60*/  UIADD3 UR39, UR39, 0x1, URZ ;  /* 0x0000000127277890 */ /* 0x000fe2000fffe03f */
[-C--:B------:R-:W-:Y:S01]  /*de70*/  FMUL.FTZ R25, R25, R9.reuse ;  /* 0x0000000919197220 */ /* 0x080fe20000410000 */
[-C--:B------:R-:W-:Y:S01]  /*de80*/  FMUL.FTZ R28, R28, R9.reuse ;  /* 0x000000091c1c7220 */ /* 0x080fe20000410000 */
[-C--:B------:R-:W-:Y:S01]  /*de90*/  FMUL.FTZ R29, R29, R9.reuse ;  /* 0x000000091d1d7220 */ /* 0x080fe20000410000 */
[----:B------:R-:W-:Y:S01]  /*dea0*/  UISETP.NE.AND UP0, UPT, UR39, 0x2, UPT ;  /* 0x000000022700788c */ /* 0x000fe2000bf05270 */
[-C--:B------:R-:W-:Y:S01]  /*deb0*/  FMUL.FTZ R32, R32, R9.reuse ;  /* 0x0000000920207220 */ /* 0x080fe20000410000 */
[-C--:B------:R-:W-:Y:S01]  /*dec0*/  FMUL.FTZ R33, R33, R9.reuse ;  /* 0x0000000921217220 */ /* 0x080fe20000410000 */
[-C--:B------:R-:W-:Y:S01]  /*ded0*/  FMUL.FTZ R36, R36, R9.reuse ;  /* 0x0000000924247220 */ /* 0x080fe20000410000 */
[-C--:B------:R-:W-:Y:S01]  /*dee0*/  FMUL.FTZ R37, R37, R9.reuse ;  /* 0x0000000925257220 */ /* 0x080fe20000410000 */
[-C--:B------:R-:W-:Y:S01]  /*def0*/  FMUL.FTZ R40, R40, R9.reuse ;  /* 0x0000000928287220 */ /* 0x080fe20000410000 */
[----:B------:R-:W-:Y:S01]  /*df00*/  UIADD3 UR6, UR6, 0x1, URZ ;  /* 0x0000000106067890 */ /* 0x000fe2000fffe03f */
[-C--:B------:R-:W-:Y:S01]  /*df10*/  FMUL.FTZ R41, R41, R9.reuse ;  /* 0x0000000929297220 */ /* 0x080fe20000410000 */
[-C--:B------:R-:W-:Y:S01]  /*df20*/  FMUL.FTZ R44, R44, R9.reuse ;  /* 0x000000092c2c7220 */ /* 0x080fe20000410000 */
[-C--:B------:R-:W-:Y:S01]  /*df30*/  FMUL.FTZ R45, R45, R9.reuse ;  /* 0x000000092d2d7220 */ /* 0x080fe20000410000 */
[-C--:B------:R-:W-:Y:S01]  /*df40*/  FMUL.FTZ R48, R48, R9.reuse ;  /* 0x0000000930307220 */ /* 0x080fe20000410000 */
[----:B------:R-:W-:Y:S01]  /*df50*/  FMUL.FTZ R49, R49, R9 ;  /* 0x0000000931317220 */ /* 0x000fe20000410000 */
[----:B------:R-:W-:-:S02]  /*df60*/  IMAD.U32 R221, RZ, RZ, UR6 ;  /* 0x00000006ffdd7e24 */ /* 0x000fc4000f8e00ff */
[-C--:B------:R-:W-:Y:S01]  /*df70*/  FMUL.FTZ R52, R52, R9.reuse ;  /* 0x0000000934347220 */ /* 0x080fe20000410000 */
[-C--:B------:R-:W-:Y:S01]  /*df80*/  FMUL.FTZ R53, R53, R9.reuse ;  /* 0x0000000935357220 */ /* 0x080fe20000410000 */
[-C--:B------:R-:W-:Y:S01]  /*df90*/  FMUL.FTZ R56, R56, R9.reuse ;  /* 0x0000000938387220 */ /* 0x080fe20000410000 */
[-C--:B------:R-:W-:Y:S01]  /*dfa0*/  FMUL.FTZ R57, R57, R9.reuse ;  /* 0x0000000939397220 */ /* 0x080fe20000410000 */
[----:B------:R-:W0:Y:S01]  /*dfb0*/  S2UR UR6, SR_CgaCtaId ;  /* 0x00000000000679c3 */ /* 0x000e220000008800 */
        /* <DEDUP_REMOVED lines=32> */
[----:B------:R-:W-:Y:S01]  /*e1c0*/  SYNCS.ARRIVE.TRANS64.RED.A1T0 RZ, [UR4], RZ ;  /* 0x000000ffffff79a7 */ /* 0x000fe20008100404 */
        /* <DEDUP_REMOVED lines=51> */
.L_x_1222:
        /* <DEDUP_REMOVED lines=16> */
[----:B------:R-:W-:Y:S01]  /*e600*/  ULDC.64 UR12, c[0x0][0xc00] ;  /* 0x00030000000c7ab9 */ /* 0x000fe20000000a00 */
[----:B------:R-:W-:Y:S02]  /*e610*/  R2UR UR18, R195 ;  /* 0x00000000c31272ca */ /* 0x000fe400000e0000 */
[----:B------:R-:W-:Y:S02]  /*e620*/  R2UR UR16, R23 ;  /* 0x00000000171072ca */ /* 0x000fe400000e0000 */
[----:B------:R-:W-:-:S02]  /*e630*/  R2UR UR17, R208 ;  /* 0x00000000d01172ca */ /* 0x000fc400000e0000 */
[----:B------:R-:W-:-:S04]  /*e640*/  R2UR UR23, R209 ;  /* 0x00000000d11772ca */ /* 0x000fc800000e0000 */
[----:B------:R-:W-:Y:S01]  /*e650*/  UIMAD.WIDE UR12, UR9, 0x4, UR12 ;  /* 0x00000004090c78a5 */ /* 0x000fe2000f8e020c */
[----:B------:R-:W-:Y:S01]  /*e660*/  UMOV UR10, UR8 ;  /* 0x00000008000a7c82 */ /* 0x000fe20008000000 */
[----:B0-----:R-:W-:Y:S01]  /*e670*/  UMOV UR11, UR4 ;  /* 0x00000004000b7c82 */ /* 0x001fe20008000000 */
[----:B------:R-:W-:Y:S01]  /*e680*/  BAR.SYNC.DEFER_BLOCKING 0x1, 0x100 ;  /* 0x0044000000007b1d */ /* 0x000fe20000010000 */
[----:B--2---:R-:W-:-:S03]  /*e690*/  IMAD.WIDE R8, R3, R8, UR10 ;  /* 0x0000000a03087e25 */ /* 0x004fc6000f8e0208 */
[C---:B------:R-:W-:Y:S02]  /*e6a0*/  LOP3.LUT R3, R8.reuse, 0x380, RZ, 0xc0, !PT ;  /* 0x0000038008037812 */ /* 0x040fe400078ec0ff */
[C---:B------:R-:W-:Y:S02]  /*e6b0*/  IADD3 R10, P2, R8.reuse, 0x20, RZ ;  /* 0x00000020080a7810 */ /* 0x040fe40007f5e0ff */
[C---:B------:R-:W-:Y:S02]  /*e6c0*/  IADD3 R12, P1, R8.reuse, 0x40, RZ ;  /* 0x00000040080c7810 */ /* 0x040fe40007f3e0ff */
[C---:B------:R-:W-:Y:S01]  /*e6d0*/  IADD3 R17, P6, R8.reuse, 0x60, RZ ;  /* 0x0000006008117810 */ /* 0x040fe20007fde0ff */
[--C-:B------:R-:W-:Y:S01]  /*e6e0*/  IMAD.X R131, RZ, RZ, R9.reuse, P2 ;  /* 0x000000ffff837224 */ /* 0x100fe200010e0609 */
[C---:B------:R-:W-:Y:S01]  /*e6f0*/  IADD3 R133, P5, R8.reuse, 0x4000, RZ ;  /* 0x0000400008857810 */ /* 0x040fe20007fbe0ff */
[--C-:B------:R-:W-:Y:S01]  /*e700*/  IMAD.X R107, RZ, RZ, R9.reuse, P1 ;  /* 0x000000ffff6b7224 */ /* 0x100fe200008e0609 */
[----:B------:R-:W-:Y:S01]  /*e710*/  SHF.R.U64 R3, R3, 0x3, RZ ;  /* 0x0000000303037819 */ /* 0x000fe200000012ff */
[--C-:B------:R-:W-:Y:S01]  /*e720*/  IMAD.X R105, RZ, RZ, R9.reuse, P6 ;  /* 0x000000ffff697224 */ /* 0x100fe200030e0609 */
[C---:B------:R-:W-:Y:S01]  /*e730*/  IADD3 R22, P0, R8.reuse, 0x4020, RZ ;  /* 0x0000402008167810 */ /* 0x040fe20007f1e0ff */
[----:B------:R-:W-:Y:S01]  /*e740*/  IMAD.X R103, RZ, RZ, R9, P5 ;  /* 0x000000ffff677224 */ /* 0x000fe200028e0609 */
[----:B------:R-:W-:-:S02]  /*e750*/  IADD3 R135, P4, R8, 0x4040, RZ ;  /* 0x0000404008877810 */ /* 0x000fc40007f9e0ff */
[C---:B------:R-:W-:Y:S01]  /*e760*/  IADD3 R72, P3, R8.reuse, 0x4060, RZ ;  /* 0x0000406008487810 */ /* 0x040fe20007f7e0ff */
[--C-:B------:R-:W-:Y:S01]  /*e770*/  IMAD.X R101, RZ, RZ, R9.reuse, P0 ;  /* 0x000000ffff657224 */ /* 0x100fe200000e0609 */
[C---:B------:R-:W-:Y:S01]  /*e780*/  IADD3 R137, P2, R8.reuse, 0x8000, RZ ;  /* 0x0000800008897810 */ /* 0x040fe20007f5e0ff */
[--C-:B------:R-:W-:Y:S01]  /*e790*/  IMAD.X R99, RZ, RZ, R9.reuse, P4 ;  /* 0x000000ffff637224 */ /* 0x100fe200020e0609 */
[C---:B------:R-:W-:Y:S01]  /*e7a0*/  IADD3 R132, P1, R8.reuse, 0x8020, RZ ;  /* 0x0000802008847810 */ /* 0x040fe20007f3e0ff */
[--C-:B------:R-:W-:Y:S01]  /*e7b0*/  IMAD.X R97, RZ, RZ, R9.reuse, P3 ;  /* 0x000000ffff617224 */ /* 0x100fe200018e0609 */
[C---:B------:R-:W-:Y:S01]  /*e7c0*/  IADD3 R139, P6, R8.reuse, 0x8040, RZ ;  /* 0x00008040088b7810 */ /* 0x040fe20007fde0ff */
[--C-:B------:R-:W-:Y:S01]  /*e7d0*/  IMAD.X R75, RZ, RZ, R9.reuse, P2 ;  /* 0x000000ffff4b7224 */ /* 0x100fe200010e0609 */
[----:B------:R-:W-:Y:S01]  /*e7e0*/  IADD3 R141, P5, R8, 0x8060, RZ ;  /* 0x00008060088d7810 */ /* 0x000fe20007fbe0ff */
[--C-:B------:R-:W-:Y:S01]  /*e7f0*/  IMAD.X R73, RZ, RZ, R9.reuse, P1 ;  /* 0x000000ffff497224 */ /* 0x100fe200008e0609 */
[----:B------:R-:W-:Y:S01]  /*e800*/  LOP3.LUT R8, R3, R8, RZ, 0x3c, !PT ;  /* 0x0000000803087212 */ /* 0x000fe200078e3cff */
[--C-:B------:R-:W-:Y:S01]  /*e810*/  IMAD.X R13, RZ, RZ, R9.reuse, P6 ;  /* 0x000000ffff0d7224 */ /* 0x100fe200030e0609 */
[----:B------:R-:W-:Y:S01]  /*e820*/  LOP3.LUT R3, R10, 0x380, RZ, 0xc0, !PT ;  /* 0x000003800a037812 */ /* 0x000fe200078ec0ff */
[----:B------:R-:W-:Y:S01]  /*e830*/  IMAD.X R15, RZ, RZ, R9, P5 ;  /* 0x000000ffff0f7224 */ /* 0x000fe200028e0609 */
[----:B------:R-:W-:-:S02]  /*e840*/  LOP3.LUT R11, R12, 0x380, RZ, 0xc0, !PT ;  /* 0x000003800c0b7812 */ /* 0x000fc400078ec0ff */
[----:B------:R-:W-:Y:S02]  /*e850*/  SHF.R.U64 R3, R3, 0x3, RZ ;  /* 0x0000000303037819 */ /* 0x000fe400000012ff */
[----:B------:R-:W-:Y:S02]  /*e860*/  SHF.R.U64 R11, R11, 0x3, RZ ;  /* 0x000000030b0b7819 */ /* 0x000fe400000012ff */
[----:B------:R-:W-:Y:S02]  /*e870*/  LOP3.LUT R130, R3, R10, RZ, 0x3c, !PT ;  /* 0x0000000a03827212 */ /* 0x000fe400078e3cff */
[----:B------:R-:W-:Y:S02]  /*e880*/  LOP3.LUT R106, R11, R12, RZ, 0x3c, !PT ;  /* 0x0000000c0b6a7212 */ /* 0x000fe400078e3cff */
[----:B------:R-:W-:Y:S02]  /*e890*/  LOP3.LUT R3, R22, 0x380, RZ, 0xc0, !PT ;  /* 0x0000038016037812 */ /* 0x000fe400078ec0ff */
[----:B------:R-:W-:-:S02]  /*e8a0*/  LOP3.LUT R14, R17, 0x380, RZ, 0xc0, !PT ;  /* 0x00000380110e7812 */ /* 0x000fc400078ec0ff */
[----:B------:R-:W-:Y:S02]  /*e8b0*/  LOP3.LUT R12, R137, 0x380, RZ, 0xc0, !PT ;  /* 0x00000380890c7812 */ /* 0x000fe400078ec0ff */
[----:B------:R-:W-:Y:S02]  /*e8c0*/  SHF.R.U64 R3, R3, 0x3, RZ ;  /* 0x0000000303037819 */ /* 0x000fe400000012ff */
[----:B------:R-:W-:Y:S02]  /*e8d0*/  SHF.R.U64 R14, R14, 0x3, RZ ;  /* 0x000000030e0e7819 */ /* 0x000fe400000012ff */
[----:B------:R-:W-:Y:S02]  /*e8e0*/  SHF.R.U64 R12, R12, 0x3, RZ ;  /* 0x000000030c0c7819 */ /* 0x000fe400000012ff */
[----:B------:R-:W-:Y:S02]  /*e8f0*/  LOP3.LUT R10, R135, 0x380, RZ, 0xc0, !PT ;  /* 0x00000380870a7812 */ /* 0x000fe400078ec0ff */
[----:B------:R-:W-:-:S02]  /*e900*/  LOP3.LUT R11, R72, 0x380, RZ, 0xc0, !PT ;  /* 0x00000380480b7812 */ /* 0x000fc400078ec0ff */
[----:B------:R-:W-:Y:S02]  /*e910*/  LOP3.LUT R18, R133, 0x380, RZ, 0xc0, !PT ;  /* 0x0000038085127812 */ /* 0x000fe400078ec0ff */
[----:B------:R-:W-:Y:S02]  /*e920*/  LOP3.LUT R100, R3, R22, RZ, 0x3c, !PT ;  /* 0x0000001603647212 */ /* 0x000fe400078e3cff */
[----:B------:R-:W-:Y:S02]  /*e930*/  LOP3.LUT R104, R14, R17, RZ, 0x3c, !PT ;  /* 0x000000110e687212 */ /* 0x000fe400078e3cff */
[----:B------:R-:W-:Y:S02]  /*e940*/  LOP3.LUT R74, R12, R137, RZ, 0x3c, !PT ;  /* 0x000000890c4a7212 */ /* 0x000fe400078e3cff */
[----:B------:R-:W-:Y:S02]  /*e950*/  LOP3.LUT R3, R132, 0x380, RZ, 0xc0, !PT ;  /* 0x0000038084037812 */ /* 0x000fe400078ec0ff */
[----:B------:R-:W-:-:S02]  /*e960*/  SHF.R.U64 R10, R10, 0x3, RZ ;  /* 0x000000030a0a7819 */ /* 0x000fc400000012ff */
[----:B------:R-:W-:Y:S02]  /*e970*/  SHF.R.U64 R11, R11, 0x3, RZ ;  /* 0x000000030b0b7819 */ /* 0x000fe400000012ff */
[----:B------:R-:W-:Y:S02]  /*e980*/  LOP3.LUT R12, R139, 0x380, RZ, 0xc0, !PT ;  /* 0x000003808b0c7812 */ /* 0x000fe400078ec0ff */
[----:B------:R-:W-:Y:S02]  /*e990*/  LOP3.LUT R14, R141, 0x380, RZ, 0xc0, !PT ;  /* 0x000003808d0e7812 */ /* 0x000fe400078ec0ff */
[----:B------:R-:W-:Y:S02]  /*e9a0*/  SHF.R.U64 R18, R18, 0x3, RZ ;  /* 0x0000000312127819 */ /* 0x000fe400000012ff */
[----:B------:R-:W-:Y:S02]  /*e9b0*/  SHF.R.U64 R3, R3, 0x3, RZ ;  /* 0x0000000303037819 */ /* 0x000fe400000012ff */
[----:B------:R-:W-:-:S02]  /*e9c0*/  LOP3.LUT R98, R10, R135, RZ, 0x3c, !PT ;  /* 0x000000870a627212 */ /* 0x000fc400078e3cff */
[----:B------:R-:W-:Y:S02]  /*e9d0*/  LOP3.LUT R96, R11, R72, RZ, 0x3c, !PT ;  /* 0x000000480b607212 */ /* 0x000fe400078e3cff */
[----:B------:R-:W-:Y:S02]  /*e9e0*/  SHF.R.U64 R12, R12, 0x3, RZ ;  /* 0x000000030c0c7819 */ /* 0x000fe400000012ff */
[----:B------:R-:W-:Y:S02]  /*e9f0*/  SHF.R.U64 R14, R14, 0x3, RZ ;  /* 0x000000030e0e7819 */ /* 0x000fe400000012ff */
[----:B------:R-:W-:Y:S02]  /*ea00*/  LOP3.LUT R102, R18, R133, RZ, 0x3c, !PT ;  /* 0x0000008512667212 */ /* 0x000fe400078e3cff */
[----:B------:R-:W-:Y:S02]  /*ea10*/  MOV R17, R8 ;  /* 0x0000000800117202 */ /* 0x000fe40000000f00 */
[----:B------:R-:W-:-:S02]  /*ea20*/  F2FP.BF16.F32.PACK_AB R8, R25, R24 ;  /* 0x000000181908723e */ /* 0x000fc400000010ff */
[----:B------:R-:W-:Y:S02]  /*ea30*/  F2FP.BF16.F32.PACK_AB R9, R27, R26 ;  /* 0x0000001a1b09723e */ /* 0x000fe400000010ff */
[----:B------:R-:W-:Y:S02]  /*ea40*/  F2FP.BF16.F32.PACK_AB R10, R29, R28 ;  /* 0x0000001c1d0a723e */ /* 0x000fe400000010ff */
[----:B------:R-:W-:Y:S02]  /*ea50*/  F2FP.BF16.F32.PACK_AB R11, R31, R30 ;  /* 0x0000001e1f0b723e */ /* 0x000fe400000010ff */
[----:B------:R-:W-:Y:S02]  /*ea60*/  LOP3.LUT R72, R3, R132, RZ, 0x3c, !PT ;  /* 0x0000008403487212 */ /* 0x000fe400078e3cff */
[----:B------:R-:W-:Y:S01]  /*ea70*/  MOV R135, R130 ;  /* 0x0000008200877202 */ /* 0x000fe20000000f00 */
[----:B------:R0:W-:Y:S01]  /*ea80*/  STSM.16.M88.4 [R17], R8 ;  /* 0x0000000811007844 */ /* 0x0001e20000000200 */
[----:B------:R-:W-:-:S02]  /*ea90*/  LOP3.LUT R12, R12, R139, RZ, 0x3c, !PT ;  /* 0x0000008b0c0c7212 */ /* 0x000fc400078e3cff */
[----:B------:R-:W-:Y:S02]  /*eaa0*/  LOP3.LUT R14, R14, R141, RZ, 0x3c, !PT ;  /* 0x0000008d0e0e7212 */ /* 0x000fe400078e3cff */
[----:B------:R-:W-:Y:S02]  /*eab0*/  MOV R131, R98 ;  /* 0x0000006200837202 */ /* 0x000fe40000000f00 */
[----:B------:R-:W-:Y:S02]  /*eac0*/  MOV R3, R96 ;  /* 0x0000006000037202 */ /* 0x000fe40000000f00 */
[----:B------:R-:W-:Y:S02]  /*ead0*/  MOV R133, R102 ;  /* 0x0000006600857202 */ /* 0x000fe40000000f00 */
[----:B------:R-:W-:Y:S02]  /*eae0*/  MOV R132, R100 ;  /* 0x0000006400847202 */ /* 0x000fe40000000f00 */
[----:B------:R-:W-:-:S02]  /*eaf0*/  F2FP.BF16.F32.PACK_AB R96, R33, R32 ;  /* 0x000000202160723e */ /* 0x000fc400000010ff */
[----:B------:R-:W-:Y:S02]  /*eb00*/  F2FP.BF16.F32.PACK_AB R97, R35, R34 ;  /* 0x000000222361723e */ /* 0x000fe400000010ff */
[----:B------:R-:W-:Y:S02]  /*eb10*/  F2FP.BF16.F32.PACK_AB R98, R37, R36 ;  /* 0x000000242562723e */ /* 0x000fe400000010ff */
[----:B------:R-:W-:Y:S02]  /*eb20*/  F2FP.BF16.F32.PACK_AB R99, R39, R38 ;  /* 0x000000262763723e */ /* 0x000fe400000010ff */
[----:B------:R-:W-:Y:S02]  /*eb30*/  MOV R106, R106 ;  /* 0x0000006a006a7202 */ /* 0x000fe40000000f00 */
[----:B------:R-:W-:Y:S01]  /*eb40*/  F2FP.BF16.F32.PACK_AB R100, R41, R40 ;  /* 0x000000282964723e */ /* 0x000fe200000010ff */
[----:B------:R1:W-:Y:S01]  /*eb50*/  STSM.16.M88.4 [R135], R96 ;  /* 0x0000006087007844 */ /* 0x0003e20000000200 */
[----:B------:R-:W-:-:S02]  /*eb60*/  F2FP.BF16.F32.PACK_AB R101, R43, R42 ;  /* 0x0000002a2b65723e */ /* 0x000fc400000010ff */
[----:B------:R-:W-:Y:S02]  /*eb70*/  F2FP.BF16.F32.PACK_AB R102, R45, R44 ;  /* 0x0000002c2d66723e */ /* 0x000fe400000010ff */
[----:B------:R-:W-:Y:S02]  /*eb80*/  F2FP.BF16.F32.PACK_AB R103, R47, R46 ;  /* 0x0000002e2f67723e */ /* 0x000fe400000010ff */
[----:B------:R-:W-:Y:S02]  /*eb90*/  MOV R134, R104 ;  /* 0x0000006800867202 */ /* 0x000fe40000000f00 */
[----:B------:R-:W-:Y:S01]  /*eba0*/  MOV R18, R12 ;  /* 0x0000000c00127202 */ /* 0x000fe20000000f00 */
[----:B------:R2:W-:Y:S01]  /*ebb0*/  STSM.16.M88.4 [R106], R100 ;  /* 0x000000646a007844 */ /* 0x0005e20000000200 */
[----:B0-----:R-:W-:Y:S02]  /*ebc0*/  MOV R17, R14 ;  /* 0x0000000e00117202 */ /* 0x001fe40000000f00 */
[----:B------:R-:W-:-:S02]  /*ebd0*/  F2FP.BF16.F32.PACK_AB R8, R49, R48 ;  /* 0x000000303108723e */ /* 0x000fc400000010ff */
[----:B------:R-:W-:Y:S02]  /*ebe0*/  F2FP.BF16.F32.PACK_AB R9, R51, R50 ;  /* 0x000000323309723e */ /* 0x000fe400000010ff */
[----:B------:R-:W-:Y:S02]  /*ebf0*/  F2FP.BF16.F32.PACK_AB R10, R53, R52 ;  /* 0x00000034350a723e */ /* 0x000fe400000010ff */
[----:B------:R-:W-:Y:S02]  /*ec00*/  F2FP.BF16.F32.PACK_AB R11, R55, R54 ;  /* 0x00000036370b723e */ /* 0x000fe400000010ff */
[----:B------:R-:W-:Y:S02]  /*ec10*/  MOV R130, R74 ;  /* 0x0000004a00827202 */ /* 0x000fe40000000f00 */
[----:B------:R-:W-:Y:S01]  /*ec20*/  MOV R22, R72 ;  /* 0x0000004800167202 */ /* 0x000fe20000000f00 */
[----:B------:R0:W-:Y:S01]  /*ec30*/  STSM.16.M88.4 [R134], R8 ;  /* 0x0000000886007844 */ /* 0x0001e20000000200 */
[----:B------:R-:W-:-:S02]  /*ec40*/  F2FP.BF16.F32.PACK_AB R12, R57, R56 ;  /* 0x00000038390c723e */ /* 0x000fc400000010ff */
[----:B------:R-:W-:Y:S02]  /*ec50*/  F2FP.BF16.F32.PACK_AB R13, R59, R58 ;  /* 0x0000003a3b0d723e */ /* 0x000fe400000010ff */
[----:B------:R-:W-:Y:S02]  /*ec60*/  F2FP.BF16.F32.PACK_AB R14, R61, R60 ;  /* 0x0000003c3d0e723e */ /* 0x000fe400000010ff */
[----:B------:R-:W-:Y:S02]  /*ec70*/  F2FP.BF16.F32.PACK_AB R15, R63, R62 ;  /* 0x0000003e3f0f723e */ /* 0x000fe400000010ff */
[----:B------:R-:W-:Y:S02]  /*ec80*/  F2FP.BF16.F32.PACK_AB R72, R65, R64 ;  /* 0x000000404148723e */ /* 0x000fe400000010ff */
[----:B------:R-:W-:Y:S01]  /*ec90*/  F2FP.BF16.F32.PACK_AB R73, R67, R66 ;  /* 0x000000424349723e */ /* 0x000fe200000010ff */
[----:B------:R-:W-:Y:S01]  /*eca0*/  STSM.16.M88.4 [R133], R12 ;  /* 0x0000000c85007844 */ /* 0x000fe20000000200 */
[----:B------:R-:W-:-:S02]  /*ecb0*/  F2FP.BF16.F32.PACK_AB R74, R69, R68 ;  /* 0x00000044454a723e */ /* 0x000fc400000010ff */
[----:B------:R-:W-:Y:S02]  /*ecc0*/  F2FP.BF16.F32.PACK_AB R75, R71, R70 ;  /* 0x00000046474b723e */ /* 0x000fe400000010ff */
[----:B-1----:R-:W-:Y:S02]  /*ecd0*/  F2FP.BF16.F32.PACK_AB R96, R5, R4 ;  /* 0x000000040560723e */ /* 0x002fe400000010ff */
[----:B------:R-:W-:Y:S01]  /*ece0*/  F2FP.BF16.F32.PACK_AB R97, R123, R122 ;  /* 0x0000007a7b61723e */ /* 0x000fe200000010ff */
[----:B------:R-:W-:Y:S01]  /*ecf0*/  STSM.16.M88.4 [R132], R72 ;  /* 0x0000004884007844 */ /* 0x000fe20000000200 */
[----:B------:R-:W-:Y:S02]  /*ed00*/  F2FP.BF16.F32.PACK_AB R98, R77, R76 ;  /* 0x0000004c4d62723e */ /* 0x000fe400000010ff */
[----:B------:R-:W-:Y:S02]  /*ed10*/  F2FP.BF16.F32.PACK_AB R99, R79, R78 ;  /* 0x0000004e4f63723e */ /* 0x000fe400000010ff */
[----:B--2---:R-:W-:-:S02]  /*ed20*/  F2FP.BF16.F32.PACK_AB R100, R81, R80 ;  /* 0x000000505164723e */ /* 0x004fc400000010ff */
[----:B------:R-:W-:Y:S01]  /*ed30*/  F2FP.BF16.F32.PACK_AB R101, R83, R82 ;  /* 0x000000525365723e */ /* 0x000fe200000010ff */
[----:B------:R1:W-:Y:S01]  /*ed40*/  STSM.16.M88.4 [R131], R96 ;  /* 0x0000006083007844 */ /* 0x0003e20000000200 */
[----:B------:R-:W-:Y:S02]  /*ed50*/  F2FP.BF16.F32.PACK_AB R102, R85, R84 ;  /* 0x000000545566723e */ /* 0x000fe400000010ff */
[----:B------:R-:W-:Y:S02]  /*ed60*/  F2FP.BF16.F32.PACK_AB R103, R87, R86 ;  /* 0x000000565767723e */ /* 0x000fe400000010ff */
[----:B------:R-:W-:Y:S02]  /*ed70*/  F2FP.BF16.F32.PACK_AB R104, R89, R88 ;  /* 0x000000585968723e */ /* 0x000fe400000010ff */
[----:B------:R-:W-:Y:S01]  /*ed80*/  F2FP.BF16.F32.PACK_AB R105, R91, R90 ;  /* 0x0000005a5b69723e */ /* 0x000fe200000010ff */
[----:B------:R-:W-:Y:S01]  /*ed90*/  STSM.16.M88.4 [R3], R100 ;  /* 0x0000006403007844 */ /* 0x000fe20000000200 */
[----:B------:R-:W-:-:S02]  /*eda0*/  F2FP.BF16.F32.PACK_AB R106, R93, R92 ;  /* 0x0000005c5d6a723e */ /* 0x000fc400000010ff */
[----:B------:R-:W-:Y:S02]  /*edb0*/  F2FP.BF16.F32.PACK_AB R107, R95, R94 ;  /* 0x0000005e5f6b723e */ /* 0x000fe400000010ff */
[----:B0-----:R-:W-:Y:S02]  /*edc0*/  F2FP.BF16.F32.PACK_AB R8, R7, R6 ;  /* 0x000000060708723e */ /* 0x001fe400000010ff */
[----:B------:R-:W-:Y:S01]  /*edd0*/  F2FP.BF16.F32.PACK_AB R9, R125, R124 ;  /* 0x0000007c7d09723e */ /* 0x000fe200000010ff */
[----:B------:R-:W-:Y:S01]  /*ede0*/  STSM.16.M88.4 [R130], R104 ;  /* 0x0000006882007844 */ /* 0x000fe20000000200 */
[----:B------:R-:W-:Y:S01]  /*edf0*/  F2FP.BF16.F32.PACK_AB R10, R21, R20 ;  /* 0x00000014150a723e */ /* 0x000fe200000010ff */
[----:B-1----:R-:W-:Y:S01]  /*ee00*/  IMAD.U32 R96, RZ, RZ, UR12 ;  /* 0x0000000cff607e24 */ /* 0x002fe2000f8e00ff */
[----:B------:R-:W-:Y:S01]  /*ee10*/  F2FP.BF16.F32.PACK_AB R11, R127, R126 ;  /* 0x0000007e7f0b723e */ /* 0x000fe200000010ff */
[----:B------:R-:W-:Y:S01]  /*ee20*/  IMAD.U32 R97, RZ, RZ, UR13 ;  /* 0x0000000dff617e24 */ /* 0x000fe2000f8e00ff */
[----:B------:R-:W-:Y:S01]  /*ee30*/  F2FP.BF16.F32.PACK_AB R12, R121, R120 ;  /* 0x00000078790c723e */ /* 0x000fe200000010ff */
[----:B------:R-:W0:Y:S01]  /*ee40*/  LDC.64 R98, c[0x0][0xc08] ;  /* 0x00030200ff627b82 */ /* 0x000e220000000a00 */
[----:B------:R-:W-:Y:S01]  /*ee50*/  F2FP.BF16.F32.PACK_AB R13, R129, R128 ;  /* 0x00000080810d723e */ /* 0x000fe200000010ff */
[----:B------:R-:W-:Y:S01]  /*ee60*/  STSM.16.M88.4 [R22], R8 ;  /* 0x0000000816007844 */ /* 0x000fe20000000200 */
[----:B------:R-:W-:-:S02]  /*ee70*/  F2FP.BF16.F32.PACK_AB R14, R109, R108 ;  /* 0x0000006c6d0e723e */ /* 0x000fc400000010ff */
[----:B------:R-:W-:Y:S02]  /*ee80*/  F2FP.BF16.F32.PACK_AB R15, R111, R110 ;  /* 0x0000006e6f0f723e */ /* 0x000fe400000010ff */
[----:B------:R-:W-:Y:S02]  /*ee90*/  F2FP.BF16.F32.PACK_AB R72, R113, R112 ;  /* 0x000000707148723e */ /* 0x000fe400000010ff */
[----:B------:R-:W-:Y:S01]  /*eea0*/  F2FP.BF16.F32.PACK_AB R73, R115, R114 ;  /* 0x000000727349723e */ /* 0x000fe200000010ff */
[----:B------:R-:W-:Y:S01]  /*eeb0*/  STSM.16.M88.4 [R18], R12 ;  /* 0x0000000c12007844 */ /* 0x000fe20000000200 */
[----:B------:R-:W-:Y:S02]  /*eec0*/  F2FP.BF16.F32.PACK_AB R74, R117, R116 ;  /* 0x00000074754a723e */ /* 0x000fe400000010ff */
[----:B------:R-:W-:Y:S02]  /*eed0*/  F2FP.BF16.F32.PACK_AB R75, R119, R118 ;  /* 0x00000076774b723e */ /* 0x000fe400000010ff */
[----:B------:R-:W-:-:S03]  /*eee0*/  ISETP.NE.U32.AND P0, PT, RZ, UR14, PT ;  /* 0x0000000eff007c0c */ /* 0x000fc6000bf05070 */
[----:B------:R1:W-:Y:S01]  /*eef0*/  STSM.16.M88.4 [R17], R72 ;  /* 0x0000004811007844 */ /* 0x0003e20000000200 */
[----:B------:R-:W-:Y:S01]  /*ef00*/  BAR.SYNC.DEFER_BLOCKING 0x1, 0x100 ;  /* 0x0044000000007b1d */ /* 0x000fe20000010000 */
[----:B------:R-:W-:Y:S02]  /*ef10*/  ISETP.NE.AND.EX P0, PT, RZ, UR15, PT, P0 ;  /* 0x0000000fff007c0c */ /* 0x000fe4000bf05300 */
[----:B0-----:R-:W-:-:S05]  /*ef20*/  ISETP.NE.U32.AND P1, PT, R98, RZ, PT ;  /* 0x000000ff6200720c */ /* 0x001fca0003f25070 */
[----:B-1----:R-:W0:Y:S06]  /*ef30*/  LDC R17, c[0x0][0xbe8] ;  /* 0x0002fa00ff117b82 */ /* 0x002e2c0000000800 */
[----:B------:R-:W2:Y:S01]  /*ef40*/  @P0 LDG.E R3, desc[UR36][R96.64] ;  /* 0x0000002460030981 */ /* 0x000ea2000c1e1900 */
[----:B------:R-:W-:Y:S01]  /*ef50*/  R2UR UR4, R99 ;  /* 0x00000000630472ca */ /* 0x000fe200000e0000 */
[----:B------:R-:W-:-:S12]  /*ef60*/  VOTEU.ANY UP0, P1 ;  /* 0x00000000003f7886 */ /* 0x000fd80000800100 */
[----:B------:R-:W-:Y:S01]  /*ef70*/  UISETP.NE.AND.EX UP0, UPT, UR4, URZ, UPT, UP0 ;  /* 0x0000003f0400728c */ /* 0x000fe2000bf05300 */
[----:B0-----:R-:W-:Y:S02]  /*ef80*/  ISETP.NE.AND P1, PT, R17, 0x1, PT ;  /* 0x000000011100780c */ /* 0x001fe40003f25270 */
[----:B------:R-:W-:Y:S02]  /*ef90*/  ULDC UR4, c[0x0][0xa88] ;  /* 0x0002a20000047ab9 */ /* 0x000fe40000000800 */
[----:B------:R-:W-:Y:S01]  /*efa0*/  IMAD.U32 R12, RZ, RZ, UR4 ;  /* 0x00000004ff0c7e24 */ /* 0x000fe2000f8e00ff */
[----:B------:R-:W-:Y:S01]  /*efb0*/  PLOP3.LUT P4, PT, PT, PT, UP0, 0x80, 0x0 ;  /* 0x000000000000781c */ /* 0x000fe20003f8f008 */
[----:B------:R-:W-:-:S04]  /*efc0*/  ULDC UR4, c[0x0][0xad4] ;  /* 0x0002b50000047ab9 */ /* 0x000fc80000000800 */
[----:B------:R-:W-:Y:S02]  /*efd0*/  @UP0 ULDC.64 UR12, c[0x0][0xc08] ;  /* 0x00030200000c0ab9 */ /* 0x000fe40000000a00 */
[----:B------:R-:W-:Y:S01]  /*efe0*/  @UP0 UIMAD.WIDE UR12, UR9, 0x4, UR12 ;  /* 0x00000004090c08a5 */ /* 0x000fe2000f8e020c */
[----:B------:R-:W0:Y:S01]  /*eff0*/  @P1 LDC R10, c[0x0][0xbec] ;  /* 0x0002fb00ff0a1b82 */ /* 0x000e220000000800 */
[----:B------:R-:W-:-:S04]  /*f000*/  UISETP.NE.AND UP0, UPT, UR18, URZ, UPT ;  /* 0x0000003f1200728c */ /* 0x000fc8000bf05270 */
[----:B------:R-:W-:Y:S01]  /*f010*/  USEL UR4, UR18, UR4, UP0 ;  /* 0x0000000412047287 */ /* 0x000fe20008000000 */
[----:B------:R-:W-:Y:S02]  /*f020*/  IMAD.U32 R8, RZ, RZ, UR12 ;  /* 0x0000000cff087e24 */ /* 0x000fe4000f8e00ff */
[----:B------:R-:W1:Y:S01]  /*f030*/  @P1 LDC R11, c[0x0][0xbf0] ;  /* 0x0002fc00ff0b1b82 */ /* 0x000e620000000800 */
[----:B------:R-:W-:Y:S01]  /*f040*/  UISETP.GT.AND UP1, UPT, UR4, 0x1, UPT ;  /* 0x000000010400788c */ /* 0x000fe2000bf24270 */
[----:B------:R-:W-:Y:S01]  /*f050*/  IMAD.U32 R9, RZ, RZ, UR13 ;  /* 0x0000000dff097e24 */ /* 0x000fe2000f8e00ff */
[----:B------:R-:W-:Y:S02]  /*f060*/  UMOV UR22, 0x9b8 ;  /* 0x000009b800167882 */ /* 0x000fe40000000000 */
[----:B------:R-:W-:Y:S02]  /*f070*/  USEL UR22, UR22, 0x978, UP1 ;  /* 0x0000097816167887 */ /* 0x000fe40008800000 */
[----:B------:R-:W-:Y:S01]  /*f080*/  UISETP.NE.U32.AND UP0, UPT, UR14, URZ, UPT ;  /* 0x0000003f0e00728c */ /* 0x000fe2000bf05070 */
[----:B------:R-:W-:Y:S01]  /*f090*/  VIADD R15, R192, UR16 ;  /* 0x00000010c00f7c36 */ /* 0x000fe20008000000 */
[----:B------:R-:W-:Y:S01]  /*f0a0*/  USHF.R.S32.HI UR12, URZ, 0x1f, UR9 ;  /* 0x0000001f3f0c7899 */ /* 0x000fe20008011409 */
[----:B------:R0:W5:Y:S01]  /*f0b0*/  @P4 LDG.E R12, desc[UR36][R8.64] ;  /* 0x00000024080c4981 */ /* 0x000162000c1e1900 */
[----:B------:R-:W-:Y:S01]  /*f0c0*/  UMOV UR4, URZ ;  /* 0x0000003f00047c82 */ /* 0x000fe20008000000 */
[----:B------:R-:W-:-:S02]  /*f0d0*/  UISETP.NE.AND.EX UP0, UPT, UR15, URZ, UPT, UP0 ;  /* 0x0000003f0f00728c */ /* 0x000fc4000bf05300 */
[----:B------:R-:W-:Y:S02]  /*f0e0*/  USEL UR20, UR17, URZ, UP1 ;  /* 0x0000003f11147287 */ /* 0x000fe40008800000 */
[----:B------:R-:W-:Y:S02]  /*f0f0*/  USEL UR9, UR9, URZ, !UP0 ;  /* 0x0000003f09097287 */ /* 0x000fe4000c000000 */
[----:B------:R-:W-:Y:S01]  /*f100*/  USEL UR21, UR12, URZ, !UP0 ;  /* 0x0000003f0c157287 */ /* 0x000fe2000c000000 */
[----:B------:R-:W-:Y:S02]  /*f110*/  ULDC.64 UR16, c[0x0][UR22+0x220] ;  /* 0x0000880016107abb */ /* 0x000fe40008000a00 */
[----:B------:R-:W-:Y:S01]  /*f120*/  ULDC.64 UR12, c[0x0][UR22+0x218] ;  /* 0x00008600160c7abb */ /* 0x000fe20008000a00 */
[----:B------:R-:W-:Y:S01]  /*f130*/  ULDC.64 UR18, c[0x0][UR22+0x228] ;  /* 0x00008a0016127abb */ /* 0x000fe20008000a00 */
[----:B------:R-:W-:Y:S01]  /*f140*/  UIMAD.WIDE.U32 UR14, UR12, UR23, URZ ;  /* 0x000000170c0e72a5 */ /* 0x000fe2000f8e003f */
[----:B0-----:R-:W-:Y:S01]  /*f150*/  @P1 IMAD.HI.U32 R8, R15, R10, RZ ;  /* 0x0000000a0f081227 */ /* 0x001fe200078e00ff */
[----:B------:R-:W-:-:S02]  /*f160*/  UIMAD UR23, UR13, UR23, URZ ;  /* 0x000000170d1772a4 */ /* 0x000fc4000f8e023f */
[----:B------:R-:W-:Y:S02]  /*f170*/  UIMAD UR17, UR17, UR9, URZ ;  /* 0x00000009111172a4 */ /* 0x000fe4000f8e023f */
[----:B------:R-:W-:Y:S02]  /*f180*/  UIMAD.WIDE.U32 UR24, UR18, UR20, URZ ;  /* 0x00000014121872a5 */ /* 0x000fe4000f8e003f */
[----:B------:R-:W-:Y:S02]  /*f190*/  UIMAD.WIDE.U32 UR12, UR16, UR9, URZ ;  /* 0x00000009100c72a5 */ /* 0x000fe4000f8e003f */
[----:B------:R-:W-:Y:S02]  /*f1a0*/  UIMAD UR18, UR19, UR20, URZ ;  /* 0x00000014131272a4 */ /* 0x000fe4000f8e023f */
[----:B------:R-:W-:Y:S01]  /*f1b0*/  UIMAD UR17, UR16, UR21, UR17 ;  /* 0x00000015101172a4 */ /* 0x000fe2000f8e0211 */
[----:B------:R-:W-:Y:S01]  /*f1c0*/  IMAD.U32 R9, RZ, RZ, UR25 ;  /* 0x00000019ff097e24 */ /* 0x000fe2000f8e00ff */
[----:B------:R-:W-:-:S02]  /*f1d0*/  UIADD3 UR18, UR25, UR18, URZ ;  /* 0x0000001219127290 */ /* 0x000fc4000fffe03f */
[----:B------:R-:W-:Y:S02]  /*f1e0*/  UIADD3 UR23, UR15, UR23, URZ ;  /* 0x000000170f177290 */ /* 0x000fe4000fffe03f */
[----:B------:R-:W-:Y:S02]  /*f1f0*/  UIADD3 UR17, UR13, UR17, URZ ;  /* 0x000000110d117290 */ /* 0x000fe4000fffe03f */
[----:B------:R-:W-:Y:S01]  /*f200*/  IMAD.U32 R14, RZ, RZ, UR18 ;  /* 0x00000012ff0e7e24 */ /* 0x000fe2000f8e00ff */
[----:B--2---:R-:W-:Y:S01]  /*f210*/  @P0 R2UR UR4, R3 ;  /* 0x00000000030402ca */ /* 0x004fe200000e0000 */
[----:B------:R-:W-:Y:S01]  /*f220*/  IMAD.MOV.U32 R3, RZ, RZ, R15 ;  /* 0x000000ffff037224 */ /* 0x000fe200078e000f */
[----:B-1----:R-:W-:Y:S01]  /*f230*/  @P1 SHF.R.U32.HI R3, RZ, R11, R8 ;  /* 0x0000000bff031219 */ /* 0x002fe20000011608 */
[----:B------:R-:W-:-:S03]  /*f240*/  IMAD.U32 R8, RZ, RZ, UR24 ;  /* 0x00000018ff087e24 */ /* 0x000fc6000f8e00ff */
[--C-:B------:R-:W-:Y:S01]  /*f250*/  SHF.R.S32.HI R9, RZ, 0x1f, R3.reuse ;  /* 0x0000001fff097819 */ /* 0x100fe20000011403 */
[----:B------:R-:W-:-:S04]  /*f260*/  IMAD.MOV R10, RZ, RZ, -R3 ;  /* 0x000000ffff0a7224 */ /* 0x000fc800078e0a03 */
[----:B------:R-:W-:Y:S02]  /*f270*/  IMAD R11, R17, R10, R15 ;  /* 0x0000000a110b7224 */ /* 0x000fe400078e020f */
[----:B------:R-:W-:Y:S02]  /*f280*/  UIADD3 UR14, UP0, UP2, UR12, UR14, UR4 ;  /* 0x0000000e0c0e7290 */ /* 0x000fe4000fa1e004 */
[----:B------:R-:W-:Y:S01]  /*f290*/  USHF.R.S32.HI UR16, URZ, 0x1f, UR4 ;  /* 0x0000001f3f107899 */ /* 0x000fe20008011404 */
[----:B------:R-:W-:-:S03]  /*f2a0*/  ULDC.64 UR12, c[0x0][UR22+0x210] ;  /* 0x00008400160c7abb */ /* 0x000fc60008000a00 */
[----:B------:R-:W-:Y:S01]  /*f2b0*/  IADD3 R8, P2, P3, R3, UR14, R8 ;  /* 0x0000000e03087c10 */ /* 0x000fe2000fb5e008 */
[----:B------:R-:W-:Y:S01]  /*f2c0*/  UIADD3.X UR14, UR17, UR23, UR16, UP0, UP2 ;  /* 0x00000017110e7290 */ /* 0x000fe200087e4410 */
[----:B------:R-:W-:Y:S01]  /*f2d0*/  SHF.R.S32.HI R3, RZ, 0x1f, R11 ;  /* 0x0000001fff037819 */ /* 0x000fe2000001140b */
[----:B------:R-:W-:-:S04]  /*f2e0*/  IMAD R10, R11, UR13, RZ ;  /* 0x0000000d0b0a7c24 */ /* 0x000fc8000f8e02ff */
[----:B------:R-:W-:Y:S01]  /*f2f0*/  IADD3.X R9, R9, UR14, R14, P2, P3 ;  /* 0x0000000e09097c10 */ /* 0x000fe200097e640e */
[----:B------:R-:W-:Y:S01]  /*f300*/  IMAD R3, R3, UR12, R10 ;  /* 0x0000000c03037c24 */ /* 0x000fe2000f8e020a */
[----:B------:R-:W-:Y:S01]  /*f310*/  ULDC.64 UR14, c[0x0][0xba8] ;  /* 0x0002ea00000e7ab9 */ /* 0x000fe20000000a00 */
[----:B------:R-:W-:Y:S01]  /*f320*/  @!UP1 ULDC UR14, c[0x0][0xb50] ;  /* 0x0002d400000e9ab9 */ /* 0x000fe20000000800 */
[----:B------:R-:W-:Y:S01]  /*f330*/  @!UP1 ULDC UR15, c[0x0][0xb54] ;  /* 0x0002d500000f9ab9 */ /* 0x000fe20000000800 */
        /* <DEDUP_REMOVED lines=9> */
.L_x_1303:
[----:B------:R-:W2:Y:S01]  /*f3d0*/  LDL R3, [R1+0xc] ;  /* 0x00000c0001037983 */ /* 0x000ea20000100800 */
[----:B------:R-:W-:Y:S02]  /*f3e0*/  R2UR UR12, R23 ;  /* 0x00000000170c72ca */ /* 0x000fe400000e0000 */
[----:B------:R-:W-:Y:S01]  /*f3f0*/  LOP3.LUT P0, RZ, R222, 0x3, RZ, 0xc0, !PT ;  /* 0x00000003deff7812 */ /* 0x000fe2000780c0ff */
[----:B------:R-:W-:Y:S01]  /*f400*/  SHFL.IDX PT, R8, R13, RZ, 0x1c1f ;  /* 0x001c1fff0d087589 */ /* 0x000fe200000e0000 */
[----:B------:R-:W-:-:S03]  /*f410*/  PLOP3.LUT P3, PT, PT, PT, UP1, 0x80, 0x0 ;  /* 0x000000000000781c */ /* 0x000fc60003f6f018 */
[----:B------:R-:W0:Y:S04]  /*f420*/  SHFL.IDX PT, R9, R14, RZ, 0x1c1f ;  /* 0x001c1fff0e097589 */ /* 0x000e2800000e0000 */
[----:B------:R-:W-:Y:S04]  /*f430*/  SHFL.IDX PT, R10, R13, 0x1, 0x1c1f ;  /* 0x003c1f000d0a7f89 */ /* 0x000fe800000e0000 */
[----:B------:R-:W1:Y:S01]  /*f440*/  SHFL.IDX PT, R11, R14, 0x1, 0x1c1f ;  /* 0x003c1f000e0b7f89 */ /* 0x000e6200000e0000 */
[----:B--2---:R-:W-:Y:S02]  /*f450*/  VIADD R18, R3, UR12 ;  /* 0x0000000c03127c36 */ /* 0x004fe40008000000 */
[----:B-----5:R-:W-:-:S02]  /*f460*/  IMAD R3, R12, R17, RZ ;  /* 0x000000110c037224 */ /* 0x020fc400078e02ff */
[----:B------:R-:W-:-:S03]  /*f470*/  VIADD R12, R18, 0x8 ;  /* 0x00000008120c7836 */ /* 0x000fc60000000000 */
[-C--:B------:R-:W-:Y:S02]  /*f480*/  ISETP.GE.OR P2, PT, R18, R3.reuse, P0 ;  /* 0x000000031200720c */ /* 0x080fe40000746670 */
[----:B------:R-:W-:-:S11]  /*f490*/  ISETP.GE.OR P0, PT, R12, R3, P0 ;  /* 0x000000030c00720c */ /* 0x000fd60000706670 */
[----:B0-----:R0:W-:Y:S01]  /*f4a0*/  @!P2 ST.E desc[UR36][R8.64], R0 ;  /* 0x000000000800a985 */ /* 0x0011e2000c101924 */
[----:B------:R-:W-:-:S03]  /*f4b0*/  ISETP.GE.AND P2, PT, R18, R3, PT ;  /* 0x000000031200720c */ /* 0x000fc60003f46270 */
[----:B-1----:R0:W-:Y:S01]  /*f4c0*/  @!P0 ST.E desc[UR36][R10.64], R2 ;  /* 0x000000020a008985 */ /* 0x0021e2000c101924 */
[----:B------:R-:W-:Y:S01]  /*f4d0*/  ISETP.GE.AND P0, PT, R12, R3, PT ;  /* 0x000000030c00720c */ /* 0x000fe20003f06270 */
[----:B------:R-:W-:-:S12]  /*f4e0*/  @P3 BRA `(.L_x_1304) ;  /* 0x0000000c004c3947 */ /* 0x000fd80003800000 */
[----:B------:R-:W-:Y:S01]  /*f4f0*/  IMAD.SHL.U32 R63, R194, 0x8, RZ ;  /* 0x00000008c23f7824 */ /* 0x000fe200078e00ff */
[----:B------:R-:W1:Y:S01]  /*f500*/  @P1 LDC R57, c[0x0][0xbec] ;  /* 0x0002fb00ff391b82 */ /* 0x000e620000000800 */
[----:B------:R-:W-:Y:S01]  /*f510*/  IMAD.MOV.U32 R5, RZ, RZ, 0x2 ;  /* 0x00000002ff057424 */ /* 0x000fe200078e00ff */
[----:B------:R-:W-:Y:S01]  /*f520*/  ULDC.64 UR14, c[0x0][0xaa0] ;  /* 0x0002a800000e7ab9 */ /* 0x000fe20000000a00 */
[----:B------:R-:W-:Y:S01]  /*f530*/  IMAD R4, R219, 0x40, R63 ;  /* 0x00000040db047824 */ /* 0x000fe200078e023f */
[----:B------:R-:W-:Y:S02]  /*f540*/  R2UR UR17, R23 ;  /* 0x00000000171172ca */ /* 0x000fe400000e0000 */
[----:B------:R-:W-:Y:S01]  /*f550*/  R2UR UR18, R209 ;  /* 0x00000000d11272ca */ /* 0x000fe200000e0000 */
[----:B------:R-:W-:Y:S01]  /*f560*/  IMAD.WIDE R4, R4, R5, UR10 ;  /* 0x0000000a04047e25 */ /* 0x000fe2000f8e0205 */
[----:B------:R-:W2:Y:S02]  /*f570*/  @P1 LDC R61, c[0x0][0xbf0] ;  /* 0x0002fc00ff3d1b82 */ /* 0x000ea40000000800 */
[C---:B------:R-:W-:Y:S01]  /*f580*/  IADD3 R29, P2, R4.reuse, 0x5000, RZ ;  /* 0x00005000041d7810 */ /* 0x040fe20007f5e0ff */
[----:B------:R-:W-:Y:S01]  /*f590*/  UIMAD UR12, UR16, UR14, URZ ;  /* 0x0000000e100c72a4 */ /* 0x000fe2000f8e023f */
[----:B0-----:R-:W-:-:S02]  /*f5a0*/  IADD3 R9, P4, R4, 0x1000, RZ ;  /* 0x0000100004097810 */ /* 0x001fc40007f9e0ff */
[----:B------:R-:W-:Y:S02]  /*f5b0*/  LOP3.LUT R28, R29, 0x380, RZ, 0xc0, !PT ;  /* 0x000003801d1c7812 */ /* 0x000fe400078ec0ff */
[----:B------:R-:W-:Y:S02]  /*f5c0*/  IADD3 R13, P3, R4, 0x2000, RZ ;  /* 0x00002000040d7810 */ /* 0x000fe40007f7e0ff */
[----:B------:R-:W-:Y:S02]  /*f5d0*/  SHF.R.U64 R28, R28, 0x3, RZ ;  /* 0x000000031c1c7819 */ /* 0x000fe400000012ff */
[----:B------:R-:W-:Y:S02]  /*f5e0*/  IADD3 R21, P6, R4, 0x3000, RZ ;  /* 0x0000300004157810 */ /* 0x000fe40007fde0ff */
[----:B------:R-:W-:Y:S01]  /*f5f0*/  LOP3.LUT R28, R28, R29, RZ, 0x3c, !PT ;  /* 0x0000001d1c1c7212 */ /* 0x000fe200078e3cff */
[----:B------:R-:W-:Y:S01]  /*f600*/  IMAD.X R29, RZ, RZ, R5, P2 ;  /* 0x000000ffff1d7224 */ /* 0x000fe200010e0605 */
[----:B------:R-:W-:-:S02]  /*f610*/  IADD3 R7, P2, R4, 0xb000, RZ ;  /* 0x0000b00004077810 */ /* 0x000fc40007f5e0ff */
[----:B------:R-:W-:Y:S02]  /*f620*/  IADD3 R25, P5, R4, 0x4000, RZ ;  /* 0x0000400004197810 */ /* 0x000fe40007fbe0ff */
[----:B------:R-:W-:Y:S01]  /*f630*/  LOP3.LUT R0, R7, 0x380, RZ, 0xc0, !PT ;  /* 0x0000038007007812 */ /* 0x000fe200078ec0ff */
[----:B------:R-:W-:Y:S01]  /*f640*/  UIMAD UR12, UR4, UR15, UR12 ;  /* 0x0000000f040c72a4 */ /* 0x000fe2000f8e020c */
[----:B------:R-:W-:Y:S01]  /*f650*/  LOP3.LUT R8, R9, 0x380, RZ, 0xc0, !PT ;  /* 0x0000038009087812 */ /* 0x000fe200078ec0ff */
[----:B------:R-:W-:Y:S01]  /*f660*/  UIMAD.WIDE.U32 UR10, UR4, UR14, URZ ;  /* 0x0000000e040a72a5 */ /* 0x000fe2000f8e003f */
[----:B------:R-:W-:Y:S01]  /*f670*/  SHF.R.U64 R0, R0, 0x3, RZ ;  /* 0x0000000300007819 */ /* 0x000fe200000012ff */
[----:B------:R-:W-:Y:S01]  /*f680*/  IMAD.X R53, RZ, RZ, R5, P2 ;  /* 0x000000ffff357224 */ /* 0x000fe200010e0605 */
[----:B------:R-:W-:Y:S01]  /*f690*/  LOP3.LUT R12, R13, 0x380, RZ, 0xc0, !PT ;  /* 0x000003800d0c7812 */ /* 0x000fe200078ec0ff */
[----:B------:R-:W5:Y:S01]  /*f6a0*/  LD.E.128 R28, desc[UR36][R28.64] ;  /* 0x000000241c1c7980 */ /* 0x000f62000c101d00 */
[----:B------:R-:W-:-:S02]  /*f6b0*/  LOP3.LUT R20, R21, 0x380, RZ, 0xc0, !PT ;  /* 0x0000038015147812 */ /* 0x000fc400078ec0ff */
[----:B------:R-:W-:Y:S02]  /*f6c0*/  LOP3.LUT R24, R25, 0x380, RZ, 0xc0, !PT ;  /* 0x0000038019187812 */ /* 0x000fe400078ec0ff */
[----:B------:R-:W-:Y:S01]  /*f6d0*/  LOP3.LUT R52, R0, R7, RZ, 0x3c, !PT ;  /* 0x0000000700347212 */ /* 0x000fe200078e3cff */
[----:B------:R-:W-:Y:S01]  /*f6e0*/  IMAD R0, R194, 0x20, R219 ;  /* 0x00000020c2007824 */ /* 0x000fe200078e02db */
[----:B------:R-:W-:Y:S01]  /*f6f0*/  UIADD3 UR11, UR11, UR12, URZ ;  /* 0x0000000c0b0b7290 */ /* 0x000fe2000fffe03f */
[----:B------:R-:W-:Y:S02]  /*f700*/  SHF.R.U64 R8, R8, 0x3, RZ ;  /* 0x0000000308087819 */ /* 0x000fe400000012ff */
[----:B------:R-:W-:Y:S01]  /*f710*/  SHF.R.U64 R12, R12, 0x3, RZ ;  /* 0x000000030c0c7819 */ /* 0x000fe200000012ff */
[----:B------:R-:W-:Y:S01]  /*f720*/  ULDC.64 UR12, c[0x0][0xae8] ;  /* 0x0002ba00000c7ab9 */ /* 0x000fe20000000a00 */
[----:B------:R-:W-:Y:S02]  /*f730*/  SHF.R.U64 R20, R20, 0x3, RZ ;  /* 0x0000000314147819 */ /* 0x000fe400000012ff */
[----:B------:R-:W-:Y:S01]  /*f740*/  SHF.R.U64 R24, R24, 0x3, RZ ;  /* 0x0000000318187819 */ /* 0x000fe200000012ff */
[----:B------:R-:W-:Y:S01]  /*f750*/  VIADD R18, R0, UR17 ;  /* 0x0000001100127c36 */ /* 0x000fe20008000000 */
[----:B------:R-:W-:Y:S01]  /*f760*/  UIMAD.WIDE.U32 UR10, UR18, UR12, UR10 ;  /* 0x0000000c120a72a5 */ /* 0x000fe2000f8e000a */
[----:B------:R-:W-:Y:S01]  /*f770*/  LOP3.LUT R8, R8, R9, RZ, 0x3c, !PT ;  /* 0x0000000908087212 */ /* 0x000fe200078e3cff */
[--C-:B------:R-:W-:Y:S01]  /*f780*/  IMAD.X R9, RZ, RZ, R5.reuse, P4 ;  /* 0x000000ffff097224 */ /* 0x100fe200020e0605 */
[----:B------:R-:W-:Y:S01]  /*f790*/  LOP3.LUT R12, R12, R13, RZ, 0x3c, !PT ;  /* 0x0000000d0c0c7212 */ /* 0x000fe200078e3cff */
[--C-:B------:R-:W-:Y:S01]  /*f7a0*/  IMAD.X R13, RZ, RZ, R5.reuse, P3 ;  /* 0x000000ffff0d7224 */ /* 0x100fe200018e0605 */
[----:B------:R-:W-:Y:S01]  /*f7b0*/  LOP3.LUT R20, R20, R21, RZ, 0x3c, !PT ;  /* 0x0000001514147212 */ /* 0x000fe200078e3cff */
[--C-:B------:R-:W-:Y:S01]  /*f7c0*/  IMAD.X R21, RZ, RZ, R5.reuse, P6 ;  /* 0x000000ffff157224 */ /* 0x100fe200030e0605 */
[----:B------:R-:W-:Y:S01]  /*f7d0*/  LOP3.LUT R24, R24, R25, RZ, 0x3c, !PT ;  /* 0x0000001918187212 */ /* 0x000fe200078e3cff */
[----:B------:R-:W-:Y:S01]  /*f7e0*/  IMAD.X R25, RZ, RZ, R5, P5 ;  /* 0x000000ffff197224 */ /* 0x000fe200028e0605 */
[C---:B------:R-:W-:Y:S01]  /*f7f0*/  IADD3 R33, P0, R4.reuse, 0x6000, RZ ;  /* 0x0000600004217810 */ /* 0x040fe20007f1e0ff */
[----:B------:R-:W-:Y:S01]  /*f800*/  USHF.R.S32.HI UR4, URZ, 0x1f, UR9 ;  /* 0x0000001f3f047899 */ /* 0x000fe20008011409 */
[----:B------:R-:W-:Y:S01]  /*f810*/  IADD3 R37, P4, R4, 0x7000, RZ ;  /* 0x0000700004257810 */ /* 0x000fe20007f9e0ff */
[----:B-1----:R-:W-:Y:S01]  /*f820*/  @P1 IMAD.HI.U32 R0, R18, R57, RZ ;  /* 0x0000003912001227 */ /* 0x002fe200078e00ff */
[C---:B------:R-:W-:Y:S01]  /*f830*/  IADD3 R41, P3, R4.reuse, 0x8000, RZ ;  /* 0x0000800004297810 */ /* 0x040fe20007f7e0ff */
[----:B------:R-:W-:Y:S01]  /*f840*/  UIMAD UR11, UR18, UR13, UR11 ;  /* 0x0000000d120b72a4 */ /* 0x000fe2000f8e020b */
[C---:B------:R-:W-:Y:S01]  /*f850*/  IADD3 R45, P6, R4.reuse, 0x9000, RZ ;  /* 0x00009000042d7810 */ /* 0x040fe20007fde0ff */
[----:B------:R-:W-:Y:S01]  /*f860*/  IMAD.MOV.U32 R59, RZ, RZ, R18 ;  /* 0x000000ffff3b7224 */ /* 0x000fe200078e0012 */
[----:B------:R-:W-:Y:S01]  /*f870*/  IADD3 R49, P5, R4, 0xa000, RZ ;  /* 0x0000a00004317810 */ /* 0x000fe20007fbe0ff */
[----:B------:R-:W-:Y:S01]  /*f880*/  ULDC.64 UR12, c[0x0][0xaf0] ;  /* 0x0002bc00000c7ab9 */ /* 0x000fe20000000a00 */
[----:B------:R-:W-:Y:S01]  /*f890*/  LOP3.LUT R32, R33, 0x380, RZ, 0xc0, !PT ;  /* 0x0000038021207812 */ /* 0x000fe200078ec0ff */
[----:B------:R-:W-:Y:S01]  /*f8a0*/  UIMAD UR4, UR4, UR12, URZ ;  /* 0x0000000c040472a4 */ /* 0x000fe2000f8e023f */
[----:B------:R-:W-:Y:S01]  /*f8b0*/  LOP3.LUT R36, R37, 0x380, RZ, 0xc0, !PT ;  /* 0x0000038025247812 */ /* 0x000fe200078ec0ff */
[----:B------:R-:W5:Y:S01]  /*f8c0*/  LD.E.128 R12, desc[UR36][R12.64] ;  /* 0x000000240c0c7980 */ /* 0x000f62000c101d00 */
[----:B------:R-:W-:-:S02]  /*f8d0*/  LOP3.LUT R40, R41, 0x380, RZ, 0xc0, !PT ;  /* 0x0000038029287812 */ /* 0x000fc400078ec0ff */
[----:B------:R-:W-:Y:S01]  /*f8e0*/  LOP3.LUT R44, R45, 0x380, RZ, 0xc0, !PT ;  /* 0x000003802d2c7812 */ /* 0x000fe200078ec0ff */
[----:B------:R-:W5:Y:S01]  /*f8f0*/  LD.E.128 R20, desc[UR36][R20.64] ;  /* 0x0000002414147980 */ /* 0x000f62000c101d00 */
[----:B------:R-:W-:Y:S02]  /*f900*/  LOP3.LUT R48, R49, 0x380, RZ, 0xc0, !PT ;  /* 0x0000038031307812 */ /* 0x000fe400078ec0ff */
[----:B------:R-:W-:Y:S01]  /*f910*/  LOP3.LUT R11, R4, 0x380, RZ, 0xc0, !PT ;  /* 0x00000380040b7812 */ /* 0x000fe200078ec0ff */
[----:B------:R-:W5:Y:S01]  /*f920*/  LD.E.128 R24, desc[UR36][R24.64] ;  /* 0x0000002418187980 */ /* 0x000f62000c101d00 */
[----:B--2---:R-:W-:Y:S01]  /*f930*/  @P1 SHF.R.U32.HI R59, RZ, R61, R0 ;  /* 0x0000003dff3b1219 */ /* 0x004fe20000011600 */
[----:B------:R-:W-:Y:S01]  /*f940*/  UIMAD UR4, UR9, UR13, UR4 ;  /* 0x0000000d090472a4 */ /* 0x000fe2000f8e0204 */
[----:B------:R-:W-:Y:S01]  /*f950*/  SHF.R.U64 R32, R32, 0x3, RZ ;  /* 0x0000000320207819 */ /* 0x000fe200000012ff */
[----:B------:R-:W-:Y:S01]  /*f960*/  UIMAD.WIDE.U32 UR10, UR9, UR12, UR10 ;  /* 0x0000000c090a72a5 */ /* 0x000fe2000f8e000a */
[----:B------:R-:W-:Y:S01]  /*f970*/  SHF.R.U64 R36, R36, 0x3, RZ ;  /* 0x0000000324247819 */ /* 0x000fe200000012ff */
[----:B------:R-:W5:Y:S01]  /*f980*/  LD.E.128 R52, desc[UR36][R52.64] ;  /* 0x0000002434347980 */ /* 0x000f62000c101d00 */
[----:B------:R-:W-:-:S02]  /*f990*/  SHF.R.U64 R40, R40, 0x3, RZ ;  /* 0x0000000328287819 */ /* 0x000fc400000012ff */
[----:B------:R-:W-:Y:S02]  /*f9a0*/  SHF.R.U64 R44, R44, 0x3, RZ ;  /* 0x000000032c2c7819 */ /* 0x000fe400000012ff */
[----:B------:R-:W-:Y:S01]  /*f9b0*/  SHF.R.U64 R48, R48, 0x3, RZ ;  /* 0x0000000330307819 */ /* 0x000fe200000012ff */
[--C-:B------:R-:W-:Y:S01]  /*f9c0*/  IMAD.MOV R2, RZ, RZ, -R59.reuse ;  /* 0x000000ffff027224 */ /* 0x100fe200078e0a3b */
[----:B------:R-:W-:Y:S02]  /*f9d0*/  SHF.R.U64 R11, R11, 0x3, RZ ;  /* 0x000000030b0b7819 */ /* 0x000fe400000012ff */
[----:B------:R-:W-:Y:S01]  /*f9e0*/  SHF.R.S32.HI R0, RZ, 0x1f, R59 ;  /* 0x0000001fff007819 */ /* 0x000fe2000001143b */
[----:B------:R-:W-:Y:S01]  /*f9f0*/  UIADD3 UR4, UR11, UR4, URZ ;  /* 0x000000040b047290 */ /* 0x000fe2000fffe03f */
[----:B------:R-:W-:Y:S01]  /*fa00*/  LOP3.LUT R32, R32, R33, RZ, 0x3c, !PT ;  /* 0x0000002120207212 */ /* 0x000fe200078e3cff */
[----:B------:R-:W-:Y:S01]  /*fa10*/  ULDC.64 UR12, c[0x0][0xae0] ;  /* 0x0002b800000c7ab9 */ /* 0x000fe20000000a00 */
        /* <DEDUP_REMOVED lines=10> */
[----:B------:R-:W5:Y:S01]  /*fac0*/  LD.E.128 R8, desc[UR36][R8.64] ;  /* 0x0000002408087980 */ /* 0x000f62000c101d00 */
[----:B------:R-:W-:-:S02]  /*fad0*/  IMAD R0, R0, UR12, RZ ;  /* 0x0000000c00007c24 */ /* 0x000fc4000f8e02ff */
[----:B------:R-:W-:Y:S01]  /*fae0*/  IMAD R17, R17, R2, R18 ;  /* 0x0000000211117224 */ /* 0x000fe200078e0212 */
[----:B------:R-:W5:Y:S01]  /*faf0*/  LD.E.128 R4, desc[UR36][R4.64] ;  /* 0x0000002404047980 */ /* 0x000f62000c101d00 */
[----:B------:R-:W-:Y:S02]  /*fb00*/  IMAD.U32 R57, RZ, RZ, UR11 ;  /* 0x0000000bff397e24 */ /* 0x000fe4000f8e00ff */
[----:B------:R-:W-:Y:S01]  /*fb10*/  IMAD.U32 R56, RZ, RZ, UR10 ;  /* 0x0000000aff387e24 */ /* 0x000fe2000f8e00ff */
[----:B------:R-:W5:Y:S01]  /*fb20*/  LD.E.128 R32, desc[UR36][R32.64] ;  /* 0x0000002420207980 */ /* 0x000f62000c101d00 */
[----:B------:R-:W-:Y:S01]  /*fb30*/  IMAD.U32 R57, RZ, RZ, UR4 ;  /* 0x00000004ff397e24 */ /* 0x000fe2000f8e00ff */
[----:B------:R-:W-:Y:S01]  /*fb40*/  ULDC.64 UR10, c[0x0][0xad8] ;  /* 0x0002b600000a7ab9 */ /* 0x000fe20000000a00 */
[----:B------:R-:W-:Y:S01]  /*fb50*/  IMAD R61, R59, UR13, R0 ;  /* 0x0000000d3b3d7c24 */ /* 0x000fe2000f8e0200 */
[----:B------:R-:W5:Y:S01]  /*fb60*/  LD.E.128 R36, desc[UR36][R36.64] ;  /* 0x0000002424247980 */ /* 0x000f62000c101d00 */
[----:B------:R-:W-:-:S03]  /*fb70*/  SHF.R.S32.HI R0, RZ, 0x1f, R17 ;  /* 0x0000001fff007819 */ /* 0x000fc60000011411 */
[----:B------:R-:W5:Y:S01]  /*fb80*/  LD.E.128 R40, desc[UR36][R40.64] ;  /* 0x0000002428287980 */ /* 0x000f62000c101d00 */
[----:B------:R-:W-:-:S03]  /*fb90*/  IMAD.WIDE.U32 R56, R59, UR12, R56 ;  /* 0x0000000c3b387c25 */ /* 0x000fc6000f8e0038 */
[----:B------:R-:W5:Y:S04]  /*fba0*/  LD.E.128 R44, desc[UR36][R44.64] ;  /* 0x000000242c2c7980 */ /* 0x000f68000c101d00 */
[----:B------:R-:W5:Y:S01]  /*fbb0*/  LD.E.128 R48, desc[UR36][R48.64] ;  /* 0x0000002430307980 */ /* 0x000f62000c101d00 */
[----:B------:R-:W-:Y:S01]  /*fbc0*/  @!PT LDS RZ, [RZ] ;  /* 0x00000000fffff984 */ /* 0x000fe20000000800 */
[----:B------:R-:W-:Y:S01]  /*fbd0*/  @!PT LDS RZ, [RZ] ;  /* 0x00000000fffff984 */ /* 0x000fe20000000800 */
[----:B------:R-:W-:Y:S01]  /*fbe0*/  @!PT LDS RZ, [RZ] ;  /* 0x00000000fffff984 */ /* 0x000fe20000000800 */
[----:B------:R-:W-:Y:S01]  /*fbf0*/  @!PT LDS RZ, [RZ] ;  /* 0x00000000fffff984 */ /* 0x000fe20000000800 */
[----:B------:R0:W-:Y:S06]  /*fc00*/  MEMBAR.ALL.CTA ;  /* 0x0000000000007992 */ /* 0x0001ec0000008000 */
[----:B0-----:R-:W0:Y:S01]  /*fc10*/  FENCE.VIEW.ASYNC.S ;  /* 0x00000000000073c6 */ /* 0x001e220000000000 */
[----:B------:R-:W-:-:S02]  /*fc20*/  IMAD R2, R0, UR10, RZ ;  /* 0x0000000a00027c24 */ /* 0x000fc4000f8e02ff */
[----:B------:R-:W-:Y:S02]  /*fc30*/  VIADD R18, R219, UR17 ;  /* 0x00000011db127c36 */ /* 0x000fe40008000000 */
[----:B------:R-:W-:Y:S02]  /*fc40*/  IMAD.IADD R57, R57, 0x1, R61 ;  /* 0x0000000139397824 */ /* 0x000fe400078e023d */
[C---:B------:R-:W-:Y:S02]  /*fc50*/  IMAD R59, R17.reuse, UR11, R2 ;  /* 0x0000000b113b7c24 */ /* 0x040fe4000f8e0202 */
[C---:B------:R-:W-:Y:S01]  /*fc60*/  VIADD R2, R18.reuse, 0x40 ;  /* 0x0000004012027836 */ /* 0x040fe20000000000 */
[----:B------:R-:W-:Y:S01]  /*fc70*/  UIADD3 UR8, UR8, 0x30820, URZ ;  /* 0x0003082008087890 */ /* 0x000fe2000fffe03f */
[----:B------:R-:W-:Y:S01]  /*fc80*/  IMAD.WIDE.U32 R56, R17, UR10, R56 ;  /* 0x0000000a11387c25 */ /* 0x000fe2000f8e0038 */
[-C--:B------:R-:W-:Y:S01]  /*fc90*/  ISETP.GE.AND P2, PT, R18, R3.reuse, PT ;  /* 0x000000031200720c */ /* 0x080fe20003f46270 */
[----:B------:R-:W-:Y:S01]  /*fca0*/  ULDC.64 UR10, c[0x0][0xa80] ;  /* 0x0002a000000a7ab9 */ /* 0x000fe20000000a00 */
[----:B------:R-:W-:Y:S01]  /*fcb0*/  ISETP.GE.AND P1, PT, R2, R3, PT ;  /* 0x000000030200720c */ /* 0x000fe20003f26270 */
[----:B------:R-:W-:Y:S01]  /*fcc0*/  IMAD.IADD R17, R57, 0x1, R59 ;  /* 0x0000000139117824 */ /* 0x000fe200078e023b */
[----:B------:R-:W-:Y:S01]  /*fcd0*/  UPRMT UR8, URZ, 0x654, UR8 ;  /* 0x000006543f087896 */ /* 0x000fe20008000008 */
[----:B------:R-:W-:Y:S01]  /*fce0*/  LEA R2, P3, R56, UR10, 0x1 ;  /* 0x0000000a38027c11 */ /* 0x000fe2000f8608ff */
[----:B------:R-:W-:-:S03]  /*fcf0*/  VIADD R0, R18, 0x20 ;  /* 0x0000002012007836 */ /* 0x000fc60000000000 */
[----:B------:R-:W-:Y:S01]  /*fd00*/  LEA.HI.X R17, R56, UR11, R17, 0x1, P3 ;  /* 0x0000000b38117c11 */ /* 0x000fe200098f0c11 */
[C---:B------:R-:W-:Y:S01]  /*fd10*/  VIADD R65, R63.reuse, 0x40 ;  /* 0x000000403f417836 */ /* 0x040fe20000000000 */
[----:B------:R-:W-:Y:S01]  /*fd20*/  ISETP.GE.AND P0, PT, R0, R3, PT ;  /* 0x000000030000720c */ /* 0x000fe20003f06270 */
[----:B------:R-:W-:Y:S01]  /*fd30*/  VIADD R67, R63, 0x80 ;  /* 0x000000803f437836 */ /* 0x000fe20000000000 */
[----:B0-----:R-:W-:Y:S01]  /*fd40*/  SYNCS.ARRIVE.TRANS64.RED.A1T0 RZ, [UR8], RZ ;  /* 0x000000ffffff79a7 */ /* 0x001fe20008100408 */
        /* <DEDUP_REMOVED lines=20> */
.L_x_1306:
[----:B------:R-:W-:Y:S05]  /*fe90*/  BSYNC B1 ;  /* 0x0000000000017941 */ /* 0x000fea0003800000 */
.L_x_1305:
[----:B--2---:R2:W4:Y:S01]  /*fea0*/  SHFL.IDX PT, R0, R17, 0x1, 0x181f ;  /* 0x00381f0011007f89 */ /* 0x00452200000e0000 */
[----:B------:R-:W-:Y:S03]  /*feb0*/  BSSY B1, `(.L_x_1307) ;  /* 0x0000010000017945 */ /* 0x000fe60003800000 */
[----:B---3-5:R2:W3:Y:S01]  /*fec0*/  SHFL.IDX PT, R24, R2, 0x1, 0x181f ;  /* 0x00381f0002187f89 */ /* 0x0284e200000e0000 */
        /* <DEDUP_REMOVED lines=14> */
.L_x_1308:
[----:B------:R-:W-:Y:S05]  /*ffb0*/  BSYNC B1 ;  /* 0x0000000000017941 */ /* 0x000fea0003800000 */
.L_x_1307:
        /* <DEDUP_REMOVED lines=17> */
.L_x_1310:
[----:B------:R-:W-:Y:S05]  /*100d0*/  BSYNC B1 ;  /* 0x0000000000017941 */ /* 0x000fea0003800000 */
.L_x_1309:
[----:B0-----:R-:W-:Y:S01]  /*100e0*/  VIADD R0, R18, 0x60 ;  /* 0x0000006012007836 */ /* 0x001fe20000000000 */
[----:B--2-4-:R-:W0:Y:S04]  /*100f0*/  SHFL.IDX PT, R17, R17, 0x3, 0x181f ;  /* 0x00781f0011117f89 */ /* 0x014e2800000e0000 */
[----:B------:R-:W-:Y:S01]  /*10100*/  ISETP.GE.AND P0, PT, R0, R3, PT ;  /* 0x000000030000720c */ /* 0x000fe20003f06270 */
[----:B------:R2:W4:-:S12]  /*10110*/  SHFL.IDX PT, R6, R2, 0x3, 0x181f ;  /* 0x00781f0002067f89 */ /* 0x00051800000e0000 */
[----:B--2---:R-:W-:Y:S05]  /*10120*/  @P0 BRA `(.L_x_1311) ;  /* 0x00000020006c0947 */ /* 0x004fea0003800000 */
        /* <DEDUP_REMOVED lines=15> */
.L_x_1304:
        /* <DEDUP_REMOVED lines=12> */
[----:B------:R-:W-:Y:S01]  /*102e0*/  UIADD3 UR8, UR8, 0x30820, URZ ;  /* 0x0003082008087890 */ /* 0x000fe2000fffe03f */
[----:B------:R-:W-:Y:S01]  /*102f0*/  SHF.R.S32.HI R73, RZ, 0x1f, R217 ;  /* 0x0000001fff497819 */ /* 0x000fe200000114d9 */
[----:B------:R-:W-:Y:S01]  /*10300*/  ULDC.64 UR12, c[0x0][0xb38] ;  /* 0x0002ce00000c7ab9 */ /* 0x000fe20000000a00 */
[----:B------:R-:W-:Y:S01]  /*10310*/  SHF.R.S32.HI R74, RZ, 0x1f, R218 ;  /* 0x0000001fff4a7819 */ /* 0x000fe200000114da */
[----:B------:R-:W-:-:S02]  /*10320*/  UIMAD.WIDE.U32 UR10, UR18, UR12, UR10 ;  /* 0x0000000c120a72a5 */ /* 0x000fc4000f8e000a */
[----:B------:R-:W-:Y:S02]  /*10330*/  UPRMT UR8, URZ, 0x654, UR8 ;  /* 0x000006543f087896 */ /* 0x000fe40008000008 */
[----:B------:R-:W-:-:S03]  /*10340*/  UIMAD UR11, UR18, UR13, UR11 ;  /* 0x0000000d120b72a4 */ /* 0x000fc6000f8e020b */
[----:B------:R-:W-:Y:S02]  /*10350*/  ULDC.64 UR12, c[0x0][0xb40] ;  /* 0x0002d000000c7ab9 */ /* 0x000fe40000000a00 */
[----:B------:R-:W-:Y:S02]  /*10360*/  UIMAD UR4, UR4, UR12, URZ ;  /* 0x0000000c040472a4 */ /* 0x000fe4000f8e023f */
        /* <DEDUP_REMOVED lines=40> */
[----:B------:R-:W-:Y:S02]  /*105f0*/  SHF.R.S32.HI R13, RZ, 0x1f, R207 ;  /* 0x0000001fff0d7819 */ /* 0x000fe400000114cf */
[----:B------:R-:W-:Y:S02]  /*10600*/  SHF.R.S32.HI R72, RZ, 0x1f, R23 ;  /* 0x0000001fff487819 */ /* 0x000fe40000011417 */
[----:B-1----:R-:W-:Y:S01]  /*10610*/  @!P4 LEA R10, P5, R218, R2, 0x2 ;  /* 0x00000002da0ac211 */ /* 0x002fe200078a10ff */
[----:B--2---:R-:W-:-:S03]  /*10620*/  @!P1 IMAD.WIDE R8, R19, 0x4, R2 ;  /* 0x0000000413089825 */ /* 0x004fc600078e0202 */
[-C--:B------:R-:W-:Y:S02]  /*10630*/  @!P4 LEA.HI.X R11, R218, R3.reuse, R74, 0x2, P5 ;  /* 0x00000003da0bc211 */ /* 0x080fe400028f144a */
[----:B------:R-:W-:Y:S01]  /*10640*/  ISETP.GE.AND P5, PT, R23, UR4, PT ;  /* 0x0000000417007c0c */ /* 0x000fe2000bfa6270 */
[----:B------:R1:W-:Y:S01]  /*10650*/  @!P1 ST.E.64 desc[UR36][R8.64], R24 ;  /* 0x0000001808009985 */ /* 0x0003e2000c101b24 */
[-C--:B------:R-:W-:Y:S02]  /*10660*/  @!P2 LEA R14, P1, R15, R2.reuse, 0x2 ;  /* 0x000000020f0ea211 */ /* 0x080fe400078210ff */
[----:B------:R-:W-:Y:S01]  /*10670*/  @!P3 LEA R12, P6, R207, R2, 0x2 ;  /* 0x00000002cf0cb211 */ /* 0x000fe200078c10ff */
[----:B------:R2:W-:Y:S01]  /*10680*/  @!P4 ST.E.64 desc[UR36][R10.64], R28 ;  /* 0x0000001c0a00c985 */ /* 0x0005e2000c101b24 */
[----:B------:R-:W-:Y:S02]  /*10690*/  ISETP.GE.AND P4, PT, R206, UR4, PT ;  /* 0x00000004ce007c0c */ /* 0x000fe4000bf86270 */
[----:B------:R-:W-:-:S02]  /*106a0*/  @!P2 LEA.HI.X R15, R15, R3, R18, 0x2, P1 ;  /* 0x000000030f0fa211 */ /* 0x000fc400008f1412 */
[----:B------:R-:W-:Y:S02]  /*106b0*/  ISETP.GE.AND P1, PT, R205, UR4, PT ;  /* 0x00000004cd007c0c */ /* 0x000fe4000bf26270 */
[-C--:B------:R-:W-:Y:S02]  /*106c0*/  @!P3 LEA.HI.X R13, R207, R3.reuse, R13, 0x2, P6 ;  /* 0x00000003cf0db211 */ /* 0x080fe400030f140d */
[CC--:B------:R-:W-:Y:S02]  /*106d0*/  @!P5 LEA R22, P6, R23.reuse, R2.reuse, 0x2 ;  /* 0x000000021716d211 */ /* 0x0c0fe400078c10ff */
[----:B-1----:R-:W-:Y:S01]  /*106e0*/  SHF.R.S32.HI R9, RZ, 0x1f, R206 ;  /* 0x0000001fff097819 */ /* 0x002fe200000114ce */
[----:B------:R1:W-:Y:S01]  /*106f0*/  @!P3 ST.E.64 desc[UR36][R12.64], R32 ;  /* 0x000000200c00b985 */ /* 0x0003e2000c101b24 */
[----:B------:R-:W-:Y:S02]  /*10700*/  @!P5 LEA.HI.X R23, R23, R3, R72, 0x2, P6 ;  /* 0x000000031717d211 */ /* 0x000fe400030f1448 */
[----:B------:R-:W-:Y:S01]  /*10710*/  @!P4 LEA R8, P6, R206, R2, 0x2 ;  /* 0x00000002ce08c211 */ /* 0x000fe200078c10ff */
[----:B------:R3:W-:Y:S01]  /*10720*/  @!P2 ST.E.64 desc[UR36][R14.64], R36 ;  /* 0x000000240e00a985 */ /* 0x0007e2000c101b24 */
[----:B------:R-:W-:-:S02]  /*10730*/  ISETP.GE.AND P3, PT, R204, UR4, PT ;  /* 0x00000004cc007c0c */ /* 0x000fc4000bf66270 */
[----:B------:R-:W-:Y:S01]  /*10740*/  ISETP.GE.AND P2, PT, R203, UR4, PT ;  /* 0x00000004cb007c0c */ /* 0x000fe2000bf46270 */
[----:B------:R4:W-:Y:S01]  /*10750*/  @!P5 ST.E.64 desc[UR36][R22.64], R40 ;  /* 0x000000281600d985 */ /* 0x0009e2000c101b24 */
[-C--:B------:R-:W-:Y:S02]  /*10760*/  @!P4 LEA.HI.X R9, R206, R3.reuse, R9, 0x2, P6 ;  /* 0x00000003ce09c211 */ /* 0x080fe400030f1409 */
[----:B--2---:R-:W-:Y:S02]  /*10770*/  SHF.R.S32.HI R11, RZ, 0x1f, R205 ;  /* 0x0000001fff0b7819 */ /* 0x004fe400000114cd */
[C---:B------:R-:W-:Y:S01]  /*10780*/  @!P1 LEA R10, P5, R205.reuse, R2, 0x2 ;  /* 0x00000002cd0a9211 */ /* 0x040fe200078a10ff */
[----:B------:R2:W-:Y:S01]  /*10790*/  @!P4 ST.E.64 desc[UR36][R8.64], R44 ;  /* 0x0000002c0800c985 */ /* 0x0005e2000c101b24 */
[----:B------:R-:W-:Y:S02]  /*107a0*/  ISETP.GE.AND P4, PT, R202, UR4, PT ;  /* 0x00000004ca007c0c */ /* 0x000fe4000bf86270 */
[----:B------:R-:W-:-:S02]  /*107b0*/  @!P1 LEA.HI.X R11, R205, R3, R11, 0x2, P5 ;  /* 0x00000003cd0b9211 */ /* 0x000fc400028f140b */
[----:B------:R-:W-:Y:S02]  /*107c0*/  ISETP.GE.AND P5, PT, R201, UR4, PT ;  /* 0x00000004c9007c0c */ /* 0x000fe4000bfa6270 */
[----:B------:R-:W-:Y:S01]  /*107d0*/  SHF.R.S32.HI R25, RZ, 0x1f, R204 ;  /* 0x0000001fff197819 */ /* 0x000fe200000114cc */
[----:B------:R5:W-:Y:S01]  /*107e0*/  @!P1 ST.E.64 desc[UR36][R10.64], R48 ;  /* 0x000000300a009985 */ /* 0x000be2000c101b24 */
[CC--:B-1----:R-:W-:Y:S02]  /*107f0*/  @!P3 LEA R12, P6, R204.reuse, R2.reuse, 0x2 ;  /* 0x00000002cc0cb211 */ /* 0x0c2fe400078c10ff */
[----:B---3--:R-:W-:Y:S02]  /*10800*/  SHF.R.S32.HI R15, RZ, 0x1f, R203 ;  /* 0x0000001fff0f7819 */ /* 0x008fe400000114cb */
[----:B------:R-:W-:Y:S02]  /*10810*/  @!P2 LEA R14, P1, R203, R2, 0x2 ;  /* 0x00000002cb0ea211 */ /* 0x000fe400078210ff */
[----:B------:R-:W-:-:S02]  /*10820*/  @!P3 LEA.HI.X R13, R204, R3, R25, 0x2, P6 ;  /* 0x00000003cc0db211 */ /* 0x000fc400030f1419 */
[----:B------:R-:W-:Y:S02]  /*10830*/  @!P2 LEA.HI.X R15, R203, R3, R15, 0x2, P1 ;  /* 0x00000003cb0fa211 */ /* 0x000fe400008f140f */
[----:B----4-:R-:W-:Y:S01]  /*10840*/  SHF.R.S32.HI R23, RZ, 0x1f, R202 ;  /* 0x0000001fff177819 */ /* 0x010fe200000114ca */
[----:B------:R1:W-:Y:S01]  /*10850*/  @!P3 ST.E.64 desc[UR36][R12.64], R52 ;  /* 0x000000340c00b985 */ /* 0x0003e2000c101b24 */
[-C--:B--2---:R-:W-:Y:S02]  /*10860*/  @!P4 LEA R8, P6, R202, R2.reuse, 0x2 ;  /* 0x00000002ca08c211 */ /* 0x084fe400078c10ff */
[----:B------:R-:W-:Y:S01]  /*10870*/  SHF.R.S32.HI R18, RZ, 0x1f, R201 ;  /* 0x0000001fff127819 */ /* 0x000fe200000114c9 */
[----:B------:R2:W-:Y:S01]  /*10880*/  @!P2 ST.E.64 desc[UR36][R14.64], R56 ;  /* 0x000000380e00a985 */ /* 0x0005e2000c101b24 */
[----:B------:R-:W-:Y:S02]  /*10890*/  ISETP.GE.AND P1, PT, R200, UR4, PT ;  /* 0x00000004c8007c0c */ /* 0x000fe4000bf26270 */
[----:B------:R-:W-:-:S02]  /*108a0*/  @!P5 LEA R22, P3, R201, R2, 0x2 ;  /* 0x00000002c916d211 */ /* 0x000fc400078610ff */
[----:B------:R-:W-:Y:S02]  /*108b0*/  ISETP.GE.AND P2, PT, R199, UR4, PT ;  /* 0x00000004c7007c0c */ /* 0x000fe4000bf46270 */
[-C--:B------:R-:W-:Y:S02]  /*108c0*/  @!P4 LEA.HI.X R9, R202, R3.reuse, R23, 0x2, P6 ;  /* 0x00000003ca09c211 */ /* 0x080fe400030f1417 */
[----:B------:R-:W-:Y:S02]  /*108d0*/  @!P5 LEA.HI.X R23, R201, R3, R18, 0x2, P3 ;  /* 0x00000003c917d211 */ /* 0x000fe400018f1412 */
[----:B------:R-:W-:Y:S01]  /*108e0*/  ISETP.GE.AND P3, PT, R198, UR4, PT ;  /* 0x00000004c6007c0c */ /* 0x000fe2000bf66270 */
[----:B------:R3:W-:Y:S01]  /*108f0*/  @!P4 ST.E.64 desc[UR36][R8.64], R60 ;  /* 0x0000003c0800c985 */ /* 0x0007e2000c101b24 */
[----:B-----5:R-:W-:Y:S02]  /*10900*/  SHF.R.S32.HI R11, RZ, 0x1f, R200 ;  /* 0x0000001fff0b7819 */ /* 0x020fe400000114c8 */
[----:B------:R-:W-:Y:S01]  /*10910*/  @!P1 LEA R10, P6, R200, R2, 0x2 ;  /* 0x00000002c80a9211 */ /* 0x000fe200078c10ff */
[----:B------:R4:W-:Y:S01]  /*10920*/  @!P5 ST.E.64 desc[UR36][R22.64], R64 ;  /* 0x000000401600d985 */ /* 0x0009e2000c101b24 */
[----:B-1----:R-:W-:-:S02]  /*10930*/  SHF.R.S32.HI R13, RZ, 0x1f, R199 ;  /* 0x0000001fff0d7819 */ /* 0x002fc400000114c7 */
[-C--:B------:R-:W-:Y:S02]  /*10940*/  @!P2 LEA R12, P5, R199, R2.reuse, 0x2 ;  /* 0x00000002c70ca211 */ /* 0x080fe400078a10ff */
[----:B------:R-:W-:Y:S02]  /*10950*/  ISETP.GE.AND P4, PT, R197, UR4, PT ;  /* 0x00000004c5007c0c */ /* 0x000fe4000bf86270 */
[-C--:B------:R-:W-:Y:S02]  /*10960*/  @!P1 LEA.HI.X R11, R200, R3.reuse, R11, 0x2, P6 ;  /* 0x00000003c80b9211 */ /* 0x080fe400030f140b */
[----:B------:R-:W-:Y:S02]  /*10970*/  SHF.R.S32.HI R25, RZ, 0x1f, R198 ;  /* 0x0000001fff197819 */ /* 0x000fe400000114c6 */
[----:B--2---:R-:W-:Y:S01]  /*10980*/  @!P3 LEA R14, P6, R198, R2, 0x2 ;  /* 0x00000002c60eb211 */ /* 0x004fe200078c10ff */
[----:B------:R-:W-:Y:S01]  /*10990*/  @!P1 ST.E.64 desc[UR36][R10.64], R68 ;  /* 0x000000440a009985 */ /* 0x000fe2000c101b24 */
[----:B------:R-:W-:-:S02]  /*109a0*/  @!P2 LEA.HI.X R13, R199, R3, R13, 0x2, P5 ;  /* 0x00000003c70da211 */ /* 0x000fc400028f140d */
[----:B------:R-:W-:Y:S02]  /*109b0*/  ISETP.GE.AND P5, PT, R196, UR4, PT ;  /* 0x00000004c4007c0c */ /* 0x000fe4000bfa6270 */
[----:B------:R-:W-:Y:S01]  /*109c0*/  @!P3 LEA.HI.X R15, R198, R3, R25, 0x2, P6 ;  /* 0x00000003c60fb211 */ /* 0x000fe200030f1419 */
[----:B------:R1:W-:Y:S01]  /*109d0*/  @!P2 ST.E.64 desc[UR36][R12.64], R4 ;  /* 0x000000040c00a985 */ /* 0x0003e2000c101b24 */
[----:B---3--:R-:W-:Y:S02]  /*109e0*/  SHF.R.S32.HI R9, RZ, 0x1f, R197 ;  /* 0x0000001fff097819 */ /* 0x008fe400000114c5 */
[----:B------:R-:W-:Y:S01]  /*109f0*/  @!P4 LEA R8, P1, R197, R2, 0x2 ;  /* 0x00000002c508c211 */ /* 0x000fe200078210ff */
[----:B------:R-:W-:Y:S01]  /*10a00*/  @!P3 ST.E.64 desc[UR36][R14.64], R76 ;  /* 0x0000004c0e00b985 */ /* 0x000fe2000c101b24 */
[----:B------:R-:W-:Y:S02]  /*10a10*/  ISETP.GE.AND P3, PT, R217, UR4, PT ;  /* 0x00000004d9007c0c */ /* 0x000fe4000bf66270 */
[----:B----4-:R-:W-:-:S02]  /*10a20*/  SHF.R.S32.HI R23, RZ, 0x1f, R196 ;  /* 0x0000001fff177819 */ /* 0x010fc400000114c4 */
[----:B------:R-:W-:Y:S02]  /*10a30*/  ISETP.GE.AND P2, PT, R216, UR4, PT ;  /* 0x00000004d8007c0c */ /* 0x000fe4000bf46270 */
[CC--:B------:R-:W-:Y:S02]  /*10a40*/  @!P5 LEA R22, P6, R196.reuse, R2.reuse, 0x2 ;  /* 0x00000002c416d211 */ /* 0x0c0fe400078c10ff */
[-C--:B------:R-:W-:Y:S02]  /*10a50*/  @!P4 LEA.HI.X R9, R197, R3.reuse, R9, 0x2, P1 ;  /* 0x00000003c509c211 */ /* 0x080fe400008f1409 */
[----:B------:R-:W-:Y:S02]  /*10a60*/  ISETP.GE.AND P1, PT, R215, UR4, PT ;  /* 0x00000004d7007c0c */ /* 0x000fe4000bf26270 */
[----:B------:R-:W-:Y:S01]  /*10a70*/  @!P5 LEA.HI.X R23, R196, R3, R23, 0x2, P6 ;  /* 0x00000003c417d211 */ /* 0x000fe200030f1417 */
[----:B------:R2:W-:Y:S01]  /*10a80*/  @!P4 ST.E.64 desc[UR36][R8.64], R80 ;  /* 0x000000500800c985 */ /* 0x0005e2000c101b24 */
[----:B-1----:R-:W-:-:S03]  /*10a90*/  @!P3 LEA R4, P4, R217, R2, 0x2 ;  /* 0x00000002d904b211 */ /* 0x002fc600078810ff */
[----:B------:R-:W-:Y:S01]  /*10aa0*/  @!P5 ST.E.64 desc[UR36][R22.64], R84 ;  /* 0x000000541600d985 */ /* 0x000fe2000c101b24 */
[----:B------:R-:W-:Y:S02]  /*10ab0*/  ISETP.GE.AND P5, PT, R214, UR4, PT ;  /* 0x00000004d6007c0c */ /* 0x000fe4000bfa6270 */
[-C--:B------:R-:W-:Y:S02]  /*10ac0*/  @!P3 LEA.HI.X R5, R217, R3.reuse, R73, 0x2, P4 ;  /* 0x00000003d905b211 */ /* 0x080fe400020f1449 */
[CC--:B------:R-:W-:Y:S02]  /*10ad0*/  @!P2 LEA R10, P6, R216.reuse, R2.reuse, 0x2 ;  /* 0x00000002d80aa211 */ /* 0x0c0fe400078c10ff */
[----:B------:R-:W-:Y:S01]  /*10ae0*/  @!P1 LEA R12, P4, R215, R2, 0x2 ;  /* 0x00000002d70c9211 */ /* 0x000fe200078810ff */
[----:B------:R1:W-:Y:S01]  /*10af0*/  @!P3 ST.E.64 desc[UR36][R4.64], R88 ;  /* 0x000000580400b985 */ /* 0x0003e2000c101b24 */
        /* <DEDUP_REMOVED lines=12> */
[CC--:B-1----:R-:W-:Y:S02]  /*10bc0*/  @!P4 LEA R4, P5, R212.reuse, R2.reuse, 0x2 ;  /* 0x00000002d404c211 */ /* 0x0c2fe400078a10ff */
[-C--:B------:R-:W-:Y:S02]  /*10bd0*/  @!P3 LEA.HI.X R15, R213, R3.reuse, R226, 0x2, P6 ;  /* 0x00000003d50fb211 */ /* 0x080fe400030f14e2 */
[CC--:B---3--:R-:W-:Y:S02]  /*10be0*/  @!P2 LEA R10, P6, R211.reuse, R2.reuse, 0x2 ;  /* 0x00000002d30aa211 */ /* 0x0c8fe400078c10ff */
        /* <DEDUP_REMOVED lines=8> */
.L_x_1313:
[----:B------:R-:W-:Y:S05]  /*10c70*/  BSYNC B1 ;  /* 0x0000000000017941 */ /* 0x000fea0003800000 */
.L_x_1312:
[----:B----4-:R3:W4:Y:S04]  /*10c80*/  SHFL.IDX PT, R5, R17, 0x1, 0x1c1f ;  /* 0x003c1f0011057f89 */ /* 0x01072800000e0000 */
[----:B------:R3:W0:Y:S01]  /*10c90*/  SHFL.IDX PT, R4, R0, 0x1, 0x1c1f ;  /* 0x003c1f0000047f89 */ /* 0x00062200000e0000 */
[----:B------:R-:W-:Y:S05]  /*10ca0*/  @P0 BRA `(.L_x_1311) ;  /* 0x00000014008c0947 */ /* 0x000fea0003800000 */
[----:B------:R-:W-:Y:S01]  /*10cb0*/  ULDC UR4, c[0x0][0xac8] ;  /* 0x0002b20000047ab9 */ /* 0x000fe20000000800 */
[C---:B------:R-:W-:Y:S01]  /*10cc0*/  VIADD R9, R19.reuse, 0x18 ;  /* 0x0000001813097836 */ /* 0x040fe20000000000 */
[C---:B------:R-:W-:Y:S01]  /*10cd0*/  ISETP.GE.AND P3, PT, R19.reuse, UR4, PT ;  /* 0x0000000413007c0c */ /* 0x040fe2000bf66270 */
[----:B------:R-:W-:Y:S01]  /*10ce0*/  VIADD R13, R19, 0x20 ;  /* 0x00000020130d7836 */ /* 0x000fe20000000000 */
[----:B------:R-:W-:Y:S02]  /*10cf0*/  ISETP.GE.AND P4, PT, R218, UR4, PT ;  /* 0x00000004da007c0c */ /* 0x000fe4000bf86270 */
[----:B------:R-:W-:Y:S02]  /*10d00*/  ISETP.GE.AND P0, PT, R9, UR4, PT ;  /* 0x0000000409007c0c */ /* 0x000fe4000bf06270 */
[----:B------:R-:W-:Y:S02]  /*10d10*/  ISETP.GE.AND P1, PT, R207, UR4, PT ;  /* 0x00000004cf007c0c */ /* 0x000fe4000bf26270 */
[----:B------:R-:W-:-:S02]  /*10d20*/  ISETP.GE.AND P2, PT, R13, UR4, PT ;  /* 0x000000040d007c0c */ /* 0x000fc4000bf46270 */
[----:B0--3--:R-:W-:Y:S02]  /*10d30*/  SHF.R.S32.HI R0, RZ, 0x1f, R9 ;  /* 0x0000001fff007819 */ /* 0x009fe40000011409 */
[----:B------:R-:W-:Y:S01]  /*10d40*/  SHF.R.S32.HI R14, RZ, 0x1f, R13 ;  /* 0x0000001fff0e7819 */ /* 0x000fe2000001140d */
[----:B-12-4-:R-:W-:Y:S01]  /*10d50*/  @!P3 IMAD.WIDE R2, R19, 0x4, R4 ;  /* 0x000000041302b825 */ /* 0x016fe200078e0204 */
[----:B------:R-:W-:Y:S02]  /*10d60*/  SHF.R.S32.HI R15, RZ, 0x1f, R206 ;  /* 0x0000001fff0f7819 */ /* 0x000fe400000114ce */
[-C--:B------:R-:W-:Y:S02]  /*10d70*/  @!P4 LEA R6, P6, R218, R4.reuse, 0x2 ;  /* 0x00000004da06c211 */ /* 0x080fe400078c10ff */
[----:B------:R-:W-:Y:S01]  /*10d80*/  @!P0 LEA R10, P5, R9, R4, 0x2 ;  /* 0x00000004090a8211 */ /* 0x000fe200078a10ff */
[----:B------:R0:W-:Y:S01]  /*10d90*/  @!P3 ST.E.64 desc[UR36][R2.64], R26 ;  /* 0x0000001a0200b985 */ /* 0x0001e2000c101b24 */
[----:B------:R-:W-:-:S02]  /*10da0*/  ISETP.GE.AND P3, PT, R206, UR4, PT ;  /* 0x00000004ce007c0c */ /* 0x000fc4000bf66270 */
[-C--:B------:R-:W-:Y:S02]  /*10db0*/  @!P4 LEA.HI.X R7, R218, R5.reuse, R74, 0x2, P6 ;  /* 0x00000005da07c211 */ /* 0x080fe400030f144a */
[-C--:B------:R-:W-:Y:S02]  /*10dc0*/  @!P0 LEA.HI.X R11, R9, R5.reuse, R0, 0x2, P5 ;  /* 0x00000005090b8211 */ /* 0x080fe400028f1400 */
[----:B------:R-:W-:Y:S01]  /*10dd0*/  SHF.R.S32.HI R0, RZ, 0x1f, R207 ;  /* 0x0000001fff007819 */ /* 0x000fe200000114cf */
[----:B------:R1:W-:Y:S01]  /*10de0*/  @!P4 ST.E.64 desc[UR36][R6.64], R30 ;  /* 0x0000001e0600c985 */ /* 0x0003e2000c101b24 */
[-C--:B------:R-:W-:Y:S02]  /*10df0*/  @!P1 LEA R8, P5, R207, R4.reuse, 0x2 ;  /* 0x00000004cf089211 */ /* 0x080fe400078a10ff */
[----:B------:R-:W-:Y:S02]  /*10e00*/  @!P2 LEA R12, P6, R13, R4, 0x2 ;  /* 0x000000040d0ca211 */ /* 0x000fe400078c10ff */
[----:B------:R-:W-:-:S02]  /*10e10*/  @!P1 LEA.HI.X R9, R207, R5, R0, 0x2, P5 ;  /* 0x00000005cf099211 */ /* 0x000fc400028f1400 */
[----:B------:R-:W-:Y:S02]  /*10e20*/  ISETP.GE.AND P4, PT, R205, UR4, PT ;  /* 0x00000004cd007c0c */ /* 0x000fe4000bf86270 */
[-C--:B------:R-:W-:Y:S01]  /*10e30*/  @!P2 LEA.HI.X R13, R13, R5.reuse, R14, 0x2, P6 ;  /* 0x000000050d0da211 */ /* 0x080fe200030f140e */
[----:B------:R2:W-:Y:S01]  /*10e40*/  @!P1 ST.E.64 desc[UR36][R8.64], R34 ;  /* 0x0000002208009985 */ /* 0x0005e2000c101b24 */
[----:B------:R-:W-:Y:S02]  /*10e50*/  ISETP.GE.AND P5, PT, R204, UR4, PT ;  /* 0x00000004cc007c0c */ /* 0x000fe4000bfa6270 */
[C---:B0-----:R-:W-:Y:S01]  /*10e60*/  @!P3 LEA R2, P1, R206.reuse, R4, 0x2 ;  /* 0x00000004ce02b211 */ /* 0x041fe200078210ff */
[----:B------:R0:W-:Y:S01]  /*10e70*/  @!P0 ST.E.64 desc[UR36][R10.64], R38 ;  /* 0x000000260a008985 */ /* 0x0001e2000c101b24 */
[----:B------:R-:W-:Y:S02]  /*10e80*/  SHF.R.S32.HI R0, RZ, 0x1f, R205 ;  /* 0x0000001fff007819 */ /* 0x000fe400000114cd */
[----:B------:R-:W-:Y:S01]  /*10e90*/  @!P3 LEA.HI.X R3, R206, R5, R15, 0x2, P1 ;  /* 0x00000005ce03b211 */ /* 0x000fe200008f140f */
[----:B------:R3:W-:Y:S01]  /*10ea0*/  @!P2 ST.E.64 desc[UR36][R12.64], R42 ;  /* 0x0000002a0c00a985 */ /* 0x0007e2000c101b24 */
[----:B------:R-:W-:-:S02]  /*10eb0*/  ISETP.GE.AND P2, PT, R203, UR4, PT ;  /* 0x00000004cb007c0c */ /* 0x000fc4000bf46270 */
[----:B------:R-:W-:Y:S01]  /*10ec0*/  ISETP.GE.AND P1, PT, R202, UR4, PT ;  /* 0x00000004ca007c0c */ /* 0x000fe2000bf26270 */
[----:B------:R4:W-:Y:S01]  /*10ed0*/  @!P3 ST.E.64 desc[UR36][R2.64], R46 ;  /* 0x0000002e0200b985 */ /* 0x0009e2000c101b24 */
[CC--:B-1----:R-:W-:Y:S02]  /*10ee0*/  @!P4 LEA R6, P0, R205.reuse, R4.reuse, 0x2 ;  /* 0x00000004cd06c211 */ /* 0x0c2fe400078010ff */
[----:B------:R-:W-:Y:S02]  /*10ef0*/  SHF.R.S32.HI R17, RZ, 0x1f, R204 ;  /* 0x0000001fff117819 */ /* 0x000fe400000114cc */
[----:B------:R-:W-:Y:S02]  /*10f00*/  @!P5 LEA R14, P6, R204, R4, 0x2 ;  /* 0x00000004cc0ed211 */ /* 0x000fe400078c10ff */
[----:B------:R-:W-:Y:S02]  /*10f10*/  @!P4 LEA.HI.X R7, R205, R5, R0, 0x2, P0 ;  /* 0x00000005cd07c211 */ /* 0x000fe400000f1400 */
[----:B------:R-:W-:-:S02]  /*10f20*/  ISETP.GE.AND P0, PT, R201, UR4, PT ;  /* 0x00000004c9007c0c */ /* 0x000fc4000bf06270 */
[----:B------:R-:W-:Y:S01]  /*10f30*/  @!P5 LEA.HI.X R15, R204, R5, R17, 0x2, P6 ;  /* 0x00000005cc0fd211 */ /* 0x000fe200030f1411 */
[----:B------:R1:W-:Y:S01]  /*10f40*/  @!P4 ST.E.64 desc[UR36][R6.64], R50 ;  /* 0x000000320600c985 */ /* 0x0003e2000c101b24 */
[----:B------:R-:W-:Y:S02]  /*10f50*/  SHF.R.S32.HI R0, RZ, 0x1f, R203 ;  /* 0x0000001fff007819 */ /* 0x000fe400000114cb */
[-C--:B--2---:R-:W-:Y:S01]  /*10f60*/  @!P2 LEA R8, P4, R203, R4.reuse, 0x2 ;  /* 0x00000004cb08a211 */ /* 0x084fe200078810ff */
[----:B------:R2:W-:Y:S01]  /*10f70*/  @!P5 ST.E.64 desc[UR36][R14.64], R54 ;  /* 0x000000360e00d985 */ /* 0x0005e2000c101b24 */
[----:B0-----:R-:W-:Y:S02]  /*10f80*/  SHF.R.S32.HI R11, RZ, 0x1f, R202 ;  /* 0x0000001fff0b7819 */ /* 0x001fe400000114ca */
[----:B------:R-:W-:Y:S02]  /*10f90*/  @!P1 LEA R10, P3, R202, R4, 0x2 ;  /* 0x00000004ca0a9211 */ /* 0x000fe400078610ff */
[----:B------:R-:W-:-:S02]  /*10fa0*/  ISETP.GE.AND P5, PT, R200, UR4, PT ;  /* 0x00000004c8007c0c */ /* 0x000fc4000bfa6270 */
[-C--:B------:R-:W-:Y:S02]  /*10fb0*/  @!P2 LEA.HI.X R9, R203, R5.reuse, R0, 0x2, P4 ;  /* 0x00000005cb09a211 */ /* 0x080fe400020f1400 */
[----:B------:R-:W-:Y:S02]  /*10fc0*/  ISETP.GE.AND P4, PT, R199, UR4, PT ;  /* 0x00000004c7007c0c */ /* 0x000fe4000bf86270 */
[----:B------:R-:W-:Y:S01]  /*10fd0*/  @!P1 LEA.HI.X R11, R202, R5, R11, 0x2, P3 ;  /* 0x00000005ca0b9211 */ /* 0x000fe200018f140b */
[----:B------:R0:W-:Y:S01]  /*10fe0*/  @!P2 ST.E.64 desc[UR36][R8.64], R58 ;  /* 0x0000003a0800a985 */ /* 0x0001e2000c101b24 */
[----:B------:R-:W-:Y:S02]  /*10ff0*/  ISETP.GE.AND P3, PT, R198, UR4, PT ;  /* 0x00000004c6007c0c */ /* 0x000fe4000bf66270 */
[----:B---3--:R-:W-:Y:S01]  /*11000*/  SHF.R.S32.HI R13, RZ, 0x1f, R201 ;  /* 0x0000001fff0d7819 */ /* 0x008fe200000114c9 */
[----:B------:R3:W-:Y:S01]  /*11010*/  @!P1 ST.E.64 desc[UR36][R10.64], R62 ;  /* 0x0000003e0a009985 */ /* 0x0007e2000c101b24 */
[----:B------:R-:W-:-:S02]  /*11020*/  @!P0 LEA R12, P6, R201, R4, 0x2 ;  /* 0x00000004c90c8211 */ /* 0x000fc400078c10ff */
[----:B----4-:R-:W-:Y:S02]  /*11030*/  SHF.R.S32.HI R3, RZ, 0x1f, R200 ;  /* 0x0000001fff037819 */ /* 0x010fe400000114c8 */
[----:B------:R-:W-:Y:S02]  /*11040*/  @!P0 LEA.HI.X R13, R201, R5, R13, 0x2, P6 ;  /* 0x00000005c90d8211 */ /* 0x000fe400030f140d */
[-C--:B------:R-:W-:Y:S02]  /*11050*/  @!P5 LEA R2, P1, R200, R4.reuse, 0x2 ;  /* 0x00000004c802d211 */ /* 0x080fe400078210ff */
[----:B------:R-:W-:Y:S01]  /*11060*/  SHF.R.S32.HI R0, RZ, 0x1f, R199 ;  /* 0x0000001fff007819 */ /* 0x000fe200000114c7 */
[----:B------:R4:W-:Y:S01]  /*11070*/  @!P0 ST.E.64 desc[UR36][R12.64], R66 ;  /* 0x000000420c008985 */ /* 0x0009e2000c101b24 */
[----:B------:R-:W-:Y:S02]  /*11080*/  ISETP.GE.AND P2, PT, R197, UR4, PT ;  /* 0x00000004c5007c0c */ /* 0x000fe4000bf46270 */
[----:B-1----:R-:W-:-:S02]  /*11090*/  @!P4 LEA R6, P0, R199, R4, 0x2 ;  /* 0x00000004c706c211 */ /* 0x002fc400078010ff */
[----:B--2---:R-:W-:Y:S02]  /*110a0*/  SHF.R.S32.HI R15, RZ, 0x1f, R198 ;  /* 0x0000001fff0f7819 */ /* 0x004fe400000114c6 */
[----:B------:R-:W-:Y:S02]  /*110b0*/  @!P3 LEA R14, P6, R198, R4, 0x2 ;  /* 0x00000004c60eb211 */ /* 0x000fe400078c10ff */
[-C--:B------:R-:W-:Y:S02]  /*110c0*/  @!P5 LEA.HI.X R3, R200, R5.reuse, R3, 0x2, P1 ;  /* 0x00000005c803d211 */ /* 0x080fe400008f1403 */
[----:B------:R-:W-:Y:S02]  /*110d0*/  ISETP.GE.AND P1, PT, R196, UR4, PT ;  /* 0x00000004c4007c0c */ /* 0x000fe4000bf26270 */
[----:B------:R-:W-:Y:S01]  /*110e0*/  @!P4 LEA.HI.X R7, R199, R5, R0, 0x2, P0 ;  /* 0x00000005c707c211 */ /* 0x000fe200000f1400 */
[----:B------:R1:W-:Y:S01]  /*110f0*/  @!P5 ST.E.64 desc[UR36][R2.64], R70 ;  /* 0x000000460200d985 */ /* 0x0003e2000c101b24 */
[----:B------:R-:W-:-:S02]  /*11100*/  ISETP.GE.AND P0, PT, R217, UR4, PT ;  /* 0x00000004d9007c0c */ /* 0x000fc4000bf06270 */
[----:B------:R-:W-:Y:S01]  /*11110*/  @!P3 LEA.HI.X R15, R198, R5, R15, 0x2, P6 ;  /* 0x00000005c60fb211 */ /* 0x000fe200030f140f */
[----:B------:R2:W-:Y:S01]  /*11120*/  @!P4 ST.E.64 desc[UR36][R6.64], R122 ;  /* 0x0000007a0600c985 */ /* 0x0005e2000c101b24 */
[----:B------:R-:W-:Y:S02]  /*11130*/  SHF.R.S32.HI R0, RZ, 0x1f, R197 ;  /* 0x0000001fff007819 */ /* 0x000fe400000114c5 */
[-C--:B0-----:R-:W-:Y:S01]  /*11140*/  @!P2 LEA R8, P4, R197, R4.reuse, 0x2 ;  /* 0x00000004c508a211 */ /* 0x081fe200078810ff */
[----:B------:R-:W-:Y:S01]  /*11150*/  @!P3 ST.E.64 desc[UR36][R14.64], R78 ;  /* 0x0000004e0e00b985 */ /* 0x000fe2000c101b24 */
[----:B------:R-:W-:Y:S02]  /*11160*/  ISETP.GE.AND P3, PT, R216, UR4, PT ;  /* 0x00000004d8007c0c */ /* 0x000fe4000bf66270 */
[----:B---3--:R-:W-:Y:S02]  /*11170*/  SHF.R.S32.HI R11, RZ, 0x1f, R196 ;  /* 0x0000001fff0b7819 */ /* 0x008fe400000114c4 */
[----:B------:R-:W-:-:S02]  /*11180*/  @!P1 LEA R10, P5, R196, R4, 0x2 ;  /* 0x00000004c40a9211 */ /* 0x000fc400078a10ff */
[-C--:B------:R-:W-:Y:S02]  /*11190*/  @!P2 LEA.HI.X R9, R197, R5.reuse, R0, 0x2, P4 ;  /* 0x00000005c509a211 */ /* 0x080fe400020f1400 */
[-C--:B----4-:R-:W-:Y:S02]  /*111a0*/  @!P0 LEA R12, P6, R217, R4.reuse, 0x2 ;  /* 0x00000004d90c8211 */ /* 0x090fe400078c10ff */
[----:B------:R-:W-:Y:S01]  /*111b0*/  ISETP.GE.AND P4, PT, R215, UR4, PT ;  /* 0x00000004d7007c0c */ /* 0x000fe2000bf86270 */
[----:B------:R0:W-:Y:S01]  /*111c0*/  @!P2 ST.E.64 desc[UR36][R8.64], R82 ;  /* 0x000000520800a985 */ /* 0x0001e2000c101b24 */
[-C--:B------:R-:W-:Y:S02]  /*111d0*/  @!P1 LEA.HI.X R11, R196, R5.reuse, R11, 0x2, P5 ;  /* 0x00000005c40b9211 */ /* 0x080fe400028f140b */
[----:B------:R-:W-:Y:S02]  /*111e0*/  @!P0 LEA.HI.X R13, R217, R5, R73, 0x2, P6 ;  /* 0x00000005d90d8211 */ /* 0x000fe400030f1449 */
[----:B------:R-:W-:Y:S01]  /*111f0*/  ISETP.GE.AND P2, PT, R214, UR4, PT ;  /* 0x00000004d6007c0c */ /* 0x000fe2000bf46270 */
[----:B------:R3:W-:Y:S01]  /*11200*/  @!P1 ST.E.64 desc[UR36][R10.64], R86 ;  /* 0x000000560a009985 */ /* 0x0007e2000c101b24 */
[----:B-1----:R-:W-:-:S02]  /*11210*/  @!P3 LEA R2, P5, R216, R4, 0x2 ;  /* 0x00000004d802b211 */ /* 0x002fc400078a10ff */
[----:B------:R-:W-:Y:S01]  /*11220*/  ISETP.GE.AND P1, PT, R213, UR4, PT ;  /* 0x00000004d5007c0c */ /* 0x000fe2000bf26270 */
[----:B------:R1:W-:Y:S01]  /*11230*/  @!P0 ST.E.64 desc[UR36][R12.64], R90 ;  /* 0x0000005a0c008985 */ /* 0x0003e2000c101b24 */
[----:B------:R-:W-:Y:S02]  /*11240*/  ISETP.GE.AND P0, PT, R212, UR4, PT ;  /* 0x00000004d4007c0c */ /* 0x000fe4000bf06270 */
[----:B------:R-:W-:Y:S02]  /*11250*/  @!P3 LEA.HI.X R3, R216, R5, R229, 0x2, P5 ;  /* 0x00000005d803b211 */ /* 0x000fe400028f14e5 */
[----:B------:R-:W-:Y:S02]  /*11260*/  ISETP.GE.AND P5, PT, R211, UR4, PT ;  /* 0x00000004d3007c0c */ /* 0x000fe4000bfa6270 */
[-C--:B--2---:R-:W-:Y:S01]  /*11270*/  @!P4 LEA R6, P6, R215, R4.reuse, 0x2 ;  /* 0x00000004d706c211 */ /* 0x084fe200078c10ff */
[----:B------:R2:W-:Y:S01]  /*11280*/  @!P3 ST.E.64 desc[UR36][R2.64], R94 ;  /* 0x0000005e0200b985 */ /* 0x0005e2000c101b24 */
[----:B0-----:R-:W-:-:S02]  /*11290*/  @!P2 LEA R8, P3, R214, R4, 0x2 ;  /* 0x00000004d608a211 */ /* 0x001fc400078610ff */
[-C--:B------:R-:W-:Y:S02]  /*112a0*/  @!P4 LEA.HI.X R7, R215, R5.reuse, R228, 0x2, P6 ;  /* 0x00000005d707c211 */ /* 0x080fe400030f14e4 */
[-C--:B---3--:R-:W-:Y:S02]  /*112b0*/  @!P1 LEA R10, P6, R213, R4.reuse, 0x2 ;  /* 0x00000004d50a9211 */ /* 0x088fe400078c10ff */
[-C--:B------:R-:W-:Y:S01]  /*112c0*/  @!P2 LEA.HI.X R9, R214, R5.reuse, R227, 0x2, P3 ;  /* 0x00000005d609a211 */ /* 0x080fe200018f14e3 */
[----:B------:R2:W-:Y:S01]  /*112d0*/  @!P4 ST.E.64 desc[UR36][R6.64], R124 ;  /* 0x0000007c0600c985 */ /* 0x0005e2000c101b24 */
[-C--:B-1----:R-:W-:Y:S02]  /*112e0*/  @!P0 LEA R12, P4, R212, R4.reuse, 0x2 ;  /* 0x00000004d40c8211 */ /* 0x082fe400078810ff */
[----:B------:R-:W-:Y:S01]  /*112f0*/  @!P5 LEA R14, P3, R211, R4, 0x2 ;  /* 0x00000004d30ed211 */ /* 0x000fe200078610ff */
[----:B------:R2:W-:Y:S01]  /*11300*/  @!P2 ST.E.64 desc[UR36][R8.64], R126 ;  /* 0x0000007e0800a985 */ /* 0x0005e2000c101b24 */
[----:B------:R-:W-:-:S02]  /*11310*/  @!P1 LEA.HI.X R11, R213, R5, R226, 0x2, P6 ;  /* 0x00000005d50b9211 */ /* 0x000fc400030f14e2 */
[-C--:B------:R-:W-:Y:S02]  /*11320*/  @!P0 LEA.HI.X R13, R212, R5.reuse, R225, 0x2, P4 ;  /* 0x00000005d40d8211 */ /* 0x080fe400020f14e1 */
[----:B------:R-:W-:Y:S01]  /*11330*/  @!P5 LEA.HI.X R15, R211, R5, R224, 0x2, P3 ;  /* 0x00000005d30fd211 */ /* 0x000fe200018f14e0 */
[----:B------:R2:W-:Y:S04]  /*11340*/  @!P1 ST.E.64 desc[UR36][R10.64], R128 ;  /* 0x000000800a009985 */ /* 0x0005e8000c101b24 */
[----:B------:R2:W-:Y:S01]  /*11350*/  @!P0 ST.E.64 desc[UR36][R12.64], R110 ;  /* 0x0000006e0c008985 */ /* 0x0005e2000c101b24 */
[----:B------:R-:W-:-:S03]  /*11360*/  ISETP.GE.AND P0, PT, R210, UR4, PT ;  /* 0x00000004d2007c0c */ /* 0x000fc6000bf06270 */
[----:B------:R2:W-:Y:S10]  /*11370*/  @!P5 ST.E.64 desc[UR36][R14.64], R114 ;  /* 0x000000720e00d985 */ /* 0x0005f4000c101b24 */
[----:B------:R-:W-:Y:S05]  /*11380*/  @P0 BRA `(.L_x_1311) ;  /* 0x0000000c00d40947 */ /* 0x000fea0003800000 */
[----:B--2---:R-:W-:-:S04]  /*11390*/  LEA R2, P0, R210, R4, 0x2 ;  /* 0x00000004d2027211 */ /* 0x004fc800078010ff */
[----:B------:R-:W-:-:S05]  /*113a0*/  LEA.HI.X R3, R210, R5, R223, 0x2, P0 ;  /* 0x00000005d2037211 */ /* 0x000fca00000f14df */
[----:B------:R0:W-:Y:S01]  /*113b0*/  ST.E.64 desc[UR36][R2.64], R118 ;  /* 0x0000007602007985 */ /* 0x0001e2000c101b24 */
[----:B------:R-:W-:Y:S05]  /*113c0*/  BRA `(.L_x_1311) ;  /* 0x0000000c00c47947 */ /* 0x000fea0003800000 */
.L_x_1302:
[----:B------:R-:W0:Y:S01]  /*113d0*/  LDC.64 R2, c[0x0][0xc00] ;  /* 0x00030000ff027b82 */ /* 0x000e220000000a00 */
[----:B------:R-:W-:Y:S01]  /*113e0*/  R2UR UR11, R220 ;  /* 0x00000000dc0b72ca */ /* 0x000fe200000e0000 */
[----:B------:R-:W-:Y:S01]  /*113f0*/  ULDC.64 UR8, c[0x0][0xc00] ;  /* 0x0003000000087ab9 */ /* 0x000fe20000000a00 */
[----:B------:R-:W-:Y:S01]  /*11400*/  IMAD.MOV.U32 R7, RZ, RZ, RZ ;  /* 0x000000ffff077224 */ /* 0x000fe200078e00ff */
[----:B------:R-:W-:-:S04]  /*11410*/  R2UR UR10, R195 ;  /* 0x00000000c30a72ca */ /* 0x000fc800000e0000 */
[----:B------:R-:W1:Y:S06]  /*11420*/  LDC.64 R4, c[0x0][0xc08] ;  /* 0x00030200ff047b82 */ /* 0x000e6c0000000a00 */
[----:B------:R-:W-:Y:S01]  /*11430*/  UIMAD.WIDE UR8, UR11, 0x4, UR8 ;  /* 0x000000040b0878a5 */ /* 0x000fe2000f8e0208 */
[----:B0-----:R-:W-:-:S05]  /*11440*/  ISETP.NE.U32.AND P0, PT, R2, RZ, PT ;  /* 0x000000ff0200720c */ /* 0x001fca0003f05070 */
[----:B------:R-:W-:Y:S01]  /*11450*/  IMAD.U32 R2, RZ, RZ, UR8 ;  /* 0x00000008ff027e24 */ /* 0x000fe2000f8e00ff */
[----:B------:R-:W-:Y:S01]  /*11460*/  R2UR UR4, R3 ;  /* 0x00000000030472ca */ /* 0x000fe200000e0000 */
[----:B------:R-:W-:Y:S01]  /*11470*/  IMAD.U32 R3, RZ, RZ, UR9 ;  /* 0x00000009ff037e24 */ /* 0x000fe2000f8e00ff */
[----:B-1----:R-:W-:-:S05]  /*11480*/  ISETP.NE.U32.AND P1, PT, R4, RZ, PT ;  /* 0x000000ff0400720c */ /* 0x002fca0003f25070 */
[----:B------:R-:W-:-:S06]  /*11490*/  VOTEU.ANY UP0, P0 ;  /* 0x00000000003f7886 */ /* 0x000fcc0000000100 */
[----:B------:R-:W-:Y:S01]  /*114a0*/  UISETP.NE.AND.EX UP0, UPT, UR4, URZ, UPT, UP0 ;  /* 0x0000003f0400728c */ /* 0x000fe2000bf05300 */
[----:B------:R-:W-:Y:S01]  /*114b0*/  R2UR UR4, R5 ;  /* 0x00000000050472ca */ /* 0x000fe200000e0000 */
[----:B------:R-:W-:-:S04]  /*114c0*/  VOTEU.ANY UP1, P1 ;  /* 0x00000000003f7886 */ /* 0x000fc80000820100 */
[----:B------:R-:W-:-:S08]  /*114d0*/  PLOP3.LUT P0, PT, PT, PT, UP0, 0x80, 0x0 ;  /* 0x000000000000781c */ /* 0x000fd00003f0f008 */
[----:B------:R-:W-:-:S06]  /*114e0*/  UISETP.NE.AND.EX UP1, UPT, UR4, URZ, UPT, UP1 ;  /* 0x0000003f0400728c */ /* 0x000fcc000bf25310 */
[----:B------:R-:W-:Y:S01]  /*114f0*/  PLOP3.LUT P1, PT, PT, PT, UP1, 0x80, 0x0 ;  /* 0x000000000000781c */ /* 0x000fe20003f2f018 */
[----:B------:R0:W5:Y:S01]  /*11500*/  @P0 LDG.E R7, desc[UR36][R2.64] ;  /* 0x0000002402070981 */ /* 0x000162000c1e1900 */
[----:B------:R-:W-:Y:S02]  /*11510*/  ULDC UR4, c[0x0][0xa88] ;  /* 0x0002a20000047ab9 */ /* 0x000fe40000000800 */
[----:B------:R-:W-:Y:S01]  /*11520*/  IMAD.U32 R0, RZ, RZ, UR4 ;  /* 0x00000004ff007e24 */ /* 0x000fe2000f8e00ff */
[----:B------:R-:W-:Y:S02]  /*11530*/  @UP1 ULDC.64 UR8, c[0x0][0xc08] ;  /* 0x0003020000081ab9 */ /* 0x000fe40000000a00 */
[----:B------:R-:W-:-:S06]  /*11540*/  @UP1 UIMAD.WIDE UR8, UR11, 0x4, UR8 ;  /* 0x000000040b0818a5 */ /* 0x000fcc000f8e0208 */
[----:B------:R-:W-:Y:S02]  /*11550*/  IMAD.U32 R4, RZ, RZ, UR8 ;  /* 0x00000008ff047e24 */ /* 0x000fe4000f8e00ff */
[----:B------:R-:W-:-:S05]  /*11560*/  IMAD.U32 R5, RZ, RZ, UR9 ;  /* 0x00000009ff057e24 */ /* 0x000fca000f8e00ff */
[----:B------:R0:W5:Y:S01]  /*11570*/  @P1 LDG.E R0, desc[UR36][R4.64] ;  /* 0x0000002404001981 */ /* 0x000162000c1e1900 */
[----:B------:R-:W-:-:S11]  /*11580*/  UISETP.NE.AND UP1, UPT, UR10, URZ, UPT ;  /* 0x0000003f0a00728c */ /* 0x000fd6000bf25270 */
[----:B------:R-:W-:Y:S02]  /*11590*/  @!UP1 ULDC UR10, c[0x0][0xad4] ;  /* 0x0002b500000a9ab9 */ /* 0x000fe40000000800 */
[----:B------:R-:W-:Y:S01]  /*115a0*/  IMAD.U32 R195, RZ, RZ, UR10 ;  /* 0x0000000affc37e24 */ /* 0x000fe2000f8e00ff */
[----:B0-----:R-:W-:Y:S06]  /*115b0*/  @P1 BRA `(.L_x_1314) ;  /* 0x0000000000101947 */ /* 0x001fec0003800000 */
[----:B------:R-:W-:Y:S05]  /*115c0*/  @!P0 BRA `(.L_x_1314) ;  /* 0x00000000000c8947 */ /* 0x000fea0003800000 */
[----:B------:R-:W2:Y:S04]  /*115d0*/  LDG.E R5, desc[UR36][R2.64] ;  /* 0x0000002402057981 */ /* 0x000ea8000c1e1900 */
[----:B-----5:R-:W2:Y:S02]  /*115e0*/  LDG.E R0, desc[UR36][R2.64+0x4] ;  /* 0x0000042402007981 */ /* 0x020ea4000c1e1900 */
[----:B--2---:R-:W-:-:S07]  /*115f0*/  IMAD.IADD R0, R0, 0x1, -R5 ;  /* 0x0000000100007824 */ /* 0x004fce00078e0a05 */
.L_x_1314:
[----:B------:R-:W0:Y:S01]  /*11600*/  S2R R2, SR_TID.X ;  /* 0x0000000000027919 */ /* 0x000e220000002100 */
[----:B------:R-:W-:Y:S01]  /*11610*/  R2UR UR4, R220 ;  /* 0x00000000dc0472ca */ /* 0x000fe200000e0000 */
[----:B------:R-:W-:Y:S01]  /*11620*/  BSSY B1, `(.L_x_1315) ;  /* 0x0000043000017945 */ /* 0x000fe20003800000 */
[----:B-----5:R-:W-:-:S11]  /*11630*/  R2UR UR20, R7 ;  /* 0x00000000071472ca */ /* 0x020fd600000e0000 */
[----:B------:R-:W-:Y:S02]  /*11640*/  USHF.R.S32.HI UR8, URZ, 0x1f, UR4 ;  /* 0x0000001f3f087899 */ /* 0x000fe40008011404 */
[----:B------:R-:W-:Y:S02]  /*11650*/  USEL UR4, UR4, URZ, !UP0 ;  /* 0x0000003f04047287 */ /* 0x000fe4000c000000 */
[----:B------:R-:W-:Y:S02]  /*11660*/  USEL UR8, UR8, URZ, !UP0 ;  /* 0x0000003f08087287 */ /* 0x000fe4000c000000 */
[----:B------:R-:W-:Y:S01]  /*11670*/  USHF.R.S32.HI UR20, URZ, 0x1f, UR20 ;  /* 0x0000001f3f147899 */ /* 0x000fe20008011414 */
[----:B0-----:R-:W-:-:S05]  /*11680*/  VIADD R2, R2, 0xffffff80 ;  /* 0xffffff8002027836 */ /* 0x001fca0000000000 */
[----:B------:R-:W-:-:S13]  /*11690*/  ISETP.GT.AND P0, PT, R2, 0x7f, PT ;  /* 0x0000007f0200780c */ /* 0x000fda0003f04270 */
[----:B------:R-:W-:Y:S05]  /*116a0*/  @P0 BRA `(.L_x_1316) ;  /* 0x0000000000e80947 */ /* 0x000fea0003800000 */
[----:B------:R-:W0:Y:S01]  /*116b0*/  S2R R6, SR_TID.X ;  /* 0x0000000000067919 */ /* 0x000e220000002100 */
[----:B------:R-:W1:Y:S01]  /*116c0*/  LDC R9, c[0x0][0xbe8] ;  /* 0x0002fa00ff097b82 */ /* 0x000e620000000800 */
[----:B------:R-:W-:-:S13]  /*116d0*/  R2UR UR9, R23 ;  /* 0x00000000170972ca */ /* 0x000fda00000e0000 */
[----:B------:R-:W-:Y:S02]  /*116e0*/  IMAD.U32 R3, RZ, RZ, UR9 ;  /* 0x00000009ff037e24 */ /* 0x000fe4000f8e00ff */
[----:B-1----:R-:W-:-:S03]  /*116f0*/  IMAD R2, R0, R9, RZ ;  /* 0x0000000900027224 */ /* 0x002fc600078e02ff */
[----:B0-----:R-:W-:-:S04]  /*11700*/  IADD3 R6, R3, -0x80, R6 ;  /* 0xffffff8003067810 */ /* 0x001fc80007ffe006 */
        /* <DEDUP_REMOVED lines=15> */
[----:B------:R-:W-:Y:S02]  /*11800*/  UIMAD.WIDE.U32 UR16, UR10, UR19, URZ ;  /* 0x000000130a1072a5 */ /* 0x000fe4000f8e003f */
[----:B------:R-:W-:Y:S01]  /*11810*/  UIMAD UR19, UR11, UR19, URZ ;  /* 0x000000130b1372a4 */ /* 0x000fe2000f8e023f */
[----:B0-----:R-:W-:Y:S01]  /*11820*/  @P0 IMAD.HI.U32 R5, R6, R5, RZ ;  /* 0x0000000506050227 */ /* 0x001fe200078e00ff */
[----:B------:R-:W-:Y:S02]  /*11830*/  UIMAD UR13, UR13, UR4, URZ ;  /* 0x000000040d0d72a4 */ /* 0x000fe4000f8e023f */
[----:B------:R-:W-:Y:S01]  /*11840*/  UIMAD.WIDE.U32 UR10, UR12, UR4, URZ ;  /* 0x000000040c0a72a5 */ /* 0x000fe2000f8e003f */
[----:B------:R-:W-:Y:S01]  /*11850*/  IMAD.U32 R2, RZ, RZ, UR16 ;  /* 0x00000010ff027e24 */ /* 0x000fe2000f8e00ff */
[----:B------:R-:W-:-:S02]  /*11860*/  UIADD3 UR19, UR17, UR19, URZ ;  /* 0x0000001311137290 */ /* 0x000fc4000fffe03f */
[----:B------:R-:W-:Y:S01]  /*11870*/  IMAD.U32 R3, RZ, RZ, UR17 ;  /* 0x00000011ff037e24 */ /* 0x000fe2000f8e00ff */
[----:B------:R-:W-:Y:S01]  /*11880*/  UIMAD UR13, UR12, UR8, UR13 ;  /* 0x000000080c0d72a4 */ /* 0x000fe2000f8e020d */
[----:B-1----:R-:W-:Y:S01]  /*11890*/  @P0 SHF.R.U32.HI R4, RZ, R8, R5 ;  /* 0x00000008ff040219 */ /* 0x002fe20000011605 */
[----:B------:R-:W-:Y:S01]  /*118a0*/  ULDC.64 UR14, c[0x0][UR18+0x228] ;  /* 0x00008a00120e7abb */ /* 0x000fe20008000a00 */
[----:B------:R-:W-:Y:S01]  /*118b0*/  IADD3 R3, P0, P1, R2, UR10, R7 ;  /* 0x0000000a02037c10 */ /* 0x000fe2000f91e007 */
[----:B------:R-:W-:Y:S01]  /*118c0*/  UIADD3 UR13, UR11, UR13, URZ ;  /* 0x0000000d0b0d7290 */ /* 0x000fe2000fffe03f */
[----:B------:R-:W-:Y:S01]  /*118d0*/  IMAD.U32 R2, RZ, RZ, UR20 ;  /* 0x00000014ff027e24 */ /* 0x000fe2000f8e00ff */
[----:B------:R-:W-:Y:S01]  /*118e0*/  UIMAD.WIDE.U32 UR16, UR14, UR9, URZ ;  /* 0x000000090e1072a5 */ /* 0x000fe2000f8e003f */
[----:B------:R-:W-:Y:S01]  /*118f0*/  IMAD.MOV R5, RZ, RZ, -R4 ;  /* 0x000000ffff057224 */ /* 0x000fe200078e0a04 */
[----:B------:R-:W-:Y:S01]  /*11900*/  UIMAD UR9, UR15, UR9, URZ ;  /* 0x000000090f0972a4 */ /* 0x000fe2000f8e023f */
[----:B------:R-:W-:Y:S01]  /*11910*/  IMAD.U32 R11, RZ, RZ, UR19 ;  /* 0x00000013ff0b7e24 */ /* 0x000fe2000f8e00ff */
[----:B------:R-:W-:Y:S01]  /*11920*/  ULDC.64 UR10, c[0x0][UR18+0x210] ;  /* 0x00008400120a7abb */ /* 0x000fe20008000a00 */
[----:B------:R-:W-:Y:S01]  /*11930*/  IMAD R5, R9, R5, R6 ;  /* 0x0000000509057224 */ /* 0x000fe200078e0206 */
[----:B------:R-:W-:-:S02]  /*11940*/  UIADD3 UR9, UR17, UR9, URZ ;  /* 0x0000000911097290 */ /* 0x000fc4000fffe03f */
[----:B------:R-:W-:Y:S01]  /*11950*/  IADD3.X R6, R11, UR13, R2, P0, P1 ;  /* 0x0000000d0b067c10 */ /* 0x000fe200087e2402 */
[----:B------:R-:W-:Y:S01]  /*11960*/  IMAD R9, R5, UR11, RZ ;  /* 0x0000000b05097c24 */ /* 0x000fe2000f8e02ff */
[----:B------:R-:W-:Y:S01]  /*11970*/  IADD3 R2, P0, P1, R4, UR16, R3 ;  /* 0x0000001004027c10 */ /* 0x000fe2000f91e003 */
[----:B------:R-:W-:Y:S01]  /*11980*/  ULDC.64 UR12, c[0x0][0xba8] ;  /* 0x0002ea00000c7ab9 */ /* 0x000fe20000000a00 */
[----:B------:R-:W-:Y:S01]  /*11990*/  SHF.R.S32.HI R3, RZ, 0x1f, R4 ;  /* 0x0000001fff037819 */ /* 0x000fe20000011404 */
[----:B------:R-:W-:Y:S01]  /*119a0*/  @!UP0 ULDC UR12, c[0x0][0xb50] ;  /* 0x0002d400000c8ab9 */ /* 0x000fe20000000800 */
[----:B------:R-:W-:Y:S01]  /*119b0*/  SHF.R.S32.HI R4, RZ, 0x1f, R5 ;  /* 0x0000001fff047819 */ /* 0x000fe20000011405 */
[----:B------:R-:W-:Y:S01]  /*119c0*/  @!UP0 ULDC UR13, c[0x0][0xb54] ;  /* 0x0002d500000d8ab9 */ /* 0x000fe20000000800 */
[----:B------:R-:W-:-:S03]  /*119d0*/  IADD3.X R3, R3, UR9, R6, P0, P1 ;  /* 0x0000000903037c10 */ /* 0x000fc600087e2406 */
[----:B------:R-:W-:Y:S02]  /*119e0*/  IMAD R9, R4, UR10, R9 ;  /* 0x0000000a04097c24 */ /* 0x000fe4000f8e0209 */
[----:B------:R-:W-:-:S04]  /*119f0*/  IMAD.WIDE.U32 R2, R5, UR10, R2 ;  /* 0x0000000a05027c25 */ /* 0x000fc8000f8e0002 */
[----:B------:R-:W-:Y:S01]  /*11a00*/  IMAD.IADD R3, R3, 0x1, R9 ;  /* 0x0000000103037824 */ /* 0x000fe200078e0209 */
[----:B------:R-:W-:-:S04]  /*11a10*/  LEA R4, P0, R2, UR12, 0x2 ;  /* 0x0000000c02047c11 */ /* 0x000fc8000f8010ff */
[----:B------:R-:W-:Y:S01]  /*11a20*/  LEA.HI.X R5, R2, UR13, R3, 0x2, P0 ;  /* 0x0000000d02057c11 */ /* 0x000fe200080f1403 */
[----:B------:R-:W-:-:S05]  /*11a30*/  IMAD.MOV.U32 R3, RZ, RZ, -0x800000 ;  /* 0xff800000ff037424 */ /* 0x000fca00078e00ff */
[----:B------:R0:W-:Y:S03]  /*11a40*/  STG.E desc[UR36][R4.64], R3 ;  /* 0x0000000304007986 */ /* 0x0001e6000c101924 */
.L_x_1316:
[----:B------:R-:W-:Y:S05]  /*11a50*/  BSYNC B1 ;  /* 0x0000000000017941 */ /* 0x000fea0003800000 */
.L_x_1315:
[----:B------:R-:W-:-:S13]  /*11a60*/  R2UR UR9, R195 ;  /* 0x00000000c30972ca */ /* 0x000fda00000e0000 */
[----:B------:R-:W-:-:S06]  /*11a70*/  UISETP.GT.AND UP0, UPT, UR9, 0x1, UPT ;  /* 0x000000010900788c */ /* 0x000fcc000bf04270 */
[----:B------:R-:W-:-:S13]  /*11a80*/  PLOP3.LUT P0, PT, PT, PT, UP0, 0x80, 0x0 ;  /* 0x000000000000781c */ /* 0x000fda0003f0f008 */
[----:B------:R-:W-:Y:S05]  /*11a90*/  @P0 BRA `(.L_x_1311) ;  /* 0x0000000800100947 */ /* 0x000fea0003800000 */
[----:B------:R-:W1:Y:S01]  /*11aa0*/  LDC R11, c[0x0][0xbe8] ;  /* 0x0002fa00ff0b7b82 */ /* 0x000e620000000800 */
[C---:B------:R-:W-:Y:S01]  /*11ab0*/  R2UR UR10, R7.reuse ;  /* 0x00000000070a72ca */ /* 0x040fe200000e0000 */
[----:B------:R-:W-:Y:S01]  /*11ac0*/  ULDC.64 UR12, c[0x0][0xaa0] ;  /* 0x0002a800000c7ab9 */ /* 0x000fe20000000a00 */
[----:B------:R-:W-:Y:S01]  /*11ad0*/  R2UR UR14, R7 ;  /* 0x00000000070e72ca */ /* 0x000fe200000e0000 */
[----:B------:R-:W-:Y:S01]  /*11ae0*/  UIMAD UR9, UR20, UR12, URZ ;  /* 0x0000000c140972a4 */ /* 0x000fe2000f8e023f */
[----:B------:R-:W-:Y:S01]  /*11af0*/  R2UR UR16, R209 ;  /* 0x00000000d11072ca */ /* 0x000fe200000e0000 */
[----:B------:R-:W-:Y:S01]  /*11b00*/  IMAD R2, R194, 0x20, R219 ;  /* 0x00000020c2027824 */ /* 0x000fe200078e02db */
[----:B------:R-:W-:Y:S01]  /*11b10*/  R2UR UR15, R23 ;  /* 0x00000000170f72ca */ /* 0x000fe200000e0000 */
[----:B------:R-:W-:Y:S06]  /*11b20*/  BSSY B1, `(.L_x_1317) ;  /* 0x0000045000017945 */ /* 0x000fec0003800000 */
[----:B------:R-:W-:-:S02]  /*11b30*/  UIMAD.WIDE.U32 UR10, UR10, UR12, URZ ;  /* 0x0000000c0a0a72a5 */ /* 0x000fc4000f8e003f */
[----:B------:R-:W-:-:S03]  /*11b40*/  UIMAD UR9, UR14, UR13, UR9 ;  /* 0x0000000d0e0972a4 */ /* 0x000fc6000f8e0209 */
[----:B------:R-:W-:Y:S01]  /*11b50*/  ULDC.64 UR12, c[0x0][0xae8] ;  /* 0x0002ba00000c7ab9 */ /* 0x000fe20000000a00 */
[----:B------:R-:W-:Y:S01]  /*11b60*/  UIADD3 UR11, UR11, UR9, URZ ;  /* 0x000000090b0b7290 */ /* 0x000fe2000fffe03f */
[----:B------:R-:W-:Y:S02]  /*11b70*/  VIADD R6, R2, UR15 ;  /* 0x0000000f02067c36 */ /* 0x000fe40008000000 */
[----:B------:R-:W-:Y:S01]  /*11b80*/  VIADD R8, R219, UR15 ;  /* 0x0000000fdb087c36 */ /* 0x000fe20008000000 */
[----:B-1----:R-:W-:Y:S01]  /*11b90*/  ISETP.NE.AND P0, PT, R11, 0x1, PT ;  /* 0x000000010b00780c */ /* 0x002fe20003f05270 */
[----:B------:R-:W-:Y:S01]  /*11ba0*/  UIMAD.WIDE.U32 UR10, UR16, UR12, UR10 ;  /* 0x0000000c100a72a5 */ /* 0x000fe2000f8e000a */
[----:B0-----:R-:W-:-:S03]  /*11bb0*/  IMAD.MOV.U32 R5, RZ, RZ, R6 ;  /* 0x000000ffff057224 */ /* 0x001fc600078e0006 */
[----:B------:R-:W-:-:S03]  /*11bc0*/  UIMAD UR9, UR16, UR13, UR11 ;  /* 0x0000000d100972a4 */ /* 0x000fc6000f8e020b */
[----:B------:R-:W-:Y:S02]  /*11bd0*/  ULDC.64 UR12, c[0x0][0xaf0] ;  /* 0x0002bc00000c7ab9 */ /* 0x000fe40000000a00 */
[----:B------:R-:W-:-:S03]  /*11be0*/  UIMAD UR8, UR8, UR12, URZ ;  /* 0x0000000c080872a4 */ /* 0x000fc6000f8e023f */
[----:B------:R-:W0:Y:S01]  /*11bf0*/  @P0 LDC R3, c[0x0][0xbec] ;  /* 0x0002fb00ff030b82 */ /* 0x000e220000000800 */
[----:B------:R-:W-:-:S03]  /*11c00*/  UIMAD UR11, UR4, UR13, UR8 ;  /* 0x0000000d040b72a4 */ /* 0x000fc6000f8e0208 */
[----:B------:R-:W-:Y:S02]  /*11c10*/  UMOV UR8, UR10 ;  /* 0x0000000a00087c82 */ /* 0x000fe40008000000 */
[----:B------:R-:W-:Y:S02]  /*11c20*/  UIMAD.WIDE.U32 UR8, UR4, UR12, UR8 ;  /* 0x0000000c040872a5 */ /* 0x000fe4000f8e0008 */
[----:B------:R-:W1:Y:S02]  /*11c30*/  @P0 LDC R7, c[0x0][0xbf0] ;  /* 0x0002fc00ff070b82 */ /* 0x000e640000000800 */
[----:B------:R-:W-:-:S03]  /*11c40*/  UIADD3 UR4, UR9, UR11, URZ ;  /* 0x0000000b09047290 */ /* 0x000fc6000fffe03f */
[----:B------:R-:W-:Y:S01]  /*11c50*/  ULDC.64 UR10, c[0x0][0xae0] ;  /* 0x0002b800000a7ab9 */ /* 0x000fe20000000a00 */
        /* <DEDUP_REMOVED lines=15> */
[----:B------:R-:W-:Y:S02]  /*11d50*/  IMAD R11, R0, R11, RZ ;  /* 0x0000000b000b7224 */ /* 0x000fe400078e02ff */
        /* <DEDUP_REMOVED lines=33> */
.L_x_1318:
[----:B------:R-:W-:Y:S05]  /*11f70*/  BSYNC B1 ;  /* 0x0000000000017941 */ /* 0x000fea0003800000 */
.L_x_1317:
        /* <DEDUP_REMOVED lines=17> */
.L_x_1320:
[----:B------:R-:W-:Y:S05]  /*12090*/  BSYNC B1 ;  /* 0x0000000000017941 */ /* 0x000fea0003800000 */
.L_x_1319:
        /* <DEDUP_REMOVED lines=17> */
.L_x_1322:
[----:B------:R-:W-:Y:S05]  /*121b0*/  BSYNC B1 ;  /* 0x0000000000017941 */ /* 0x000fea0003800000 */
.L_x_1321:
        /* <DEDUP_REMOVED lines=18> */
.L_x_1311:
[----:B------:R-:W-:Y:S05]  /*122e0*/  BSYNC B0 ;  /* 0x0000000000007941 */ /* 0x000fea0003800000 */
.L_x_1301:
[----:B------:R-:W-:Y:S02]  /*122f0*/  ULDC UR4, c[0x0][0xc3c] ;  /* 0x00030f0000047ab9 */ /* 0x000fe40000000800 */
[----:B------:R-:W-:-:S06]  /*12300*/  UISETP.GE.AND UP0, UPT, UR7, UR4, UPT ;  /* 0x000000040700728c */ /* 0x000fcc000bf06270 */
[----:B------:R-:W-:-:S13]  /*12310*/  PLOP3.LUT P0, PT, PT, PT, UP0, 0x80, 0x0 ;  /* 0x000000000000781c */ /* 0x000fda0003f0f008 */
[----:B------:R-:W-:Y:S05]  /*12320*/  @!P0 BRA `(.L_x_1323) ;  /* 0xfffffeec00048947 */ /* 0x000fea000383ffff */
[----:B------:R-:W-:Y:S05]  /*12330*/  EXIT ;  /* 0x000000000000794d */ /* 0x000fea0003800000 */
.L_x_1210:
        /* <DEDUP_REMOVED lines=13> */
[----:B------:R-:W1:Y:S01]  /*12410*/  LDS.128 R24, [UR4+0x308d0] ;  /* 0x0308d004ff187984 */ /* 0x000e620008000c00 */
[----:B------:R-:W-:Y:S06]  /*12420*/  BAR.ARV 0x4, 0x180 ;  /* 0x0106000000007b1d */ /* 0x000fec0000002000 */
[----:B------:R-:W-:Y:S05]  /*12430*/  BRA `(.L_x_1325) ;  /* 0x0000000c00907947 */ /* 0x000fea0003800000 */
.L_x_1324:
[----:B------:R-:W-:Y:S01]  /*12440*/  LOP3.LUT R7, R0, 0x1f, RZ, 0xc0, !PT ;  /* 0x0000001f00077812 */ /* 0x000fe200078ec0ff */
[----:B------:R-:W-:Y:S01]  /*12450*/  ULDC UR4, c[0x0][0xc3c] ;  /* 0x00030f0000047ab9 */ /* 0x000fe20000000800 */
[----:B------:R-:W-:Y:S01]  /*12460*/  IMAD.MOV.U32 R9, RZ, RZ, RZ ;  /* 0x000000ffff097224 */ /* 0x000fe200078e00ff */
        /* <DEDUP_REMOVED lines=40> */
.L_x_1328:
        /* <DEDUP_REMOVED lines=35> */
.L_x_1326:
        /* <DEDUP_REMOVED lines=9> */
[----:B0-----:R-:W-:-:S07]  /*129b0*/  ISETP.NE.AND P1, PT, R9, 0x1, PT ;  /* 0x000000010900780c */ /* 0x001fce0003f25270 */
[----:B-1----:R-:W-:Y:S06]  /*129c0*/  @!P0 BRA `(.L_x_1329) ;  /* 0x0000000000088947 */ /* 0x002fec0003800000 */
[----:B------:R-:W-:-:S06]  /*129d0*/  VIADD R24, R27, 0xffffffff ;  /* 0xffffffff1b187836 */ /* 0x000fcc0000000000 */
[----:B------:R0:W1:Y:S02]  /*129e0*/  SHFL.IDX PT, R24, R5, R24, 0x1f ;  /* 0x00001f1805187589 */ /* 0x00006400000e0000 */
.L_x_1329:
[----:B-1----:R-:W-:Y:S02]  /*129f0*/  IMAD R24, R24, UR5, R3 ;  /* 0x0000000518187c24 */ /* 0x002fe4000f8e0203 */
[----:B------:R-:W-:-:S03]  /*12a00*/  VIADD R27, R27, UR4 ;  /* 0x000000041b1b7c36 */ /* 0x000fc60008000000 */
[----:B0-----:R-:W-:Y:S01]  /*12a10*/  IADD3 R5, -R24, UR6, RZ ;  /* 0x0000000618057c10 */ /* 0x001fe2000fffe1ff */
[----:B------:R-:W-:Y:S06]  /*12a20*/  @!P1 BRA `(.L_x_1330) ;  /* 0x0000000000e89947 */ /* 0x000fec0003800000 */
[-C--:B--2---:R-:W-:Y:S02]  /*12a30*/  IABS R12, R6.reuse ;  /* 0x00000006000c7213 */ /* 0x084fe40000000000 */
[----:B------:R-:W-:Y:S02]  /*12a40*/  IABS R4, R9 ;  /* 0x0000000900047213 */ /* 0x000fe40000000000 */
[----:B------:R-:W0:Y:S01]  /*12a50*/  I2F.RP R8, R12 ;  /* 0x0000000c00087306 */ /* 0x000e220000209400 */
[----:B------:R-:W-:-:S07]  /*12a60*/  IABS R13, R6 ;  /* 0x00000006000d7213 */ /* 0x000fce0000000000 */
[----:B------:R-:W1:Y:S08]  /*12a70*/  I2F.RP R10, R4 ;  /* 0x00000004000a7306 */ /* 0x000e700000209400 */
[----:B0-----:R-:W0:Y:S08]  /*12a80*/  MUFU.RCP R8, R8 ;  /* 0x0000000800087308 */ /* 0x001e300000001000 */
[----:B-1----:R-:W-:Y:S01]  /*12a90*/  MUFU.RCP R10, R10 ;  /* 0x0000000a000a7308 */ /* 0x002fe20000001000 */
[----:B0-----:R-:W-:Y:S01]  /*12aa0*/  VIADD R2, R8, 0xffffffe ;  /* 0x0ffffffe08027836 */ /* 0x001fe20000000000 */
[----:B------:R-:W-:-:S06]  /*12ab0*/  IABS R8, R5 ;  /* 0x0000000500087213 */ /* 0x000fcc0000000000 */
[----:B------:R0:W1:Y:S02]  /*12ac0*/  F2I.FTZ.U32.TRUNC.NTZ R3, R2 ;  /* 0x0000000200037305 */ /* 0x000064000021f000 */
[----:B0-----:R-:W-:Y:S02]  /*12ad0*/  IMAD.MOV.U32 R2, RZ, RZ, RZ ;  /* 0x000000ffff027224 */ /* 0x001fe400078e00ff */
[----:B-1----:R-:W-:-:S04]  /*12ae0*/  IMAD.MOV R11, RZ, RZ, -R3 ;  /* 0x000000ffff0b7224 */ /* 0x002fc800078e0a03 */
[----:B------:R-:W-:-:S04]  /*12af0*/  IMAD R11, R11, R12, RZ ;  /* 0x0000000c0b0b7224 */ /* 0x000fc800078e02ff */
[----:B------:R-:W-:-:S04]  /*12b00*/  IMAD.HI.U32 R3, R3, R11, R2 ;  /* 0x0000000b03037227 */ /* 0x000fc800078e0002 */
[----:B------:R-:W-:Y:S02]  /*12b10*/  IMAD.MOV R11, RZ, RZ, -R13 ;  /* 0x000000ffff0b7224 */ /* 0x000fe400078e0a0d */
[----:B------:R-:W-:-:S04]  /*12b20*/  IMAD.HI.U32 R2, R3, R8, RZ ;  /* 0x0000000803027227 */ /* 0x000fc800078e00ff */
[----:B------:R-:W-:Y:S01]  /*12b30*/  IMAD R3, R2, R11, R8 ;  /* 0x0000000b02037224 */ /* 0x000fe200078e0208 */
[----:B------:R-:W-:Y:S01]  /*12b40*/  LOP3.LUT R8, R5, R6, RZ, 0x3c, !PT ;  /* 0x0000000605087212 */ /* 0x000fe200078e3cff */
[----:B------:R-:W-:-:S03]  /*12b50*/  VIADD R11, R10, 0xffffffe ;  /* 0x0ffffffe0a0b7836 */ /* 0x000fc60000000000 */
[----:B------:R-:W-:Y:S02]  /*12b60*/  ISETP.GT.U32.AND P1, PT, R12, R3, PT ;  /* 0x000000030c00720c */ /* 0x000fe40003f24070 */
[----:B------:R-:W-:-:S11]  /*12b70*/  ISETP.GE.AND P2, PT, R8, RZ, PT ;  /* 0x000000ff0800720c */ /* 0x000fd60003f46270 */
[----:B------:R-:W-:Y:S02]  /*12b80*/  @!P1 IMAD.IADD R3, R3, 0x1, -R12 ;  /* 0x0000000103039824 */ /* 0x000fe400078e0a0c */
[----:B------:R-:W-:Y:S01]  /*12b90*/  @!P1 VIADD R2, R2, 0x1 ;  /* 0x0000000102029836 */ /* 0x000fe20000000000 */
[----:B------:R-:W-:Y:S02]  /*12ba0*/  ISETP.NE.AND P1, PT, R6, RZ, PT ;  /* 0x000000ff0600720c */ /* 0x000fe40003f25270 */
[----:B------:R-:W-:Y:S02]  /*12bb0*/  ISETP.GE.U32.AND P0, PT, R3, R12, PT ;  /* 0x0000000c0300720c */ /* 0x000fe40003f06070 */
[----:B------:R-:W0:Y:S11]  /*12bc0*/  F2I.FTZ.U32.TRUNC.NTZ R3, R11 ;  /* 0x0000000b00037305 */ /* 0x000e36000021f000 */
[----:B------:R-:W-:-:S04]  /*12bd0*/  @P0 VIADD R2, R2, 0x1 ;  /* 0x0000000102020836 */ /* 0x000fc80000000000 */
[----:B------:R-:W-:Y:S01]  /*12be0*/  IMAD.MOV.U32 R10, RZ, RZ, R2 ;  /* 0x000000ffff0a7224 */ /* 0x000fe200078e0002 */
[----:B------:R-:W-:Y:S01]  /*12bf0*/  IABS R2, R9 ;  /* 0x0000000900027213 */ /* 0x000fe20000000000 */
[----:B0-----:R-:W-:Y:S02]  /*12c00*/  IMAD.MOV R13, RZ, RZ, -R3 ;  /* 0x000000ffff0d7224 */ /* 0x001fe400078e0a03 */
[----:B------:R-:W-:Y:S01]  /*12c10*/  @!P2 IMAD.MOV R10, RZ, RZ, -R10 ;  /* 0x000000ffff0aa224 */ /* 0x000fe200078e0a0a */
[----:B------:R-:W-:Y:S01]  /*12c20*/  @!P1 LOP3.LUT R10, RZ, R6, RZ, 0x33, !PT ;  /* 0x00000006ff0a9212 */ /* 0x000fe200078e33ff */
[----:B------:R-:W-:Y:S02]  /*12c30*/  IMAD.MOV R12, RZ, RZ, -R2 ;  /* 0x000000ffff0c7224 */ /* 0x000fe400078e0a02 */
[----:B------:R-:W-:Y:S01]  /*12c40*/  IMAD R11, R13, R4, RZ ;  /* 0x000000040d0b7224 */ /* 0x000fe200078e02ff */
[----:B------:R-:W-:Y:S01]  /*12c50*/  IABS R8, R10 ;  /* 0x0000000a00087213 */ /* 0x000fe20000000000 */
[----:B------:R-:W-:-:S04]  /*12c60*/  IMAD.MOV.U32 R2, RZ, RZ, RZ ;  /* 0x000000ffff027224 */ /* 0x000fc800078e00ff */
[----:B------:R-:W-:-:S04]  /*12c70*/  IMAD.HI.U32 R2, R3, R11, R2 ;  /* 0x0000000b03027227 */ /* 0x000fc800078e0002 */
[----:B------:R-:W-:Y:S02]  /*12c80*/  IMAD.MOV.U32 R3, RZ, RZ, R8 ;  /* 0x000000ffff037224 */ /* 0x000fe400078e0008 */
[----:B------:R-:W-:Y:S02]  /*12c90*/  IMAD.MOV.U32 R8, RZ, RZ, R12 ;  /* 0x000000ffff087224 */ /* 0x000fe400078e000c */
[----:B------:R-:W-:-:S04]  /*12ca0*/  IMAD.HI.U32 R2, R2, R3, RZ ;  /* 0x0000000302027227 */ /* 0x000fc800078e00ff */
[----:B------:R-:W-:-:S05]  /*12cb0*/  IMAD R3, R2, R8, R3 ;  /* 0x0000000802037224 */ /* 0x000fca00078e0203 */
[----:B------:R-:W-:-:S13]  /*12cc0*/  ISETP.GT.U32.AND P1, PT, R4, R3, PT ;  /* 0x000000030400720c */ /* 0x000fda0003f24070 */
[----:B------:R-:W-:Y:S02]  /*12cd0*/  @!P1 IMAD.IADD R3, R3, 0x1, -R4 ;  /* 0x0000000103039824 */ /* 0x000fe400078e0a04 */
[----:B------:R-:W-:Y:S01]  /*12ce0*/  @!P1 VIADD R2, R2, 0x1 ;  /* 0x0000000102029836 */ /* 0x000fe20000000000 */
[----:B------:R-:W-:Y:S02]  /*12cf0*/  ISETP.NE.AND P1, PT, R9, RZ, PT ;  /* 0x000000ff0900720c */ /* 0x000fe40003f25270 */
[----:B------:R-:W-:Y:S02]  /*12d00*/  ISETP.GE.U32.AND P0, PT, R3, R4, PT ;  /* 0x000000040300720c */ /* 0x000fe40003f06070 */
[----:B------:R-:W-:-:S04]  /*12d10*/  LOP3.LUT R3, R10, R9, RZ, 0x3c, !PT ;  /* 0x000000090a037212 */ /* 0x000fc800078e3cff */
[----:B------:R-:W-:Y:S01]  /*12d20*/  ISETP.GE.AND P2, PT, R3, RZ, PT ;  /* 0x000000ff0300720c */ /* 0x000fe20003f46270 */
[----:B------:R-:W-:-:S06]  /*12d30*/  IMAD.MOV R3, RZ, RZ, -R10 ;  /* 0x000000ffff037224 */ /* 0x000fcc00078e0a0a */
[----:B------:R-:W-:-:S06]  /*12d40*/  @P0 VIADD R2, R2, 0x1 ;  /* 0x0000000102020836 */ /* 0x000fcc0000000000 */
[----:B------:R-:W-:Y:S01]  /*12d50*/  @!P2 IMAD.MOV R2, RZ, RZ, -R2 ;  /* 0x000000ffff02a224 */ /* 0x000fe200078e0a02 */
[----:B------:R-:W-:-:S05]  /*12d60*/  @!P1 LOP3.LUT R2, RZ, R9, RZ, 0x33, !PT ;  /* 0x00000009ff029212 */ /* 0x000fca00078e33ff */
[----:B------:R-:W-:-:S04]  /*12d70*/  IMAD.MOV R26, RZ, RZ, -R2 ;  /* 0x000000ffff1a7224 */ /* 0x000fc800078e0a02 */
[C---:B------:R-:W-:Y:S02]  /*12d80*/  IMAD R26, R9.reuse, R26, R10 ;  /* 0x0000001a091a7224 */ /* 0x040fe400078e020a */
[----:B------:R-:W-:Y:S02]  /*12d90*/  IMAD R9, R9, 0x1000000, R2 ;  /* 0x0100000009097824 */ /* 0x000fe400078e0202 */
[----:B------:R-:W-:Y:S02]  /*12da0*/  IMAD R2, R6, R3, R5 ;  /* 0x0000000306027224 */ /* 0x000fe400078e0205 */
[----:B------:R-:W-:Y:S01]  /*12db0*/  IMAD R26, R26, 0x10000, R9 ;  /* 0x000100001a1a7824 */ /* 0x000fe200078e0209 */
[----:B------:R-:W-:Y:S06]  /*12dc0*/  BRA `(.L_x_1331) ;  /* 0x0000000000f47947 */ /* 0x000fec0003800000 */
.L_x_1330:
[----:B------:R-:W0:Y:S02]  /*12dd0*/  LDC.64 R2, c[0x0][0xc90] ;  /* 0x00032400ff027b82 */ /* 0x000e240000000a00 */
[----:B0-----:R-:W-:-:S05]  /*12de0*/  IMAD.WIDE R2, R27, 0x4, R2 ;  /* 0x000000041b027825 */ /* 0x001fca00078e0202 */
[----:B------:R0:W2:Y:S01]  /*12df0*/  LDG.E R13, desc[UR36][R2.64] ;  /* 0x00000024020d7981 */ /* 0x0000a2000c1e1900 */
[----:B------:R-:W-:Y:S01]  /*12e00*/  IABS R15, R5 ;  /* 0x00000005000f7213 */ /* 0x000fe20000000000 */
[----:B0-----:R-:W-:Y:S02]  /*12e10*/  IMAD.MOV.U32 R2, RZ, RZ, RZ ;  /* 0x000000ffff027224 */ /* 0x001fe400078e00ff */
[----:B--2---:R-:W-:-:S05]  /*12e20*/  IMAD R4, R6, R13, RZ ;  /* 0x0000000d06047224 */ /* 0x004fca00078e02ff */
[-C--:B------:R-:W-:Y:S02]  /*12e30*/  IABS R10, R4.reuse ;  /* 0x00000004000a7213 */ /* 0x080fe40000000000 */
[----:B------:R-:W-:Y:S02]  /*12e40*/  IABS R12, R4 ;  /* 0x00000004000c7213 */ /* 0x000fe40000000000 */
[----:B------:R-:W0:Y:S08]  /*12e50*/  I2F.RP R8, R10 ;  /* 0x0000000a00087306 */ /* 0x000e300000209400 */
[----:B0-----:R-:W0:Y:S02]  /*12e60*/  MUFU.RCP R8, R8 ;  /* 0x0000000800087308 */ /* 0x001e240000001000 */
[----:B0-----:R-:W-:-:S06]  /*12e70*/  VIADD R9, R8, 0xffffffe ;  /* 0x0ffffffe08097836 */ /* 0x001fcc0000000000 */
[----:B------:R-:W0:Y:S02]  /*12e80*/  F2I.FTZ.U32.TRUNC.NTZ R3, R9 ;  /* 0x0000000900037305 */ /* 0x000e24000021f000 */
[----:B0-----:R-:W-:-:S04]  /*12e90*/  IMAD.MOV R11, RZ, RZ, -R3 ;  /* 0x000000ffff0b7224 */ /* 0x001fc800078e0a03 */
[----:B------:R-:W-:-:S04]  /*12ea0*/  IMAD R11, R11, R10, RZ ;  /* 0x0000000a0b0b7224 */ /* 0x000fc800078e02ff */
[----:B------:R-:W-:-:S04]  /*12eb0*/  IMAD.HI.U32 R2, R3, R11, R2 ;  /* 0x0000000b03027227 */ /* 0x000fc800078e0002 */
[----:B------:R-:W-:Y:S02]  /*12ec0*/  IMAD.MOV R3, RZ, RZ, -R12 ;  /* 0x000000ffff037224 */ /* 0x000fe400078e0a0c */
        /* <DEDUP_REMOVED lines=12> */
[----:B------:R-:W-:Y:S02]  /*12f90*/  IMAD R11, R13, R2, RZ ;  /* 0x000000020d0b7224 */ /* 0x000fe400078e02ff */
[----:B------:R-:W-:Y:S02]  /*12fa0*/  IMAD.MOV R2, RZ, RZ, -R2 ;  /* 0x000000ffff027224 */ /* 0x000fe400078e0a02 */
[----:B------:R-:W-:Y:S02]  /*12fb0*/  IMAD.MOV R3, RZ, RZ, -R11 ;  /* 0x000000ffff037224 */ /* 0x000fe400078e0a0b */
[----:B------:R-:W-:Y:S02]  /*12fc0*/  IMAD R4, R4, R2, R5 ;  /* 0x0000000204047224 */ /* 0x000fe400078e0205 */
[----:B------:R-:W-:Y:S01]  /*12fd0*/  IMAD.MOV.U32 R2, RZ, RZ, RZ ;  /* 0x000000ffff027224 */ /* 0x000fe200078e00ff */
[----:B------:R-:W-:-:S04]  /*12fe0*/  VIADDMNMX R13, R3, UR5, R13, PT ;  /* 0x00000005030d7c46 */ /* 0x000fc8000b80010d */
[-C--:B------:R-:W-:Y:S01]  /*12ff0*/  IABS R10, R13.reuse ;  /* 0x0000000d000a7213 */ /* 0x080fe20000000000 */
[----:B------:R-:W-:Y:S01]  /*13000*/  IMAD.MOV R26, RZ, RZ, -R13 ;  /* 0x000000ffff1a7224 */ /* 0x000fe200078e0a0d */
[----:B------:R-:W-:Y:S02]  /*13010*/  IABS R12, R13 ;  /* 0x0000000d000c7213 */ /* 0x000fe40000000000 */
[----:B------:R-:W0:Y:S08]  /*13020*/  I2F.RP R8, R10 ;  /* 0x0000000a00087306 */ /* 0x000e300000209400 */
[----:B0-----:R-:W0:Y:S02]  /*13030*/  MUFU.RCP R8, R8 ;  /* 0x0000000800087308 */ /* 0x001e240000001000 */
[----:B0-----:R-:W-:-:S06]  /*13040*/  VIADD R3, R8, 0xffffffe ;  /* 0x0ffffffe08037836 */ /* 0x001fcc0000000000 */
[----:B------:R-:W0:Y:S02]  /*13050*/  F2I.FTZ.U32.TRUNC.NTZ R3, R3 ;  /* 0x0000000300037305 */ /* 0x000e24000021f000 */
[----:B0-----:R-:W-:-:S04]  /*13060*/  IMAD.MOV R9, RZ, RZ, -R3 ;  /* 0x000000ffff097224 */ /* 0x001fc800078e0a03 */
[----:B------:R-:W-:Y:S01]  /*13070*/  IMAD.MOV.U32 R5, RZ, RZ, R9 ;  /* 0x000000ffff057224 */ /* 0x000fe200078e0009 */
[----:B------:R-:W-:-:S03]  /*13080*/  IABS R9, R4 ;  /* 0x0000000400097213 */ /* 0x000fc60000000000 */
        /* <DEDUP_REMOVED lines=11> */
[----:B------:R-:W-:Y:S02]  /*13140*/  ISETP.GE.AND P2, PT, R3, RZ, PT ;  /* 0x000000ff0300720c */ /* 0x000fe40003f46270 */
[----:B------:R-:W-:-:S05]  /*13150*/  IADD3 R3, R11, 0x1000000, R4 ;  /* 0x010000000b037810 */ /* 0x000fca0007ffe004 */
[----:B------:R-:W-:-:S06]  /*13160*/  @P0 VIADD R2, R2, 0x1 ;  /* 0x0000000102020836 */ /* 0x000fcc0000000000 */
[----:B------:R-:W-:Y:S01]  /*13170*/  @!P2 IMAD.MOV R2, RZ, RZ, -R2 ;  /* 0x000000ffff02a224 */ /* 0x000fe200078e0a02 */
[----:B------:R-:W-:-:S05]  /*13180*/  @!P1 LOP3.LUT R2, RZ, R13, RZ, 0x33, !PT ;  /* 0x0000000dff029212 */ /* 0x000fca00078e33ff */
[----:B------:R-:W-:-:S07]  /*13190*/  IMAD R26, R2, R26, R3 ;  /* 0x0000001a021a7224 */ /* 0x000fce00078e0203 */
.L_x_1331:
[----:B------:R-:W-:-:S05]  /*131a0*/  LOP3.LUT R25, RZ, R2, RZ, 0x33, !PT ;  /* 0x00000002ff197212 */ /* 0x000fca00078e33ff */
[----:B------:R-:W-:Y:S01]  /*131b0*/  IMAD.IADD R25, R6, 0x1, R25 ;  /* 0x0000000106197824 */ /* 0x000fe200078e0219 */
[----:B------:R-:W-:Y:S06]  /*131c0*/  BRA `(.L_x_1332) ;  /* 0x0000000000147947 */ /* 0x000fec0003800000 */
.L_x_1327:
[----:B------:R-:W-:Y:S01]  /*131d0*/  ULDC UR4, c[0x0][0xc3c] ;  /* 0x00030f0000047ab9 */ /* 0x000fe20000000800 */
[----:B------:R-:W-:Y:S02]  /*131e0*/  IMAD.MOV.U32 R25, RZ, RZ, RZ ;  /* 0x000000ffff197224 */ /* 0x000fe400078e00ff */
[----:B------:R-:W-:Y:S02]  /*131f0*/  IMAD.U32 R24, RZ, RZ, UR6 ;  /* 0x00000006ff187e24 */ /* 0x000fe4000f8e00ff */
[----:B------:R-:W-:Y:S02]  /*13200*/  IMAD.MOV.U32 R26, RZ, RZ, RZ ;  /* 0x000000ffff1a7224 */ /* 0x000fe400078e00ff */
[----:B------:R-:W-:-:S07]  /*13210*/  IMAD.U32 R27, RZ, RZ, UR4 ;  /* 0x00000004ff1b7e24 */ /* 0x000fce000f8e00ff */
.L_x_1332:
[----:B------:R-:W-:-:S13]  /*13220*/  ISETP.NE.AND P0, PT, R7, RZ, PT ;  /* 0x000000ff0700720c */ /* 0x000fda0003f05270 */
[----:B------:R-:W0:Y:S01]  /*13230*/  @!P0 S2R R3, SR_CgaCtaId ;  /* 0x0000000000038919 */ /* 0x000e220000008800 */
[----:B------:R-:W-:-:S04]  /*13240*/  @!P0 MOV R2, 0x400 ;  /* 0x0000040000028802 */ /* 0x000fc80000000f00 */
[----:B0-----:R-:W-:-:S05]  /*13250*/  @!P0 LEA R2, R3, R2, 0x18 ;  /* 0x0000000203028211 */ /* 0x001fca00078ec0ff */
[----:B------:R0:W-:Y:S01]  /*13260*/  @!P0 STS.128 [R2+0x308d0], R24 ;  /* 0x0308d01802008388 */ /* 0x0001e20000000c00 */
[----:B------:R-:W-:Y:S06]  /*13270*/  BAR.ARV 0x5, 0x180 ;  /* 0x0146000000007b1d */ /* 0x000fec0000002000 */
.L_x_1325:
[----:B------:R2:W-:Y:S01]  /*13280*/  STL [R1+0x1c], RZ ;  /* 0x00001cff01007387 */ /* 0x0005e20000100800 */
[----:B------:R-:W-:Y:S01]  /*13290*/  ULDC UR4, c[0x0][0xc3c] ;  /* 0x00030f0000047ab9 */ /* 0x000fe20000000800 */
[----:B------:R-:W-:Y:S01]  /*132a0*/  IMAD.MOV.U32 R28, RZ, RZ, 0x1 ;  /* 0x00000001ff1c7424 */ /* 0x000fe200078e00ff */
[----:B-1----:R-:W-:Y:S01]  /*132b0*/  ISETP.GE.AND P0, PT, R27, UR4, PT ;  /* 0x000000041b007c0c */ /* 0x002fe2000bf06270 */
[----:B------:R-:W-:-:S12]  /*132c0*/  IMAD.MOV.U32 R23, RZ, RZ, RZ ;  /* 0x000000ffff177224 */ /* 0x000fd800078e00ff */
[----:B--2---:R-:W-:Y:S05]  /*132d0*/  @P0 BRA `(.L_x_1333) ;  /* 0x0000005000a80947 */ /* 0x004fea0003800000 */
[----:B0-----:R-:W2:Y:S01]  /*132e0*/  LDL R2, [R1+0x20] ;  /* 0x0000200001027983 */ /* 0x001ea20000100800 */
        /* <DEDUP_REMOVED lines=23> */
.L_x_1406:
[----:B------:R-:W-:Y:S05]  /*13460*/  YIELD ;  /* 0x0000000000007946 */ /* 0x000fea0003800000 */
[----:B------:R-:W-:Y:S01]  /*13470*/  ULDC.64 UR4, c[0x0][0xa28] ;  /* 0x00028a0000047ab9 */ /* 0x000fe20000000a00 */
[----:B------:R-:W-:Y:S01]  /*13480*/  IMAD.MOV.U32 R19, RZ, RZ, RZ ;  /* 0x000000ffff137224 */ /* 0x000fe200078e00ff */
[----:B------:R-:W-:-:S04]  /*13490*/  ISETP.NE.U32.AND P0, PT, RZ, UR4, PT ;  /* 0x00000004ff007c0c */ /* 0x000fc8000bf05070 */
[----:B------:R-:W-:Y:S01]  /*134a0*/  ISETP.NE.AND.EX P0, PT, RZ, UR5, PT, P0 ;  /* 0x00000005ff007c0c */ /* 0x000fe2000bf05300 */
[----:B------:R-:W-:-:S12]  /*134b0*/  ULDC.64 UR4, c[0x0][0xa18] ;  /* 0x0002860000047ab9 */ /* 0x000fd80000000a00 */
[----:B0-----:R-:W0:Y:S02]  /*134c0*/  @P0 LDC.64 R2, c[0x0][0xa28] ;  /* 0x00028a00ff020b82 */ /* 0x001e240000000a00 */
[----:B0-----:R-:W-:-:S05]  /*134d0*/  @P0 IMAD.WIDE R2, R27, 0x4, R2 ;  /* 0x000000041b020825 */ /* 0x001fca00078e0202 */
[----:B--2---:R0:W2:Y:S01]  /*134e0*/  @P0 LDG.E R19, desc[UR36][R2.64] ;  /* 0x0000002402130981 */ /* 0x0040a2000c1e1900 */
[----:B------:R-:W-:Y:S01]  /*134f0*/  ISETP.NE.U32.AND P0, PT, RZ, UR4, PT ;  /* 0x00000004ff007c0c */ /* 0x000fe2000bf05070 */
[----:B------:R-:W-:Y:S01]  /*13500*/  IMAD.MOV.U32 R35, RZ, RZ, RZ ;  /* 0x000000ffff237224 */ /* 0x000fe200078e00ff */
[----:B------:R-:W-:Y:S02]  /*13510*/  LOP3.LUT R16, R16, 0xffffff7f, RZ, 0xc0, !PT ;  /* 0xffffff7f10107812 */ /* 0x000fe400078ec0ff */
[----:B------:R-:W-:Y:S01]  /*13520*/  ISETP.NE.AND.EX P1, PT, RZ, UR5, PT, P0 ;  /* 0x00000005ff007c0c */ /* 0x000fe2000bf25300 */
[----:B------:R-:W-:Y:S02]  /*13530*/  ULDC.64 UR4, c[0x0][0xa00] ;  /* 0x0002800000047ab9 */ /* 0x000fe40000000a00 */
[----:B------:R-:W-:Y:S01]  /*13540*/  ISETP.NE.U32.AND P0, PT, RZ, UR4, PT ;  /* 0x00000004ff007c0c */ /* 0x000fe2000bf05070 */
[----:B0-----:R-:W0:Y:S03]  /*13550*/  LDC.64 R2, c[0x0][0xa00] ;  /* 0x00028000ff027b82 */ /* 0x001e260000000a00 */
[----:B------:R-:W-:Y:S01]  /*13560*/  ISETP.NE.AND.EX P2, PT, RZ, UR5, PT, P0 ;  /* 0x00000005ff007c0c */ /* 0x000fe2000bf45300 */
[----:B------:R-:W-:-:S05]  /*13570*/  ULDC.64 UR4, c[0x0][0x418] ;  /* 0x0001060000047ab9 */ /* 0x000fca0000000a00 */
[----:B------:R-:W1:Y:S07]  /*13580*/  @P1 LDC.64 R4, c[0x0][0xa18] ;  /* 0x00028600ff041b82 */ /* 0x000e6e0000000a00 */
[----:B------:R-:W-:Y:S01]  /*13590*/  @P2 LOP3.LUT R16, R16, 0x80, RZ, 0xfc, !PT ;  /* 0x0000008010102812 */ /* 0x000fe200078efcff */
[----:B0-----:R-:W-:-:S05]  /*135a0*/  IMAD.WIDE R2, R27, 0x4, R2 ;  /* 0x000000041b027825 */ /* 0x001fca00078e0202 */
[----:B------:R0:W5:Y:S01]  /*135b0*/  @P2 LDG.E R35, desc[UR36][R2.64] ;  /* 0x0000002402232981 */ /* 0x000162000c1e1900 */
[----:B-1----:R-:W-:-:S05]  /*135c0*/  @P1 IMAD.WIDE R4, R27, 0x4, R4 ;  /* 0x000000041b041825 */ /* 0x002fca00078e0204 */
[----:B------:R0:W5:Y:S01]  /*135d0*/  @P1 LDG.E R29, desc[UR36][R4.64] ;  /* 0x00000024041d1981 */ /* 0x000162000c1e1900 */
[----:B------:R-:W-:-:S03]  /*135e0*/  UISETP.NE.U32.AND UP0, UPT, UR4, URZ, UPT ;  /* 0x0000003f0400728c */ /* 0x000fc6000bf05070 */
[----:B------:R-:W-:Y:S01]  /*135f0*/  ULDC UR4, c[0x0][0x424] ;  /* 0x0001090000047ab9 */ /* 0x000fe20000000800 */
[----:B------:R-:W-:-:S03]  /*13600*/  UISETP.NE.AND.EX UP0, UPT, UR5, URZ, UPT, UP0 ;  /* 0x0000003f0500728c */ /* 0x000fc6000bf05300 */
[----:B------:R-:W-:Y:S01]  /*13610*/  ULDC UR5, c[0x0][0x2f0] ;  /* 0x0000bc0000057ab9 */ /* 0x000fe20000000800 */
[----:B------:R-:W-:-:S04]  /*13620*/  USEL UR4, UR4, 0x1, UP0 ;  /* 0x0000000104047887 */ /* 0x000fc80008000000 */
[----:B------:R-:W-:-:S06]  /*13630*/  UIMAD UR4, UR4, UR5, URZ ;  /* 0x00000005040472a4 */ /* 0x000fcc000f8e023f */
[----:B------:R-:W-:Y:S01]  /*13640*/  IMAD.U32 R37, RZ, RZ, UR4 ;  /* 0x00000004ff257e24 */ /* 0x000fe2000f8e00ff */
[----:B--2---:R0:W-:Y:S01]  /*13650*/  STL [R1+0x4], R19 ;  /* 0x0000041301007387 */ /* 0x0041e20000100800 */
[----:B------:R-:W-:Y:S05]  /*13660*/  @P1 BRA `(.L_x_1334) ;  /* 0x0000000000181947 */ /* 0x000fea0003800000 */
[----:B------:R-:W-:Y:S02]  /*13670*/  ULDC UR4, c[0x0][0x288] ;  /* 0x0000a20000047ab9 */ /* 0x000fe40000000800 */
[----:B-----5:R-:W-:Y:S01]  /*13680*/  IMAD.U32 R29, RZ, RZ, UR4 ;  /* 0x00000004ff1d7e24 */ /* 0x020fe2000f8e00ff */
[----:B------:R-:W-:Y:S06]  /*13690*/  @!P2 BRA `(.L_x_1334) ;  /* 0x00000000000ca947 */ /* 0x000fec0003800000 */
[----:B------:R-:W2:Y:S04]  /*136a0*/  LDG.E R0, desc[UR36][R2.64] ;  /* 0x0000002402007981 */ /* 0x000ea8000c1e1900 */
[----:B------:R-:W2:Y:S02]  /*136b0*/  LDG.E R29, desc[UR36][R2.64+0x4] ;  /* 0x00000424021d7981 */ /* 0x000ea4000c1e1900 */
[----:B--2---:R-:W-:-:S07]  /*136c0*/  IMAD.IADD R29, R29, 0x1, -R0 ;  /* 0x000000011d1d7824 */ /* 0x004fce00078e0a00 */
.L_x_1334:
[----:B------:R-:W-:Y:S02]  /*136d0*/  ULDC.64 UR4, c[0x0][0xa20] ;  /* 0x0002880000047ab9 */ /* 0x000fe40000000a00 */
[----:B------:R-:W-:-:S04]  /*136e0*/  ISETP.NE.U32.AND P0, PT, RZ, UR4, PT ;  /* 0x00000004ff007c0c */ /* 0x000fc8000bf05070 */
[----:B------:R-:W-:-:S13]  /*136f0*/  ISETP.NE.AND.EX P0, PT, RZ, UR5, PT, P0 ;  /* 0x00000005ff007c0c */ /* 0x000fda000bf05300 */
[----:B------:R-:W-:Y:S05]  /*13700*/  @!P0 BRA `(.L_x_1335) ;  /* 0x0000000000108947 */ /* 0x000fea0003800000 */
[----:B0-----:R-:W0:Y:S02]  /*13710*/  LDC.64 R2, c[0x0][0xa20] ;  /* 0x00028800ff027b82 */ /* 0x001e240000000a00 */
[----:B0-----:R-:W-:-:S05]  /*13720*/  IMAD.WIDE R2, R27, 0x4, R2 ;  /* 0x000000041b027825 */ /* 0x001fca00078e0202 */
[----:B------:R0:W5:Y:S01]  /*13730*/  LDG.E R37, desc[UR36][R2.64] ;  /* 0x0000002402257981 */ /* 0x000162000c1e1900 */
[----:B------:R-:W-:Y:S05]  /*13740*/  BRA `(.L_x_1336) ;  /* 0x0000000000247947 */ /* 0x000fea0003800000 */
.L_x_1335:
[----:B------:R-:W-:Y:S02]  /*13750*/  ULDC.64 UR4, c[0x0][0xa08] ;  /* 0x0002820000047ab9 */ /* 0x000fe40000000a00 */
[----:B------:R-:W-:-:S04]  /*13760*/  ISETP.NE.U32.AND P0, PT, RZ, UR4, PT ;  /* 0x00000004ff007c0c */ /* 0x000fc8000bf05070 */
[----:B------:R-:W-:-:S13]  /*13770*/  ISETP.NE.AND.EX P0, PT, RZ, UR5, PT, P0 ;  /* 0x00000005ff007c0c */ /* 0x000fda000bf05300 */
[----:B------:R-:W-:Y:S05]  /*13780*/  @!P0 BRA `(.L_x_1336) ;  /* 0x0000000000148947 */ /* 0x000fea0003800000 */
[----:B0-----:R-:W0:Y:S02]  /*13790*/  LDC.64 R2, c[0x0][0xa08] ;  /* 0x00028200ff027b82 */ /* 0x001e240000000a00 */
[----:B0-----:R-:W-:-:S05]  /*137a0*/  IMAD.WIDE R2, R27, 0x4, R2 ;  /* 0x000000041b027825 */ /* 0x001fca00078e0202 */
[----:B------:R-:W2:Y:S04]  /*137b0*/  LDG.E R37, desc[UR36][R2.64] ;  /* 0x0000002402257981 */ /* 0x000ea8000c1e1900 */
[----:B------:R-:W2:Y:S02]  /*137c0*/  LDG.E R0, desc[UR36][R2.64+0x4] ;  /* 0x0000042402007981 */ /* 0x000ea4000c1e1900 */
[----:B--2---:R-:W-:-:S07]  /*137d0*/  IMAD.IADD R37, R0, 0x1, -R37 ;  /* 0x0000000100257824 */ /* 0x004fce00078e0a25 */
.L_x_1336:
[----:B------:R-:W1:Y:S01]  /*137e0*/  LDC R0, c[0x0][0x448] ;  /* 0x00011200ff007b82 */ /* 0x000e620000000800 */
[----:B------:R-:W-:Y:S01]  /*137f0*/  IMAD.SHL.U32 R25, R25, 0x80, RZ ;  /* 0x0000008019197824 */ /* 0x000fe200078e00ff */
[----:B------:R-:W-:Y:S01]  /*13800*/  LOP3.LUT R16, R16, 0xffffffbf, RZ, 0xc0, !PT ;  /* 0xffffffbf10107812 */ /* 0x000fe200078ec0ff */
[----:B-----5:R-:W-:-:S05]  /*13810*/  IMAD.IADD R37, R37, 0x1, -R19 ;  /* 0x0000000125257824 */ /* 0x020fca00078e0a13 */
[----:B0-----:R-:W0:Y:S01]  /*13820*/  LDC.64 R2, c[0x0][0x9e0] ;  /* 0x00027800ff027b82 */ /* 0x001e220000000a00 */
[----:B-1----:R-:W-:Y:S01]  /*13830*/  ISETP.NE.AND P2, PT, R0, 0x1, PT ;  /* 0x000000010000780c */ /* 0x002fe20003f45270 */
[----:B------:R-:W-:Y:S01]  /*13840*/  VIADD R0, R25, 0x7f ;  /* 0x0000007f19007836 */ /* 0x000fe20000000000 */
[----:B0-----:R-:W-:-:S11]  /*13850*/  ISETP.GE.AND P1, PT, R3, 0x1, PT ;  /* 0x000000010300780c */ /* 0x001fd60003f26270 */
[----:B------:R-:W0:Y:S01]  /*13860*/  @P2 LDC R5, c[0x0][0x44c] ;  /* 0x00011300ff052b82 */ /* 0x000e220000000800 */
[----:B------:R-:W-:-:S07]  /*13870*/  @P2 LOP3.LUT R16, R16, 0x40, RZ, 0xfc, !PT ;  /* 0x0000004010102812 */ /* 0x000fce00078efcff */
[----:B------:R-:W1:Y:S01]  /*13880*/  @P2 LDC R7, c[0x0][0x450] ;  /* 0x00011400ff072b82 */ /* 0x000e620000000800 */
[----:B0-----:R-:W-:Y:S01]  /*13890*/  @P2 IMAD.HI.U32 R4, R0, R5, RZ ;  /* 0x0000000500042227 */ /* 0x001fe200078e00ff */
[----:B------:R-:W-:-:S04]  /*138a0*/  IADD3 R5, R37, 0x1, -R29 ;  /* 0x0000000125057810 */ /* 0x000fc80007ffe81d */
[----:B-1----:R-:W-:-:S05]  /*138b0*/  @P2 SHF.R.U32.HI R0, RZ, R7, R4 ;  /* 0x00000007ff002219 */ /* 0x002fca0000011604 */
[----:B------:R-:W-:-:S04]  /*138c0*/  IMAD.IADD R7, R5, 0x1, R0 ;  /* 0x0000000105077824 */ /* 0x000fc800078e0200 */
[----:B------:R-:W-:Y:S01]  /*138d0*/  IMAD.IADD R2, R7, 0x1, R2 ;  /* 0x0000000107027824 */ /* 0x000fe200078e0202 */
[----:B------:R-:W-:Y:S06]  /*138e0*/  @!P1 BRA `(.L_x_1337) ;  /* 0x0000000000489947 */ /* 0x000fec0003800000 */
[C---:B------:R-:W-:Y:S01]  /*138f0*/  ISETP.GT.AND P0, PT, R7.reuse, RZ, PT ;  /* 0x000000ff0700720c */ /* 0x040fe20003f04270 */
[----:B------:R-:W-:Y:S01]  /*13900*/  BSSY B0, `(.L_x_1338) ;  /* 0x000000e000007945 */ /* 0x000fe20003800000 */
[----:B------:R-:W-:-:S11]  /*13910*/  VIADD R0, R7, 0xffffffff ;  /* 0xffffffff07007836 */ /* 0x000fd60000000000 */
[----:B------:R-:W-:Y:S05]  /*13920*/  @P0 BRA `(.L_x_1339) ;  /* 0x00000000001c0947 */ /* 0x000fea0003800000 */
[----:B------:R-:W-:Y:S01]  /*13930*/  ISETP.NE.AND P0, PT, R3, 0x1, PT ;  /* 0x000000010300780c */ /* 0x000fe20003f05270 */
[----:B------:R-:W-:-:S12]  /*13940*/  IMAD.MOV R7, RZ, RZ, -R7 ;  /* 0x000000ffff077224 */ /* 0x000fd800078e0a07 */
[----:B------:R-:W0:Y:S02]  /*13950*/  @P0 LDC.64 R4, c[0x0][0x9e8] ;  /* 0x00027a00ff040b82 */ /* 0x000e240000000a00 */
[----:B0-----:R-:W-:-:S05]  /*13960*/  @P0 IMAD.HI.U32 R4, R7, R4, RZ ;  /* 0x0000000407040227 */ /* 0x001fca00078e00ff */
[----:B------:R-:W-:-:S04]  /*13970*/  @P0 SHF.R.U32.HI R7, RZ, R5, R4 ;  /* 0x00000005ff070219 */ /* 0x000fc80000011604 */
[----:B------:R-:W-:Y:S01]  /*13980*/  LOP3.LUT R0, RZ, R7, RZ, 0x33, !PT ;  /* 0x00000007ff007212 */ /* 0x000fe200078e33ff */
[----:B------:R-:W-:Y:S06]  /*13990*/  BRA `(.L_x_1340) ;  /* 0x0000000000107947 */ /* 0x000fec0003800000 */
.L_x_1339:
[----:B------:R-:W-:-:S13]  /*139a0*/  ISETP.NE.AND P0, PT, R3, 0x1, PT ;  /* 0x000000010300780c */ /* 0x000fda0003f05270 */
[----:B------:R-:W0:Y:S02]  /*139b0*/  @P0 LDC.64 R4, c[0x0][0x9e8] ;  /* 0x00027a00ff040b82 */ /* 0x000e240000000a00 */
[----:B0-----:R-:W-:-:S05]  /*139c0*/  @P0 IMAD.HI.U32 R4, R0, R4, RZ ;  /* 0x0000000400040227 */ /* 0x001fca00078e00ff */
[----:B------:R-:W-:-:S07]  /*139d0*/  @P0 SHF.R.U32.HI R0, RZ, R5, R4 ;  /* 0x00000005ff000219 */ /* 0x000fce0000011604 */
.L_x_1340:
[----:B------:R-:W-:Y:S05]  /*139e0*/  BSYNC B0 ;  /* 0x0000000000007941 */ /* 0x000fea0003800000 */
.L_x_1338:
[----:B------:R-:W-:-:S05]  /*139f0*/  IMAD R5, R0, R3, R3 ;  /* 0x0000000300057224 */ /* 0x000fca00078e0203 */
[----:B------:R-:W-:-:S07]  /*13a00*/  VIMNMX R2, R2, R5, PT ;  /* 0x0000000502027248 */ /* 0x000fce0003fe0100 */
.L_x_1337:
[----:B------:R-:W0:Y:S01]  /*13a10*/  @P2 LDC R0, c[0x0][0x44c] ;  /* 0x00011300ff002b82 */ /* 0x000e220000000800 */
[----:B------:R-:W-:Y:S01]  /*13a20*/  VIADD R2, R2, 0x5f ;  /* 0x0000005f02027836 */ /* 0x000fe20000000000 */
[----:B------:R-:W-:Y:S01]  /*13a30*/  ULDC UR4, c[0x0][0x9dc] ;  /* 0x0002770000047ab9 */ /* 0x000fe20000000800 */
[----:B------:R-:W-:Y:S02]  /*13a40*/  IMAD.MOV.U32 R4, RZ, RZ, R25 ;  /* 0x000000ffff047224 */ /* 0x000fe400078e0019 */
[----:B------:R-:W-:-:S03]  /*13a50*/  IMAD.HI R2, R2, 0x2aaaaaab, RZ ;  /* 0x2aaaaaab02027827 */ /* 0x000fc600078e02ff */
[----:B------:R-:W1:Y:S01]  /*13a60*/  @P2 LDC R5, c[0x0][0x450] ;  /* 0x00011400ff052b82 */ /* 0x000e620000000800 */
[----:B0-----:R-:W-:-:S05]  /*13a70*/  @P2 IMAD.HI.U32 R0, R25, R0, RZ ;  /* 0x0000000019002227 */ /* 0x001fca00078e00ff */
[----:B-1----:R-:W-:Y:S01]  /*13a80*/  @P2 SHF.R.U32.HI R4, RZ, R5, R0 ;  /* 0x00000005ff042219 */ /* 0x002fe20000011600 */
[----:B------:R-:W-:Y:S01]  /*13a90*/  VIADD R0, R37, 0x5f ;  /* 0x0000005f25007836 */ /* 0x000fe20000000000 */
[----:B------:R-:W-:Y:S02]  /*13aa0*/  SHF.R.U32.HI R5, RZ, 0x1f, R2 ;  /* 0x0000001fff057819 */ /* 0x000fe40000011602 */
[----:B------:R-:W-:Y:S01]  /*13ab0*/  IADD3 R4, R4, R37, -R29 ;  /* 0x0000002504047210 */ /* 0x000fe20007ffe81d */
[----:B------:R-:W-:Y:S01]  /*13ac0*/  IMAD.HI R0, R0, 0x2aaaaaab, RZ ;  /* 0x2aaaaaab00007827 */ /* 0x000fe200078e02ff */
[----:B------:R-:W-:-:S03]  /*13ad0*/  LEA.HI.SX32 R7, R2, R5, 0x1c ;  /* 0x0000000502077211 */ /* 0x000fc600078fe2ff */
[----:B------:R-:W-:Y:S01]  /*13ae0*/  VIADD R2, R4, -UR4 ;  /* 0x8000000404027c36 */ /* 0x000fe20008000000 */
[----:B------:R-:W-:-:S04]  /*13af0*/  SHF.R.U32.HI R5, RZ, 0x1f, R0 ;  /* 0x0000001fff057819 */ /* 0x000fc80000011600 */
[----:B------:R-:W-:-:S04]  /*13b00*/  LEA.HI.SX32 R0, R0, R5, 0x1c ;  /* 0x0000000500007211 */ /* 0x000fc800078fe2ff */
[----:B------:R-:W-:Y:S01]  /*13b10*/  VIMNMX R0, R0, R7, PT ;  /* 0x0000000700007248 */ /* 0x000fe20003fe0100 */
[----:B------:R-:W-:Y:S06]  /*13b20*/  @!P1 BRA `(.L_x_1341) ;  /* 0x0000000000489947 */ /* 0x000fec0003800000 */
[----:B------:R-:W-:Y:S01]  /*13b30*/  IMAD.MOV.U32 R6, RZ, RZ, R4 ;  /* 0x000000ffff067224 */ /* 0x000fe200078e0004 */
[----:B------:R-:W-:Y:S04]  /*13b40*/  BSSY B0, `(.L_x_1342) ;  /* 0x000000e000007945 */ /* 0x000fe80003800000 */
[----:B------:R-:W-:-:S13]  /*13b50*/  ISETP.GT.AND P0, PT, R6, -0x1, PT ;  /* 0xffffffff0600780c */ /* 0x000fda0003f04270 */
[----:B------:R-:W-:Y:S05]  /*13b60*/  @P0 BRA `(.L_x_1343) ;  /* 0x00000000001c0947 */ /* 0x000fea0003800000 */
[----:B------:R-:W-:Y:S02]  /*13b70*/  ISETP.NE.AND P0, PT, R3, 0x1, PT ;  /* 0x000000010300780c */ /* 0x000fe40003f05270 */
[----:B------:R-:W-:-:S11]  /*13b80*/  LOP3.LUT R7, RZ, R6, RZ, 0x33, !PT ;  /* 0x00000006ff077212 */ /* 0x000fd600078e33ff */
[----:B------:R-:W0:Y:S02]  /*13b90*/  @P0 LDC.64 R4, c[0x0][0x9e8] ;  /* 0x00027a00ff040b82 */ /* 0x000e240000000a00 */
[----:B0-----:R-:W-:-:S05]  /*13ba0*/  @P0 IMAD.HI.U32 R4, R7, R4, RZ ;  /* 0x0000000407040227 */ /* 0x001fca00078e00ff */
[----:B------:R-:W-:-:S04]  /*13bb0*/  @P0 SHF.R.U32.HI R7, RZ, R5, R4 ;  /* 0x00000005ff070219 */ /* 0x000fc80000011604 */
[----:B------:R-:W-:Y:S01]  /*13bc0*/  LOP3.LUT R6, RZ, R7, RZ, 0x33, !PT ;  /* 0x00000007ff067212 */ /* 0x000fe200078e33ff */
[----:B------:R-:W-:Y:S06]  /*13bd0*/  BRA `(.L_x_1344) ;  /* 0x0000000000107947 */ /* 0x000fec0003800000 */
.L_x_1343:
[----:B------:R-:W-:-:S13]  /*13be0*/  ISETP.NE.AND P0, PT, R3, 0x1, PT ;  /* 0x000000010300780c */ /* 0x000fda0003f05270 */
[----:B------:R-:W0:Y:S02]  /*13bf0*/  @P0 LDC.64 R4, c[0x0][0x9e8] ;  /* 0x00027a00ff040b82 */ /* 0x000e240000000a00 */
[----:B0-----:R-:W-:-:S05]  /*13c00*/  @P0 IMAD.HI.U32 R4, R6, R4, RZ ;  /* 0x0000000406040227 */ /* 0x001fca00078e00ff */
[----:B------:R-:W-:-:S07]  /*13c10*/  @P0 SHF.R.U32.HI R6, RZ, R5, R4 ;  /* 0x00000005ff060219 */ /* 0x000fce0000011604 */
.L_x_1344:
[----:B------:R-:W-:Y:S05]  /*13c20*/  BSYNC B0 ;  /* 0x0000000000007941 */ /* 0x000fea0003800000 */
.L_x_1342:
[----:B------:R-:W-:-:S05]  /*13c30*/  IMAD R3, R6, R3, RZ ;  /* 0x0000000306037224 */ /* 0x000fca00078e02ff */
[----:B------:R-:W-:-:S07]  /*13c40*/  VIMNMX R2, R2, R3, !PT ;  /* 0x0000000302027248 */ /* 0x000fce0007fe0100 */
.L_x_1341:
[----:B------:R-:W-:Y:S01]  /*13c50*/  IMAD.HI R2, R2, 0x2aaaaaab, RZ ;  /* 0x2aaaaaab02027827 */ /* 0x000fe200078e02ff */
[----:B------:R-:W-:Y:S04]  /*13c60*/  BSSY B0, `(.L_x_1345) ;  /* 0x0000029000007945 */ /* 0x000fe80003800000 */
[----:B------:R-:W-:-:S04]  /*13c70*/  SHF.R.U32.HI R3, RZ, 0x1f, R2 ;  /* 0x0000001fff037819 */ /* 0x000fc80000011602 */
[----:B------:R-:W-:Y:S02]  /*13c80*/  LEA.HI.SX32 R3, R2, R3, 0x1c ;  /* 0x0000000302037211 */ /* 0x000fe400078fe2ff */
[----:B------:R-:W-:Y:S02]  /*13c90*/  LOP3.LUT R2, R26, 0xff000000, RZ, 0xc0, !PT ;  /* 0xff0000001a027812 */ /* 0x000fe400078ec0ff */
[----:B------:R-:W-:Y:S02]  /*13ca0*/  VIMNMX R5, RZ, R3, !PT ;  /* 0x00000003ff057248 */ /* 0x000fe40007fe0100 */
[----:B------:R-:W-:Y:S02]  /*13cb0*/  SHF.R.U32.HI R3, RZ, 0x8, R2 ;  /* 0x00000008ff037819 */ /* 0x000fe40000011602 */
[----:B------:R-:W-:Y:S02]  /*13cc0*/  ISETP.GT.AND P0, PT, R0, R5, PT ;  /* 0x000000050000720c */ /* 0x000fe40003f04270 */
[----:B------:R-:W-:-:S04]  /*13cd0*/  LOP3.LUT R2, R26, 0xff0000, RZ, 0xc0, !PT ;  /* 0x00ff00001a027812 */ /* 0x000fc800078ec0ff */
[----:B------:R-:W-:Y:S01]  /*13ce0*/  LEA.HI R2, R2, R3, RZ, 0x10 ;  /* 0x0000000302027211 */ /* 0x000fe200078f80ff */
[----:B------:R-:W-:-:S03]  /*13cf0*/  IMAD.MOV.U32 R3, RZ, RZ, RZ ;  /* 0x000000ffff037224 */ /* 0x000fc600078e00ff */
[----:B------:R-:W-:-:S03]  /*13d00*/  LOP3.LUT R4, R2, 0xff, RZ, 0xc0, !PT ;  /* 0x000000ff02047812 */ /* 0x000fc600078ec0ff */
[----:B------:R-:W-:Y:S05]  /*13d10*/  @!P0 BRA `(.L_x_1346) ;  /* 0x0000000000748947 */ /* 0x000fea0003800000 */
[----:B------:R-:W-:Y:S01]  /*13d20*/  SHF.R.U32.HI R7, RZ, 0x10, R2 ;  /* 0x00000010ff077819 */ /* 0x000fe20000011602 */
[----:B------:R-:W-:-:S03]  /*13d30*/  IMAD.MOV.U32 R2, RZ, RZ, RZ ;  /* 0x000000ffff027224 */ /* 0x000fc600078e00ff */
[----:B------:R-:W-:-:S13]  /*13d40*/  ISETP.NE.AND P0, PT, R7, RZ, PT ;  /* 0x000000ff0700720c */ /* 0x000fda0003f05270 */
[----:B------:R-:W0:Y:S02]  /*13d50*/  @!P0 LDC R7, c[0x0][0x9f0] ;  /* 0x00027c00ff078b82 */ /* 0x000e240000000800 */
[-C--:B0-----:R-:W-:Y:S02]  /*13d60*/  IABS R6, R7.reuse ;  /* 0x0000000700067213 */ /* 0x081fe40000000000 */
[----:B------:R-:W-:Y:S02]  /*13d70*/  IABS R10, R7 ;  /* 0x00000007000a7213 */ /* 0x000fe40000000000 */
[----:B------:R-:W0:Y:S08]  /*13d80*/  I2F.RP R8, R6 ;  /* 0x0000000600087306 */ /* 0x000e300000209400 */
[----:B0-----:R-:W0:Y:S02]  /*13d90*/  MUFU.RCP R8, R8 ;  /* 0x0000000800087308 */ /* 0x001e240000001000 */
[----:B0-----:R-:W-:-:S06]  /*13da0*/  VIADD R9, R8, 0xffffffe ;  /* 0x0ffffffe08097836 */ /* 0x001fcc0000000000 */
[----:B------:R0:W1:Y:S02]  /*13db0*/  F2I.FTZ.U32.TRUNC.NTZ R3, R9 ;  /* 0x0000000900037305 */ /* 0x000064000021f000 */
[----:B0-----:R-:W-:Y:S02]  /*13dc0*/  IMAD.MOV R9, RZ, RZ, -R10 ;  /* 0x000000ffff097224 */ /* 0x001fe400078e0a0a */
[----:B-1----:R-:W-:-:S04]  /*13dd0*/  IMAD.MOV R11, RZ, RZ, -R3 ;  /* 0x000000ffff0b7224 */ /* 0x002fc800078e0a03 */
[----:B------:R-:W-:-:S04]  /*13de0*/  IMAD R11, R11, R6, RZ ;  /* 0x000000060b0b7224 */ /* 0x000fc800078e02ff */
[----:B------:R-:W-:Y:S01]  /*13df0*/  IMAD.HI.U32 R3, R3, R11, R2 ;  /* 0x0000000b03037227 */ /* 0x000fe200078e0002 */
[----:B------:R-:W-:-:S05]  /*13e00*/  IADD3 R2, R7, -0x1, R0 ;  /* 0xffffffff07027810 */ /* 0x000fca0007ffe000 */
[----:B------:R-:W-:-:S05]  /*13e10*/  IMAD.IADD R2, R2, 0x1, -R5 ;  /* 0x0000000102027824 */ /* 0x000fca00078e0a05 */
        /* <DEDUP_REMOVED lines=12> */
[----:B------:R-:W-:-:S07]  /*13ee0*/  @!P1 LOP3.LUT R3, RZ, R7, RZ, 0x33, !PT ;  /* 0x00000007ff039212 */ /* 0x000fce00078e33ff */
.L_x_1346:
[----:B------:R-:W-:Y:S05]  /*13ef0*/  BSYNC B0 ;  /* 0x0000000000007941 */ /* 0x000fea0003800000 */
.L_x_1345:
[-C--:B------:R-:W-:Y:S01]  /*13f00*/  IMAD R2, R4, R3.reuse, R5 ;  /* 0x0000000304027224 */ /* 0x080fe200078e0205 */
        /* <DEDUP_REMOVED lines=23> */
.L_x_1348:
        /* <DEDUP_REMOVED lines=20> */
.L_x_1351:
[----:B------:R-:W-:Y:S05]  /*141c0*/  BSYNC B6 ;  /* 0x0000000000067941 */ /* 0x000fea0003800000 */
.L_x_1350:
        /* <DEDUP_REMOVED lines=20> */
.L_x_1354:
[----:B------:R0:W1:Y:S01]  /*14310*/  LDC.64 R2, c[0x4][R18] ;  /* 0x0100000012027b82 */ /* 0x0000620000000a00 */
[----:B------:R-:W-:Y:S01]  /*14320*/  ULDC.64 UR6, c[0x4][0x88] ;  /* 0x0100220000067ab9 */ /* 0x000fe20000000a00 */
[----:B------:R-:W-:Y:S01]  /*14330*/  ULDC.64 UR8, c[0x4][0x90] ;  /* 0x0100240000087ab9 */ /* 0x000fe20000000a00 */
[----:B------:R-:W-:Y:S01]  /*14340*/  ULDC.64 UR4, c[0x4][0x18] ;  /* 0x0100060000047ab9 */ /* 0x000fe20000000a00 */
        /* <DEDUP_REMOVED lines=11> */
.L_x_1353:
[----:B------:R-:W-:Y:S05]  /*14400*/  BSYNC B6 ;  /* 0x0000000000067941 */ /* 0x000fea0003800000 */
.L_x_1352:
[----:B------:R-:W-:Y:S01]  /*14410*/  ULDC.64 UR4, c[0x0][0x9f8] ;  /* 0x00027e0000047ab9 */ /* 0x000fe20000000a00 */
[----:B------:R-:W-:Y:S01]  /*14420*/  IMAD.MOV.U32 R30, RZ, RZ, R27 ;  /* 0x000000ffff1e7224 */ /* 0x000fe200078e001b */
[----:B------:R-:W-:Y:S01]  /*14430*/  ISETP.NE.U32.AND P0, PT, RZ, UR4, PT ;  /* 0x00000004ff007c0c */ /* 0x000fe2000bf05070 */
[----:B------:R-:W0:Y:S01]  /*14440*/  S2R R18, SR_TID.X ;  /* 0x0000000000127919 */ /* 0x000e220000002100 */
[----:B------:R-:W1:Y:S01]  /*14450*/  LDC R8, c[0x0][0x430] ;  /* 0x00010c00ff087b82 */ /* 0x000e620000000800 */
[----:B------:R-:W-:Y:S01]  /*14460*/  VIADD R22, R22, 0xffffffff ;  /* 0xffffffff16167836 */ /* 0x000fe20000000000 */
[----:B------:R-:W-:Y:S01]  /*14470*/  ISETP.NE.AND.EX P0, PT, RZ, UR5, PT, P0 ;  /* 0x00000005ff007c0c */ /* 0x000fe2000bf05300 */
[----:B------:R-:W-:-:S12]  /*14480*/  ULDC UR4, c[0x0][0x2f4] ;  /* 0x0000bd0000047ab9 */ /* 0x000fd80000000800 */
[----:B------:R-:W2:Y:S02]  /*14490*/  @P0 LDC.64 R2, c[0x0][0x9f8] ;  /* 0x00027e00ff020b82 */ /* 0x000ea40000000a00 */
[----:B--2---:R-:W-:-:S05]  /*144a0*/  @P0 IMAD.WIDE R2, R27, 0x4, R2 ;  /* 0x000000041b020825 */ /* 0x004fca00078e0202 */
[----:B------:R2:W3:Y:S01]  /*144b0*/  @P0 LDG.E R30, desc[UR36][R2.64] ;  /* 0x00000024021e0981 */ /* 0x0004e2000c1e1900 */
[----:B0-----:R-:W-:Y:S02]  /*144c0*/  LOP3.LUT R18, R18, 0x7f, RZ, 0xc0, !PT ;  /* 0x0000007f12127812 */ /* 0x001fe400078ec0ff */
[----:B-1----:R-:W-:Y:S02]  /*144d0*/  ISETP.NE.AND P1, PT, R8, 0x1, PT ;  /* 0x000000010800780c */ /* 0x002fe40003f25270 */
[----:B------:R-:W-:Y:S02]  /*144e0*/  SHF.R.U32.HI R20, RZ, 0x3, R18 ;  /* 0x00000003ff147819 */ /* 0x000fe40000011612 */
[----:B------:R-:W0:Y:S01]  /*144f0*/  S2R R18, SR_TID.X ;  /* 0x0000000000127919 */ /* 0x000e220000002100 */
[----:B------:R-:W-:-:S08]  /*14500*/  LOP3.LUT R16, R16, 0xffffffdf, RZ, 0xc0, !PT ;  /* 0xffffffdf10107812 */ /* 0x000fd000078ec0ff */
[----:B------:R-:W1:Y:S01]  /*14510*/  @P1 LDC R0, c[0x0][0x434] ;  /* 0x00010d00ff001b82 */ /* 0x000e620000000800 */
[----:B------:R-:W-:Y:S02]  /*14520*/  ISETP.GE.AND P2, PT, R31, UR4, PT ;  /* 0x000000041f007c0c */ /* 0x000fe4000bf46270 */
[----:B------:R-:W-:-:S05]  /*14530*/  @P1 LOP3.LUT R16, R16, 0x20, RZ, 0xfc, !PT ;  /* 0x0000002010101812 */ /* 0x000fca00078efcff */
[----:B------:R-:W4:Y:S01]  /*14540*/  @P1 LDC R5, c[0x0][0x438] ;  /* 0x00010e00ff051b82 */ /* 0x000f220000000800 */
[----:B0-----:R-:W-:-:S05]  /*14550*/  IMAD.SHL.U32 R18, R18, 0x10, RZ ;  /* 0x0000001012127824 */ /* 0x001fca00078e00ff */
[----:B------:R-:W-:-:S05]  /*14560*/  LOP3.LUT R18, R20, 0x70, R18, 0xf8, !PT ;  /* 0x0000007014127812 */ /* 0x000fca00078ef812 */
[----:B------:R-:W-:-:S04]  /*14570*/  IMAD R4, R22, 0x60, R18 ;  /* 0x0000006016047824 */ /* 0x000fc800078e0212 */
[C---:B------:R-:W-:Y:S01]  /*14580*/  IMAD.IADD R7, R4.reuse, 0x1, R19 ;  /* 0x0000000104077824 */ /* 0x040fe200078e0213 */
[----:B------:R-:W-:-:S03]  /*14590*/  ISETP.GE.AND P0, PT, R4, R37, PT ;  /* 0x000000250400720c */ /* 0x000fc60003f06270 */
[----:B-1----:R-:W-:Y:S01]  /*145a0*/  @P1 IMAD.HI.U32 R0, R7, R0, RZ ;  /* 0x0000000007001227 */ /* 0x002fe200078e00ff */
[----:B------:R-:W-:-:S03]  /*145b0*/  ISETP.GT.U32.OR P0, PT, R18, 0x5f, P0 ;  /* 0x0000005f1200780c */ /* 0x000fc60000704470 */
[----:B------:R-:W-:Y:S01]  /*145c0*/  IMAD.MOV.U32 R6, RZ, RZ, R7 ;  /* 0x000000ffff067224 */ /* 0x000fe200078e0007 */
[----:B----4-:R-:W-:-:S05]  /*145d0*/  @P1 SHF.R.U32.HI R6, RZ, R5, R0 ;  /* 0x00000005ff061219 */ /* 0x010fca0000011600 */
[----:B------:R-:W-:-:S04]  /*145e0*/  IMAD.MOV R0, RZ, RZ, -R6 ;  /* 0x000000ffff007224 */ /* 0x000fc800078e0a06 */
[----:B--2---:R-:W0:Y:S01]  /*145f0*/  @!P0 LDC.64 R2, c[0x0][0x428] ;  /* 0x00010a00ff028b82 */ /* 0x004e220000000a00 */
[----:B------:R-:W-:Y:S01]  /*14600*/  IMAD R0, R8, R0, R7 ;  /* 0x0000000008007224 */ /* 0x000fe200078e0207 */
[----:B------:R-:W-:-:S06]  /*14610*/  @!P0 SHF.R.S32.HI R7, RZ, 0x1f, R6 ;  /* 0x0000001fff078819 */ /* 0x000fcc0000011406 */
[----:B------:R-:W1:Y:S01]  /*14620*/  @!P0 LDC.64 R4, c[0x0][0x418] ;  /* 0x00010600ff048b82 */ /* 0x000e620000000a00 */
[----:B------:R-:W-:-:S04]  /*14630*/  LOP3.LUT R16, R16, 0xfffffffb, RZ, 0xc0, !PT ;  /* 0xfffffffb10107812 */ /* 0x000fc800078ec0ff */
[----:B------:R-:W-:-:S04]  /*14640*/  @P2 LOP3.LUT R16, R16, 0x4, RZ, 0xfc, !PT ;  /* 0x0000000410102812 */ /* 0x000fc800078efcff */
[----:B------:R-:W-:Y:S01]  /*14650*/  LOP3.LUT R16, R16, 0xfffffffd, RZ, 0xc0, !PT ;  /* 0xfffffffd10107812 */ /* 0x000fe200078ec0ff */
[----:B------:R-:W-:Y:S01]  /*14660*/  UMOV UR5, 0xffffffff ;  /* 0xffffffff00057882 */ /* 0x000fe20000000000 */
[----:B------:R-:W-:Y:S02]  /*14670*/  LOP3.LUT R26, R26, 0xffff, RZ, 0xc0, !PT ;  /* 0x0000ffff1a1a7812 */ /* 0x000fe400078ec0ff */
[----:B---3--:R-:W-:Y:S01]  /*14680*/  SHF.R.S32.HI R8, RZ, 0x1f, R30 ;  /* 0x0000001fff087819 */ /* 0x008fe2000001141e */
[----:B0-----:R-:W-:-:S04]  /*14690*/  @!P0 IMAD.WIDE.U32 R6, R30, R2, R6 ;  /* 0x000000021e068225 */ /* 0x001fc800078e0006 */
[----:B------:R-:W-:Y:S01]  /*146a0*/  @!P0 IMAD R2, R8, R2, RZ ;  /* 0x0000000208028224 */ /* 0x000fe200078e02ff */
[----:B------:R0:W-:Y:S03]  /*146b0*/  STL [R1+0x8], R8 ;  /* 0x0000080801007387 */ /* 0x0001e60000100800 */
[----:B------:R-:W-:Y:S01]  /*146c0*/  @!P0 IMAD R3, R30, R3, R2 ;  /* 0x000000031e038224 */ /* 0x000fe200078e0202 */
[----:B-1----:R-:W-:Y:S01]  /*146d0*/  @!P0 LEA R2, P1, R6, R4, 0x2 ;  /* 0x0000000406028211 */ /* 0x002fe200078210ff */
[----:B------:R-:W-:Y:S02]  /*146e0*/  IMAD.MOV.U32 R4, RZ, RZ, RZ ;  /* 0x000000ffff047224 */ /* 0x000fe400078e00ff */
[----:B------:R-:W-:-:S05]  /*146f0*/  @!P0 IMAD.IADD R3, R7, 0x1, R3 ;  /* 0x0000000107038824 */ /* 0x000fca00078e0203 */
[----:B------:R-:W-:Y:S02]  /*14700*/  @!P0 LEA.HI.X R3, R6, R5, R3, 0x2, P1 ;  /* 0x0000000506038211 */ /* 0x000fe400008f1403 */
[----:B------:R-:W-:-:S03]  /*14710*/  ISETP.GE.AND P1, PT, R33, UR4, PT ;  /* 0x0000000421007c0c */ /* 0x000fc6000bf26270 */
[----:B------:R1:W5:Y:S01]  /*14720*/  @!P0 LDG.E R4, desc[UR36][R2.64] ;  /* 0x0000002402048981 */ /* 0x000362000c1e1900 */
[----:B------:R-:W-:-:S09]  /*14730*/  ISETP.GE.AND P0, PT, R32, UR4, PT ;  /* 0x0000000420007c0c */ /* 0x000fd2000bf06270 */
[----:B------:R-:W-:Y:S01]  /*14740*/  @P1 LOP3.LUT R16, R16, 0x2, RZ, 0xfc, !PT ;  /* 0x0000000210101812 */ /* 0x000fe200078efcff */
[----:B-1----:R-:W-:-:S03]  /*14750*/  IMAD.U32 R2, RZ, RZ, UR38 ;  /* 0x00000026ff027e24 */ /* 0x002fc6000f8e00ff */
[----:B------:R-:W-:-:S04]  /*14760*/  LOP3.LUT R16, R16, 0xfffffffe, RZ, 0xc0, !PT ;  /* 0xfffffffe10107812 */ /* 0x000fc800078ec0ff */
[----:B------:R-:W-:Y:S01]  /*14770*/  @P0 LOP3.LUT R16, R16, 0x1, RZ, 0xfc, !PT ;  /* 0x0000000110100812 */ /* 0x000fe200078efcff */
[----:B0-----:R-:W-:Y:S06]  /*14780*/  BRA.DIV UR5, `(.L_x_1355) ;  /* 0x0000004605407947 */ /* 0x001fec000b800000 */
.L_x_1423:
[----:B------:R-:W-:Y:S02]  /*14790*/  ISETP.NE.AND P0, PT, R2, 0x3, PT ;  /* 0x000000030200780c */ /* 0x000fe40003f05270 */
[----:B------:R-:W-:Y:S02]  /*147a0*/  ISETP.GT.U32.AND P1, PT, R18, 0x5f, PT ;  /* 0x0000005f1200780c */ /* 0x000fe40003f24070 */
[----:B------:R-:W-:-:S09]  /*147b0*/  LOP3.LUT R16, R16, 0xffffffef, RZ, 0xc0, !PT ;  /* 0xffffffef10107812 */ /* 0x000fd200078ec0ff */
[----:B------:R-:W-:-:S04]  /*147c0*/  @P0 LOP3.LUT R16, R16, 0x10, RZ, 0xfc, !PT ;  /* 0x0000001010100812 */ /* 0x000fc800078efcff */
[----:B------:R-:W-:-:S04]  /*147d0*/  LOP3.LUT R16, R16, 0xfffffff7, RZ, 0xc0, !PT ;  /* 0xfffffff710107812 */ /* 0x000fc800078ec0ff */
[----:B------:R-:W-:Y:S01]  /*147e0*/  @P1 LOP3.LUT R16, R16, 0x8, RZ, 0xfc, !PT ;  /* 0x0000000810101812 */ /* 0x000fe200078efcff */
[----:B------:R-:W-:Y:S06]  /*147f0*/  @!P0 BRA `(.L_x_1356) ;  /* 0x0000000000048947 */ /* 0x000fec0003800000 */
[----:B------:R-:W-:Y:S01]  /*14800*/  BPT.TRAP 0x1 ;  /* 0x000000040000795c */ /* 0x000fe20000300000 */
.L_x_1356:
[----:B------:R-:W-:Y:S01]  /*14810*/  SHF.R.S32.HI R5, RZ, 0x1f, R0 ;  /* 0x0000001fff057819 */ /* 0x000fe20000011400 */
[----:B------:R-:W-:Y:S01]  /*14820*/  ULDC.64 UR4, c[0x0][0x328] ;  /* 0x0000ca0000047ab9 */ /* 0x000fe20000000a00 */
[----:B-----5:R-:W-:Y:S01]  /*14830*/  SHF.R.S32.HI R6, RZ, 0x1f, R4 ;  /* 0x0000001fff067819 */ /* 0x020fe20000011404 */
[----:B------:R-:W-:Y:S01]  /*14840*/  ULDC.64 UR6, c[0x0][0x318] ;  /* 0x0000c60000067ab9 */ /* 0x000fe20000000a00 */
[----:B------:R-:W-:Y:S01]  /*14850*/  BSSY B0, `(.L_x_1357) ;  /* 0x0000013000007945 */ /* 0x000fe20003800000 */
        /* <DEDUP_REMOVED lines=18> */
.L_x_1424:
[----:B------:R-:W-:Y:S05]  /*14980*/  BSYNC B0 ;  /* 0x0000000000007941 */ /* 0x000fea0003800000 */
.L_x_1357:
[----:B------:R-:W1:Y:S01]  /*14990*/  S2R R8, SR_TID.X ;  /* 0x0000000000087919 */ /* 0x000e620000002100 */
[----:B------:R-:W-:Y:S01]  /*149a0*/  ULDC.64 UR4, c[0x0][0x300] ;  /* 0x0000c00000047ab9 */ /* 0x000fe20000000a00 */
[----:B------:R-:W-:Y:S01]  /*149b0*/  ULDC.64 UR6, c[0x0][0x2e8] ;  /* 0x0000ba0000067ab9 */ /* 0x000fe20000000a00 */
[----:B------:R-:W-:Y:S01]  /*149c0*/  IMAD R5, R5, UR4, RZ ;  /* 0x0000000405057c24 */ /* 0x000fe2000f8e02ff */
[----:B------:R-:W-:Y:S01]  /*149d0*/  LOP3.LUT P4, RZ, R16, 0x4, RZ, 0xc0, !PT ;  /* 0x0000000410ff7812 */ /* 0x000fe2000788c0ff */
[----:B0-----:R-:W-:Y:S01]  /*149e0*/  IMAD.WIDE.U32 R2, R0, UR4, RZ ;  /* 0x0000000400027c25 */ /* 0x001fe2000f8e00ff */
[C---:B------:R-:W-:Y:S02]  /*149f0*/  LOP3.LUT P3, RZ, R16.reuse, 0x2, RZ, 0xc0, !PT ;  /* 0x0000000210ff7812 */ /* 0x040fe4000786c0ff */
[----:B------:R-:W-:Y:S01]  /*14a00*/  LOP3.LUT P2, RZ, R16, 0x1, RZ, 0xc0, !PT ;  /* 0x0000000110ff7812 */ /* 0x000fe2000784c0ff */
[----:B------:R-:W-:Y:S01]  /*14a10*/  IMAD R5, R0, UR5, R5 ;  /* 0x0000000500057c24 */ /* 0x000fe2000f8e0205 */
[----:B------:R-:W-:-:S02]  /*14a20*/  ULDC.64 UR4, c[0x0][0x310] ;  /* 0x0000c40000047ab9 */ /* 0x000fc40000000a00 */
[----:B------:R-:W-:Y:S02]  /*14a30*/  IMAD R0, R6, UR4, RZ ;  /* 0x0000000406007c24 */ /* 0x000fe4000f8e02ff */
[----:B------:R-:W-:Y:S02]  /*14a40*/  IMAD.IADD R3, R3, 0x1, R5 ;  /* 0x0000000103037824 */ /* 0x000fe400078e0205 */
        /* <DEDUP_REMOVED lines=8> */
[----:B------:R-:W-:Y:S01]  /*14ad0*/  LEA R4, P0, R2, UR6, 0x1 ;  /* 0x0000000602047c11 */ /* 0x000fe2000f8008ff */
[----:B------:R-:W-:Y:S01]  /*14ae0*/  IMAD R5, R23, 0x4800, R34 ;  /* 0x0000480017057824 */ /* 0x000fe200078e0222 */
[----:B-1----:R-:W-:Y:S02]  /*14af0*/  LOP3.LUT R8, R8, 0x7f, RZ, 0xc0, !PT ;  /* 0x0000007f08087812 */ /* 0x002fe400078ec0ff */
[----:B------:R-:W-:Y:S02]  /*14b00*/  LEA.HI.X R0, R2, UR7, R0, 0x1, P0 ;  /* 0x0000000702007c11 */ /* 0x000fe400080f0c00 */
[----:B------:R-:W-:-:S05]  /*14b10*/  SHF.R.U32.HI R8, RZ, 0x3, R8 ;  /* 0x00000003ff087819 */ /* 0x000fca0000011608 */
        /* <DEDUP_REMOVED lines=65> */
.L_x_1438:
        /* <DEDUP_REMOVED lines=12> */
.L_x_1360:
        /* <DEDUP_REMOVED lines=10> */
.L_x_1361:
[----:B------:R2:W-:Y:S02]  /*15090*/  SYNCS.ARRIVE.TRANS64.A1T0 RZ, [R7+URZ+0x30830], RZ ;  /* 0x030830ff07ff79a7 */ /* 0x0005e4000810003f */
[----:B------:R-:W-:Y:S05]  /*150a0*/  WARPSYNC.ALL ;  /* 0x0000000000007948 */ /* 0x000fea0003800000 */
[----:B------:R-:W-:Y:S01]  /*150b0*/  ULDC.64 UR4, c[0x0][0x298] ;  /* 0x0000a60000047ab9 */ /* 0x000fe20000000a00 */
[----:B-1----:R-:W-:Y:S01]  /*150c0*/  VIADD R2, R17, 0x12400 ;  /* 0x0001240011027836 */ /* 0x002fe20000000000 */
[----:B------:R-:W-:Y:S01]  /*150d0*/  SHF.R.S32.HI R0, RZ, 0x1f, R35 ;  /* 0x0000001fff007819 */ /* 0x000fe20000011423 */
[----:B0-----:R-:W-:Y:S01]  /*150e0*/  IMAD.WIDE.U32 R4, R35, UR4, RZ ;  /* 0x0000000423047c25 */ /* 0x001fe2000f8e00ff */
[----:B------:R-:W-:Y:S01]  /*150f0*/  BSSY B6, `(.L_x_1362) ;  /* 0x0000018000067945 */ /* 0x000fe20003800000 */
[----:B------:R-:W-:Y:S01]  /*15100*/  BAR.SYNC.DEFER_BLOCKING 0x8, 0x180 ;  /* 0x0206000000007b1d */ /* 0x000fe20000010000 */
[----:B------:R-:W-:Y:S01]  /*15110*/  LOP3.LUT P0, RZ, R2, 0x3ff, RZ, 0xc0, !PT ;  /* 0x000003ff02ff7812 */ /* 0x000fe2000780c0ff */
[----:B------:R-:W-:-:S04]  /*15120*/  IMAD R0, R0, UR4, RZ ;  /* 0x0000000400007c24 */ /* 0x000fc8000f8e02ff */
[----:B------:R-:W-:Y:S01]  /*15130*/  IMAD R0, R35, UR5, R0 ;  /* 0x0000000523007c24 */ /* 0x000fe2000f8e0200 */
[----:B------:R0:W-:Y:S03]  /*15140*/  STL.64 [R1+0x10], R4 ;  /* 0x0000100401007387 */ /* 0x0001e60000100a00 */
[----:B------:R-:W-:-:S04]  /*15150*/  IMAD.IADD R35, R5, 0x1, R0 ;  /* 0x0000000105237824 */ /* 0x000fc800078e0200 */
        /* <DEDUP_REMOVED lines=9> */
[----:B--2---:R-:W-:-:S02]  /*151f0*/  IMAD.U32 R7, RZ, RZ, UR9 ;  /* 0x00000009ff077e24 */ /* 0x004fc4000f8e00ff */
[----:B------:R-:W-:Y:S02]  /*15200*/  IMAD.U32 R10, RZ, RZ, UR4 ;  /* 0x00000004ff0a7e24 */ /* 0x000fe4000f8e00ff */
[----:B------:R-:W-:Y:S02]  /*15210*/  IMAD.U32 R11, RZ, RZ, UR5 ;  /* 0x00000005ff0b7e24 */ /* 0x000fe4000f8e00ff */
[----:B------:R-:W-:Y:S02]  /*15220*/  IMAD.MOV.U32 R8, RZ, RZ, 0x70 ;  /* 0x00000070ff087424 */ /* 0x000fe400078e00ff */
[----:B------:R-:W-:Y:S02]  /*15230*/  IMAD.MOV.U32 R12, RZ, RZ, 0x1 ;  /* 0x00000001ff0c7424 */ /* 0x000fe400078e00ff */
[----:B------:R-:W-:-:S07]  /*15240*/  IMAD.MOV.U32 R13, RZ, RZ, RZ ;  /* 0x000000ffff0d7224 */ /* 0x000fce00078e00ff */
[----:B------:R-:W-:-:S07]  /*15250*/  LEPC R20, `(.L_x_1363) ;  /* 0x000000001014794e */ /* 0x000fce0000000000 */
[----:B0-----:R-:W-:Y:S05]  /*15260*/  CALL.ABS.NOINC R2 ;  /* 0x0000000002007343 */ /* 0x001fea0003c00000 */
.L_x_1363:
[----:B------:R-:W-:Y:S05]  /*15270*/  BSYNC B6 ;  /* 0x0000000000067941 */ /* 0x000fea0003800000 */
.L_x_1362:
[----:B------:R-:W3:Y:S01]  /*15280*/  LDL.LU.64 R20, [R1+0x10] ;  /* 0x0000100001147983 */ /* 0x000ee20000300a00 */
[----:B------:R-:W1:Y:S01]  /*15290*/  LDC R0, c[0x0][0x448] ;  /* 0x00011200ff007b82 */ /* 0x000e620000000800 */
[----:B------:R-:W-:Y:S01]  /*152a0*/  LOP3.LUT P6, RZ, R16, 0x80, RZ, 0xc0, !PT ;  /* 0x0000008010ff7812 */ /* 0x000fe200078cc0ff */
[----:B------:R-:W-:Y:S01]  /*152b0*/  ULDC.64 UR4, c[0x0][0x2d8] ;  /* 0x0000b60000047ab9 */ /* 0x000fe20000000a00 */
[----:B------:R-:W4:Y:S01]  /*152c0*/  S2R R2, SR_TID.X ;  /* 0x0000000000027919 */ /* 0x000f220000002100 */
[----:B0-----:R-:W-:-:S04]  /*152d0*/  SHF.R.S32.HI R5, RZ, 0x1f, R27 ;  /* 0x0000001fff057819 */ /* 0x001fc8000001141b */
[----:B------:R-:W-:Y:S02]  /*152e0*/  SEL R6, R5, RZ, !P6 ;  /* 0x000000ff05067207 */ /* 0x000fe40007000000 */
[----:B------:R-:W-:Y:S02]  /*152f0*/  SEL R5, R27, RZ, !P6 ;  /* 0x000000ff1b057207 */ /* 0x000fe40007000000 */
[----:B-1----:R-:W-:Y:S02]  /*15300*/  ISETP.NE.AND P5, PT, R0, 0x1, PT ;  /* 0x000000010000780c */ /* 0x002fe40003fa5270 */
[----:B------:R-:W0:Y:S01]  /*15310*/  S2R R0, SR_TID.X ;  /* 0x0000000000007919 */ /* 0x000e220000002100 */
[----:B----4-:R-:W-:-:S10]  /*15320*/  LOP3.LUT R2, R2, 0x7f, RZ, 0xc0, !PT ;  /* 0x0000007f02027812 */ /* 0x010fd400078ec0ff */
[----:B------:R-:W1:Y:S01]  /*15330*/  @P5 LDC R3, c[0x0][0x44c] ;  /* 0x00011300ff035b82 */ /* 0x000e620000000800 */
[----:B------:R-:W-:Y:S01]  /*15340*/  SHF.R.U32.HI R2, RZ, 0x3, R2 ;  /* 0x00000003ff027819 */ /* 0x000fe20000011602 */
[----:B0-----:R-:W-:-:S05]  /*15350*/  IMAD.SHL.U32 R0, R0, 0x10, RZ ;  /* 0x0000001000007824 */ /* 0x001fca00078e00ff */
[----:B------:R-:W-:Y:S02]  /*15360*/  LOP3.LUT R0, R2, 0x70, R0, 0xf8, !PT ;  /* 0x0000007002007812 */ /* 0x000fe400078ef800 */
[----:B------:R-:W0:Y:S03]  /*15370*/  @P5 LDC R2, c[0x0][0x450] ;  /* 0x00011400ff025b82 */ /* 0x000e260000000800 */
[----:B------:R-:W-:-:S04]  /*15380*/  IMAD.IADD R0, R0, 0x1, R25 ;  /* 0x0000000100007824 */ /* 0x000fc800078e0219 */
[----:B-1----:R-:W-:-:S04]  /*15390*/  @P5 IMAD.HI.U32 R3, R0, R3, RZ ;  /* 0x0000000300035227 */ /* 0x002fc800078e00ff */
[----:B------:R-:W-:Y:S01]  /*153a0*/  IMAD.MOV.U32 R4, RZ, RZ, R0 ;  /* 0x000000ffff047224 */ /* 0x000fe200078e0000 */
[----:B0-----:R-:W-:Y:S01]  /*153b0*/  @P5 SHF.R.U32.HI R4, RZ, R2, R3 ;  /* 0x00000002ff045219 */ /* 0x001fe20000011603 */
[----:B------:R-:W-:Y:S02]  /*153c0*/  IMAD.MOV.U32 R3, RZ, RZ, R35 ;  /* 0x000000ffff037224 */ /* 0x000fe400078e0023 */
[----:B---3--:R-:W-:Y:S02]  /*153d0*/  IMAD.MOV.U32 R2, RZ, RZ, R20 ;  /* 0x000000ffff027224 */ /* 0x008fe400078e0014 */
[----:B------:R-:W0:Y:S02]  /*153e0*/  S2R R20, SR_TID.X ;  /* 0x0000000000147919 */ /* 0x000e240000002100 */
[----:B------:R-:W-:-:S04]  /*153f0*/  IMAD.WIDE.U32 R2, R26, UR4, R2 ;  /* 0x000000041a027c25 */ /* 0x000fc8000f8e0002 */
[----:B------:R-:W-:Y:S01]  /*15400*/  IMAD R3, R26, UR5, R3 ;  /* 0x000000051a037c24 */ /* 0x000fe2000f8e0203 */
[----:B------:R-:W-:Y:S02]  /*15410*/  ULDC.64 UR4, c[0x0][0x2e0] ;  /* 0x0000b80000047ab9 */ /* 0x000fe40000000a00 */
[----:B------:R-:W-:Y:S02]  /*15420*/  IMAD R6, R6, UR4, RZ ;  /* 0x0000000406067c24 */ /* 0x000fe4000f8e02ff */
[----:B------:R-:W-:-:S04]  /*15430*/  IMAD.WIDE.U32 R2, R5, UR4, R2 ;  /* 0x0000000405027c25 */ /* 0x000fc8000f8e0002 */
[----:B------:R-:W-:Y:S01]  /*15440*/  IMAD R5, R5, UR5, R6 ;  /* 0x0000000505057c24 */ /* 0x000fe2000f8e0206 */
[----:B------:R-:W-:Y:S01]  /*15450*/  ULDC.64 UR4, c[0x0][0x2d0] ;  /* 0x0000b40000047ab9 */ /* 0x000fe20000000a00 */
[----:B------:R-:W-:Y:S02]  /*15460*/  IMAD.MOV R6, RZ, RZ, -R4 ;  /* 0x000000ffff067224 */ /* 0x000fe400078e0a04 */
[----:B------:R-:W-:Y:S02]  /*15470*/  IMAD.IADD R3, R3, 0x1, R5 ;  /* 0x0000000103037824 */ /* 0x000fe400078e0205 */
[----:B------:R-:W1:Y:S01]  /*15480*/  LDC R5, c[0x0][0x448] ;  /* 0x00011200ff057b82 */ /* 0x000e620000000800 */
[----:B------:R-:W-:Y:S01]  /*15490*/  IMAD.WIDE.U32 R2, R4, UR4, R2 ;  /* 0x0000000404027c25 */ /* 0x000fe2000f8e0002 */
[----:B0-----:R-:W-:-:S04]  /*154a0*/  LOP3.LUT R20, R20, 0x7f, RZ, 0xc0, !PT ;  /* 0x0000007f14147812 */ /* 0x001fc800078ec0ff */
[----:B------:R-:W-:Y:S01]  /*154b0*/  SHF.R.U32.HI R8, RZ, 0x3, R20 ;  /* 0x00000003ff087819 */ /* 0x000fe20000011614 */
[----:B-1----:R-:W-:Y:S01]  /*154c0*/  IMAD R0, R5, R6, R0 ;  /* 0x0000000605007224 */ /* 0x002fe200078e0200 */
[----:B------:R-:W-:-:S05]  /*154d0*/  SHF.R.S32.HI R6, RZ, 0x1f, R4 ;  /* 0x0000001fff067819 */ /* 0x000fca0000011404 */
[----:B--2---:R-:W-:-:S04]  /*154e0*/  IMAD R7, R6, UR4, RZ ;  /* 0x0000000406077c24 */ /* 0x004fc8000f8e02ff */
        /* <DEDUP_REMOVED lines=17> */
[----:B------:R-:W0:Y:S01]  /*15600*/  SHFL.IDX PT, R14, R0, RZ, 0x181f ;  /* 0x00181fff000e7589 */ /* 0x000e2200000e0000 */
[----:B------:R-:W-:Y:S02]  /*15610*/  IMAD R29, R29, R5, RZ ;  /* 0x000000051d1d7224 */ /* 0x000fe400078e02ff */
[----:B------:R-:W-:Y:S01]  /*15620*/  IMAD.IADD R25, R8, 0x1, R25 ;  /* 0x0000000108197824 */ /* 0x000fe200078e0219 */
[----:B------:R-:W1:Y:S03]  /*15630*/  SHFL.IDX PT, R2, R4, RZ, 0x181f ;  /* 0x00181fff04027589 */ /* 0x000e6600000e0000 */
[C---:B------:R-:W-:Y:S01]  /*15640*/  VIADD R6, R25.reuse, 0x10 ;  /* 0x0000001019067836 */ /* 0x040fe20000000000 */
[----:B------:R-:W-:-:S13]  /*15650*/  ISETP.GE.AND P1, PT, R25, R29, PT ;  /* 0x0000001d1900720c */ /* 0x000fda0003f26270 */
[----:B0-----:R-:W-:-:S05]  /*15660*/  @!P1 LEA R14, P4, R31, R14, 0x1 ;  /* 0x0000000e1f0e9211 */ /* 0x001fca00078808ff */
[----:B-1----:R-:W-:Y:S02]  /*15670*/  @!P1 IMAD.X R3, RZ, RZ, R2, P4 ;  /* 0x000000ffff039224 */ /* 0x002fe400020e0602 */
[----:B------:R-:W-:Y:S02]  /*15680*/  @!P1 IMAD.MOV.U32 R2, RZ, RZ, R14 ;  /* 0x000000ffff029224 */ /* 0x000fe400078e000e */
[----:B------:R-:W0:Y:S04]  /*15690*/  SHFL.IDX PT, R14, R0, 0x1, 0x181f ;  /* 0x00381f00000e7f89 */ /* 0x000e2800000e0000 */
[----:B------:R-:W-:Y:S04]  /*156a0*/  @!P1 LDGSTS.E.BYPASS.LTC128B.128 [R36+0x12400], desc[UR36][R2.64], !P3 ;  /* 0x1240000002249fae */ /* 0x000fe8000d901d64 */
[----:B------:R-:W-:Y:S04]  /*156b0*/  @!P1 LDGSTS.E.BYPASS.LTC128B.128 [R36+0x16400], desc[UR36][R2.64+0x80], !P2 ;  /* 0x1640008002249fae */ /* 0x000fe8000d101d64 */
[----:B------:R1:W-:Y:S01]  /*156c0*/  @!P1 LDGSTS.E.BYPASS.LTC128B.128 [R36+0x1a400], desc[UR36][R2.64+0x100], !P0 ;  /* 0x1a40010002249fae */ /* 0x0003e2000c101d64 */
[----:B------:R-:W-:Y:S01]  /*156d0*/  ISETP.GE.AND P1, PT, R6, R29, PT ;  /* 0x0000001d0600720c */ /* 0x000fe20003f26270 */
[----:B------:R-:W-:-:S02]  /*156e0*/  VIADD R6, R25, 0x20 ;  /* 0x0000002019067836 */ /* 0x000fc40000000000 */
[----:B-1----:R-:W1:Y:S10]  /*156f0*/  SHFL.IDX PT, R2, R4, 0x1, 0x181f ;  /* 0x00381f0004027f89 */ /* 0x002e7400000e0000 */
[----:B0-----:R-:W-:-:S05]  /*15700*/  @!P1 LEA R14, P4, R31, R14, 0x1 ;  /* 0x0000000e1f0e9211 */ /* 0x001fca00078808ff */
[----:B-1----:R-:W-:Y:S02]  /*15710*/  @!P1 IMAD.X R5, RZ, RZ, R2, P4 ;  /* 0x000000ffff059224 */ /* 0x002fe400020e0602 */
[----:B------:R-:W-:Y:S02]  /*15720*/  @!P1 IMAD.MOV.U32 R2, RZ, RZ, R14 ;  /* 0x000000ffff029224 */ /* 0x000fe400078e000e */
[----:B------:R-:W-:Y:S01]  /*15730*/  @!P1 IMAD.MOV.U32 R3, RZ, RZ, R5 ;  /* 0x000000ffff039224 */ /* 0x000fe200078e0005 */
        /* <DEDUP_REMOVED lines=59> */
.L_x_1455:
        /* <DEDUP_REMOVED lines=12> */
.L_x_1366:
[----:B------:R-:W-:Y:S05]  /*15bb0*/  BSYNC B0 ;  /* 0x0000000000007941 */ /* 0x000fea0003800000 */
.L_x_1365:
[----:B------:R-:W-:Y:S01]  /*15bc0*/  NOP ;  /* 0x0000000000007918 */ /* 0x000fe20000000000 */
[----:B------:R-:W-:-:S13]  /*15bd0*/  PLOP3.LUT P0, PT, PT, PT, PT, 0x80, 0x0 ;  /* 0x000000000000781c */ /* 0x000fda0003f0f070 */
.L_x_1367:
        /* <DEDUP_REMOVED lines=10> */
[----:B------:R0:W-:Y:S01]  /*15c80*/  STL [R1+0x1c], R3 ;  /* 0x00001c0301007387 */ /* 0x0001e20000100800 */
[----:B------:R-:W-:-:S04]  /*15c90*/  LEA.HI R0, R3, R3, RZ, 0x1 ;  /* 0x0000000303007211 */ /* 0x000fc800078f08ff */
[----:B------:R-:W-:-:S05]  /*15ca0*/  LOP3.LUT R0, R0, 0xfffffffe, RZ, 0xc0, !PT ;  /* 0xfffffffe00007812 */ /* 0x000fca00078ec0ff */
[----:B------:R-:W-:-:S05]  /*15cb0*/  IMAD.IADD R0, R3, 0x1, -R0 ;  /* 0x0000000103007824 */ /* 0x000fca00078e0a00 */
[----:B------:R-:W-:Y:S01]  /*15cc0*/  SHF.L.U32 R0, R0, 0x1f, RZ ;  /* 0x0000001f00007819 */ /* 0x000fe200000006ff */
[----:B------:R-:W-:Y:S01]  /*15cd0*/  NOP ;  /* 0x0000000000007918 */ /* 0x000fe20000000000 */
[----:B------:R0:W-:Y:S01]  /*15ce0*/  SYNCS.ARRIVE.TRANS64.A1T0 RZ, [R17+URZ+0x30800], RZ ;  /* 0x030800ff11ff79a7 */ /* 0x0001e2000810003f */
[----:B------:R-:W-:Y:S01]  /*15cf0*/  BSSY B0, `(.L_x_1368) ;  /* 0x0000003000007945 */ /* 0x000fe20003800000 */
[----:B------:R-:W1:Y:S03]  /*15d00*/  SYNCS.PHASECHK.TRANS64.TRYWAIT P0, [R17+URZ+0x30820], R0 ;  /* 0x03082000110075a7 */ /* 0x000e66000800017f */
[----:B01----:R-:W-:Y:S05]  /*15d10*/  @!P0 BRA `(.L_x_1369) ;  /* 0x0000004000e88947 */ /* 0x003fea0003800000 */
.L_x_1456:
[----:B------:R-:W-:Y:S05]  /*15d20*/  BSYNC B0 ;  /* 0x0000000000007941 */ /* 0x000fea0003800000 */
.L_x_1368:
[----:B------:R-:W3:Y:S01]  /*15d30*/  LDL R2, [R1] ;  /* 0x0000000001027983 */ /* 0x000ee20000100800 */
[----:B------:R-:W-:Y:S01]  /*15d40*/  BSSY B0, `(.L_x_1370) ;  /* 0x0000104000007945 */ /* 0x000fe20003800000 */
[----:B---3--:R-:W-:-:S13]  /*15d50*/  ISETP.GE.AND P0, PT, R8, R2, PT ;  /* 0x000000020800720c */ /* 0x008fda0003f06270 */
[----:B------:R-:W-:Y:S05]  /*15d60*/  @!P0 BRA `(.L_x_1371) ;  /* 0x0000001000048947 */ /* 0x000fea0003800000 */
[----:B------:R-:W-:Y:S01]  /*15d70*/  ULDC UR4, c[0x0][0x2f4] ;  /* 0x0000bd0000047ab9 */ /* 0x000fe20000000800 */
[----:B------:R-:W-:Y:S01]  /*15d80*/  IMAD.MOV.U32 R10, RZ, RZ, R23 ;  /* 0x000000ffff0a7224 */ /* 0x000fe200078e0017 */
[----:B------:R-:W-:Y:S01]  /*15d90*/  ISETP.GE.AND P3, PT, R31, UR4, PT ;  /* 0x000000041f007c0c */ /* 0x000fe2000bf66270 */
[----:B------:R-:W-:Y:S01]  /*15da0*/  IMAD.MOV.U32 R20, RZ, RZ, R28 ;  /* 0x000000ffff147224 */ /* 0x000fe200078e001c */
[----:B------:R-:W-:Y:S01]  /*15db0*/  ISETP.GE.AND P2, PT, R33, UR4, PT ;  /* 0x0000000421007c0c */ /* 0x000fe2000bf46270 */
[----:B------:R-:W-:Y:S01]  /*15dc0*/  IMAD.MOV.U32 R29, RZ, RZ, R22 ;  /* 0x000000ffff1d7224 */ /* 0x000fe200078e0016 */
[----:B------:R-:W-:-:S13]  /*15dd0*/  ISETP.GE.AND P1, PT, R32, UR4, PT ;  /* 0x0000000420007c0c */ /* 0x000fda000bf26270 */
.L_x_1384:
[----:B------:R-:W3:Y:S04]  /*15de0*/  LDL R5, [R1+0x4] ;  /* 0x0000040001057983 */ /* 0x000ee80000100800 */
[----:B------:R-:W4:Y:S01]  /*15df0*/  LDL R12, [R1+0x8] ;  /* 0x00000800010c7983 */ /* 0x000f220000100800 */
[----:B0-----:R-:W0:Y:S01]  /*15e00*/  S2R R0, SR_TID.X ;  /* 0x0000000000007919 */ /* 0x001e220000002100 */
[----:B------:R-:W1:Y:S01]  /*15e10*/  S2R R4, SR_TID.X ;  /* 0x0000000000047919 */ /* 0x000e620000002100 */
[----:B0-----:R-:W-:-:S04]  /*15e20*/  LOP3.LUT R0, R0, 0x7f, RZ, 0xc0, !PT ;  /* 0x0000007f00007812 */ /* 0x001fc800078ec0ff */
[----:B------:R-:W-:Y:S02]  /*15e30*/  SHF.R.U32.HI R3, RZ, 0x3, R0 ;  /* 0x00000003ff037819 */ /* 0x000fe40000011600 */
[----:B------:R-:W0:Y:S01]  /*15e40*/  LDC R0, c[0x0][0x430] ;  /* 0x00010c00ff007b82 */ /* 0x000e220000000800 */
[----:B-1----:R-:W-:-:S05]  /*15e50*/  IMAD.SHL.U32 R4, R4, 0x10, RZ ;  /* 0x0000001004047824 */ /* 0x002fca00078e00ff */
        /* <DEDUP_REMOVED lines=8> */
[----:B------:R-:W3:Y:S01]  /*15ee0*/  @!P5 LDC.64 R4, c[0x0][0x418] ;  /* 0x00010600ff04db82 */ /* 0x000ee20000000a00 */
        /* <DEDUP_REMOVED lines=9> */
[----:B---3--:R-:W-:Y:S01]  /*15f80*/  @!P5 LEA R4, P0, R2, R4, 0x2 ;  /* 0x000000040204d211 */ /* 0x008fe200078010ff */
        /* <DEDUP_REMOVED lines=16> */
.L_x_1372:
[----:B------:R-:W-:Y:S01]  /*16090*/  IMAD R6, R23, 0x8, R17 ;  /* 0x0000000817067824 */ /* 0x000fe200078e0211 */
[----:B------:R-:W-:Y:S01]  /*160a0*/  SHF.L.U32 R3, R28, 0x1f, RZ ;  /* 0x0000001f1c037819 */ /* 0x000fe200000006ff */
[----:B------:R-:W-:Y:S03]  /*160b0*/  BSSY B1, `(.L_x_1373) ;  /* 0x0000003000017945 */ /* 0x000fe60003800000 */
[----:B------:R-:W0:Y:S02]  /*160c0*/  SYNCS.PHASECHK.TRANS64.TRYWAIT P0, [R6+URZ+0x30840], R3 ;  /* 0x03084003060075a7 */ /* 0x000e24000800017f */
[----:B0-----:R-:W-:Y:S05]  /*160d0*/  @!P0 BRA `(.L_x_1374) ;  /* 0x00000040000c8947 */ /* 0x001fea0003800000 */
.L_x_1457:
[----:B------:R-:W-:Y:S05]  /*160e0*/  BSYNC B1 ;  /* 0x0000000000017941 */ /* 0x000fea0003800000 */
.L_x_1373:
        /* <DEDUP_REMOVED lines=62> */
[----:B-1-3--:R0:W3:Y:S02]  /*164d0*/  SHFL.IDX PT, R2, R7, 0x5, 0x181f ;  /* 0x00b81f0007027f89 */ /* 0x00a0e400000e0000 */
.L_x_1471:
[----:B------:R-:W-:Y:S02]  /*164e0*/  LOP3.LUT P6, RZ, R16, 0x4, RZ, 0xc0, !PT ;  /* 0x0000000410ff7812 */ /* 0x000fe400078cc0ff */
[----:B---3--:R-:W-:-:S05]  /*164f0*/  IADD3 R2, P0, R2, R4, RZ ;  /* 0x0000000402027210 */ /* 0x008fca0007f1e0ff */
        /* <DEDUP_REMOVED lines=9> */
.L_x_1376:
        /* <DEDUP_REMOVED lines=10> */
.L_x_1377:
[----:B------:R3:W-:Y:S01]  /*16630*/  SYNCS.ARRIVE.TRANS64.A1T0 RZ, [R6+URZ+0x30830], RZ ;  /* 0x030830ff06ff79a7 */ /* 0x0007e2000810003f */
[----:B------:R-:W-:Y:S05]  /*16640*/  @!P5 BRA `(.L_x_1378) ;  /* 0x000000000004d947 */ /* 0x000fea0003800000 */
[----:B------:R-:W-:Y:S01]  /*16650*/  BPT.TRAP 0x1 ;  /* 0x000000040000795c */ /* 0x000fe20000300000 */
.L_x_1378:
[----:B-1----:R-:W-:Y:S01]  /*16660*/  SHF.L.U32 R2, R20, 0x1f, RZ ;  /* 0x0000001f14027819 */ /* 0x002fe200000006ff */
[----:B---3--:R-:W-:Y:S01]  /*16670*/  IMAD R6, R10, 0x8, R17 ;  /* 0x000000080a067824 */ /* 0x008fe200078e0211 */
[----:B------:R-:W-:Y:S01]  /*16680*/  BSSY B1, `(.L_x_1379) ;  /* 0x0000004000017945 */ /* 0x000fe20003800000 */
[----:B0-----:R-:W-:Y:S02]  /*16690*/  IMAD R7, R29, -0x60, R37 ;  /* 0xffffffa01d077824 */ /* 0x001fe400078e0225 */
[----:B------:R-:W0:Y:S02]  /*166a0*/  SYNCS.PHASECHK.TRANS64.TRYWAIT P0, [R6+URZ+0x30860], R2 ;  /* 0x03086002060075a7 */ /* 0x000e24000800017f */
[----:B0-----:R-:W-:Y:S05]  /*166b0*/  @!P0 BRA `(.L_x_1380) ;  /* 0x0000004000888947 */ /* 0x001fea0003800000 */
.L_x_1472:
[----:B------:R-:W-:Y:S05]  /*166c0*/  BSYNC B1 ;  /* 0x0000000000017941 */ /* 0x000fea0003800000 */
.L_x_1379:
        /* <DEDUP_REMOVED lines=10> */
[----:B--2---:R-:W-:Y:S01]  /*16770*/  SHFL.IDX PT, R14, R18, 0x5, 0x181f ;  /* 0x00b81f00120e7f89 */ /* 0x004fe200000e0000 */
        /* <DEDUP_REMOVED lines=49> */
.L_x_1486:
        /* <DEDUP_REMOVED lines=29> */
.L_x_1382:
        /* <DEDUP_REMOVED lines=10> */
.L_x_1383:
[----:B------:R-:W2:Y:S01]  /*16d00*/  LDL R0, [R1] ;  /* 0x0000000001007983 */ /* 0x000ea20000100800 */
[----:B------:R1:W-:Y:S01]  /*16d10*/  SYNCS.ARRIVE.TRANS64.A1T0 RZ, [R6+URZ+0x30850], RZ ;  /* 0x030850ff06ff79a7 */ /* 0x0003e2000810003f */
[C---:B------:R-:W-:Y:S02]  /*16d20*/  VIADD R8, R22.reuse, 0xffffffff ;  /* 0xffffffff16087836 */ /* 0x040fe40000000000 */
[----:B------:R-:W-:Y:S02]  /*16d30*/  IMAD.MOV.U32 R10, RZ, RZ, R23 ;  /* 0x000000ffff0a7224 */ /* 0x000fe400078e0017 */
[----:B------:R-:W-:Y:S02]  /*16d40*/  IMAD.MOV.U32 R20, RZ, RZ, R28 ;  /* 0x000000ffff147224 */ /* 0x000fe400078e001c */
[----:B------:R-:W-:Y:S01]  /*16d50*/  IMAD.MOV.U32 R29, RZ, RZ, R22 ;  /* 0x000000ffff1d7224 */ /* 0x000fe200078e0016 */
[----:B--2---:R-:W-:-:S13]  /*16d60*/  ISETP.GT.AND P0, PT, R22, R0, PT ;  /* 0x000000001600720c */ /* 0x004fda0003f04270 */
[----:B-1----:R-:W-:Y:S05]  /*16d70*/  @P0 BRA `(.L_x_1384) ;  /* 0xfffffff000180947 */ /* 0x002fea000383ffff */
.L_x_1371:
[----:B------:R-:W-:Y:S05]  /*16d80*/  BSYNC B0 ;  /* 0x0000000000007941 */ /* 0x000fea0003800000 */
.L_x_1370:
[----:B0-----:R-:W0:Y:S01]  /*16d90*/  S2R R0, SR_TID.X ;  /* 0x0000000000007919 */ /* 0x001e220000002100 */
[----:B------:R-:W-:Y:S01]  /*16da0*/  BSSY B0, `(.L_x_1385) ;  /* 0x0000010000007945 */ /* 0x000fe20003800000 */
[----:B0-----:R-:W-:-:S04]  /*16db0*/  LOP3.LUT R0, R0, 0x7f, RZ, 0xc0, !PT ;  /* 0x0000007f00007812 */ /* 0x001fc800078ec0ff */
[----:B------:R-:W-:-:S13]  /*16dc0*/  ISETP.NE.AND P0, PT, R0, RZ, PT ;  /* 0x000000ff0000720c */ /* 0x000fda0003f05270 */
[----:B------:R-:W-:Y:S05]  /*16dd0*/  @P0 BRA `(.L_x_1386) ;  /* 0x0000000000300947 */ /* 0x000fea0003800000 */
[----:B------:R-:W0:Y:S01]  /*16de0*/  S2R R5, SR_LANEID ;  /* 0x0000000000057919 */ /* 0x000e220000000000 */
[----:B------:R-:W-:Y:S01]  /*16df0*/  VOTEU.ANY UR4, UPT, PT ;  /* 0x0000000000047886 */ /* 0x000fe200038e0100 */
[----:B------:R-:W1:Y:S01]  /*16e00*/  LDC.64 R2, c[0x0][0xc60] ;  /* 0x00031800ff027b82 */ /* 0x000e620000000a00 */
[----:B------:R-:W0:Y:S02]  /*16e10*/  FLO.U32 R0, UR4 ;  /* 0x0000000400007d00 */ /* 0x000e2400080e0000 */
[----:B0-----:R-:W-:-:S06]  /*16e20*/  ISETP.EQ.U32.AND P0, PT, R0, R5, PT ;  /* 0x000000050000720c */ /* 0x001fcc0003f02070 */
[----:B------:R-:W1:Y:S07]  /*16e30*/  POPC R5, UR4 ;  /* 0x0000000400057d09 */ /* 0x000e6e0008000000 */
[----:B-1----:R-:W3:Y:S01]  /*16e40*/  @P0 ATOMG.E.ADD.STRONG.GPU PT, R3, desc[UR36][R2.64], R5 ;  /* 0x00000005020309a8 */ /* 0x002ee200081ee1e4 */
[----:B------:R-:W0:Y:S02]  /*16e50*/  S2R R4, SR_LTMASK ;  /* 0x0000000000047919 */ /* 0x000e240000003900 */
[----:B0-----:R-:W-:-:S04]  /*16e60*/  LOP3.LUT R4, R4, UR4, RZ, 0xc0, !PT ;  /* 0x0000000404047c12 */ /* 0x001fc8000f8ec0ff */
[----:B------:R-:W0:Y:S01]  /*16e70*/  POPC R7, R4 ;  /* 0x0000000400077309 */ /* 0x000e220000000000 */
[----:B---3--:R-:W0:Y:S02]  /*16e80*/  SHFL.IDX PT, R0, R3, R0, 0x1f ;  /* 0x00001f0003007589 */ /* 0x008e2400000e0000 */
[----:B0-----:R-:W-:-:S07]  /*16e90*/  IADD3 R24, R0, UR39, R7 ;  /* 0x0000002700187c10 */ /* 0x001fce000fffe007 */
.L_x_1386:
[----:B------:R-:W-:Y:S05]  /*16ea0*/  BSYNC B0 ;  /* 0x0000000000007941 */ /* 0x000fea0003800000 */
.L_x_1385:
[----:B------:R-:W-:-:S13]  /*16eb0*/  LOP3.LUT P0, RZ, R16, 0x10, RZ, 0xc0, !PT ;  /* 0x0000001010ff7812 */ /* 0x000fda000780c0ff */
[----:B------:R-:W-:Y:S05]  /*16ec0*/  @!P0 BRA `(.L_x_1387) ;  /* 0x0000000000048947 */ /* 0x000fea0003800000 */
[----:B------:R-:W-:Y:S01]  /*16ed0*/  BPT.TRAP 0x1 ;  /* 0x000000040000795c */ /* 0x000fe20000300000 */
.L_x_1387:
[----:B------:R-:W-:Y:S01]  /*16ee0*/  IMAD R0, R23, 0x8, R17 ;  /* 0x0000000817007824 */ /* 0x000fe200078e0211 */
[----:B------:R-:W-:Y:S01]  /*16ef0*/  SHF.L.U32 R3, R28, 0x1f, RZ ;  /* 0x0000001f1c037819 */ /* 0x000fe200000006ff */
[----:B------:R-:W-:Y:S01]  /*16f00*/  BSSY B0, `(.L_x_1388) ;  /* 0x0000004000007945 */ /* 0x000fe20003800000 */
[----:B------:R-:W-:Y:S02]  /*16f10*/  IMAD R6, R22, -0x60, R37 ;  /* 0xffffffa016067824 */ /* 0x000fe400078e0225 */
[----:B------:R-:W0:Y:S02]  /*16f20*/  SYNCS.PHASECHK.TRANS64.TRYWAIT P0, [R0+URZ+0x30860], R3 ;  /* 0x03086003000075a7 */ /* 0x000e24000800017f */
[----:B0-----:R-:W-:Y:S05]  /*16f30*/  @!P0 BRA `(.L_x_1389) ;  /* 0x00000040008c8947 */ /* 0x001fea0003800000 */
.L_x_1487:
[----:B------:R-:W-:Y:S05]  /*16f40*/  BSYNC B0 ;  /* 0x0000000000007941 */ /* 0x000fea0003800000 */
.L_x_1388:
        /* <DEDUP_REMOVED lines=65> */
.L_x_1501:
        /* <DEDUP_REMOVED lines=13> */
.L_x_1391:
        /* <DEDUP_REMOVED lines=10> */
.L_x_1392:
[----:B------:R1:W-:Y:S01]  /*174d0*/  SYNCS.ARRIVE.TRANS64.A1T0 RZ, [R0+URZ+0x30850], RZ ;  /* 0x030850ff00ff79a7 */ /* 0x0003e2000810003f */
[----:B------:R-:W-:-:S05]  /*174e0*/  VIADD R23, R23, 0x1 ;  /* 0x0000000117177836 */ /* 0x000fca0000000000 */
[----:B------:R-:W-:-:S04]  /*174f0*/  ISETP.NE.AND P0, PT, R23, 0x2, PT ;  /* 0x000000021700780c */ /* 0x000fc80003f05270 */
[----:B0-----:R-:W-:Y:S02]  /*17500*/  SEL R3, RZ, 0x1, P0 ;  /* 0x00000001ff037807 */ /* 0x001fe40000000000 */
[----:B------:R-:W-:Y:S02]  /*17510*/  SEL R23, R23, RZ, P0 ;  /* 0x000000ff17177207 */ /* 0x000fe40000000000 */
[----:B-1----:R-:W-:-:S07]  /*17520*/  LOP3.LUT R28, R28, R3, RZ, 0x3c, !PT ;  /* 0x000000031c1c7212 */ /* 0x002fce00078e3cff */
.L_x_1349:
[----:B------:R-:W-:Y:S05]  /*17530*/  BSYNC B7 ;  /* 0x0000000000077941 */ /* 0x000fea0003800000 */
.L_x_1347:
        /* <DEDUP_REMOVED lines=11> */
.L_x_1393:
        /* <DEDUP_REMOVED lines=22> */
[----:B--2---:R-:W-:-:S02]  /*17750*/  @!P1 IMAD.MOV.U32 R25, RZ, RZ, R4 ;  /* 0x000000ffff199224 */ /* 0x004fc400078e0004 */
        /* <DEDUP_REMOVED lines=20> */
.L_x_1511:
[----:B------:R-:W-:Y:S02]  /*178a0*/  ULDC UR4, c[0x0][0xc38] ;  /* 0x00030e0000047ab9 */ /* 0x000fe40000000800 */
[----:B------:R-:W-:-:S04]  /*178b0*/  IMAD.U32 R5, RZ, RZ, UR4 ;  /* 0x00000004ff057e24 */ /* 0x000fc8000f8e00ff */
[----:B-1----:R-:W-:-:S04]  /*178c0*/  IMAD R14, R14, R5, RZ ;  /* 0x000000050e0e7224 */ /* 0x002fc800078e02ff */
[----:B------:R-:W-:-:S05]  /*178d0*/  IMAD.IADD R7, R7, 0x1, R14 ;  /* 0x0000000107077824 */ /* 0x000fca00078e020e */
[----:B------:R-:W-:-:S13]  /*178e0*/  ISETP.GT.AND P6, PT, R7, R0, PT ;  /* 0x000000000700720c */ /* 0x000fda0003fc4270 */
[----:B------:R-:W-:Y:S05]  /*178f0*/  @P6 BRA `(.L_x_1396) ;  /* 0x0000000000a46947 */ /* 0x000fea0003800000 */
.L_x_1399:
        /* <DEDUP_REMOVED lines=35> */
.L_x_1519:
[----:B------:R-:W-:Y:S02]  /*17b30*/  ULDC UR4, c[0x0][0xc38] ;  /* 0x00030e0000047ab9 */ /* 0x000fe40000000800 */
[----:B------:R-:W-:-:S04]  /*17b40*/  IMAD.U32 R5, RZ, RZ, UR4 ;  /* 0x00000004ff057e24 */ /* 0x000fc8000f8e00ff */
[----:B-1----:R-:W-:-:S04]  /*17b50*/  IMAD R14, R14, R5, RZ ;  /* 0x000000050e0e7224 */ /* 0x002fc800078e02ff */
[----:B------:R-:W-:-:S05]  /*17b60*/  IMAD.IADD R7, R14, 0x1, R7 ;  /* 0x000000010e077824 */ /* 0x000fca00078e0207 */
[----:B------:R-:W-:-:S13]  /*17b70*/  ISETP.GT.AND P6, PT, R7, R0, PT ;  /* 0x000000000700720c */ /* 0x000fda0003fc4270 */
[----:B------:R-:W-:Y:S05]  /*17b80*/  @!P6 BRA `(.L_x_1399) ;  /* 0xfffffffc005ce947 */ /* 0x000fea000383ffff */
.L_x_1396:
[----:B------:R-:W-:Y:S01]  /*17b90*/  IMAD.IADD R7, R7, 0x1, -R14 ;  /* 0x0000000107077824 */ /* 0x000fe200078e0a0e */
[----:B------:R-:W-:-:S03]  /*17ba0*/  UMOV UR4, 0xffffffff ;  /* 0xffffffff00047882 */ /* 0x000fc60000000000 */
[----:B------:R-:W-:-:S05]  /*17bb0*/  IMAD R3, R2, R5, R7 ;  /* 0x0000000502037224 */ /* 0x000fca00078e0207 */
[----:B------:R-:W-:Y:S01]  /*17bc0*/  ISETP.GT.AND P6, PT, R3, R0, PT ;  /* 0x000000000300720c */ /* 0x000fe20003fc4270 */
[----:B------:R-:W-:-:S12]  /*17bd0*/  BRA.DIV UR4, `(.L_x_1400) ;  /* 0x0000004604707947 */ /* 0x000fd8000b800000 */
[----:B------:R-:W-:-:S04]  /*17be0*/  VOTE.ANY R3, PT, !P6 ;  /* 0x0000000000037806 */ /* 0x000fc800070e0100 */
[----:B------:R-:W1:Y:S02]  /*17bf0*/  POPC R12, R3 ;  /* 0x00000003000c7309 */ /* 0x000e640000000000 */
[----:B-1----:R1:W2:Y:S01]  /*17c00*/  SHFL.IDX PT, R25, R25, R12, 0x1f ;  /* 0x00001f0c19197589 */ /* 0x0022a200000e0000 */
[----:B------:R-:W-:-:S03]  /*17c10*/  IMAD.IADD R27, R12, 0x1, R27 ;  /* 0x000000010c1b7824 */ /* 0x000fc600078e021b */
[----:B------:R1:W3:Y:S04]  /*17c20*/  SHFL.IDX PT, R8, R8, R12, 0x1f ;  /* 0x00001f0c08087589 */ /* 0x0002e800000e0000 */
.L_x_1524:
[----:B------:R-:W-:-:S13]  /*17c30*/  ISETP.NE.AND P0, PT, R3, RZ, PT ;  /* 0x000000ff0300720c */ /* 0x000fda0003f05270 */
[----:B------:R-:W-:Y:S05]  /*17c40*/  @!P0 BRA `(.L_x_1401) ;  /* 0x0000000000108947 */ /* 0x000fea0003800000 */
[----:B------:R-:W-:Y:S01]  /*17c50*/  UMOV UR4, 0xffffffff ;  /* 0xffffffff00047882 */ /* 0x000fe20000000000 */
[----:B-1----:R-:W-:Y:S02]  /*17c60*/  VIADD R12, R12, 0xffffffff ;  /* 0xffffffff0c0c7836 */ /* 0x002fe40000000000 */
[----:B------:R-:W-:Y:S05]  /*17c70*/  BRA.DIV UR4, `(.L_x_1402) ;  /* 0x0000004604a47947 */ /* 0x000fea000b800000 */
[----:B------:R4:W1:Y:S02]  /*17c80*/  SHFL.IDX PT, R6, R2, R12, 0x1f ;  /* 0x00001f0c02067589 */ /* 0x00086400000e0000 */
.L_x_1401:
[----:B---3--:R-:W-:Y:S01]  /*17c90*/  ISETP.NE.AND P0, PT, R8, 0x1, PT ;  /* 0x000000010800780c */ /* 0x008fe20003f05270 */
[----:B-1----:R-:W-:-:S04]  /*17ca0*/  IMAD R24, R6, R5, R7 ;  /* 0x0000000506187224 */ /* 0x002fc800078e0207 */
[----:B------:R-:W-:-:S08]  /*17cb0*/  IMAD.IADD R0, R0, 0x1, -R24 ;  /* 0x0000000100007824 */ /* 0x000fd000078e0a18 */
[----:B------:R-:W-:Y:S05]  /*17cc0*/  @!P0 BRA `(.L_x_1403) ;  /* 0x0000000000dc8947 */ /* 0x000fea0003800000 */
[-C--:B--2---:R-:W-:Y:S02]  /*17cd0*/  IABS R5, R25.reuse ;  /* 0x0000001900057213 */ /* 0x084fe40000000000 */
[----:B------:R-:W-:Y:S02]  /*17ce0*/  IABS R4, R8 ;  /* 0x0000000800047213 */ /* 0x000fe40000000000 */
[----:B------:R-:W1:Y:S08]  /*17cf0*/  I2F.RP R6, R5 ;  /* 0x0000000500067306 */ /* 0x000e700000209400 */
[----:B------:R-:W2:Y:S08]  /*17d00*/  I2F.RP R7, R4 ;  /* 0x0000000400077306 */ /* 0x000eb00000209400 */
[----:B-1----:R-:W0:Y:S08]  /*17d10*/  MUFU.RCP R6, R6 ;  /* 0x0000000600067308 */ /* 0x002e300000001000 */
[----:B--2---:R-:W-:Y:S01]  /*17d20*/  MUFU.RCP R7, R7 ;  /* 0x0000000700077308 */ /* 0x004fe20000001000 */
[----:B0---4-:R-:W-:Y:S01]  /*17d30*/  VIADD R2, R6, 0xffffffe ;  /* 0x0ffffffe06027836 */ /* 0x011fe20000000000 */
[----:B------:R-:W-:-:S06]  /*17d40*/  IABS R6, R25 ;  /* 0x0000001900067213 */ /* 0x000fcc0000000000 */
[----:B------:R0:W1:Y:S02]  /*17d50*/  F2I.FTZ.U32.TRUNC.NTZ R3, R2 ;  /* 0x0000000200037305 */ /* 0x000064000021f000 */
[----:B0-----:R-:W-:Y:S02]  /*17d60*/  IMAD.MOV.U32 R2, RZ, RZ, RZ ;  /* 0x000000ffff027224 */ /* 0x001fe400078e00ff */
[----:B-1----:R-:W-:-:S04]  /*17d70*/  IMAD.MOV R10, RZ, RZ, -R3 ;  /* 0x000000ffff0a7224 */ /* 0x002fc800078e0a03 */
[----:B------:R-:W-:-:S04]  /*17d80*/  IMAD R9, R10, R5, RZ ;  /* 0x000000050a097224 */ /* 0x000fc800078e02ff */
[----:B------:R-:W-:Y:S01]  /*17d90*/  IMAD.HI.U32 R3, R3, R9, R2 ;  /* 0x0000000903037227 */ /* 0x000fe200078e0002 */
[----:B------:R-:W-:-:S03]  /*17da0*/  IABS R2, R0 ;  /* 0x0000000000027213 */ /* 0x000fc60000000000 */
[----:B------:R-:W-:Y:S02]  /*17db0*/  IMAD.MOV R9, RZ, RZ, -R6 ;  /* 0x000000ffff097224 */ /* 0x000fe400078e0a06 */
[----:B------:R-:W-:-:S04]  /*17dc0*/  IMAD.HI.U32 R6, R3, R2, RZ ;  /* 0x0000000203067227 */ /* 0x000fc800078e00ff */
[----:B------:R-:W-:Y:S02]  /*17dd0*/  IMAD R2, R6, R9, R2 ;  /* 0x0000000906027224 */ /* 0x000fe400078e0202 */
[----:B------:R-:W-:-:S03]  /*17de0*/  VIADD R3, R7, 0xffffffe ;  /* 0x0ffffffe07037836 */ /* 0x000fc60000000000 */
[----:B------:R-:W-:-:S03]  /*17df0*/  ISETP.GT.U32.AND P1, PT, R5, R2, PT ;  /* 0x000000020500720c */ /* 0x000fc60003f24070 */
[----:B------:R-:W0:Y:S10]  /*17e00*/  F2I.FTZ.U32.TRUNC.NTZ R3, R3 ;  /* 0x0000000300037305 */ /* 0x000e34000021f000 */
[----:B------:R-:W-:-:S02]  /*17e10*/  @!P1 IMAD.IADD R2, R2, 0x1, -R5 ;  /* 0x0000000102029824 */ /* 0x000fc400078e0a05 */
[----:B------:R-:W-:Y:S01]  /*17e20*/  @!P1 VIADD R6, R6, 0x1 ;  /* 0x0000000106069836 */ /* 0x000fe20000000000 */
[----:B------:R-:W-:Y:S02]  /*17e30*/  ISETP.NE.AND P1, PT, R25, RZ, PT ;  /* 0x000000ff1900720c */ /* 0x000fe40003f25270 */
[----:B------:R-:W-:Y:S01]  /*17e40*/  ISETP.GE.U32.AND P0, PT, R2, R5, PT ;  /* 0x000000050200720c */ /* 0x000fe20003f06070 */
[----:B0-----:R-:W-:Y:S02]  /*17e50*/  IMAD.MOV R5, RZ, RZ, -R3 ;  /* 0x000000ffff057224 */ /* 0x001fe400078e0a03 */
[----:B------:R-:W-:Y:S02]  /*17e60*/  IMAD.MOV.U32 R2, RZ, RZ, RZ ;  /* 0x000000ffff027224 */ /* 0x000fe400078e00ff */
[----:B------:R-:W-:-:S04]  /*17e70*/  IMAD R5, R5, R4, RZ ;  /* 0x0000000405057224 */ /* 0x000fc800078e02ff */
[----:B------:R-:W-:Y:S01]  /*17e80*/  IMAD.HI.U32 R5, R3, R5, R2 ;  /* 0x0000000503057227 */ /* 0x000fe200078e0002 */
[----:B------:R-:W-:Y:S02]  /*17e90*/  LOP3.LUT R2, R0, R25, RZ, 0x3c, !PT ;  /* 0x0000001900027212 */ /* 0x000fe400078e3cff */
[----:B------:R-:W-:Y:S01]  /*17ea0*/  IABS R3, R8 ;  /* 0x0000000800037213 */ /* 0x000fe20000000000 */
[----:B------:R-:W-:Y:S01]  /*17eb0*/  @P0 VIADD R6, R6, 0x1 ;  /* 0x0000000106060836 */ /* 0x000fe20000000000 */
[----:B------:R-:W-:-:S03]  /*17ec0*/  ISETP.GE.AND P2, PT, R2, RZ, PT ;  /* 0x000000ff0200720c */ /* 0x000fc60003f46270 */
[----:B------:R-:W-:-:S10]  /*17ed0*/  IMAD.MOV R3, RZ, RZ, -R3 ;  /* 0x000000ffff037224 */ /* 0x000fd400078e0a03 */
[----:B------:R-:W-:Y:S01]  /*17ee0*/  @!P2 IMAD.MOV R6, RZ, RZ, -R6 ;  /* 0x000000ffff06a224 */ /* 0x000fe200078e0a06 */
[----:B------:R-:W-:-:S04]  /*17ef0*/  @!P1 LOP3.LUT R6, RZ, R25, RZ, 0x33, !PT ;  /* 0x00000019ff069212 */ /* 0x000fc800078e33ff */
[----:B------:R-:W-:-:S05]  /*17f00*/  IABS R2, R6 ;  /* 0x0000000600027213 */ /* 0x000fca0000000000 */
[----:B------:R-:W-:-:S04]  /*17f10*/  IMAD.HI.U32 R5, R5, R2, RZ ;  /* 0x0000000205057227 */ /* 0x000fc800078e00ff */
[----:B------:R-:W-:Y:S01]  /*17f20*/  IMAD R3, R5, R3, R2 ;  /* 0x0000000305037224 */ /* 0x000fe200078e0202 */
[----:B------:R-:W-:-:S04]  /*17f30*/  LOP3.LUT R2, R6, R8, RZ, 0x3c, !PT ;  /* 0x0000000806027212 */ /* 0x000fc800078e3cff */
[----:B------:R-:W-:Y:S02]  /*17f40*/  ISETP.GT.U32.AND P1, PT, R4, R3, PT ;  /* 0x000000030400720c */ /* 0x000fe40003f24070 */
[----:B------:R-:W-:Y:S01]  /*17f50*/  ISETP.GE.AND P2, PT, R2, RZ, PT ;  /* 0x000000ff0200720c */ /* 0x000fe20003f46270 */
[----:B------:R-:W-:-:S04]  /*17f60*/  IMAD.MOV R2, RZ, RZ, -R6 ;  /* 0x000000ffff027224 */ /* 0x000fc800078e0a06 */
[----:B------:R-:W-:-:S06]  /*17f70*/  IMAD R2, R25, R2, R0 ;  /* 0x0000000219027224 */ /* 0x000fcc00078e0200 */
[----:B------:R-:W-:Y:S02]  /*17f80*/  @!P1 IMAD.IADD R3, R3, 0x1, -R4 ;  /* 0x0000000103039824 */ /* 0x000fe400078e0a04 */
[----:B------:R-:W-:Y:S01]  /*17f90*/  @!P1 VIADD R5, R5, 0x1 ;  /* 0x0000000105059836 */ /* 0x000fe20000000000 */
[----:B------:R-:W-:Y:S02]  /*17fa0*/  ISETP.NE.AND P1, PT, R8, RZ, PT ;  /* 0x000000ff0800720c */ /* 0x000fe40003f25270 */
[----:B------:R-:W-:-:S13]  /*17fb0*/  ISETP.GE.U32.AND P0, PT, R3, R4, PT ;  /* 0x000000040300720c */ /* 0x000fda0003f06070 */
[----:B------:R-:W-:-:S04]  /*17fc0*/  @P0 VIADD R5, R5, 0x1 ;  /* 0x0000000105050836 */ /* 0x000fc80000000000 */
[----:B------:R-:W-:Y:S01]  /*17fd0*/  @!P2 IMAD.MOV R5, RZ, RZ, -R5 ;  /* 0x000000ffff05a224 */ /* 0x000fe200078e0a05 */
[----:B------:R-:W-:-:S05]  /*17fe0*/  @!P1 LOP3.LUT R5, RZ, R8, RZ, 0x33, !PT ;  /* 0x00000008ff059212 */ /* 0x000fca00078e33ff */
[--C-:B------:R-:W-:Y:S02]  /*17ff0*/  IMAD.MOV R3, RZ, RZ, -R5.reuse ;  /* 0x000000ffff037224 */ /* 0x100fe400078e0a05 */
[C---:B------:R-:W-:Y:S02]  /*18000*/  IMAD R5, R8.reuse, 0x1000000, R5 ;  /* 0x0100000008057824 */ /* 0x040fe400078e0205 */
[----:B------:R-:W-:-:S04]  /*18010*/  IMAD R8, R8, R3, R6 ;  /* 0x0000000308087224 */ /* 0x000fc800078e0206 */
[----:B------:R-:W-:Y:S01]  /*18020*/  IMAD R26, R8, 0x10000, R5 ;  /* 0x00010000081a7824 */ /* 0x000fe200078e0205 */
[----:B------:R-:W-:Y:S06]  /*18030*/  BRA `(.L_x_1404) ;  /* 0x0000000000f07947 */ /* 0x000fec0003800000 */
.L_x_1403:
[----:B0---4-:R-:W0:Y:S02]  /*18040*/  LDC.64 R2, c[0x0][0xc90] ;  /* 0x00032400ff027b82 */ /* 0x011e240000000a00 */
[----:B0-----:R-:W-:-:S05]  /*18050*/  IMAD.WIDE R2, R27, 0x4, R2 ;  /* 0x000000041b027825 */ /* 0x001fca00078e0202 */
[----:B------:R0:W2:Y:S02]  /*18060*/  LDG.E R6, desc[UR36][R2.64] ;  /* 0x0000002402067981 */ /* 0x0000a4000c1e1900 */
[----:B0-----:R-:W-:Y:S02]  /*18070*/  IMAD.MOV.U32 R2, RZ, RZ, RZ ;  /* 0x000000ffff027224 */ /* 0x001fe400078e00ff */
[----:B--2---:R-:W-:-:S05]  /*18080*/  IMAD R7, R25, R6, RZ ;  /* 0x0000000619077224 */ /* 0x004fca00078e02ff */
[----:B------:R-:W-:-:S04]  /*18090*/  IABS R4, R7 ;  /* 0x0000000700047213 */ /* 0x000fc80000000000 */
[----:B------:R-:W0:Y:S08]  /*180a0*/  I2F.RP R8, R4 ;  /* 0x0000000400087306 */ /* 0x000e300000209400 */
[----:B0-----:R-:W0:Y:S02]  /*180b0*/  MUFU.RCP R8, R8 ;  /* 0x0000000800087308 */ /* 0x001e240000001000 */
[----:B0-----:R-:W-:-:S06]  /*180c0*/  VIADD R9, R8, 0xffffffe ;  /* 0x0ffffffe08097836 */ /* 0x001fcc0000000000 */
[----:B------:R-:W0:Y:S02]  /*180d0*/  F2I.FTZ.U32.TRUNC.NTZ R3, R9 ;  /* 0x0000000900037305 */ /* 0x000e24000021f000 */
[----:B0-----:R-:W-:-:S04]  /*180e0*/  IMAD.MOV R11, RZ, RZ, -R3 ;  /* 0x000000ffff0b7224 */ /* 0x001fc800078e0a03 */
[----:B------:R-:W-:-:S04]  /*180f0*/  IMAD R11, R11, R4, RZ ;  /* 0x000000040b0b7224 */ /* 0x000fc800078e02ff */
        /* <DEDUP_REMOVED lines=21> */
[----:B------:R-:W-:-:S04]  /*18250*/  VIADDMNMX R5, R3, R5, R6, PT ;  /* 0x0000000503057246 */ /* 0x000fc80003800106 */
[----:B------:R-:W-:-:S04]  /*18260*/  IABS R6, R5 ;  /* 0x0000000500067213 */ /* 0x000fc80000000000 */
[----:B------:R-:W0:Y:S08]  /*18270*/  I2F.RP R8, R6 ;  /* 0x0000000600087306 */ /* 0x000e300000209400 */
[----:B0-----:R-:W0:Y:S02]  /*18280*/  MUFU.RCP R8, R8 ;  /* 0x0000000800087308 */ /* 0x001e240000001000 */
[----:B0-----:R-:W-:Y:S01]  /*18290*/  VIADD R3, R8, 0xffffffe ;  /* 0x0ffffffe08037836 */ /* 0x001fe20000000000 */
[----:B------:R-:W-:-:S05]  /*182a0*/  IABS R8, R5 ;  /* 0x0000000500087213 */ /* 0x000fca0000000000 */
[----:B------:R-:W0:Y:S02]  /*182b0*/  F2I.FTZ.U32.TRUNC.NTZ R3, R3 ;  /* 0x0000000300037305 */ /* 0x000e24000021f000 */
[----:B0-----:R-:W-:-:S04]  /*182c0*/  IMAD.MOV R7, RZ, RZ, -R3 ;  /* 0x000000ffff077224 */ /* 0x001fc800078e0a03 */
[----:B------:R-:W-:-:S04]  /*182d0*/  IMAD R7, R7, R6, RZ ;  /* 0x0000000607077224 */ /* 0x000fc800078e02ff */
[----:B------:R-:W-:Y:S01]  /*182e0*/  IMAD.HI.U32 R2, R3, R7, R2 ;  /* 0x0000000703027227 */ /* 0x000fe200078e0002 */
[----:B------:R-:W-:-:S03]  /*182f0*/  IABS R7, R0 ;  /* 0x0000000000077213 */ /* 0x000fc60000000000 */
        /* <DEDUP_REMOVED lines=13> */
[----:B------:R-:W-:Y:S01]  /*183d0*/  @!P1 LOP3.LUT R2, RZ, R5, RZ, 0x33, !PT ;  /* 0x00000005ff029212 */ /* 0x000fe200078e33ff */
[----:B------:R-:W-:-:S04]  /*183e0*/  IMAD.MOV R5, RZ, RZ, -R5 ;  /* 0x000000ffff057224 */ /* 0x000fc800078e0a05 */
[----:B------:R-:W-:-:S07]  /*183f0*/  IMAD R26, R2, R5, R3 ;  /* 0x00000005021a7224 */ /* 0x000fce00078e0203 */
.L_x_1404:
[----:B------:R-:W-:-:S05]  /*18400*/  LOP3.LUT R2, RZ, R2, RZ, 0x33, !PT ;  /* 0x00000002ff027212 */ /* 0x000fca00078e33ff */
[----:B------:R-:W-:Y:S01]  /*18410*/  IMAD.IADD R25, R25, 0x1, R2 ;  /* 0x0000000119197824 */ /* 0x000fe200078e0202 */
[----:B------:R-:W-:Y:S06]  /*18420*/  BRA `(.L_x_1405) ;  /* 0x00000000001c7947 */ /* 0x000fec0003800000 */
.L_x_1397:
[----:B------:R-:W-:Y:S01]  /*18430*/  UMOV UR4, URZ ;  /* 0x0000003f00047c82 */ /* 0x000fe20008000000 */
[----:B------:R-:W-:Y:S01]  /*18440*/  UMOV UR5, URZ ;  /* 0x0000003f00057c82 */ /* 0x000fe20008000000 */
[----:B------:R-:W-:Y:S01]  /*18450*/  ULDC UR6, c[0x0][0xc3c] ;  /* 0x00030f0000067ab9 */ /* 0x000fe20000000800 */
[----:B------:R-:W-:Y:S02]  /*18460*/  IMAD.MOV.U32 R24, RZ, RZ, R0 ;  /* 0x000000ffff187224 */ /* 0x000fe400078e0000 */
[----:B------:R-:W-:Y:S02]  /*18470*/  IMAD.U32 R25, RZ, RZ, UR4 ;  /* 0x00000004ff197e24 */ /* 0x000fe4000f8e00ff */
[----:B------:R-:W-:Y:S02]  /*18480*/  IMAD.U32 R26, RZ, RZ, UR5 ;  /* 0x00000005ff1a7e24 */ /* 0x000fe4000f8e00ff */
[----:B------:R-:W-:-:S07]  /*18490*/  IMAD.U32 R27, RZ, RZ, UR6 ;  /* 0x00000006ff1b7e24 */ /* 0x000fce000f8e00ff */
.L_x_1405:
        /* <DEDUP_REMOVED lines=10> */
.L_x_1394:
[----:B------:R-:W-:Y:S02]  /*18540*/  ULDC UR4, c[0x0][0xc3c] ;  /* 0x00030f0000047ab9 */ /* 0x000fe40000000800 */
[----:B-1----:R-:W-:-:S13]  /*18550*/  ISETP.GE.AND P0, PT, R27, UR4, PT ;  /* 0x000000041b007c0c */ /* 0x002fda000bf06270 */
[----:B------:R-:W-:Y:S05]  /*18560*/  @!P0 BRA `(.L_x_1406) ;  /* 0xffffffac00bc8947 */ /* 0x000fea000383ffff */
[----:B------:R-:W-:Y:S05]  /*18570*/  BSYNC B8 ;  /* 0x0000000000087941 */ /* 0x000fea0003800000 */
.L_x_1333:
        /* <DEDUP_REMOVED lines=12> */
.L_x_1527:
[----:B------:R-:W-:Y:S05]  /*18640*/  BSYNC B0 ;  /* 0x0000000000007941 */ /* 0x000fea0003800000 */
.L_x_1407:
[----:B------:R-:W-:-:S03]  /*18650*/  UMOV UR4, 0xffffffff ;  /* 0xffffffff00047882 */ /* 0x000fc60000000000 */
[----:B------:R-:W-:Y:S05]  /*18660*/  BRA.DIV UR4, `(.L_x_1409) ;  /* 0x0000003e04647947 */ /* 0x000fea000b800000 */
[----:B0-----:R-:W0:Y:S02]  /*18670*/  S2R R0, SR_TID.X ;  /* 0x0000000000007919 */ /* 0x001e240000002100 */
[----:B0-----:R-:W-:-:S04]  /*18680*/  SHF.R.U32.HI R0, RZ, 0x5, R0 ;  /* 0x00000005ff007819 */ /* 0x001fc80000011600 */
[----:B------:R-:W-:-:S05]  /*18690*/  LOP3.LUT R0, R0, 0x3, RZ, 0xc0, !PT ;  /* 0x0000000300007812 */ /* 0x000fca00078ec0ff */
[----:B------:R0:W1:Y:S02]  /*186a0*/  SHFL.IDX PT, R14, R0, RZ, 0x1f ;  /* 0x00001fff000e7589 */ /* 0x00006400000e0000 */
.L_x_1530:
[----:B-1----:R-:W-:Y:S01]  /*186b0*/  ISETP.NE.AND P0, PT, R14, RZ, PT ;  /* 0x000000ff0e00720c */ /* 0x002fe20003f05270 */
[----:B------:R-:W-:-:S12]  /*186c0*/  BSSY B0, `(.L_x_1410) ;  /* 0x0000026000007945 */ /* 0x000fd80003800000 */
[----:B------:R-:W-:Y:S05]  /*186d0*/  @P0 BRA `(.L_x_1411) ;  /* 0x0000000000900947 */ /* 0x000fea0003800000 */
[----:B------:R-:W-:-:S03]  /*186e0*/  UMOV UR4, 0xffffffff ;  /* 0xffffffff00047882 */ /* 0x000fc60000000000 */
[----:B------:R-:W-:Y:S05]  /*186f0*/  BRA.DIV UR4, `(.L_x_1412) ;  /* 0x0000003e04747947 */ /* 0x000fea000b800000 */
[----:B------:R-:W-:-:S13]  /*18700*/  ELECT P6, URZ, PT ;  /* 0x00000000003f782f */ /* 0x000fda00038c0000 */
.L_x_1533:
[----:B------:R-:W-:Y:S05]  /*18710*/  @!P6 BRA `(.L_x_1411) ;  /* 0x000000000080e947 */ /* 0x000fea0003800000 */
[----:B0-----:R-:W3:Y:S02]  /*18720*/  LDL R0, [R1+0x20] ;  /* 0x0000200001007983 */ /* 0x001ee40000100800 */
[----:B---3--:R-:W-:-:S13]  /*18730*/  R2UR UR4, R0 ;  /* 0x00000000000472ca */ /* 0x008fda00000e0000 */
[----:B------:R-:W-:-:S06]  /*18740*/  ULOP3.LUT UR4, UR4, 0x2, URZ, 0xfc, !UPT ;  /* 0x0000000204047892 */ /* 0x000fcc000f8efc3f */
[----:B------:R-:W-:-:S05]  /*18750*/  IMAD.U32 R0, RZ, RZ, UR4 ;  /* 0x00000004ff007e24 */ /* 0x000fca000f8e00ff */
[----:B------:R-:W-:-:S13]  /*18760*/  ISETP.NE.AND P0, PT, R0, 0x3, PT ;  /* 0x000000030000780c */ /* 0x000fda0003f05270 */
[----:B------:R-:W-:Y:S05]  /*18770*/  @!P0 BRA `(.L_x_1413) ;  /* 0x0000000000048947 */ /* 0x000fea0003800000 */
[----:B------:R-:W-:Y:S01]  /*18780*/  BPT.TRAP 0x1 ;  /* 0x000000040000795c */ /* 0x000fe20000300000 */
.L_x_1413:
[C---:B------:R-:W-:Y:S01]  /*18790*/  IMAD R5, R23.reuse, 0x8, R4 ;  /* 0x0000000817057824 */ /* 0x040fe200078e0204 */
[----:B------:R-:W-:Y:S01]  /*187a0*/  SHF.L.U32 R0, R28, 0x1f, RZ ;  /* 0x0000001f1c007819 */ /* 0x000fe200000006ff */
[----:B------:R-:W-:-:S03]  /*187b0*/  VIADD R23, R23, 0x1 ;  /* 0x0000000117177836 */ /* 0x000fc60000000000 */
[----:B------:R-:W0:Y:S02]  /*187c0*/  SYNCS.PHASECHK.TRANS64.TRYWAIT P1, [R5+URZ+0x30840], R0 ;  /* 0x03084000050075a7 */ /* 0x000e24000802017f */
[----:B------:R-:W-:-:S04]  /*187d0*/  ISETP.NE.AND P2, PT, R23, 0x2, PT ;  /* 0x000000021700780c */ /* 0x000fc80003f45270 */
[----:B------:R-:W-:Y:S01]  /*187e0*/  SEL R3, RZ, 0x1, P2 ;  /* 0x00000001ff037807 */ /* 0x000fe20001000000 */
[----:B0-----:R-:W-:Y:S08]  /*187f0*/  @!P1 BRA `(.L_x_1414) ;  /* 0x0000003c00549947 */ /* 0x001ff00003800000 */
.L_x_1534:
[----:B------:R-:W-:Y:S02]  /*18800*/  SEL R23, R23, RZ, P2 ;  /* 0x000000ff17177207 */ /* 0x000fe40001000000 */
[----:B------:R-:W-:Y:S01]  /*18810*/  LOP3.LUT R2, R28, R3, RZ, 0x3c, !PT ;  /* 0x000000031c027212 */ /* 0x000fe200078e3cff */
[----:B------:R-:W-:Y:S06]  /*18820*/  @!P0 BRA `(.L_x_1415) ;  /* 0x0000000000048947 */ /* 0x000fec0003800000 */
[----:B------:R-:W-:Y:S01]  /*18830*/  BPT.TRAP 0x1 ;  /* 0x000000040000795c */ /* 0x000fe20000300000 */
.L_x_1415:
[----:B------:R-:W-:Y:S01]  /*18840*/  IMAD R23, R23, 0x8, R4 ;  /* 0x0000000817177824 */ /* 0x000fe200078e0204 */
[----:B------:R-:W-:-:S04]  /*18850*/  SHF.L.U32 R2, R2, 0x1f, RZ ;  /* 0x0000001f02027819 */ /* 0x000fc800000006ff */
[----:B------:R-:W1:Y:S02]  /*18860*/  SYNCS.PHASECHK.TRANS64.TRYWAIT P1, [R23+URZ+0x30840], R2 ;  /* 0x03084002170075a7 */ /* 0x000e64000802017f */
[----:B-1----:R-:W-:Y:S05]  /*18870*/  @!P1 BRA `(.L_x_1416) ;  /* 0x0000003c00489947 */ /* 0x002fea0003800000 */
.L_x_1535:
[----:B------:R-:W-:Y:S05]  /*18880*/  @!P0 BRA `(.L_x_1417) ;  /* 0x0000000000048947 */ /* 0x000fea0003800000 */
[----:B------:R-:W-:Y:S01]  /*18890*/  BPT.TRAP 0x1 ;  /* 0x000000040000795c */ /* 0x000fe20000300000 */
.L_x_1417:
[----:B------:R-:W3:Y:S02]  /*188a0*/  SYNCS.PHASECHK.TRANS64.TRYWAIT P1, [R5+URZ+0x30860], R0 ;  /* 0x03086000050075a7 */ /* 0x000ee4000802017f */
[----:B---3--:R-:W-:Y:S05]  /*188b0*/  @!P1 BRA `(.L_x_1418) ;  /* 0x0000003c004c9947 */ /* 0x008fea0003800000 */
.L_x_1536:
[----:B------:R-:W-:Y:S05]  /*188c0*/  @!P0 BRA `(.L_x_1419) ;  /* 0x0000000000048947 */ /* 0x000fea0003800000 */
[----:B------:R-:W-:Y:S01]  /*188d0*/  BPT.TRAP 0x1 ;  /* 0x000000040000795c */ /* 0x000fe20000300000 */
.L_x_1419:
[----:B----4-:R4:W0:Y:S02]  /*188e0*/  SYNCS.PHASECHK.TRANS64.TRYWAIT P0, [R23+URZ+0x30860], R2 ;  /* 0x03086002170075a7 */ /* 0x010824000800017f */
[----:B0-----:R-:W-:Y:S05]  /*188f0*/  @!P0 NANOSLEEP.SYNCS 0x989680 ;  /* 0x009896800000895d */ /* 0x001fea0003900000 */
[----:B------:R-:W0:Y:S02]  /*18900*/  @!P0 SYNCS.PHASECHK.TRANS64 P0, [R23+URZ+0x30860], R2 ;  /* 0x03086002170085a7 */ /* 0x000e24000800007f */
[----:B0-----:R-:W-:Y:S05]  /*18910*/  @!P0 BRA `(.L_x_1419) ;  /* 0xfffffffc00f08947 */ /* 0x001fea000383ffff */
.L_x_1411:
[----:B------:R-:W-:Y:S05]  /*18920*/  BSYNC B0 ;  /* 0x0000000000007941 */ /* 0x000fea0003800000 */
.L_x_1410:
[----:B------:R-:W-:Y:S05]  /*18930*/  EXIT ;  /* 0x000000000000794d */ /* 0x000fea0003800000 */
.L_x_1224:
[----:B0-----:R-:W-:-:S04]  /*18940*/  IMAD.U32 R3, RZ, RZ, UR60 ;  /* 0x0000003cff037e24 */ /* 0x001fc8000f8e00ff */
[----:B------:R0:W1:Y:S03]  /*18950*/  SYNCS.PHASECHK.TRANS64.TRYWAIT P1, [R3+URZ+0x30800], R0 ;  /* 0x03080000030075a7 */ /* 0x000066000802017f */
[----:B-1----:R-:W-:Y:S05]  /*18960*/  @!P1 NANOSLEEP.SYNCS 0x989680 ;  /* 0x009896800000995d */ /* 0x002fea0003900000 */
[----:B------:R-:W1:Y:S02]  /*18970*/  @!P1 SYNCS.PHASECHK.TRANS64 P1, [R3+URZ+0x30800], R0 ;  /* 0x03080000030095a7 */ /* 0x000e64000802007f */
[----:B-1----:R-:W-:Y:S05]  /*18980*/  @!P1 BRA `(.L_x_1224) ;  /* 0xfffffffc00ec9947 */ /* 0x002fea000383ffff */
[----:B------:R-:W-:Y:S05]  /*18990*/  BRA `(.L_x_1420) ;  /* 0xfffffe9800247947 */ /* 0x000fea000383ffff */
.L_x_1228:
[----:B-1----:R1:W2:Y:S02]  /*189a0*/  SYNCS.PHASECHK.TRANS64.TRYWAIT P1, [R3+URZ+0x30830], R0 ;  /* 0x03083000030075a7 */ /* 0x0022a4000802017f */
[----:B--2---:R-:W-:Y:S05]  /*189b0*/  @!P1 NANOSLEEP.SYNCS 0x989680 ;  /* 0x009896800000995d */ /* 0x004fea0003900000 */
[----:B------:R-:W2:Y:S02]  /*189c0*/  @!P1 SYNCS.PHASECHK.TRANS64 P1, [R3+URZ+0x30830], R0 ;  /* 0x03083000030095a7 */ /* 0x000ea4000802007f */
[----:B--2---:R-:W-:Y:S05]  /*189d0*/  @!P1 BRA `(.L_x_1228) ;  /* 0xfffffffc00f09947 */ /* 0x004fea000383ffff */
[----:B------:R-:W-:Y:S05]  /*189e0*/  BRA `(.L_x_1227) ;  /* 0xfffffe9800407947 */ /* 0x000fea000383ffff */
.L_x_1245:
[----:B-1----:R-:W-:-:S04]  /*189f0*/  IMAD.U32 R4, RZ, RZ, UR5 ;  /* 0x00000005ff047e24 */ /* 0x002fc8000f8e00ff */
[----:B------:R1:W2:Y:S03]  /*18a00*/  SYNCS.PHASECHK.TRANS64.TRYWAIT P1, [R4+URZ+0x30830], R3 ;  /* 0x03083003040075a7 */ /* 0x0002a6000802017f */
[----:B--2---:R-:W-:Y:S05]  /*18a10*/  @!P1 NANOSLEEP.SYNCS 0x989680 ;  /* 0x009896800000995d */ /* 0x004fea0003900000 */
[----:B------:R-:W2:Y:S02]  /*18a20*/  @!P1 SYNCS.PHASECHK.TRANS64 P1, [R4+URZ+0x30830], R3 ;  /* 0x03083003040095a7 */ /* 0x000ea4000802007f */
[----:B--2---:R-:W-:Y:S05]  /*18a30*/  @!P1 BRA `(.L_x_1245) ;  /* 0xfffffffc00ec9947 */ /* 0x004fea000383ffff */
[----:B------:R-:W-:Y:S05]  /*18a40*/  BRA `(.L_x_1244) ;  /* 0xfffffec400a07947 */ /* 0x000fea000383ffff */
.L_x_1249:
[----:B---3--:R-:W-:-:S04]  /*18a50*/  IMAD.U32 R2, RZ, RZ, UR10 ;  /* 0x0000000aff027e24 */ /* 0x008fc8000f8e00ff */
[----:B------:R3:W4:Y:S03]  /*18a60*/  SYNCS.PHASECHK.TRANS64.TRYWAIT P1, [R2+URZ+0x30850], R0 ;  /* 0x03085000020075a7 */ /* 0x000726000802017f */
[----:B----4-:R-:W-:Y:S05]  /*18a70*/  @!P1 NANOSLEEP.SYNCS 0x989680 ;  /* 0x009896800000995d */ /* 0x010fea0003900000 */
[----:B------:R-:W4:Y:S02]  /*18a80*/  @!P1 SYNCS.PHASECHK.TRANS64 P1, [R2+URZ+0x30850], R0 ;  /* 0x03085000020095a7 */ /* 0x000f24000802007f */
[----:B----4-:R-:W-:Y:S05]  /*18a90*/  @!P1 BRA `(.L_x_1249) ;  /* 0xfffffffc00ec9947 */ /* 0x010fea000383ffff */
[----:B------:R-:W-:Y:S05]  /*18aa0*/  BRA `(.L_x_1248) ;  /* 0xfffffed0004c7947 */ /* 0x000fea000383ffff */
.L_x_1268:
[----:B-1----:R-:W-:-:S04]  /*18ab0*/  IMAD.U32 R4, RZ, RZ, UR5 ;  /* 0x00000005ff047e24 */ /* 0x002fc8000f8e00ff */
[----:B------:R1:W2:Y:S03]  /*18ac0*/  SYNCS.PHASECHK.TRANS64.TRYWAIT P1, [R4+URZ+0x30830], R3 ;  /* 0x03083003040075a7 */ /* 0x0002a6000802017f */
[----:B--2---:R-:W-:Y:S05]  /*18ad0*/  @!P1 NANOSLEEP.SYNCS 0x989680 ;  /* 0x009896800000995d */ /* 0x004fea0003900000 */
[----:B------:R-:W2:Y:S02]  /*18ae0*/  @!P1 SYNCS.PHASECHK.TRANS64 P1, [R4+URZ+0x30830], R3 ;  /* 0x03083003040095a7 */ /* 0x000ea4000802007f */
[----:B--2---:R-:W-:Y:S05]  /*18af0*/  @!P1 BRA `(.L_x_1268) ;  /* 0xfffffffc00ec9947 */ /* 0x004fea000383ffff */
[----:B------:R-:W-:Y:S05]  /*18b00*/  BRA `(.L_x_1267) ;  /* 0xfffffef800707947 */ /* 0x000fea000383ffff */
.L_x_1272:
[----:B---3--:R-:W-:-:S04]  /*18b10*/  IMAD.U32 R2, RZ, RZ, UR10 ;  /* 0x0000000aff027e24 */ /* 0x008fc8000f8e00ff */
[----:B------:R3:W4:Y:S03]  /*18b20*/  SYNCS.PHASECHK.TRANS64.TRYWAIT P1, [R2+URZ+0x30850], R0 ;  /* 0x03085000020075a7 */ /* 0x000726000802017f */
[----:B----4-:R-:W-:Y:S05]  /*18b30*/  @!P1 NANOSLEEP.SYNCS 0x989680 ;  /* 0x009896800000995d */ /* 0x010fea0003900000 */
[----:B------:R-:W4:Y:S02]  /*18b40*/  @!P1 SYNCS.PHASECHK.TRANS64 P1, [R2+URZ+0x30850], R0 ;  /* 0x03085000020095a7 */ /* 0x000f24000802007f */
[----:B----4-:R-:W-:Y:S05]  /*18b50*/  @!P1 BRA `(.L_x_1272) ;  /* 0xfffffffc00ec9947 */ /* 0x010fea000383ffff */
[----:B------:R-:W-:Y:S05]  /*18b60*/  BRA `(.L_x_1271) ;  /* 0xffffff04001c7947 */ /* 0x000fea000383ffff */
.L_x_1280:
[----:B-1----:R-:W-:-:S04]  /*18b70*/  IMAD.U32 R4, RZ, RZ, UR5 ;  /* 0x00000005ff047e24 */ /* 0x002fc8000f8e00ff */
[----:B------:R1:W2:Y:S03]  /*18b80*/  SYNCS.PHASECHK.TRANS64.TRYWAIT P1, [R4+URZ+0x30830], R3 ;  /* 0x03083003040075a7 */ /* 0x0002a6000802017f */
[----:B--2---:R-:W-:Y:S05]  /*18b90*/  @!P1 NANOSLEEP.SYNCS 0x989680 ;  /* 0x009896800000995d */ /* 0x004fea0003900000 */
[----:B------:R-:W2:Y:S02]  /*18ba0*/  @!P1 SYNCS.PHASECHK.TRANS64 P1, [R4+URZ+0x30830], R3 ;  /* 0x03083003040095a7 */ /* 0x000ea4000802007f */
[----:B--2---:R-:W-:Y:S05]  /*18bb0*/  @!P1 BRA `(.L_x_1280) ;  /* 0xfffffffc00ec9947 */ /* 0x004fea000383ffff */
[----:B------:R-:W-:Y:S05]  /*18bc0*/  BRA `(.L_x_1279) ;  /* 0xffffff1400f07947 */ /* 0x000fea000383ffff */
.L_x_1284:
[----:B---3--:R-:W-:-:S04]  /*18bd0*/  IMAD.U32 R2, RZ, RZ, UR10 ;  /* 0x0000000aff027e24 */ /* 0x008fc8000f8e00ff */
[----:B------:R3:W4:Y:S03]  /*18be0*/  SYNCS.PHASECHK.TRANS64.TRYWAIT P1, [R2+URZ+0x30850], R0 ;  /* 0x03085000020075a7 */ /* 0x000726000802017f */
[----:B----4-:R-:W-:Y:S05]  /*18bf0*/  @!P1 NANOSLEEP.SYNCS 0x989680 ;  /* 0x009896800000995d */ /* 0x010fea0003900000 */
[----:B------:R-:W4:Y:S02]  /*18c00*/  @!P1 SYNCS.PHASECHK.TRANS64 P1, [R2+URZ+0x30850], R0 ;  /* 0x03085000020095a7 */ /* 0x000f24000802007f */
[----:B----4-:R-:W-:Y:S05]  /*18c10*/  @!P1 BRA `(.L_x_1284) ;  /* 0xfffffffc00ec9947 */ /* 0x010fea000383ffff */
[----:B------:R-:W-:Y:S05]  /*18c20*/  BRA `(.L_x_1283) ;  /* 0xffffff20009c7947 */ /* 0x000fea000383ffff */
.L_x_1299:
[----:B-1----:R-:W-:-:S04]  /*18c30*/  IMAD.U32 R7, RZ, RZ, UR5 ;  /* 0x00000005ff077e24 */ /* 0x002fc8000f8e00ff */
[----:B------:R1:W2:Y:S03]  /*18c40*/  SYNCS.PHASECHK.TRANS64.TRYWAIT P1, [R7+URZ+0x30850], R0 ;  /* 0x03085000070075a7 */ /* 0x0002a6000802017f */
[----:B--2---:R-:W-:Y:S05]  /*18c50*/  @!P1 NANOSLEEP.SYNCS 0x989680 ;  /* 0x009896800000995d */ /* 0x004fea0003900000 */
[----:B------:R-:W2:Y:S02]  /*18c60*/  @!P1 SYNCS.PHASECHK.TRANS64 P1, [R7+URZ+0x30850], R0 ;  /* 0x03085000070095a7 */ /* 0x000ea4000802007f */
[----:B--2---:R-:W-:Y:S05]  /*18c70*/  @!P1 BRA `(.L_x_1299) ;  /* 0xfffffffc00ec9947 */ /* 0x004fea000383ffff */
[----:B------:R-:W-:Y:S05]  /*18c80*/  BRA `(.L_x_1298) ;  /* 0xffffff4c006c7947 */ /* 0x000fea000383ffff */
.L_x_1355:
        /* <DEDUP_REMOVED lines=11> */
.L_x_1422:
[----:B------:R-:W-:Y:S05]  /*18d40*/  BSYNC B0 ;  /* 0x0000000000007941 */ /* 0x000fea0003800000 */
.L_x_1421:
[----:B------:R-:W-:Y:S05]  /*18d50*/  BRA `(.L_x_1423) ;  /* 0xffffffb8008c7947 */ /* 0x000fea000383ffff */
.L_x_1358:
[----:B0-----:R0:W1:Y:S02]  /*18d60*/  SYNCS.PHASECHK.TRANS64.TRYWAIT P0, [R7+URZ+0x30840], R2 ;  /* 0x03084002070075a7 */ /* 0x001064000800017f */
[----:B-1----:R-:W-:Y:S05]  /*18d70*/  @!P0 NANOSLEEP.SYNCS 0x989680 ;  /* 0x009896800000895d */ /* 0x002fea0003900000 */
[----:B------:R-:W1:Y:S02]  /*18d80*/  @!P0 SYNCS.PHASECHK.TRANS64 P0, [R7+URZ+0x30840], R2 ;  /* 0x03084002070085a7 */ /* 0x000e64000800007f */
[----:B-1----:R-:W-:Y:S05]  /*18d90*/  @!P0 BRA `(.L_x_1358) ;  /* 0xfffffffc00f08947 */ /* 0x002fea000383ffff */
[----:B------:R-:W-:Y:S05]  /*18da0*/  BRA `(.L_x_1424) ;  /* 0xffffffb800f47947 */ /* 0x000fea000383ffff */
.L_x_1359:
        /* <DEDUP_REMOVED lines=8> */
.L_x_1426:
[----:B------:R-:W-:Y:S05]  /*18e30*/  BSYNC B0 ;  /* 0x0000000000007941 */ /* 0x000fea0003800000 */
.L_x_1425:
        /* <DEDUP_REMOVED lines=9> */
.L_x_1427:
[----:B------:R-:W-:Y:S02]  /*18ed0*/  IMAD.MOV.U32 R13, RZ, RZ, R0 ;  /* 0x000000ffff0d7224 */ /* 0x000fe400078e0000 */
[----:B------:R-:W-:Y:S02]  /*18ee0*/  IMAD.MOV.U32 R12, RZ, RZ, 0x1 ;  /* 0x00000001ff0c7424 */ /* 0x000fe400078e00ff */
[----:B------:R-:W-:-:S07]  /*18ef0*/  IMAD.MOV.U32 R3, RZ, RZ, R14 ;  /* 0x000000ffff037224 */ /* 0x000fce00078e000e */
[----:B------:R-:W-:Y:S05]  /*18f00*/  WARPSYNC.COLLECTIVE R15, `(.L_x_1428) ;  /* 0x000000000f087348 */ /* 0x000fea0003c00000 */
[----:B------:R0:W1:Y:S02]  /*18f10*/  SHFL.IDX P6, R14, R13, R12, R11 ;  /* 0x0000000c0d0e7389 */ /* 0x00006400000c000b */
[----:B01----:R-:W-:Y:S01]  /*18f20*/  ENDCOLLECTIVE ;  /* 0x000000000000791b */ /* 0x003fe20003800000 */
.L_x_1428:
        /* <DEDUP_REMOVED lines=17> */
.L_x_1429:
[----:B------:R-:W-:Y:S02]  /*19040*/  @P1 IMAD R8, R5, 0x2, R17 ;  /* 0x0000000205081824 */ /* 0x000fe400078e0211 */
[----:B------:R-:W-:Y:S02]  /*19050*/  IMAD.MOV.U32 R13, RZ, RZ, R0 ;  /* 0x000000ffff0d7224 */ /* 0x000fe400078e0000 */
[----:B------:R-:W-:Y:S02]  /*19060*/  IMAD.MOV.U32 R12, RZ, RZ, 0x2 ;  /* 0x00000002ff0c7424 */ /* 0x000fe400078e00ff */
[----:B------:R-:W-:-:S07]  /*19070*/  IMAD.MOV.U32 R3, RZ, RZ, R14 ;  /* 0x000000ffff037224 */ /* 0x000fce00078e000e */
[----:B------:R-:W-:Y:S05]  /*19080*/  WARPSYNC.COLLECTIVE R15, `(.L_x_1430) ;  /* 0x000000000f087348 */ /* 0x000fea0003c00000 */
[----:B------:R0:W1:Y:S02]  /*19090*/  SHFL.IDX P6, R14, R13, R12, R11 ;  /* 0x0000000c0d0e7389 */ /* 0x00006400000c000b */
[----:B01----:R-:W-:Y:S01]  /*190a0*/  ENDCOLLECTIVE ;  /* 0x000000000000791b */ /* 0x003fe20003800000 */
.L_x_1430:
        /* <DEDUP_REMOVED lines=17> */
.L_x_1431:
[----:B------:R-:W-:Y:S02]  /*191c0*/  @P1 IMAD R8, R5, 0x2, R17 ;  /* 0x0000000205081824 */ /* 0x000fe400078e0211 */
[----:B------:R-:W-:Y:S02]  /*191d0*/  IMAD.MOV.U32 R13, RZ, RZ, R0 ;  /* 0x000000ffff0d7224 */ /* 0x000fe400078e0000 */
[----:B------:R-:W-:Y:S02]  /*191e0*/  IMAD.MOV.U32 R12, RZ, RZ, 0x3 ;  /* 0x00000003ff0c7424 */ /* 0x000fe400078e00ff */
[----:B------:R-:W-:-:S07]  /*191f0*/  IMAD.MOV.U32 R3, RZ, RZ, R14 ;  /* 0x000000ffff037224 */ /* 0x000fce00078e000e */
[----:B------:R-:W-:Y:S05]  /*19200*/  WARPSYNC.COLLECTIVE R15, `(.L_x_1432) ;  /* 0x000000000f087348 */ /* 0x000fea0003c00000 */
[----:B------:R0:W1:Y:S02]  /*19210*/  SHFL.IDX P6, R14, R13, R12, R11 ;  /* 0x0000000c0d0e7389 */ /* 0x00006400000c000b */
[----:B01----:R-:W-:Y:S01]  /*19220*/  ENDCOLLECTIVE ;  /* 0x000000000000791b */ /* 0x003fe20003800000 */
.L_x_1432:
        /* <DEDUP_REMOVED lines=17> */
.L_x_1433:
[----:B------:R-:W-:Y:S02]  /*19340*/  @P1 IMAD R8, R5, 0x2, R17 ;  /* 0x0000000205081824 */ /* 0x000fe400078e0211 */
[----:B------:R-:W-:Y:S02]  /*19350*/  IMAD.MOV.U32 R13, RZ, RZ, R0 ;  /* 0x000000ffff0d7224 */ /* 0x000fe400078e0000 */
[----:B------:R-:W-:Y:S02]  /*19360*/  IMAD.MOV.U32 R12, RZ, RZ, 0x4 ;  /* 0x00000004ff0c7424 */ /* 0x000fe400078e00ff */
[----:B------:R-:W-:-:S07]  /*19370*/  IMAD.MOV.U32 R3, RZ, RZ, R14 ;  /* 0x000000ffff037224 */ /* 0x000fce00078e000e */
[----:B------:R-:W-:Y:S05]  /*19380*/  WARPSYNC.COLLECTIVE R15, `(.L_x_1434) ;  /* 0x000000000f087348 */ /* 0x000fea0003c00000 */
[----:B------:R0:W1:Y:S02]  /*19390*/  SHFL.IDX P6, R14, R13, R12, R11 ;  /* 0x0000000c0d0e7389 */ /* 0x00006400000c000b */
[----:B01----:R-:W-:Y:S01]  /*193a0*/  ENDCOLLECTIVE ;  /* 0x000000000000791b */ /* 0x003fe20003800000 */
.L_x_1434:
        /* <DEDUP_REMOVED lines=17> */
.L_x_1435:
[----:B------:R-:W-:Y:S02]  /*194c0*/  @P1 IMAD R8, R5, 0x2, R17 ;  /* 0x0000000205081824 */ /* 0x000fe400078e0211 */
[----:B------:R-:W-:Y:S02]  /*194d0*/  IMAD.MOV.U32 R13, RZ, RZ, R0 ;  /* 0x000000ffff0d7224 */ /* 0x000fe400078e0000 */
[----:B------:R-:W-:Y:S02]  /*194e0*/  IMAD.MOV.U32 R12, RZ, RZ, 0x5 ;  /* 0x00000005ff0c7424 */ /* 0x000fe400078e00ff */
[----:B------:R-:W-:-:S07]  /*194f0*/  IMAD.MOV.U32 R3, RZ, RZ, R14 ;  /* 0x000000ffff037224 */ /* 0x000fce00078e000e */
[----:B------:R-:W-:Y:S05]  /*19500*/  WARPSYNC.COLLECTIVE R15, `(.L_x_1436) ;  /* 0x000000000f087348 */ /* 0x000fea0003c00000 */
[----:B------:R0:W1:Y:S02]  /*19510*/  SHFL.IDX P6, R14, R13, R12, R11 ;  /* 0x0000000c0d0e7389 */ /* 0x00006400000c000b */
[----:B01----:R-:W-:Y:S01]  /*19520*/  ENDCOLLECTIVE ;  /* 0x000000000000791b */ /* 0x003fe20003800000 */
.L_x_1436:
        /* <DEDUP_REMOVED lines=10> */
.L_x_1437:
        /* <DEDUP_REMOVED lines=8> */
.L_x_1364:
[----:B------:R-:W-:Y:S02]  /*19650*/  IMAD.MOV.U32 R13, RZ, RZ, R4 ;  /* 0x000000ffff0d7224 */ /* 0x000fe400078e0004 */
[----:B------:R-:W-:Y:S02]  /*19660*/  IMAD.MOV.U32 R12, RZ, RZ, RZ ;  /* 0x000000ffff0c7224 */ /* 0x000fe400078e00ff */
[----:B------:R-:W-:Y:S02]  /*19670*/  IMAD.MOV.U32 R11, RZ, RZ, 0x181f ;  /* 0x0000181fff0b7424 */ /* 0x000fe400078e00ff */
[----:B------:R-:W-:Y:S02]  /*19680*/  IMAD.MOV.U32 R15, RZ, RZ, -0x1 ;  /* 0xffffffffff0f7424 */ /* 0x000fe400078e00ff */
[----:B------:R-:W-:Y:S02]  /*19690*/  IMAD R29, R29, R5, RZ ;  /* 0x000000051d1d7224 */ /* 0x000fe400078e02ff */
[----:B------:R-:W-:-:S07]  /*196a0*/  IMAD.IADD R25, R8, 0x1, R25 ;  /* 0x0000000108197824 */ /* 0x000fce00078e0219 */
[----:B------:R-:W-:Y:S05]  /*196b0*/  WARPSYNC.COLLECTIVE R15, `(.L_x_1439) ;  /* 0x000000000f087348 */ /* 0x000fea0003c00000 */
[----:B------:R0:W1:Y:S02]  /*196c0*/  SHFL.IDX P6, R14, R13, R12, R11 ;  /* 0x0000000c0d0e7389 */ /* 0x00006400000c000b */
[----:B01----:R-:W-:Y:S01]  /*196d0*/  ENDCOLLECTIVE ;  /* 0x000000000000791b */ /* 0x003fe20003800000 */
.L_x_1439:
[C---:B------:R-:W-:Y:S01]  /*196e0*/  VIADD R6, R25.reuse, 0x10 ;  /* 0x0000001019067836 */ /* 0x040fe20000000000 */
[----:B------:R-:W-:Y:S01]  /*196f0*/  ISETP.GE.AND P1, PT, R25, R29, PT ;  /* 0x0000001d1900720c */ /* 0x000fe20003f26270 */
[----:B------:R-:W-:Y:S02]  /*19700*/  IMAD.MOV.U32 R13, RZ, RZ, R0 ;  /* 0x000000ffff0d7224 */ /* 0x000fe400078e0000 */
[----:B------:R-:W-:-:S10]  /*19710*/  IMAD.MOV.U32 R2, RZ, RZ, R14 ;  /* 0x000000ffff027224 */ /* 0x000fd400078e000e */
[----:B------:R-:W-:Y:S05]  /*19720*/  WARPSYNC.COLLECTIVE R15, `(.L_x_1440) ;  /* 0x000000000f087348 */ /* 0x000fea0003c00000 */
[----:B------:R0:W1:Y:S02]  /*19730*/  SHFL.IDX P6, R14, R13, R12, R11 ;  /* 0x0000000c0d0e7389 */ /* 0x00006400000c000b */
[----:B01----:R-:W-:Y:S01]  /*19740*/  ENDCOLLECTIVE ;  /* 0x000000000000791b */ /* 0x003fe20003800000 */
.L_x_1440:
        /* <DEDUP_REMOVED lines=8> */
.L_x_1441:
[----:B------:R-:W-:Y:S01]  /*197d0*/  @!PT LDS RZ, [RZ] ;  /* 0x00000000fffff984 */ /* 0x000fe20000000800 */
[----:B------:R-:W-:Y:S01]  /*197e0*/  @!PT LDS RZ, [RZ] ;  /* 0x00000000fffff984 */ /* 0x000fe20000000800 */
[----:B------:R-:W-:Y:S01]  /*197f0*/  @!PT LDS RZ, [RZ] ;  /* 0x00000000fffff984 */ /* 0x000fe20000000800 */
[----:B------:R-:W-:Y:S04]  /*19800*/  @!P1 LDGSTS.E.BYPASS.LTC128B.128 [R36+0x12400], desc[UR36][R2.64], !P3 ;  /* 0x1240000002249fae */ /* 0x000fe8000d901d64 */
[----:B------:R-:W-:Y:S04]  /*19810*/  @!P1 LDGSTS.E.BYPASS.LTC128B.128 [R36+0x16400], desc[UR36][R2.64+0x80], !P2 ;  /* 0x1640008002249fae */ /* 0x000fe8000d101d64 */
[----:B------:R0:W-:Y:S01]  /*19820*/  @!P1 LDGSTS.E.BYPASS.LTC128B.128 [R36+0x1a400], desc[UR36][R2.64+0x100], !P0 ;  /* 0x1a40010002249fae */ /* 0x0001e2000c101d64 */
[----:B------:R-:W-:Y:S01]  /*19830*/  ISETP.GE.AND P1, PT, R6, R29, PT ;  /* 0x0000001d0600720c */ /* 0x000fe20003f26270 */
[----:B------:R-:W-:-:S02]  /*19840*/  IMAD.MOV.U32 R13, RZ, RZ, R0 ;  /* 0x000000ffff0d7224 */ /* 0x000fc400078e0000 */
[----:B------:R-:W-:Y:S02]  /*19850*/  VIADD R6, R25, 0x20 ;  /* 0x0000002019067836 */ /* 0x000fe40000000000 */
[----:B0-----:R-:W-:-:S08]  /*19860*/  IMAD.MOV.U32 R2, RZ, RZ, R14 ;  /* 0x000000ffff027224 */ /* 0x001fd000078e000e */
[----:B------:R-:W-:Y:S05]  /*19870*/  WARPSYNC.COLLECTIVE R15, `(.L_x_1442) ;  /* 0x000000000f087348 */ /* 0x000fea0003c00000 */
[----:B------:R0:W1:Y:S02]  /*19880*/  SHFL.IDX P6, R14, R13, R12, R11 ;  /* 0x0000000c0d0e7389 */ /* 0x00006400000c000b */
[----:B01----:R-:W-:Y:S01]  /*19890*/  ENDCOLLECTIVE ;  /* 0x000000000000791b */ /* 0x003fe20003800000 */
.L_x_1442:
        /* <DEDUP_REMOVED lines=8> */
.L_x_1443:
[----:B------:R-:W-:-:S05]  /*19920*/  @!P1 IMAD.MOV.U32 R3, RZ, RZ, R5 ;  /* 0x000000ffff039224 */ /* 0x000fca00078e0005 */
        /* <DEDUP_REMOVED lines=8> */
[----:B------:R-:W-:Y:S02]  /*199b0*/  VIADD R6, R25, 0x30 ;  /* 0x0000003019067836 */ /* 0x000fe40000000000 */
[----:B0-----:R-:W-:-:S10]  /*199c0*/  IMAD.MOV.U32 R2, RZ, RZ, R14 ;  /* 0x000000ffff027224 */ /* 0x001fd400078e000e */
[----:B------:R-:W-:Y:S05]  /*199d0*/  WARPSYNC.COLLECTIVE R15, `(.L_x_1444) ;  /* 0x000000000f087348 */ /* 0x000fea0003c00000 */
[----:B------:R0:W1:Y:S02]  /*199e0*/  SHFL.IDX P6, R14, R13, R12, R11 ;  /* 0x0000000c0d0e7389 */ /* 0x00006400000c000b */
[----:B01----:R-:W-:Y:S01]  /*199f0*/  ENDCOLLECTIVE ;  /* 0x000000000000791b */ /* 0x003fe20003800000 */
.L_x_1444:
        /* <DEDUP_REMOVED lines=8> */
.L_x_1445:
        /* <DEDUP_REMOVED lines=14> */
.L_x_1446:
        /* <DEDUP_REMOVED lines=8> */
.L_x_1447:
        /* <DEDUP_REMOVED lines=14> */
.L_x_1448:
        /* <DEDUP_REMOVED lines=8> */
.L_x_1449:
        /* <DEDUP_REMOVED lines=14> */
.L_x_1450:
        /* <DEDUP_REMOVED lines=8> */
.L_x_1451:
        /* <DEDUP_REMOVED lines=13> */
.L_x_1452:
        /* <DEDUP_REMOVED lines=8> */
.L_x_1453:
        /* <DEDUP_REMOVED lines=12> */
.L_x_1454:
[----:B------:R-:W-:Y:S05]  /*1a0b0*/  BRA `(.L_x_1455) ;  /* 0xffffffb8008c7947 */ /* 0x000fea000383ffff */
.L_x_1369:
[----:B0-----:R0:W1:Y:S02]  /*1a0c0*/  SYNCS.PHASECHK.TRANS64.TRYWAIT P0, [R17+URZ+0x30820], R0 ;  /* 0x03082000110075a7 */ /* 0x001064000800017f */
[----:B-1----:R-:W-:Y:S05]  /*1a0d0*/  @!P0 NANOSLEEP.SYNCS 0x989680 ;  /* 0x009896800000895d */ /* 0x002fea0003900000 */
[----:B------:R-:W1:Y:S02]  /*1a0e0*/  @!P0 SYNCS.PHASECHK.TRANS64 P0, [R17+URZ+0x30820], R0 ;  /* 0x03082000110085a7 */ /* 0x000e64000800007f */
[----:B-1----:R-:W-:Y:S05]  /*1a0f0*/  @!P0 BRA `(.L_x_1369) ;  /* 0xfffffffc00f08947 */ /* 0x002fea000383ffff */
[----:B------:R-:W-:Y:S05]  /*1a100*/  BRA `(.L_x_1456) ;  /* 0xffffffbc00047947 */ /* 0x000fea000383ffff */
.L_x_1374:
[----:B0-----:R0:W1:Y:S02]  /*1a110*/  SYNCS.PHASECHK.TRANS64.TRYWAIT P0, [R6+URZ+0x30840], R3 ;  /* 0x03084003060075a7 */ /* 0x001064000800017f */
[----:B-1----:R-:W-:Y:S05]  /*1a120*/  @!P0 NANOSLEEP.SYNCS 0x989680 ;  /* 0x009896800000895d */ /* 0x002fea0003900000 */
[----:B------:R-:W1:Y:S02]  /*1a130*/  @!P0 SYNCS.PHASECHK.TRANS64 P0, [R6+URZ+0x30840], R3 ;  /* 0x03084003060085a7 */ /* 0x000e64000800007f */
[----:B-1----:R-:W-:Y:S05]  /*1a140*/  @!P0 BRA `(.L_x_1374) ;  /* 0xfffffffc00f08947 */ /* 0x002fea000383ffff */
[----:B------:R-:W-:Y:S05]  /*1a150*/  BRA `(.L_x_1457) ;  /* 0xffffffbc00e07947 */ /* 0x000fea000383ffff */
.L_x_1375:
[----:B------:R-:W-:Y:S01]  /*1a160*/  BSSY B1, `(.L_x_1458) ;  /* 0x0000008000017945 */ /* 0x000fe20003800000 */
[----:B------:R-:W-:Y:S02]  /*1a170*/  IMAD.MOV.U32 R13, RZ, RZ, R8 ;  /* 0x000000ffff0d7224 */ /* 0x000fe400078e0008 */
[----:B------:R-:W-:Y:S02]  /*1a180*/  IMAD.MOV.U32 R12, RZ, RZ, RZ ;  /* 0x000000ffff0c7224 */ /* 0x000fe400078e00ff */
[----:B------:R-:W-:Y:S02]  /*1a190*/  IMAD.MOV.U32 R11, RZ, RZ, 0x181f ;  /* 0x0000181fff0b7424 */ /* 0x000fe400078e00ff */
[----:B------:R-:W-:-:S07]  /*1a1a0*/  IMAD.MOV.U32 R15, RZ, RZ, -0x1 ;  /* 0xffffffffff0f7424 */ /* 0x000fce00078e00ff */
[----:B--2---:R-:W-:Y:S05]  /*1a1b0*/  WARPSYNC.COLLECTIVE R15, `(.L_x_1459) ;  /* 0x000000000f087348 */ /* 0x004fea0003c00000 */
[----:B--2---:R0:W1:Y:S02]  /*1a1c0*/  SHFL.IDX P6, R14, R13, R12, R11 ;  /* 0x0000000c0d0e7389 */ /* 0x00406400000c000b */
[----:B01----:R-:W-:Y:S01]  /*1a1d0*/  ENDCOLLECTIVE ;  /* 0x000000000000791b */ /* 0x003fe20003800000 */
.L_x_1459:
[----:B------:R-:W-:Y:S05]  /*1a1e0*/  BSYNC B1 ;  /* 0x0000000000017941 */ /* 0x000fea0003800000 */
.L_x_1458:
        /* <DEDUP_REMOVED lines=12> */
.L_x_1460:
[----:B------:R-:W-:Y:S02]  /*1a2b0*/  IMAD R5, R5, 0x2, R17 ;  /* 0x0000000205057824 */ /* 0x000fe400078e0211 */
[----:B------:R-:W-:Y:S02]  /*1a2c0*/  IMAD.MOV.U32 R13, RZ, RZ, R8 ;  /* 0x000000ffff0d7224 */ /* 0x000fe400078e0008 */
[----:B------:R-:W-:Y:S02]  /*1a2d0*/  IMAD.MOV.U32 R12, RZ, RZ, 0x1 ;  /* 0x00000001ff0c7424 */ /* 0x000fe400078e00ff */
[----:B------:R-:W-:-:S07]  /*1a2e0*/  IMAD.MOV.U32 R2, RZ, RZ, R14 ;  /* 0x000000ffff027224 */ /* 0x000fce00078e000e */
[----:B------:R-:W-:Y:S05]  /*1a2f0*/  WARPSYNC.COLLECTIVE R15, `(.L_x_1461) ;  /* 0x000000000f087348 */ /* 0x000fea0003c00000 */
[----:B------:R0:W1:Y:S02]  /*1a300*/  SHFL.IDX P6, R14, R13, R12, R11 ;  /* 0x0000000c0d0e7389 */ /* 0x00006400000c000b */
[----:B01----:R-:W-:Y:S01]  /*1a310*/  ENDCOLLECTIVE ;  /* 0x000000000000791b */ /* 0x003fe20003800000 */
.L_x_1461:
        /* <DEDUP_REMOVED lines=13> */
.L_x_1462:
[----:B------:R-:W-:Y:S02]  /*1a3f0*/  IMAD.MOV.U32 R13, RZ, RZ, R8 ;  /* 0x000000ffff0d7224 */ /* 0x000fe400078e0008 */
[----:B------:R-:W-:Y:S02]  /*1a400*/  IMAD.MOV.U32 R12, RZ, RZ, 0x2 ;  /* 0x00000002ff0c7424 */ /* 0x000fe400078e00ff */
[----:B------:R-:W-:-:S07]  /*1a410*/  IMAD.MOV.U32 R2, RZ, RZ, R14 ;  /* 0x000000ffff027224 */ /* 0x000fce00078e000e */
[----:B------:R-:W-:Y:S05]  /*1a420*/  WARPSYNC.COLLECTIVE R15, `(.L_x_1463) ;  /* 0x000000000f087348 */ /* 0x000fea0003c00000 */
[----:B------:R0:W1:Y:S02]  /*1a430*/  SHFL.IDX P6, R14, R13, R12, R11 ;  /* 0x0000000c0d0e7389 */ /* 0x00006400000c000b */
[----:B01----:R-:W-:Y:S01]  /*1a440*/  ENDCOLLECTIVE ;  /* 0x000000000000791b */ /* 0x003fe20003800000 */
.L_x_1463:
        /* <DEDUP_REMOVED lines=13> */
.L_x_1464:
[----:B------:R-:W-:Y:S02]  /*1a520*/  IMAD.MOV.U32 R13, RZ, RZ, R8 ;  /* 0x000000ffff0d7224 */ /* 0x000fe400078e0008 */
[----:B------:R-:W-:Y:S02]  /*1a530*/  IMAD.MOV.U32 R12, RZ, RZ, 0x3 ;  /* 0x00000003ff0c7424 */ /* 0x000fe400078e00ff */
[----:B------:R-:W-:-:S07]  /*1a540*/  IMAD.MOV.U32 R2, RZ, RZ, R14 ;  /* 0x000000ffff027224 */ /* 0x000fce00078e000e */
[----:B------:R-:W-:Y:S05]  /*1a550*/  WARPSYNC.COLLECTIVE R15, `(.L_x_1465) ;  /* 0x000000000f087348 */ /* 0x000fea0003c00000 */
[----:B------:R0:W1:Y:S02]  /*1a560*/  SHFL.IDX P6, R14, R13, R12, R11 ;  /* 0x0000000c0d0e7389 */ /* 0x00006400000c000b */
[----:B01----:R-:W-:Y:S01]  /*1a570*/  ENDCOLLECTIVE ;  /* 0x000000000000791b */ /* 0x003fe20003800000 */
.L_x_1465:
        /* <DEDUP_REMOVED lines=13> */
.L_x_1466:
[----:B------:R-:W-:Y:S02]  /*1a650*/  IMAD.MOV.U32 R13, RZ, RZ, R8 ;  /* 0x000000ffff0d7224 */ /* 0x000fe400078e0008 */
[----:B------:R-:W-:Y:S02]  /*1a660*/  IMAD.MOV.U32 R12, RZ, RZ, 0x4 ;  /* 0x00000004ff0c7424 */ /* 0x000fe400078e00ff */
[----:B------:R-:W-:-:S07]  /*1a670*/  IMAD.MOV.U32 R2, RZ, RZ, R14 ;  /* 0x000000ffff027224 */ /* 0x000fce00078e000e */
[----:B------:R-:W-:Y:S05]  /*1a680*/  WARPSYNC.COLLECTIVE R15, `(.L_x_1467) ;  /* 0x000000000f087348 */ /* 0x000fea0003c00000 */
[----:B------:R0:W1:Y:S02]  /*1a690*/  SHFL.IDX P6, R14, R13, R12, R11 ;  /* 0x0000000c0d0e7389 */ /* 0x00006400000c000b */
[----:B01----:R-:W-:Y:S01]  /*1a6a0*/  ENDCOLLECTIVE ;  /* 0x000000000000791b */ /* 0x003fe20003800000 */
.L_x_1467:
        /* <DEDUP_REMOVED lines=13> */
.L_x_1468:
[----:B------:R-:W-:Y:S02]  /*1a780*/  IMAD.MOV.U32 R13, RZ, RZ, R8 ;  /* 0x000000ffff0d7224 */ /* 0x000fe400078e0008 */
[----:B------:R-:W-:Y:S02]  /*1a790*/  IMAD.MOV.U32 R12, RZ, RZ, 0x5 ;  /* 0x00000005ff0c7424 */ /* 0x000fe400078e00ff */
[----:B------:R-:W-:-:S07]  /*1a7a0*/  IMAD.MOV.U32 R2, RZ, RZ, R14 ;  /* 0x000000ffff027224 */ /* 0x000fce00078e000e */
[----:B------:R-:W-:Y:S05]  /*1a7b0*/  WARPSYNC.COLLECTIVE R15, `(.L_x_1469) ;  /* 0x000000000f087348 */ /* 0x000fea0003c00000 */
[----:B------:R0:W1:Y:S02]  /*1a7c0*/  SHFL.IDX P6, R14, R13, R12, R11 ;  /* 0x0000000c0d0e7389 */ /* 0x00006400000c000b */
[----:B01----:R-:W-:Y:S01]  /*1a7d0*/  ENDCOLLECTIVE ;  /* 0x000000000000791b */ /* 0x003fe20003800000 */
.L_x_1469:
        /* <DEDUP_REMOVED lines=14> */
.L_x_1470:
[----:B------:R-:W-:Y:S01]  /*1a8c0*/  IMAD.MOV.U32 R2, RZ, RZ, R14 ;  /* 0x000000ffff027224 */ /* 0x000fe200078e000e */
[----:B------:R-:W-:Y:S06]  /*1a8d0*/  BRA `(.L_x_1471) ;  /* 0xffffffbc00007947 */ /* 0x000fec000383ffff */
.L_x_1380:
[----:B0-----:R0:W1:Y:S02]  /*1a8e0*/  SYNCS.PHASECHK.TRANS64.TRYWAIT P0, [R6+URZ+0x30860], R2 ;  /* 0x03086002060075a7 */ /* 0x001064000800017f */
[----:B-1----:R-:W-:Y:S05]  /*1a8f0*/  @!P0 NANOSLEEP.SYNCS 0x989680 ;  /* 0x009896800000895d */ /* 0x002fea0003900000 */
[----:B------:R-:W1:Y:S02]  /*1a900*/  @!P0 SYNCS.PHASECHK.TRANS64 P0, [R6+URZ+0x30860], R2 ;  /* 0x03086002060085a7 */ /* 0x000e64000800007f */
[----:B-1----:R-:W-:Y:S05]  /*1a910*/  @!P0 BRA `(.L_x_1380) ;  /* 0xfffffffc00f08947 */ /* 0x002fea000383ffff */
[----:B------:R-:W-:Y:S05]  /*1a920*/  BRA `(.L_x_1472) ;  /* 0xffffffbc00647947 */ /* 0x000fea000383ffff */
.L_x_1381:
        /* <DEDUP_REMOVED lines=8> */
.L_x_1474:
[----:B------:R-:W-:Y:S05]  /*1a9b0*/  BSYNC B1 ;  /* 0x0000000000017941 */ /* 0x000fea0003800000 */
.L_x_1473:
        /* <DEDUP_REMOVED lines=9> */
.L_x_1475:
[----:B------:R-:W-:Y:S02]  /*1aa50*/  IMAD.MOV.U32 R13, RZ, RZ, R19 ;  /* 0x000000ffff0d7224 */ /* 0x000fe400078e0013 */
[----:B------:R-:W-:Y:S02]  /*1aa60*/  IMAD.MOV.U32 R12, RZ, RZ, 0x1 ;  /* 0x00000001ff0c7424 */ /* 0x000fe400078e00ff */
[----:B------:R-:W-:-:S07]  /*1aa70*/  IMAD.MOV.U32 R2, RZ, RZ, R14 ;  /* 0x000000ffff027224 */ /* 0x000fce00078e000e */
[----:B------:R-:W-:Y:S05]  /*1aa80*/  WARPSYNC.COLLECTIVE R15, `(.L_x_1476) ;  /* 0x000000000f087348 */ /* 0x000fea0003c00000 */
[----:B------:R0:W1:Y:S02]  /*1aa90*/  SHFL.IDX P6, R14, R13, R12, R11 ;  /* 0x0000000c0d0e7389 */ /* 0x00006400000c000b */
[----:B01----:R-:W-:Y:S01]  /*1aaa0*/  ENDCOLLECTIVE ;  /* 0x000000000000791b */ /* 0x003fe20003800000 */
.L_x_1476:
        /* <DEDUP_REMOVED lines=16> */
.L_x_1477:
[----:B------:R-:W-:Y:S02]  /*1abb0*/  IMAD.MOV.U32 R13, RZ, RZ, R19 ;  /* 0x000000ffff0d7224 */ /* 0x000fe400078e0013 */
[----:B------:R-:W-:Y:S02]  /*1abc0*/  IMAD.MOV.U32 R12, RZ, RZ, 0x2 ;  /* 0x00000002ff0c7424 */ /* 0x000fe400078e00ff */
[----:B------:R-:W-:-:S07]  /*1abd0*/  IMAD.MOV.U32 R2, RZ, RZ, R14 ;  /* 0x000000ffff027224 */ /* 0x000fce00078e000e */
[----:B------:R-:W-:Y:S05]  /*1abe0*/  WARPSYNC.COLLECTIVE R15, `(.L_x_1478) ;  /* 0x000000000f087348 */ /* 0x000fea0003c00000 */
[----:B------:R0:W1:Y:S02]  /*1abf0*/  SHFL.IDX P6, R14, R13, R12, R11 ;  /* 0x0000000c0d0e7389 */ /* 0x00006400000c000b */
[----:B01----:R-:W-:Y:S01]  /*1ac00*/  ENDCOLLECTIVE ;  /* 0x000000000000791b */ /* 0x003fe20003800000 */
.L_x_1478:
        /* <DEDUP_REMOVED lines=16> */
.L_x_1479:
[----:B------:R-:W-:Y:S02]  /*1ad10*/  IMAD.MOV.U32 R13, RZ, RZ, R19 ;  /* 0x000000ffff0d7224 */ /* 0x000fe400078e0013 */
[----:B------:R-:W-:Y:S02]  /*1ad20*/  IMAD.MOV.U32 R12, RZ, RZ, 0x3 ;  /* 0x00000003ff0c7424 */ /* 0x000fe400078e00ff */
[----:B------:R-:W-:-:S07]  /*1ad30*/  IMAD.MOV.U32 R2, RZ, RZ, R14 ;  /* 0x000000ffff027224 */ /* 0x000fce00078e000e */
[----:B------:R-:W-:Y:S05]  /*1ad40*/  WARPSYNC.COLLECTIVE R15, `(.L_x_1480) ;  /* 0x000000000f087348 */ /* 0x000fea0003c00000 */
[----:B------:R0:W1:Y:S02]  /*1ad50*/  SHFL.IDX P6, R14, R13, R12, R11 ;  /* 0x0000000c0d0e7389 */ /* 0x00006400000c000b */
[----:B01----:R-:W-:Y:S01]  /*1ad60*/  ENDCOLLECTIVE ;  /* 0x000000000000791b */ /* 0x003fe20003800000 */
.L_x_1480:
        /* <DEDUP_REMOVED lines=16> */
.L_x_1481:
[----:B------:R-:W-:Y:S02]  /*1ae70*/  IMAD.MOV.U32 R13, RZ, RZ, R19 ;  /* 0x000000ffff0d7224 */ /* 0x000fe400078e0013 */
[----:B------:R-:W-:Y:S02]  /*1ae80*/  IMAD.MOV.U32 R12, RZ, RZ, 0x4 ;  /* 0x00000004ff0c7424 */ /* 0x000fe400078e00ff */
[----:B------:R-:W-:-:S07]  /*1ae90*/  IMAD.MOV.U32 R2, RZ, RZ, R14 ;  /* 0x000000ffff027224 */ /* 0x000fce00078e000e */
[----:B------:R-:W-:Y:S05]  /*1aea0*/  WARPSYNC.COLLECTIVE R15, `(.L_x_1482) ;  /* 0x000000000f087348 */ /* 0x000fea0003c00000 */
[----:B------:R0:W1:Y:S02]  /*1aeb0*/  SHFL.IDX P6, R14, R13, R12, R11 ;  /* 0x0000000c0d0e7389 */ /* 0x00006400000c000b */
[----:B01----:R-:W-:Y:S01]  /*1aec0*/  ENDCOLLECTIVE ;  /* 0x000000000000791b */ /* 0x003fe20003800000 */
.L_x_1482:
        /* <DEDUP_REMOVED lines=16> */
.L_x_1483:
[----:B------:R-:W-:Y:S02]  /*1afd0*/  IMAD.MOV.U32 R13, RZ, RZ, R19 ;  /* 0x000000ffff0d7224 */ /* 0x000fe400078e0013 */
[----:B------:R-:W-:Y:S02]  /*1afe0*/  IMAD.MOV.U32 R12, RZ, RZ, 0x5 ;  /* 0x00000005ff0c7424 */ /* 0x000fe400078e00ff */
[----:B------:R-:W-:-:S07]  /*1aff0*/  IMAD.MOV.U32 R2, RZ, RZ, R14 ;  /* 0x000000ffff027224 */ /* 0x000fce00078e000e */
[----:B------:R-:W-:Y:S05]  /*1b000*/  WARPSYNC.COLLECTIVE R15, `(.L_x_1484) ;  /* 0x000000000f087348 */ /* 0x000fea0003c00000 */
[----:B------:R0:W1:Y:S02]  /*1b010*/  SHFL.IDX P6, R14, R13, R12, R11 ;  /* 0x0000000c0d0e7389 */ /* 0x00006400000c000b */
[----:B01----:R-:W-:Y:S01]  /*1b020*/  ENDCOLLECTIVE ;  /* 0x000000000000791b */ /* 0x003fe20003800000 */
.L_x_1484:
        /* <DEDUP_REMOVED lines=13> */
.L_x_1485:
[----:B------:R-:W-:Y:S01]  /*1b100*/  @!PT LDS RZ, [RZ] ;  /* 0x00000000fffff984 */ /* 0x000fe20000000800 */
[----:B------:R-:W-:Y:S01]  /*1b110*/  @!PT LDS RZ, [RZ] ;  /* 0x00000000fffff984 */ /* 0x000fe20000000800 */
[----:B------:R-:W-:Y:S01]  /*1b120*/  @!PT LDS RZ, [RZ] ;  /* 0x00000000fffff984 */ /* 0x000fe20000000800 */
[----:B------:R1:W-:Y:S01]  /*1b130*/  LDGSTS.E.BYPASS.LTC128B.128 [R5+0x5400], desc[UR36][R2.64+0x80], !P0 ;  /* 0x0540008002057fae */ /* 0x0003e2000c101d64 */
[----:B------:R-:W-:-:S13]  /*1b140*/  ISETP.LT.OR P0, PT, R7, 0x41, P1 ;  /* 0x000000410700780c */ /* 0x000fda0000f01670 */
[----:B------:R1:W-:Y:S01]  /*1b150*/  LDGSTS.E.BYPASS.LTC128B.128 [R5+0x8400], desc[UR36][R2.64+0x100], !P0 ;  /* 0x0840010002057fae */ /* 0x0003e2000c101d64 */
[----:B------:R-:W-:Y:S05]  /*1b160*/  BRA `(.L_x_1486) ;  /* 0xffffffb800487947 */ /* 0x000fea000383ffff */
.L_x_1389:
[----:B0-----:R0:W1:Y:S02]  /*1b170*/  SYNCS.PHASECHK.TRANS64.TRYWAIT P0, [R0+URZ+0x30860], R3 ;  /* 0x03086003000075a7 */ /* 0x001064000800017f */
[----:B-1----:R-:W-:Y:S05]  /*1b180*/  @!P0 NANOSLEEP.SYNCS 0x989680 ;  /* 0x009896800000895d */ /* 0x002fea0003900000 */
[----:B------:R-:W1:Y:S02]  /*1b190*/  @!P0 SYNCS.PHASECHK.TRANS64 P0, [R0+URZ+0x30860], R3 ;  /* 0x03086003000085a7 */ /* 0x000e64000800007f */
[----:B-1----:R-:W-:Y:S05]  /*1b1a0*/  @!P0 BRA `(.L_x_1389) ;  /* 0xfffffffc00f08947 */ /* 0x002fea000383ffff */
[----:B------:R-:W-:Y:S05]  /*1b1b0*/  BRA `(.L_x_1487) ;  /* 0xffffffbc00607947 */ /* 0x000fea000383ffff */
.L_x_1390:
        /* <DEDUP_REMOVED lines=8> */
.L_x_1489:
[----:B------:R-:W-:Y:S05]  /*1b240*/  BSYNC B0 ;  /* 0x0000000000007941 */ /* 0x000fea0003800000 */
.L_x_1488:
        /* <DEDUP_REMOVED lines=9> */
.L_x_1490:
        /* <DEDUP_REMOVED lines=14> */
.L_x_1491:
        /* <DEDUP_REMOVED lines=13> */
.L_x_1492:
[----:B------:R-:W-:Y:S02]  /*1b490*/  IMAD.MOV.U32 R13, RZ, RZ, R19 ;  /* 0x000000ffff0d7224 */ /* 0x000fe400078e0013 */
[----:B------:R-:W-:Y:S01]  /*1b4a0*/  IMAD.MOV.U32 R12, RZ, RZ, 0x2 ;  /* 0x00000002ff0c7424 */ /* 0x000fe200078e00ff */
[----:B------:R-:W-:-:S13]  /*1b4b0*/  IADD3 R2, P4, R14, R5, RZ ;  /* 0x000000050e027210 */ /* 0x000fda0007f9e0ff */
[----:B------:R-:W-:Y:S05]  /*1b4c0*/  WARPSYNC.COLLECTIVE R15, `(.L_x_1493) ;  /* 0x000000000f087348 */ /* 0x000fea0003c00000 */
[----:B------:R0:W1:Y:S02]  /*1b4d0*/  SHFL.IDX P6, R14, R13, R12, R11 ;  /* 0x0000000c0d0e7389 */ /* 0x00006400000c000b */
[----:B01----:R-:W-:Y:S01]  /*1b4e0*/  ENDCOLLECTIVE ;  /* 0x000000000000791b */ /* 0x003fe20003800000 */
.L_x_1493:
        /* <DEDUP_REMOVED lines=15> */
.L_x_1494:
[----:B------:R-:W-:Y:S02]  /*1b5e0*/  IMAD.MOV.U32 R13, RZ, RZ, R19 ;  /* 0x000000ffff0d7224 */ /* 0x000fe400078e0013 */
[----:B------:R-:W-:Y:S01]  /*1b5f0*/  IMAD.MOV.U32 R12, RZ, RZ, 0x3 ;  /* 0x00000003ff0c7424 */ /* 0x000fe200078e00ff */
[----:B------:R-:W-:-:S13]  /*1b600*/  IADD3 R2, P4, R14, R5, RZ ;  /* 0x000000050e027210 */ /* 0x000fda0007f9e0ff */
[----:B------:R-:W-:Y:S05]  /*1b610*/  WARPSYNC.COLLECTIVE R15, `(.L_x_1495) ;  /* 0x000000000f087348 */ /* 0x000fea0003c00000 */
[----:B------:R0:W1:Y:S02]  /*1b620*/  SHFL.IDX P6, R14, R13, R12, R11 ;  /* 0x0000000c0d0e7389 */ /* 0x00006400000c000b */
[----:B01----:R-:W-:Y:S01]  /*1b630*/  ENDCOLLECTIVE ;  /* 0x000000000000791b */ /* 0x003fe20003800000 */
.L_x_1495:
        /* <DEDUP_REMOVED lines=15> */
.L_x_1496:
[----:B------:R-:W-:Y:S02]  /*1b730*/  IMAD.MOV.U32 R13, RZ, RZ, R19 ;  /* 0x000000ffff0d7224 */ /* 0x000fe400078e0013 */
[----:B------:R-:W-:Y:S01]  /*1b740*/  IMAD.MOV.U32 R12, RZ, RZ, 0x4 ;  /* 0x00000004ff0c7424 */ /* 0x000fe200078e00ff */
[----:B------:R-:W-:-:S13]  /*1b750*/  IADD3 R2, P4, R14, R5, RZ ;  /* 0x000000050e027210 */ /* 0x000fda0007f9e0ff */
[----:B------:R-:W-:Y:S05]  /*1b760*/  WARPSYNC.COLLECTIVE R15, `(.L_x_1497) ;  /* 0x000000000f087348 */ /* 0x000fea0003c00000 */
[----:B------:R0:W1:Y:S02]  /*1b770*/  SHFL.IDX P6, R14, R13, R12, R11 ;  /* 0x0000000c0d0e7389 */ /* 0x00006400000c000b */
[----:B01----:R-:W-:Y:S01]  /*1b780*/  ENDCOLLECTIVE ;  /* 0x000000000000791b */ /* 0x003fe20003800000 */
.L_x_1497:
        /* <DEDUP_REMOVED lines=15> */
.L_x_1498:
[----:B------:R-:W-:Y:S02]  /*1b880*/  IMAD.MOV.U32 R13, RZ, RZ, R19 ;  /* 0x000000ffff0d7224 */ /* 0x000fe400078e0013 */
[----:B------:R-:W-:Y:S01]  /*1b890*/  IMAD.MOV.U32 R12, RZ, RZ, 0x5 ;  /* 0x00000005ff0c7424 */ /* 0x000fe200078e00ff */
[----:B------:R-:W-:-:S13]  /*1b8a0*/  IADD3 R2, P4, R14, R5, RZ ;  /* 0x000000050e027210 */ /* 0x000fda0007f9e0ff */
[----:B------:R-:W-:Y:S05]  /*1b8b0*/  WARPSYNC.COLLECTIVE R15, `(.L_x_1499) ;  /* 0x000000000f087348 */ /* 0x000fea0003c00000 */
[----:B------:R0:W1:Y:S02]  /*1b8c0*/  SHFL.IDX P6, R14, R13, R12, R11 ;  /* 0x0000000c0d0e7389 */ /* 0x00006400000c000b */
[----:B01----:R-:W-:Y:S01]  /*1b8d0*/  ENDCOLLECTIVE ;  /* 0x000000000000791b */ /* 0x003fe20003800000 */
.L_x_1499:
        /* <DEDUP_REMOVED lines=14> */
.L_x_1500:
[----:B------:R-:W-:Y:S05]  /*1b9c0*/  BRA `(.L_x_1501) ;  /* 0xffffffb800647947 */ /* 0x000fea000383ffff */
.L_x_1395:
        /* <DEDUP_REMOVED lines=8> */
.L_x_1503:
[----:B------:R-:W-:Y:S05]  /*1ba50*/  BSYNC B0 ;  /* 0x0000000000007941 */ /* 0x000fea0003800000 */
.L_x_1502:
        /* <DEDUP_REMOVED lines=9> */
.L_x_1504:
[----:B------:R-:W-:Y:S02]  /*1baf0*/  ULDC UR4, c[0x0][0xc3c] ;  /* 0x00030f0000047ab9 */ /* 0x000fe40000000800 */
[----:B------:R-:W-:-:S13]  /*1bb00*/  ISETP.GE.OR P1, PT, R9, UR4, !P0 ;  /* 0x0000000409007c0c */ /* 0x000fda000c726670 */
[----:B------:R-:W0:Y:S08]  /*1bb10*/  @!P1 LDC.64 R4, c[0x0][0xc80] ;  /* 0x00032000ff049b82 */ /* 0x000e300000000a00 */
[----:B------:R-:W1:Y:S01]  /*1bb20*/  @!P1 LDC.64 R2, c[0x0][0xc78] ;  /* 0x00031e00ff029b82 */ /* 0x000e620000000a00 */
[----:B------:R-:W-:Y:S02]  /*1bb30*/  IMAD.MOV.U32 R25, RZ, RZ, RZ ;  /* 0x000000ffff197224 */ /* 0x000fe400078e00ff */
[----:B------:R-:W-:-:S02]  /*1bb40*/  IMAD.MOV.U32 R8, RZ, RZ, RZ ;  /* 0x000000ffff087224 */ /* 0x000fc400078e00ff */
[----:B------:R-:W-:Y:S02]  /*1bb50*/  IMAD.MOV.U32 R11, RZ, RZ, RZ ;  /* 0x000000ffff0b7224 */ /* 0x000fe400078e00ff */
[----:B------:R-:W-:Y:S02]  /*1bb60*/  IMAD.MOV.U32 R7, RZ, RZ, R14 ;  /* 0x000000ffff077224 */ /* 0x000fe400078e000e */
[----:B0-----:R-:W-:-:S06]  /*1bb70*/  @!P1 IMAD.WIDE R4, R9, 0x4, R4 ;  /* 0x0000000409049825 */ /* 0x001fcc00078e0204 */
[----:B------:R-:W2:Y:S01]  /*1bb80*/  @!P1 LDG.E R4, desc[UR36][R4.64] ;  /* 0x0000002404049981 */ /* 0x000ea2000c1e1900 */
[----:B-1----:R-:W-:-:S06]  /*1bb90*/  @!P1 IMAD.WIDE R2, R9, 0x4, R2 ;  /* 0x0000000409029825 */ /* 0x002fcc00078e0202 */
[----:B------:R-:W3:Y:S01]  /*1bba0*/  @!P1 LDG.E R2, desc[UR36][R2.64] ;  /* 0x0000002402029981 */ /* 0x000ee2000c1e1900 */
        /* <DEDUP_REMOVED lines=11> */
.L_x_1505:
[----:B------:R-:W-:Y:S01]  /*1bc60*/  IMAD.MOV.U32 R12, RZ, RZ, 0x2 ;  /* 0x00000002ff0c7424 */ /* 0x000fe200078e00ff */
[----:B------:R-:W-:-:S05]  /*1bc70*/  SEL R6, R14, RZ, P1 ;  /* 0x000000ff0e067207 */ /* 0x000fca0000800000 */
[----:B------:R-:W-:-:S04]  /*1bc80*/  IMAD.IADD R6, R13, 0x1, R6 ;  /* 0x000000010d067824 */ /* 0x000fc800078e0206 */
[----:B------:R-:W-:-:S07]  /*1bc90*/  IMAD.MOV.U32 R13, RZ, RZ, R6 ;  /* 0x000000ffff0d7224 */ /* 0x000fce00078e0006 */
[----:B------:R-:W-:Y:S05]  /*1bca0*/  WARPSYNC.COLLECTIVE R15, `(.L_x_1506) ;  /* 0x000000000f087348 */ /* 0x000fea0003c00000 */
[----:B------:R0:W1:Y:S02]  /*1bcb0*/  SHFL.UP P6, R14, R13, R12, R11 ;  /* 0x0400000c0d0e7389 */ /* 0x00006400000c000b */
[----:B01----:R-:W-:Y:S01]  /*1bcc0*/  ENDCOLLECTIVE ;  /* 0x000000000000791b */ /* 0x003fe20003800000 */
.L_x_1506:
        /* <DEDUP_REMOVED lines=8> */
.L_x_1507:
[----:B------:R-:W-:Y:S01]  /*1bd50*/  IMAD.MOV.U32 R12, RZ, RZ, 0x8 ;  /* 0x00000008ff0c7424 */ /* 0x000fe200078e00ff */
[----:B------:R-:W-:-:S05]  /*1bd60*/  SEL R3, R14, RZ, P3 ;  /* 0x000000ff0e037207 */ /* 0x000fca0001800000 */
[----:B------:R-:W-:-:S04]  /*1bd70*/  IMAD.IADD R3, R2, 0x1, R3 ;  /* 0x0000000102037824 */ /* 0x000fc800078e0203 */
[----:B------:R-:W-:-:S07]  /*1bd80*/  IMAD.MOV.U32 R13, RZ, RZ, R3 ;  /* 0x000000ffff0d7224 */ /* 0x000fce00078e0003 */
[----:B------:R-:W-:Y:S05]  /*1bd90*/  WARPSYNC.COLLECTIVE R15, `(.L_x_1508) ;  /* 0x000000000f087348 */ /* 0x000fea0003c00000 */
[----:B------:R0:W1:Y:S02]  /*1bda0*/  SHFL.UP P6, R14, R13, R12, R11 ;  /* 0x0400000c0d0e7389 */ /* 0x00006400000c000b */
[----:B01----:R-:W-:Y:S01]  /*1bdb0*/  ENDCOLLECTIVE ;  /* 0x000000000000791b */ /* 0x003fe20003800000 */
.L_x_1508:
[----:B------:R-:W-:Y:S01]  /*1bdc0*/  IMAD.MOV.U32 R12, RZ, RZ, 0x10 ;  /* 0x00000010ff0c7424 */ /* 0x000fe200078e00ff */
[----:B------:R-:W-:-:S05]  /*1bdd0*/  SEL R4, R14, RZ, P4 ;  /* 0x000000ff0e047207 */ /* 0x000fca0002000000 */
[----:B------:R-:W-:-:S04]  /*1bde0*/  IMAD.IADD R4, R3, 0x1, R4 ;  /* 0x0000000103047824 */ /* 0x000fc800078e0204 */
[----:B------:R-:W-:-:S07]  /*1bdf0*/  IMAD.MOV.U32 R13, RZ, RZ, R4 ;  /* 0x000000ffff0d7224 */ /* 0x000fce00078e0004 */
[----:B------:R-:W-:Y:S05]  /*1be00*/  WARPSYNC.COLLECTIVE R15, `(.L_x_1509) ;  /* 0x000000000f087348 */ /* 0x000fea0003c00000 */
[----:B------:R0:W1:Y:S02]  /*1be10*/  SHFL.UP P6, R14, R13, R12, R11 ;  /* 0x0400000c0d0e7389 */ /* 0x00006400000c000b */
[----:B01----:R-:W-:Y:S01]  /*1be20*/  ENDCOLLECTIVE ;  /* 0x000000000000791b */ /* 0x003fe20003800000 */
.L_x_1509:
        /* <DEDUP_REMOVED lines=8> */
.L_x_1510:
[----:B------:R-:W-:Y:S05]  /*1beb0*/  BRA `(.L_x_1511) ;  /* 0xffffffb800787947 */ /* 0x000fea000383ffff */
.L_x_1398:
[----:B------:R-:W-:Y:S01]  /*1bec0*/  BSSY B0, `(.L_x_1512) ;  /* 0x0000007000007945 */ /* 0x000fe20003800000 */
[----:B------:R-:W-:Y:S02]  /*1bed0*/  IMAD.MOV.U32 R12, RZ, RZ, 0x1 ;  /* 0x00000001ff0c7424 */ /* 0x000fe400078e00ff */
[----:B------:R-:W-:Y:S02]  /*1bee0*/  IMAD.MOV.U32 R11, RZ, RZ, RZ ;  /* 0x000000ffff0b7224 */ /* 0x000fe400078e00ff */
[----:B------:R-:W-:-:S07]  /*1bef0*/  IMAD.MOV.U32 R15, RZ, RZ, -0x1 ;  /* 0xffffffffff0f7424 */ /* 0x000fce00078e00ff */
[----:B------:R-:W-:Y:S05]  /*1bf00*/  WARPSYNC.COLLECTIVE R15, `(.L_x_1513) ;  /* 0x000000000f087348 */ /* 0x000fea0003c00000 */
[----:B------:R0:W1:Y:S02]  /*1bf10*/  SHFL.UP P6, R14, R13, R12, R11 ;  /* 0x0400000c0d0e7389 */ /* 0x00006400000c000b */
[----:B01----:R-:W-:Y:S01]  /*1bf20*/  ENDCOLLECTIVE ;  /* 0x000000000000791b */ /* 0x003fe20003800000 */
.L_x_1513:
[----:B------:R-:W-:Y:S05]  /*1bf30*/  BSYNC B0 ;  /* 0x0000000000007941 */ /* 0x000fea0003800000 */
.L_x_1512:
        /* <DEDUP_REMOVED lines=8> */
.L_x_1514:
[----:B------:R-:W-:Y:S01]  /*1bfc0*/  IMAD.MOV.U32 R12, RZ, RZ, 0x4 ;  /* 0x00000004ff0c7424 */ /* 0x000fe200078e00ff */
[----:B------:R-:W-:-:S05]  /*1bfd0*/  SEL R2, R14, RZ, P2 ;  /* 0x000000ff0e027207 */ /* 0x000fca0001000000 */
[----:B------:R-:W-:-:S04]  /*1bfe0*/  IMAD.IADD R2, R13, 0x1, R2 ;  /* 0x000000010d027824 */ /* 0x000fc800078e0202 */
[----:B------:R-:W-:-:S07]  /*1bff0*/  IMAD.MOV.U32 R13, RZ, RZ, R2 ;  /* 0x000000ffff0d7224 */ /* 0x000fce00078e0002 */
[----:B------:R-:W-:Y:S05]  /*1c000*/  WARPSYNC.COLLECTIVE R15, `(.L_x_1515) ;  /* 0x000000000f087348 */ /* 0x000fea0003c00000 */
[----:B------:R0:W1:Y:S02]  /*1c010*/  SHFL.UP P6, R14, R13, R12, R11 ;  /* 0x0400000c0d0e7389 */ /* 0x00006400000c000b */
[----:B01----:R-:W-:Y:S01]  /*1c020*/  ENDCOLLECTIVE ;  /* 0x000000000000791b */ /* 0x003fe20003800000 */
.L_x_1515:
[----:B------:R-:W-:Y:S01]  /*1c030*/  IMAD.MOV.U32 R12, RZ, RZ, 0x8 ;  /* 0x00000008ff0c7424 */ /* 0x000fe200078e00ff */
[----:B------:R-:W-:-:S05]  /*1c040*/  SEL R3, R14, RZ, P3 ;  /* 0x000000ff0e037207 */ /* 0x000fca0001800000 */
[----:B------:R-:W-:-:S04]  /*1c050*/  IMAD.IADD R3, R2, 0x1, R3 ;  /* 0x0000000102037824 */ /* 0x000fc800078e0203 */
[----:B------:R-:W-:-:S07]  /*1c060*/  IMAD.MOV.U32 R13, RZ, RZ, R3 ;  /* 0x000000ffff0d7224 */ /* 0x000fce00078e0003 */
[----:B------:R-:W-:Y:S05]  /*1c070*/  WARPSYNC.COLLECTIVE R15, `(.L_x_1516) ;  /* 0x000000000f087348 */ /* 0x000fea0003c00000 */
[----:B------:R0:W1:Y:S02]  /*1c080*/  SHFL.UP P6, R14, R13, R12, R11 ;  /* 0x0400000c0d0e7389 */ /* 0x00006400000c000b */
[----:B01----:R-:W-:Y:S01]  /*1c090*/  ENDCOLLECTIVE ;  /* 0x000000000000791b */ /* 0x003fe20003800000 */
.L_x_1516:
[----:B------:R-:W-:Y:S01]  /*1c0a0*/  IMAD.MOV.U32 R12, RZ, RZ, 0x10 ;  /* 0x00000010ff0c7424 */ /* 0x000fe200078e00ff */
[----:B------:R-:W-:-:S05]  /*1c0b0*/  SEL R4, R14, RZ, P4 ;  /* 0x000000ff0e047207 */ /* 0x000fca0002000000 */
[----:B------:R-:W-:-:S04]  /*1c0c0*/  IMAD.IADD R4, R3, 0x1, R4 ;  /* 0x0000000103047824 */ /* 0x000fc800078e0204 */
[----:B------:R-:W-:-:S07]  /*1c0d0*/  IMAD.MOV.U32 R13, RZ, RZ, R4 ;  /* 0x000000ffff0d7224 */ /* 0x000fce00078e0004 */
[----:B------:R-:W-:Y:S05]  /*1c0e0*/  WARPSYNC.COLLECTIVE R15, `(.L_x_1517) ;  /* 0x000000000f087348 */ /* 0x000fea0003c00000 */
[----:B------:R0:W1:Y:S02]  /*1c0f0*/  SHFL.UP P6, R14, R13, R12, R11 ;  /* 0x0400000c0d0e7389 */ /* 0x00006400000c000b */
[----:B01----:R-:W-:Y:S01]  /*1c100*/  ENDCOLLECTIVE ;  /* 0x000000000000791b */ /* 0x003fe20003800000 */
.L_x_1517:
        /* <DEDUP_REMOVED lines=8> */
.L_x_1518:
[----:B------:R-:W-:Y:S05]  /*1c190*/  BRA `(.L_x_1519) ;  /* 0xffffffb800647947 */ /* 0x000fea000383ffff */
.L_x_1400:
[----:B------:R-:W-:Y:S01]  /*1c1a0*/  BSSY B0, `(.L_x_1520) ;  /* 0x0000006000007945 */ /* 0x000fe20003800000 */
[----:B------:R-:W-:Y:S01]  /*1c1b0*/  PLOP3.LUT P6, PT, P6, PT, PT, 0x8, 0x0 ;  /* 0x000000000000781c */ /* 0x000fe200037ce170 */
[----:B------:R-:W-:-:S12]  /*1c1c0*/  IMAD.MOV.U32 R15, RZ, RZ, -0x1 ;  /* 0xffffffffff0f7424 */ /* 0x000fd800078e00ff */
[----:B0-----:R-:W-:Y:S05]  /*1c1d0*/  WARPSYNC.COLLECTIVE R15, `(.L_x_1521) ;  /* 0x000000000f087348 */ /* 0x001fea0003c00000 */
[----:B------:R-:W-:Y:S01]  /*1c1e0*/  VOTE.ANY R14, PT, P6 ;  /* 0x00000000000e7806 */ /* 0x000fe200030e0100 */
[----:B0-----:R-:W-:Y:S06]  /*1c1f0*/  ENDCOLLECTIVE ;  /* 0x000000000000791b */ /* 0x001fec0003800000 */
.L_x_1521:
[----:B------:R-:W-:Y:S05]  /*1c200*/  BSYNC B0 ;  /* 0x0000000000007941 */ /* 0x000fea0003800000 */
.L_x_1520:
[----:B------:R-:W-:Y:S02]  /*1c210*/  IMAD.MOV.U32 R3, RZ, RZ, R14 ;  /* 0x000000ffff037224 */ /* 0x000fe400078e000e */
[----:B------:R-:W-:Y:S02]  /*1c220*/  IMAD.MOV.U32 R13, RZ, RZ, R25 ;  /* 0x000000ffff0d7224 */ /* 0x000fe400078e0019 */
[----:B------:R0:W1:Y:S01]  /*1c230*/  POPC R12, R3 ;  /* 0x00000003000c7309 */ /* 0x0000620000000000 */
[----:B------:R-:W-:Y:S02]  /*1c240*/  IMAD.MOV.U32 R11, RZ, RZ, 0x1f ;  /* 0x0000001fff0b7424 */ /* 0x000fe400078e00ff */
[----:B------:R-:W-:-:S07]  /*1c250*/  IMAD.MOV.U32 R15, RZ, RZ, -0x1 ;  /* 0xffffffffff0f7424 */ /* 0x000fce00078e00ff */
[----:B01----:R-:W-:Y:S05]  /*1c260*/  WARPSYNC.COLLECTIVE R15, `(.L_x_1522) ;  /* 0x000000000f087348 */ /* 0x003fea0003c00000 */
[----:B-1----:R1:W2:Y:S02]  /*1c270*/  SHFL.IDX P6, R14, R13, R12, R11 ;  /* 0x0000000c0d0e7389 */ /* 0x0022a400000c000b */
[----:B012---:R-:W-:Y:S01]  /*1c280*/  ENDCOLLECTIVE ;  /* 0x000000000000791b */ /* 0x007fe20003800000 */
.L_x_1522:
[----:B------:R-:W-:Y:S02]  /*1c290*/  IMAD.IADD R27, R12, 0x1, R27 ;  /* 0x000000010c1b7824 */ /* 0x000fe400078e021b */
[----:B------:R-:W-:Y:S02]  /*1c2a0*/  IMAD.MOV.U32 R13, RZ, RZ, R8 ;  /* 0x000000ffff0d7224 */ /* 0x000fe400078e0008 */
[----:B------:R-:W-:-:S07]  /*1c2b0*/  IMAD.MOV.U32 R25, RZ, RZ, R14 ;  /* 0x000000ffff197224 */ /* 0x000fce00078e000e */
[----:B------:R-:W-:Y:S05]  /*1c2c0*/  WARPSYNC.COLLECTIVE R15, `(.L_x_1523) ;  /* 0x000000000f087348 */ /* 0x000fea0003c00000 */
[----:B------:R0:W1:Y:S02]  /*1c2d0*/  SHFL.IDX P6, R14, R13, R12, R11 ;  /* 0x0000000c0d0e7389 */ /* 0x00006400000c000b */
[----:B01----:R-:W-:Y:S01]  /*1c2e0*/  ENDCOLLECTIVE ;  /* 0x000000000000791b */ /* 0x003fe20003800000 */
.L_x_1523:
[----:B------:R-:W-:Y:S01]  /*1c2f0*/  IMAD.MOV.U32 R8, RZ, RZ, R14 ;  /* 0x000000ffff087224 */ /* 0x000fe200078e000e */
[----:B------:R-:W-:Y:S06]  /*1c300*/  BRA `(.L_x_1524) ;  /* 0xffffffb800487947 */ /* 0x000fec000383ffff */
.L_x_1402:
[----:B------:R-:W-:Y:S01]  /*1c310*/  BSSY B0, `(.L_x_1525) ;  /* 0x0000007000007945 */ /* 0x000fe20003800000 */
[----:B------:R-:W-:Y:S02]  /*1c320*/  IMAD.MOV.U32 R13, RZ, RZ, R2 ;  /* 0x000000ffff0d7224 */ /* 0x000fe400078e0002 */
[----:B------:R-:W-:Y:S02]  /*1c330*/  IMAD.MOV.U32 R11, RZ, RZ, 0x1f ;  /* 0x0000001fff0b7424 */ /* 0x000fe400078e00ff */
[----:B------:R-:W-:-:S07]  /*1c340*/  IMAD.MOV.U32 R15, RZ, RZ, -0x1 ;  /* 0xffffffffff0f7424 */ /* 0x000fce00078e00ff */
[----:B0-23--:R-:W-:Y:S05]  /*1c350*/  WARPSYNC.COLLECTIVE R15, `(.L_x_1526) ;  /* 0x000000000f087348 */ /* 0x00dfea0003c00000 */
[----:B------:R1:W4:Y:S02]  /*1c360*/  SHFL.IDX P6, R14, R13, R12, R11 ;  /* 0x0000000c0d0e7389 */ /* 0x00032400000c000b */
[----:B01234-:R-:W-:Y:S01]  /*1c370*/  ENDCOLLECTIVE ;  /* 0x000000000000791b */ /* 0x01ffe20003800000 */
.L_x_1526:
[----:B------:R-:W-:Y:S05]  /*1c380*/  BSYNC B0 ;  /* 0x0000000000007941 */ /* 0x000fea0003800000 */
.L_x_1525:
[----:B------:R-:W-:Y:S01]  /*1c390*/  IMAD.MOV.U32 R6, RZ, RZ, R14 ;  /* 0x000000ffff067224 */ /* 0x000fe200078e000e */
[----:B------:R-:W-:Y:S06]  /*1c3a0*/  BRA `(.L_x_1401) ;  /* 0xffffffb800387947 */ /* 0x000fec000383ffff */
.L_x_1408:
[----:B0-----:R0:W1:Y:S02]  /*1c3b0*/  SYNCS.PHASECHK.TRANS64.TRYWAIT P0, [R4+URZ+0x30820], R0 ;  /* 0x03082000040075a7 */ /* 0x001064000800017f */
[----:B-1----:R-:W-:Y:S05]  /*1c3c0*/  @!P0 NANOSLEEP.SYNCS 0x989680 ;  /* 0x009896800000895d */ /* 0x002fea0003900000 */
[----:B------:R-:W1:Y:S02]  /*1c3d0*/  @!P0 SYNCS.PHASECHK.TRANS64 P0, [R4+URZ+0x30820], R0 ;  /* 0x03082000040085a7 */ /* 0x000e64000800007f */
[----:B-1----:R-:W-:Y:S05]  /*1c3e0*/  @!P0 BRA `(.L_x_1408) ;  /* 0xfffffffc00f08947 */ /* 0x002fea000383ffff */
[----:B------:R-:W-:Y:S05]  /*1c3f0*/  BRA `(.L_x_1527) ;  /* 0xffffffc000907947 */ /* 0x000fea000383ffff */
.L_x_1409:
        /* <DEDUP_REMOVED lines=11> */
.L_x_1529:
[----:B------:R-:W-:Y:S05]  /*1c4b0*/  BSYNC B0 ;  /* 0x0000000000007941 */ /* 0x000fea0003800000 */
.L_x_1528:
[----:B------:R-:W-:Y:S05]  /*1c4c0*/  BRA `(.L_x_1530) ;  /* 0xffffffc000787947 */ /* 0x000fea000383ffff */
.L_x_1412:
[----:B------:R-:W-:Y:S01]  /*1c4d0*/  BSSY B1, `(.L_x_1531) ;  /* 0x0000006000017945 */ /* 0x000fe20003800000 */
[----:B------:R-:W-:-:S07]  /*1c4e0*/  IMAD.MOV.U32 R15, RZ, RZ, -0x1 ;  /* 0xffffffffff0f7424 */ /* 0x000fce00078e00ff */
[----:B0-2---:R-:W-:Y:S05]  /*1c4f0*/  WARPSYNC.COLLECTIVE R15, `(.L_x_1532) ;  /* 0x000000000f0c7348 */ /* 0x005fea0003c00000 */
[----:B------:R-:W-:Y:S02]  /*1c500*/  ELECT P6, UR62, PT ;  /* 0x00000000003e782f */ /* 0x000fe400038c0000 */
[----:B------:R-:W-:Y:S01]  /*1c510*/  MOV R14, UR62 ;  /* 0x0000003e000e7c02 */ /* 0x000fe20008000f00 */
[----:B0-2---:R-:W-:Y:S10]  /*1c520*/  ENDCOLLECTIVE ;  /* 0x000000000000791b */ /* 0x005ff40003800000 */
.L_x_1532:
[----:B------:R-:W-:Y:S05]  /*1c530*/  BSYNC B1 ;  /* 0x0000000000017941 */ /* 0x000fea0003800000 */
.L_x_1531:
[----:B------:R-:W-:Y:S05]  /*1c540*/  BRA `(.L_x_1533) ;  /* 0xffffffc000707947 */ /* 0x000fea000383ffff */
.L_x_1414:
[----:B0-----:R0:W1:Y:S02]  /*1c550*/  SYNCS.PHASECHK.TRANS64.TRYWAIT P1, [R5+URZ+0x30840], R0 ;  /* 0x03084000050075a7 */ /* 0x001064000802017f */
[----:B-1----:R-:W-:Y:S05]  /*1c560*/  @!P1 NANOSLEEP.SYNCS 0x989680 ;  /* 0x009896800000995d */ /* 0x002fea0003900000 */
[----:B------:R-:W1:Y:S02]  /*1c570*/  @!P1 SYNCS.PHASECHK.TRANS64 P1, [R5+URZ+0x30840], R0 ;  /* 0x03084000050095a7 */ /* 0x000e64000802007f */
[----:B-1----:R-:W-:Y:S05]  /*1c580*/  @!P1 BRA `(.L_x_1414) ;  /* 0xfffffffc00f09947 */ /* 0x002fea000383ffff */
[----:B------:R-:W-:Y:S05]  /*1c590*/  BRA `(.L_x_1534) ;  /* 0xffffffc000987947 */ /* 0x000fea000383ffff */
.L_x_1416:
[----:B-1----:R1:W3:Y:S02]  /*1c5a0*/  SYNCS.PHASECHK.TRANS64.TRYWAIT P1, [R23+URZ+0x30840], R2 ;  /* 0x03084002170075a7 */ /* 0x0022e4000802017f */
[----:B---3--:R-:W-:Y:S05]  /*1c5b0*/  @!P1 NANOSLEEP.SYNCS 0x989680 ;  /* 0x009896800000995d */ /* 0x008fea0003900000 */
[----:B------:R-:W3:Y:S02]  /*1c5c0*/  @!P1 SYNCS.PHASECHK.TRANS64 P1, [R23+URZ+0x30840], R2 ;  /* 0x03084002170095a7 */ /* 0x000ee4000802007f */
[----:B---3--:R-:W-:Y:S05]  /*1c5d0*/  @!P1 BRA `(.L_x_1416) ;  /* 0xfffffffc00f09947 */ /* 0x008fea000383ffff */
[----:B------:R-:W-:Y:S05]  /*1c5e0*/  BRA `(.L_x_1535) ;  /* 0xffffffc000a47947 */ /* 0x000fea000383ffff */
.L_x_1418:
[----:B---3--:R3:W4:Y:S02]  /*1c5f0*/  SYNCS.PHASECHK.TRANS64.TRYWAIT P1, [R5+URZ+0x30860], R0 ;  /* 0x03086000050075a7 */ /* 0x008724000802017f */
[----:B----4-:R-:W-:Y:S05]  /*1c600*/  @!P1 NANOSLEEP.SYNCS 0x989680 ;  /* 0x009896800000995d */ /* 0x010fea0003900000 */
[----:B------:R-:W4:Y:S02]  /*1c610*/  @!P1 SYNCS.PHASECHK.TRANS64 P1, [R5+URZ+0x30860], R0 ;  /* 0x03086000050095a7 */ /* 0x000f24000802007f */
[----:B----4-:R-:W-:Y:S05]  /*1c620*/  @!P1 BRA `(.L_x_1418) ;  /* 0xfffffffc00f09947 */ /* 0x010fea000383ffff */
[----:B------:R-:W-:Y:S05]  /*1c630*/  BRA `(.L_x_1536) ;  /* 0xffffffc000a07947 */ /* 0x000fea000383ffff */
.L_x_1537:
        /* <DEDUP_REMOVED lines=12> */
.L_x_3214:


//--------------------- .text._ZN7cutlass13device_kernelIN5flash11enable_sm90INS1_16FlashAttnFwdSm90INS1_25CollectiveMainloopFwdSm90ILi2EN4cute5tupleIJNS5_1CILi1EEES8_S8_EEENS6_IJNS7_ILi128EEENS7_ILi96EEENS7_ILi192EEEEEELi192ENS_10bfloat16_tEfNS_4arch4Sm90ELb0ELb1ELb0ELb1ELb1ELb1ELb0ELb1ELb1ELb1ELb1ELb0EEENS1_21CollectiveEpilogueFwdINS6_IJSA_SC_SB_EEES9_SE_SG_Li256ELb1ELb1ELb1ELb0EEENS1_36VarlenDynamicPersistentTileSchedulerILi128ELi96ELi256ELi128ELb1ELb1ELb1ELb1ELb0ELb1EEEEEEEEEvNT_6ParamsE --------------------------
	.section	.text._ZN7cutlass13device_kernelIN5flash11enable_sm90INS1_16FlashAttnFwdSm90INS1_25CollectiveMainloopFwdSm90ILi2EN4cute5tupleIJNS5_1CILi1EEES8_S8_EEENS6_IJNS7_ILi128EEENS7_ILi96EEENS7_ILi192EEEEEELi192ENS_10bfloat16_tEfNS_4arch4Sm90ELb0ELb1ELb0ELb1ELb1ELb1ELb0ELb1ELb1ELb1ELb1ELb0EEENS1_21CollectiveEpilogueFwdINS6_IJSA_SC_SB_EEES9_SE_SG_Li256ELb1ELb1ELb1ELb0EEENS1_36VarlenDynamicPersistentTileSchedulerILi128ELi96ELi256ELi128ELb1ELb1ELb1ELb1ELb0ELb1EEEEEEEEEvNT_6ParamsE,"ax",@progbits
	.align	128
.text._ZN7cutlass13device_kernelIN5flash11enable_sm90INS1_16FlashAttnFwdSm90INS1_25CollectiveMainloopFwdSm90ILi2EN4cute5tupleIJNS5_1CILi1EEES8_S8_EEENS6_IJNS7_ILi128EEENS7_ILi96EEENS7_ILi192EEEEEELi192ENS_10bfloat16_tEfNS_4arch4Sm90ELb0ELb1ELb0ELb1ELb1ELb1ELb0ELb1ELb1ELb1ELb1ELb0EEENS1_21CollectiveEpilogueFwdINS6_IJSA_SC_SB_EEES9_SE_SG_Li256ELb1ELb1ELb1ELb0EEENS1_36VarlenDynamicPersistentTileSchedulerILi128ELi96ELi256ELi128ELb1ELb1ELb1ELb1ELb0ELb1EEEEEEEEEvNT_6ParamsE:
        .type           _ZN7cutlass13device_kernelIN5flash11enable_sm90INS1_16FlashAttnFwdSm90INS1_25CollectiveMainloopFwdSm90ILi2EN4cute5tupleIJNS5_1CILi1EEES8_S8_EEENS6_IJNS7_ILi128EEENS7_ILi96EEENS7_ILi192EEEEEELi192ENS_10bfloat16_tEfNS_4arch4Sm90ELb0ELb1ELb0ELb1ELb1ELb1ELb0ELb1ELb1ELb1ELb1ELb0EEENS1_21CollectiveEpilogueFwdINS6_IJSA_SC_SB_EEES9_SE_SG_Li256ELb1ELb1ELb1ELb0EEENS1_36VarlenDynamicPersistentTileSchedulerILi128ELi96ELi256ELi128ELb1ELb1ELb1ELb1ELb0ELb1EEEEEEEEEvNT_6ParamsE,@function
        .size           _ZN7cutlass13device_kernelIN5flash11enable_sm90INS1_16FlashAttnFwdSm90INS1_25CollectiveMainloopFwdSm90ILi2EN4cute5tupleIJNS5_1CILi1EEES8_S8_EEENS6_IJNS7_ILi128EEENS7_ILi96EEENS7_ILi192EEEEEELi192ENS_10bfloat16_tEfNS_4arch4Sm90ELb0ELb1ELb0ELb1ELb1ELb1ELb0ELb1ELb1ELb1ELb1ELb0EEENS1_21CollectiveEpilogueFwdINS6_IJSA_SC_SB_EEES9_SE_SG_Li256ELb1ELb1ELb1ELb0EEENS1_36VarlenDynamicPersistentTileSchedulerILi128ELi96ELi256ELi128ELb1ELb1ELb1ELb1ELb0ELb1EEEEEEEEEvNT_6ParamsE,(.L_x_3215 - _ZN7cutlass13device_kernelIN5flash11enable_sm90INS1_16FlashAttnFwdSm90INS1_25CollectiveMainloopFwdSm90ILi2EN4cute5tupleIJNS5_1CILi1EEES8_S8_EEENS6_IJNS7_ILi128EEENS7_ILi96EEENS7_ILi192EEEEEELi192ENS_10bfloat16_tEfNS_4arch4Sm90ELb0ELb1ELb0ELb1ELb1ELb1ELb0ELb1ELb1ELb1ELb1ELb0EEENS1_21CollectiveEpilogueFwdINS6_IJSA_SC_SB_EEES9_SE_SG_Li256ELb1ELb1ELb1ELb0EEENS1_36VarlenDynamicPersistentTileSchedulerILi128ELi96ELi256ELi128ELb1ELb1ELb1ELb1ELb0ELb1EEEEEEEEEvNT_6ParamsE)
        .other          _ZN7cutlass13device_kernelIN5flash11enable_sm90INS1_16FlashAttnFwdSm90INS1_25CollectiveMainloopFwdSm90ILi2EN4cute5tupleIJNS5_1CILi1EEES8_S8_EEENS6_IJNS7_ILi128EEENS7_ILi96EEENS7_ILi192EEEEEELi192ENS_10bfloat16_tEfNS_4arch4Sm90ELb0ELb1ELb0ELb1ELb1ELb1ELb0ELb1ELb1ELb1ELb1ELb0EEENS1_21CollectiveEpilogueFwdINS6_IJSA_SC_SB_EEES9_SE_SG_Li256ELb1ELb1ELb1ELb0EEENS1_36VarlenDynamicPersistentTileSchedulerILi128ELi96ELi256ELi128ELb1ELb1ELb1ELb1ELb0ELb1EEEEEEEEEvNT_6ParamsE,@"STO_CUDA_ENTRY STV_DEFAULT"
_ZN7cutlass13device_kernelIN5flash11enable_sm90INS1_16FlashAttnFwdSm90INS1_25CollectiveMainloopFwdSm90ILi2EN4cute5tupleIJNS5_1CILi1EEES8_S8_EEENS6_IJNS7_ILi128EEENS7_ILi96EEENS7_ILi192EEEEEELi192ENS_10bfloat16_tEfNS_4arch4Sm90ELb0ELb1ELb0ELb1ELb1ELb1ELb0ELb1ELb1ELb1ELb1ELb0EEENS1_21CollectiveEpilogueFwdINS6_IJSA_SC_SB_EEES9_SE_SG_Li256ELb1ELb1ELb1ELb0EEENS1_36VarlenDynamicPersistentTileSchedulerILi128ELi96ELi256ELi128ELb1ELb1ELb1ELb1ELb0ELb1EEEEEEEEEvNT_6ParamsE:
[----:B------:R-:W0:Y:S02]  /*0000*/  LDC R1, c[0x0][0x28] ;  /* 0x00000a00ff017b82 */ /* 0x000e240000000800 */
[----:B0-----:R-:W-:Y:S01]  /*0010*/  VIADD R1, R1, 0xffffff90 ;  /* 0xffffff9001017836 */ /* 0x001fe20000000000 */
[----:B------:R-:W0:Y:S01]  /*0020*/  S2R R0, SR_TID.X ;  /* 0x0000000000007919 */ /* 0x000e220000002100 */
[----:B------:R-:W-:Y:S01]  /*0030*/  ELECT P0, URZ, PT ;  /* 0x00000000003f782f */ /* 0x000fe20003800000 */
[----:B------:R-:W-:Y:S01]  /*0040*/  BSSY B0, `(.L_x_1538) ;  /* 0x000000e000007945 */ /* 0x000fe20003800000 */
[----:B0-----:R-:W-:-:S05]  /*0050*/  SHF.R.U32.HI R2, RZ, 0x5, R0 ;  /* 0x00000005ff027819 */ /* 0x001fca0000011600 */
[----:B------:R-:W0:Y:S02]  /*0060*/  SHFL.IDX PT, R3, R2, RZ, 0x1f ;  /* 0x00001fff02037589 */ /* 0x000e2400000e0000 */
[----:B0-----:R-:W-:Y:S02]  /*0070*/  ISETP.EQ.AND P0, PT, R3, RZ, P0 ;  /* 0x000000ff0300720c */ /* 0x001fe40000702270 */
[----:B------:R-:W-:-:S11]  /*0080*/  SHF.R.U32.HI R3, RZ, 0x7, R0 ;  /* 0x00000007ff037819 */ /* 0x000fd60000011600 */
        /* <DEDUP_REMOVED lines=9> */
.L_x_1539:
[----:B------:R-:W-:Y:S05]  /*0120*/  BSYNC B0 ;  /* 0x0000000000007941 */ /* 0x000fea0003800000 */
.L_x_1538:
[----:B------:R-:W-:Y:S01]  /*0130*/  VOTEU.ANY UP0, P0 ;  /* 0x00000000003f7886 */ /* 0x000fe20000000100 */
[----:B------:R-:W0:Y:S01]  /*0140*/  SHFL.IDX PT, R3, R3, RZ, 0x1f ;  /* 0x00001fff03037589 */ /* 0x000e2200000e0000 */
[----:B------:R-:W-:Y:S01]  /*0150*/  UMOV UR4, 0x80 ;  /* 0x0000008000047882 */ /* 0x000fe20000000000 */
[----:B------:R-:W-:Y:S01]  /*0160*/  UMOV UR7, 0x100 ;  /* 0x0000010000077882 */ /* 0x000fe20000000000 */
[----:B------:R-:W-:Y:S01]  /*0170*/  VOTEU.ANY UP1, P0 ;  /* 0x00000000003f7886 */ /* 0x000fe20000020100 */
[----:B------:R-:W1:Y:S01]  /*0180*/  @UP0 S2UR UR8, SR_CgaCtaId ;  /* 0x00000000000809c3 */ /* 0x000e620000008800 */
[----:B------:R-:W2:Y:S01]  /*0190*/  SHFL.IDX PT, R4, R2, RZ, 0x1f ;  /* 0x00001fff02047589 */ /* 0x000ea200000e0000 */
[----:B------:R-:W-:Y:S01]  /*01a0*/  @UP0 UMOV UR6, 0x400 ;  /* 0x0000040000060882 */ /* 0x000fe20000000000 */
[----:B------:R-:W-:-:S04]  /*01b0*/  @UP0 UIADD3 UR4, -UR4, 0x100000, URZ ;  /* 0x0010000004040890 */ /* 0x000fc8000fffe13f */
[----:B------:R-:W-:Y:S02]  /*01c0*/  @UP0 USHF.L.U32 UR5, UR4, 0xb, URZ ;  /* 0x0000000b04050899 */ /* 0x000fe4000800063f */
[----:B------:R-:W-:Y:S01]  /*01d0*/  @UP0 USHF.L.U32 UR4, UR4, 0x1, URZ ;  /* 0x0000000104040899 */ /* 0x000fe2000800063f */
[----:B------:R-:W-:Y:S01]  /*01e0*/  VOTEU.ANY UP2, P0 ;  /* 0x00000000003f7886 */ /* 0x000fe20000040100 */
[----:B0-----:R-:W-:Y:S01]  /*01f0*/  R2UR UR9, R3 ;  /* 0x00000000030972ca */ /* 0x001fe200000e0000 */
[----:B-1----:R-:W-:Y:S01]  /*0200*/  @UP0 ULEA UR8, UR8, UR6, 0x18 ;  /* 0x0000000608080291 */ /* 0x002fe2000f8ec03f */
[----:B--2---:R-:W-:Y:S01]  /*0210*/  ISETP.NE.AND P1, PT, R4, RZ, PT ;  /* 0x000000ff0400720c */ /* 0x004fe20003f25270 */
[----:B------:R-:W-:-:S04]  /*0220*/  @UP0 UIADD3 UR6, -UR7, 0x100000, URZ ;  /* 0x0010000007060890 */ /* 0x000fc8000fffe13f */
[----:B------:R-:W-:Y:S02]  /*0230*/  @UP0 USHF.L.U32 UR7, UR6, 0xb, URZ ;  /* 0x0000000b06070899 */ /* 0x000fe4000800063f */
[----:B------:R-:W-:-:S04]  /*0240*/  @UP0 USHF.L.U32 UR6, UR6, 0x1, URZ ;  /* 0x0000000106060899 */ /* 0x000fc8000800063f */
[----:B------:R-:W-:Y:S01]  /*0250*/  UISETP.NE.AND UP0, UPT, UR9, URZ, UPT ;  /* 0x0000003f0900728c */ /* 0x000fe2000bf05270 */
[----:B------:R-:W0:Y:S02]  /*0260*/  FENCE.VIEW.ASYNC.S ;  /* 0x00000000000073c6 */ /* 0x000e240000000000 */
[----:B0-----:R0:W1:Y:S05]  /*0270*/  @UP1 SYNCS.EXCH.64 URZ, [UR8+0x30800], UR4 ;  /* 0x03080004083f15b2 */ /* 0x00106a0008000100 */
[----:B------:R0:W2:Y:S01]  /*0280*/  @UP2 SYNCS.EXCH.64 URZ, [UR8+0x30820], UR6 ;  /* 0x03082006083f25b2 */ /* 0x0000a20008000100 */
        /* <DEDUP_REMOVED lines=14> */
[----:B0-----:R3:W4:Y:S08]  /*0370*/  SYNCS.EXCH.64 URZ, [UR8+0x30830], UR4 ;  /* 0x03083004083f75b2 */ /* 0x0017300008000100 */
[----:B------:R3:W0:Y:S01]  /*0380*/  SYNCS.EXCH.64 URZ, [UR8+0x30840], UR6 ;  /* 0x03084006083f75b2 */ /* 0x0006220008000100 */
[----:B------:R3:W0:Y:S01]  /*0390*/  SYNCS.EXCH.64 URZ, [UR8+0x30838], UR4 ;  /* 0x03083804083f75b2 */ /* 0x0006220008000100 */
[----:B------:R3:W0:Y:S02]  /*03a0*/  SYNCS.EXCH.64 URZ, [UR8+0x30848], UR6 ;  /* 0x03084806083f75b2 */ /* 0x0006240008000100 */
[----:B---3--:R-:W-:Y:S01]  /*03b0*/  NOP ;  /* 0x0000000000007918 */ /* 0x008fe20000000000 */
.L_x_1540:
[----:B------:R-:W3:Y:S01]  /*03c0*/  SHFL.IDX PT, R3, R2, RZ, 0x1f ;  /* 0x00001fff02037589 */ /* 0x000ee200000e0000 */
[----:B------:R-:W-:Y:S01]  /*03d0*/  NOP ;  /* 0x0000000000007918 */ /* 0x000fe20000000000 */
[----:B---3--:R-:W-:-:S13]  /*03e0*/  ISETP.NE.AND P0, PT, R3, RZ, PT ;  /* 0x000000ff0300720c */ /* 0x008fda0003f05270 */
        /* <DEDUP_REMOVED lines=17> */
[----:B------:R3:W0:Y:S02]  /*0500*/  SYNCS.EXCH.64 URZ, [UR8+0x30868], UR6 ;  /* 0x03086806083f75b2 */ /* 0x0006240008000100 */
[----:B---3--:R-:W-:Y:S01]  /*0510*/  NOP ;  /* 0x0000000000007918 */ /* 0x008fe20000000000 */
.L_x_1541:
[----:B------:R-:W3:Y:S01]  /*0520*/  SHFL.IDX PT, R3, R2, RZ, 0x1f ;  /* 0x00001fff02037589 */ /* 0x000ee200000e0000 */
[----:B------:R-:W-:Y:S01]  /*0530*/  NOP ;  /* 0x0000000000007918 */ /* 0x000fe20000000000 */
[----:B---3--:R-:W-:-:S13]  /*0540*/  ISETP.NE.AND P0, PT, R3, RZ, PT ;  /* 0x000000ff0300720c */ /* 0x008fda0003f05270 */
        /* <DEDUP_REMOVED lines=13> */
[----:B------:R3:W0:Y:S02]  /*0620*/  SYNCS.EXCH.64 URZ, [UR6+0x30888], UR4 ;  /* 0x03088804063f75b2 */ /* 0x0006240008000100 */
[----:B---3--:R-:W-:Y:S01]  /*0630*/  NOP ;  /* 0x0000000000007918 */ /* 0x008fe20000000000 */
.L_x_1542:
        /* <DEDUP_REMOVED lines=22> */
.L_x_1543:
        /* <DEDUP_REMOVED lines=22> */
.L_x_1544:
[----:B0-----:R-:W-:Y:S01]  /*0900*/  UMOV UR4, 0x1 ;  /* 0x0000000100047882 */ /* 0x001fe20000000000 */
[----:B------:R-:W-:Y:S01]  /*0910*/  PLOP3.LUT P0, PT, PT, PT, UP0, 0x80, 0x0 ;  /* 0x000000000000781c */ /* 0x000fe20003f0f008 */
[----:B------:R-:W-:Y:S01]  /*0920*/  USEL UR4, UR4, 0x2, !UP0 ;  /* 0x0000000204047887 */ /* 0x000fe2000c000000 */
[----:B------:R-:W-:Y:S01]  /*0930*/  NOP ;  /* 0x0000000000007918 */ /* 0x000fe20000000000 */
[----:B------:R-:W-:Y:S01]  /*0940*/  ULDC.64 UR60, c[0x0][0x208] ;  /* 0x00008200003c7ab9 */ /* 0x000fe20000000a00 */
[----:B------:R-:W-:Y:S03]  /*0950*/  BSSY B9, `(.L_x_1545) ;  /* 0x0002cc9000097945 */ /* 0x000fe60003800000 */
[----:B------:R-:W-:-:S05]  /*0960*/  IMAD.U32 R3, RZ, RZ, UR4 ;  /* 0x00000004ff037e24 */ /* 0x000fca000f8e00ff */
[----:B------:R0:W-:Y:S01]  /*0970*/  STL [R1+0x68], R3 ;  /* 0x0000680301007387 */ /* 0x0001e20000100800 */
[----:B-12-4-:R-:W-:Y:S06]  /*0980*/  BAR.SYNC.DEFER_BLOCKING 0x0 ;  /* 0x0000000000007b1d */ /* 0x016fec0000010000 */
[----:B------:R-:W-:Y:S05]  /*0990*/  @!P0 BRA `(.L_x_1546) ;  /* 0x0000024800608947 */ /* 0x000fea0003800000 */
.L_x_1547:
        /* <DEDUP_REMOVED lines=15> */
[----:B0-----:R-:W2:Y:S01]  /*0a90*/  LDL R3, [R1+0x68] ;  /* 0x0000680001037983 */ /* 0x001ea20000100800 */
[----:B------:R-:W-:Y:S01]  /*0aa0*/  VIADD R0, R0, 0xffffff80 ;  /* 0xffffff8000007836 */ /* 0x000fe20000000000 */
[----:B------:R-:W-:Y:S01]  /*0ab0*/  R2UR UR4, R17 ;  /* 0x00000000110472ca */ /* 0x000fe200000e0000 */
[----:B------:R-:W-:Y:S02]  /*0ac0*/  IMAD.MOV.U32 R22, RZ, RZ, RZ ;  /* 0x000000ffff167224 */ /* 0x000fe400078e00ff */
[----:B------:R-:W-:Y:S02]  /*0ad0*/  IMAD.MOV.U32 R220, RZ, RZ, RZ ;  /* 0x000000ffffdc7224 */ /* 0x000fe400078e00ff */
[----:B------:R-:W-:Y:S02]  /*0ae0*/  IMAD.MOV.U32 R197, RZ, RZ, RZ ;  /* 0x000000ffffc57224 */ /* 0x000fe400078e00ff */
[----:B------:R-:W-:-:S06]  /*0af0*/  IMAD.MOV.U32 R194, RZ, RZ, RZ ;  /* 0x000000ffffc27224 */ /* 0x000fcc00078e00ff */
[----:B------:R-:W-:Y:S01]  /*0b00*/  UIADD3 UR4, UR4, 0x12400, URZ ;  /* 0x0001240004047890 */ /* 0x000fe2000fffe03f */
[----:B--2---:R-:W-:Y:S02]  /*0b10*/  R2UR UR5, R3 ;  /* 0x00000000030572ca */ /* 0x004fe400000e0000 */
[----:B------:R-:W-:-:S04]  /*0b20*/  SHF.R.S32.HI R3, RZ, 0x1f, R0 ;  /* 0x0000001fff037819 */ /* 0x000fc80000011400 */
[CC--:B------:R-:W-:Y:S02]  /*0b30*/  LEA.HI R2, R3.reuse, R0.reuse, RZ, 0x7 ;  /* 0x0000000003027211 */ /* 0x0c0fe400078f38ff */
[----:B------:R-:W-:Y:S02]  /*0b40*/  LEA.HI R4, R3, R0, RZ, 0x4 ;  /* 0x0000000003047211 */ /* 0x000fe400078f20ff */
[----:B------:R-:W-:Y:S02]  /*0b50*/  LOP3.LUT R5, R2, 0xffffff80, RZ, 0xc0, !PT ;  /* 0xffffff8002057812 */ /* 0x000fe400078ec0ff */
[----:B------:R-:W-:Y:S01]  /*0b60*/  SHF.R.S32.HI R7, RZ, 0x4, R4 ;  /* 0x00000004ff077819 */ /* 0x000fe20000011404 */
[----:B------:R-:W-:Y:S02]  /*0b70*/  ULOP3.LUT UR5, UR5, 0x1, URZ, 0xfc, !UPT ;  /* 0x0000000105057892 */ /* 0x000fe4000f8efc3f */
        /* <DEDUP_REMOVED lines=14> */
[CC--:B------:R-:W-:Y:S02]  /*0c60*/  LEA.HI R6, R3.reuse, R0.reuse, RZ, 0x5 ;  /* 0x0000000003067211 */ /* 0x0c0fe400078f28ff */
[----:B------:R-:W-:Y:S01]  /*0c70*/  LOP3.LUT R2, R2, 0x3fffffe, RZ, 0xc0, !PT ;  /* 0x03fffffe02027812 */ /* 0x000fe200078ec0ff */
[----:B------:R-:W-:Y:S01]  /*0c80*/  IMAD.IADD R11, R8, 0x1, -R11 ;  /* 0x00000001080b7824 */ /* 0x000fe200078e0a0b */
[----:B------:R-:W-:-:S02]  /*0c90*/  LEA.HI R8, R3, R0, RZ, 0x2 ;  /* 0x0000000003087211 */ /* 0x000fc400078f10ff */
[----:B------:R-:W-:Y:S01]  /*0ca0*/  LOP3.LUT R3, R4, 0x3fffff0, RZ, 0xc0, !PT ;  /* 0x03fffff004037812 */ /* 0x000fe200078ec0ff */
[----:B------:R-:W-:Y:S01]  /*0cb0*/  IMAD.IADD R2, R5, 0x1, -R2 ;  /* 0x0000000105027824 */ /* 0x000fe200078e0a02 */
[----:B------:R-:W-:Y:S02]  /*0cc0*/  SHF.R.S32.HI R4, RZ, 0x5, R9 ;  /* 0x00000005ff047819 */ /* 0x000fe40000011409 */
[----:B------:R-:W-:Y:S01]  /*0cd0*/  LOP3.LUT R9, R8, 0xfffffffc, RZ, 0xc0, !PT ;  /* 0xfffffffc08097812 */ /* 0x000fe200078ec0ff */
[----:B------:R-:W-:Y:S01]  /*0ce0*/  IMAD.IADD R3, R0, 0x1, -R3 ;  /* 0x0000000100037824 */ /* 0x000fe200078e0a03 */
[----:B------:R-:W-:Y:S01]  /*0cf0*/  SHF.R.S32.HI R6, RZ, 0x5, R6 ;  /* 0x00000005ff067819 */ /* 0x000fe20000011406 */
[----:B------:R-:W-:Y:S01]  /*0d00*/  IMAD R11, R4, 0x10, R11 ;  /* 0x00000010040b7824 */ /* 0x000fe200078e020b */
[--C-:B------:R-:W-:Y:S01]  /*0d10*/  SHF.R.S32.HI R219, RZ, 0x2, R8.reuse ;  /* 0x00000002ffdb7819 */ /* 0x100fe20000011408 */
[----:B------:R-:W-:Y:S01]  /*0d20*/  IMAD.IADD R9, R0, 0x1, -R9 ;  /* 0x0000000100097824 */ /* 0x000fe200078e0a09 */
[----:B------:R-:W-:Y:S01]  /*0d30*/  SHF.R.S32.HI R8, RZ, 0x1f, R8 ;  /* 0x0000001fff087819 */ /* 0x000fe20000011408 */
[----:B------:R-:W-:Y:S01]  /*0d40*/  IMAD R13, R2, 0x40, R11 ;  /* 0x00000040020d7824 */ /* 0x000fe200078e020b */
[----:B------:R-:W-:Y:S01]  /*0d50*/  LOP3.LUT R10, R10, 0x7ffffffc, RZ, 0xc0, !PT ;  /* 0x7ffffffc0a0a7812 */ /* 0x000fe200078ec0ff */
[----:B------:R-:W-:Y:S01]  /*0d60*/  IMAD.U32 R0, RZ, RZ, UR5 ;  /* 0x00000005ff007e24 */ /* 0x000fe2000f8e00ff */
[----:B------:R-:W-:Y:S01]  /*0d70*/  LEA.HI R8, R8, R219, RZ, 0x3 ;  /* 0x000000db08087211 */ /* 0x000fe200078f18ff */
[----:B------:R-:W-:Y:S01]  /*0d80*/  IMAD.U32 R4, RZ, RZ, UR4 ;  /* 0x00000004ff047e24 */ /* 0x000fe2000f8e00ff */
[----:B------:R-:W-:Y:S01]  /*0d90*/  STL [R1+0x60], R13 ;  /* 0x0000600d01007387 */ /* 0x000fe20000100800 */
[----:B------:R-:W-:Y:S01]  /*0da0*/  IMAD R12, R6, 0x10, R3 ;  /* 0x00000010060c7824 */ /* 0x000fe200078e0203 */
[----:B------:R-:W-:Y:S01]  /*0db0*/  LOP3.LUT R8, R8, 0xfffffff8, RZ, 0xc0, !PT ;  /* 0xfffffff808087812 */ /* 0x000fe200078ec0ff */
[----:B------:R-:W-:Y:S01]  /*0dc0*/  IMAD.SHL.U32 R2, R6, 0x200, RZ ;  /* 0x0000020006027824 */ /* 0x000fe200078e00ff */
[----:B------:R-:W-:Y:S01]  /*0dd0*/  STL [R1+0x50], RZ ;  /* 0x000050ff01007387 */ /* 0x000fe20000100800 */
[----:B------:R-:W-:-:S02]  /*0de0*/  VIADD R3, R219, 0x40 ;  /* 0x00000040db037836 */ /* 0x000fc40000000000 */
[----:B------:R-:W-:Y:S01]  /*0df0*/  IMAD R7, R12, 0x8, R7 ;  /* 0x000000080c077824 */ /* 0x000fe200078e0207 */
[----:B------:R0:W-:Y:S01]  /*0e00*/  STL [R1+0x3c], R0 ;  /* 0x00003c0001007387 */ /* 0x0001e20000100800 */
[----:B------:R-:W-:Y:S02]  /*0e10*/  IMAD.SHL.U32 R198, R9, 0x4, RZ ;  /* 0x0000000409c67824 */ /* 0x000fe400078e00ff */
[----:B------:R-:W-:Y:S01]  /*0e20*/  IMAD.SHL.U32 R226, R3, 0x40, RZ ;  /* 0x0000004003e27824 */ /* 0x000fe200078e00ff */
[----:B------:R-:W-:Y:S01]  /*0e30*/  STL [R1+0x58], R4 ;  /* 0x0000580401007387 */ /* 0x000fe20000100800 */
[C---:B------:R-:W-:Y:S02]  /*0e40*/  VIADD R222, R198.reuse, 0x20 ;  /* 0x00000020c6de7836 */ /* 0x040fe40000000000 */
[----:B------:R-:W-:Y:S01]  /*0e50*/  VIADD R221, R198, 0x40 ;  /* 0x00000040c6dd7836 */ /* 0x000fe20000000000 */
[----:B------:R1:W-:Y:S01]  /*0e60*/  STL [R1+0x30], R2 ;  /* 0x0000300201007387 */ /* 0x0003e20000100800 */
[----:B------:R-:W-:Y:S01]  /*0e70*/  LOP3.LUT R226, R226, 0x1c0, RZ, 0xc0, !PT ;  /* 0x000001c0e2e27812 */ /* 0x000fe200078ec0ff */
[C---:B------:R-:W-:Y:S01]  /*0e80*/  IMAD.IADD R196, R198.reuse, 0x1, R222 ;  /* 0x00000001c6c47824 */ /* 0x040fe200078e02de */
[----:B0-----:R-:W-:Y:S01]  /*0e90*/  LEA.HI R0, R9, R9, RZ, 0x1 ;  /* 0x0000000909007211 */ /* 0x001fe200078f08ff */
[----:B------:R-:W-:-:S02]  /*0ea0*/  IMAD.IADD R195, R198, 0x1, R221 ;  /* 0x00000001c6c37824 */ /* 0x000fc400078e02dd */
[----:B------:R-:W-:Y:S01]  /*0eb0*/  IMAD.IADD R10, R14, 0x1, -R10 ;  /* 0x000000010e0a7824 */ /* 0x000fe200078e0a0a */
[----:B------:R-:W-:Y:S01]  /*0ec0*/  LOP3.LUT R0, R0, 0x1ffffffe, RZ, 0xc0, !PT ;  /* 0x1ffffffe00007812 */ /* 0x000fe200078ec0ff */
[----:B------:R-:W-:Y:S01]  /*0ed0*/  IMAD.IADD R8, R219, 0x1, -R8 ;  /* 0x00000001db087824 */ /* 0x000fe200078e0a08 */
[----:B-1----:R-:W-:Y:S01]  /*0ee0*/  SHF.R.S32.HI R2, RZ, 0x1f, R3 ;  /* 0x0000001fff027819 */ /* 0x002fe20000011403 */
[----:B------:R-:W-:Y:S02]  /*0ef0*/  IMAD.SHL.U32 R227, R10, 0x2, RZ ;  /* 0x000000020ae37824 */ /* 0x000fe400078e00ff */
[----:B------:R-:W-:Y:S01]  /*0f00*/  IMAD.IADD R0, R9, 0x1, -R0 ;  /* 0x0000000109007824 */ /* 0x000fe200078e0a00 */
[----:B------:R-:W-:Y:S01]  /*0f10*/  LEA.HI R2, R2, R3, RZ, 0x3 ;  /* 0x0000000302027211 */ /* 0x000fe200078f18ff */
[----:B------:R-:W-:Y:S01]  /*0f20*/  IMAD.SHL.U32 R8, R8, 0x40, RZ ;  /* 0x0000004008087824 */ /* 0x000fe200078e00ff */
[----:B------:R-:W-:Y:S01]  /*0f30*/  SHF.R.U32.HI R3, RZ, 0x3, R226 ;  /* 0x00000003ff037819 */ /* 0x000fe200000116e2 */
[----:B------:R-:W-:Y:S01]  /*0f40*/  IMAD R0, R0, 0x8, R13 ;  /* 0x0000000800007824 */ /* 0x000fe200078e020d */
[----:B------:R-:W-:Y:S01]  /*0f50*/  SHF.R.S32.HI R3, RZ, 0x1f, R196 ;  /* 0x0000001fff037819 */ /* 0x000fe200000114c4 */
[----:B------:R-:W-:Y:S01]  /*0f60*/  IMAD.SHL.U32 R4, R2, 0x40, RZ ;  /* 0x0000004002047824 */ /* 0x000fe200078e00ff */
[----:B------:R-:W-:Y:S01]  /*0f70*/  LOP3.LUT R229, R8, 0x1c0, RZ, 0xc0, !PT ;  /* 0x000001c008e57812 */ /* 0x000fe200078ec0ff */
[----:B------:R-:W-:Y:S01]  /*0f80*/  IMAD.SHL.U32 R2, R7, 0x8, RZ ;  /* 0x0000000807027824 */ /* 0x000fe200078e00ff */
[----:B------:R-:W-:Y:S01]  /*0f90*/  LEA.HI R3, R3, R196, RZ, 0x3 ;  /* 0x000000c403037211 */ /* 0x000fe200078f18ff */
[C---:B------:R-:W-:Y:S01]  /*0fa0*/  VIADD R33, R227.reuse, 0x8 ;  /* 0x00000008e3217836 */ /* 0x040fe20000000000 */
[----:B------:R-:W-:Y:S01]  /*0fb0*/  LOP3.LUT R4, R4, 0xfffffe00, RZ, 0xc0, !PT ;  /* 0xfffffe0004047812 */ /* 0x000fe200078ec0ff */
[C---:B------:R-:W-:Y:S01]  /*0fc0*/  VIADD R32, R227.reuse, 0x10 ;  /* 0x00000010e3207836 */ /* 0x040fe20000000000 */
[----:B------:R0:W-:Y:S01]  /*0fd0*/  STL [R1+0x64], R2 ;  /* 0x0000640201007387 */ /* 0x0001e20000100800 */
[C---:B------:R-:W-:Y:S01]  /*0fe0*/  VIADD R31, R227.reuse, 0x18 ;  /* 0x00000018e31f7836 */ /* 0x040fe20000000000 */
[----:B------:R-:W-:Y:S01]  /*0ff0*/  SHF.R.S32.HI R203, RZ, 0x3, R3 ;  /* 0x00000003ffcb7819 */ /* 0x000fe20000011403 */
[C---:B------:R-:W-:Y:S01]  /*1000*/  VIADD R29, R227.reuse, 0x28 ;  /* 0x00000028e31d7836 */ /* 0x040fe20000000000 */
[----:B------:R1:W-:Y:S01]  /*1010*/  STL [R1+0x34], R4 ;  /* 0x0000340401007387 */ /* 0x0003e20000100800 */
[----:B------:R-:W-:-:S02]  /*1020*/  VIADD R28, R227, 0x30 ;  /* 0x00000030e31c7836 */ /* 0x000fc40000000000 */
[----:B------:R-:W-:Y:S01]  /*1030*/  IMAD.SHL.U32 R18, R9, 0x8, RZ ;  /* 0x0000000809127824 */ /* 0x000fe200078e00ff */
[----:B------:R2:W-:Y:S01]  /*1040*/  STL [R1+0x44], R0 ;  /* 0x0000440001007387 */ /* 0x0005e20000100800 */
[C---:B------:R-:W-:Y:S01]  /*1050*/  VIADD R21, R227.reuse, 0x40 ;  /* 0x00000040e3157836 */ /* 0x040fe20000000000 */
[----:B0-----:R-:W-:Y:S01]  /*1060*/  SHF.R.S32.HI R2, RZ, 0x1f, R195 ;  /* 0x0000001fff027819 */ /* 0x001fe200000114c3 */
[C---:B------:R-:W-:Y:S01]  /*1070*/  VIADD R20, R227.reuse, 0x48 ;  /* 0x00000048e3147836 */ /* 0x040fe20000000000 */
[----:B------:R-:W-:Y:S01]  /*1080*/  SHF.R.S32.HI R19, RZ, 0x1f, R18 ;  /* 0x0000001fff137819 */ /* 0x000fe20000011412 */
[C---:B------:R-:W-:Y:S01]  /*1090*/  VIADD R15, R227.reuse, 0x58 ;  /* 0x00000058e30f7836 */ /* 0x040fe20000000000 */
[----:B------:R-:W-:Y:S01]  /*10a0*/  LEA.HI R2, R2, R195, RZ, 0x3 ;  /* 0x000000c302027211 */ /* 0x000fe200078f18ff */
[C---:B------:R-:W-:Y:S01]  /*10b0*/  VIADD R14, R227.reuse, 0x60 ;  /* 0x00000060e30e7836 */ /* 0x040fe20000000000 */
[----:B-1----:R-:W-:Y:S01]  /*10c0*/  SHF.R.U32.HI R4, RZ, 0x3, R229 ;  /* 0x00000003ff047819 */ /* 0x002fe200000116e5 */
        /* <DEDUP_REMOVED lines=14> */
[----:B------:R-:W-:Y:S01]  /*11b0*/  VIADD R193, R18, 0xa0 ;  /* 0x000000a012c17836 */ /* 0x000fe20000000000 */
        /* <DEDUP_REMOVED lines=21> */
[----:B------:R-:W-:Y:S01]  /*1310*/  VIADD R225, R198, 0x50 ;  /* 0x00000050c6e17836 */ /* 0x000fe20000000000 */
[----:B------:R-:W-:-:S02]  /*1320*/  SHF.R.S32.HI R24, RZ, 0x1f, R24 ;  /* 0x0000001fff187819 */ /* 0x000fc40000011418 */
[----:B------:R-:W-:Y:S02]  /*1330*/  SHF.R.S32.HI R16, RZ, 0x1f, R16 ;  /* 0x0000001fff107819 */ /* 0x000fe40000011410 */
[----:B------:R-:W-:Y:S02]  /*1340*/  SHF.R.S32.HI R12, RZ, 0x1f, R12 ;  /* 0x0000001fff0c7819 */ /* 0x000fe4000001140c */
[----:B------:R-:W-:Y:S02]  /*1350*/  SHF.R.S32.HI R9, RZ, 0x1f, R9 ;  /* 0x0000001fff097819 */ /* 0x000fe40000011409 */
[----:B------:R-:W-:Y:S02]  /*1360*/  SHF.R.S32.HI R6, RZ, 0x1f, R6 ;  /* 0x0000001fff067819 */ /* 0x000fe40000011406 */
[----:B------:R-:W-:Y:S02]  /*1370*/  SHF.R.S32.HI R3, RZ, 0x1f, R5 ;  /* 0x0000001fff037819 */ /* 0x000fe40000011405 */
[----:B--2---:R-:W-:-:S07]  /*1380*/  SHF.R.S32.HI R2, RZ, 0x1f, R4 ;  /* 0x0000001fff027819 */ /* 0x004fce0000011404 */
.L_x_1855:
[----:B------:R-:W-:Y:S01]  /*1390*/  ULDC.64 UR4, c[0x0][0xa28] ;  /* 0x00028a0000047ab9 */ /* 0x000fe20000000a00 */
[----:B01----:R-:W0:Y:S01]  /*13a0*/  LDC.64 R4, c[0x0][0xa08] ;  /* 0x00028200ff047b82 */ /* 0x003e220000000a00 */
[----:B------:R-:W-:Y:S01]  /*13b0*/  ISETP.NE.U32.AND P0, PT, RZ, UR4, PT ;  /* 0x00000004ff007c0c */ /* 0x000fe2000bf05070 */
[----:B------:R-:W-:Y:S01]  /*13c0*/  IMAD.MOV.U32 R122, RZ, RZ, RZ ;  /* 0x000000ffff7a7224 */ /* 0x000fe200078e00ff */
[----:B------:R-:W-:Y:S01]  /*13d0*/  ULDC.64 UR6, c[0x0][0xa20] ;  /* 0x0002880000067ab9 */ /* 0x000fe20000000a00 */
[----:B------:R-:W-:Y:S01]  /*13e0*/  IMAD.MOV.U32 R10, RZ, RZ, RZ ;  /* 0x000000ffff0a7224 */ /* 0x000fe200078e00ff */
[----:B------:R-:W-:Y:S01]  /*13f0*/  ISETP.NE.AND.EX P0, PT, RZ, UR5, PT, P0 ;  /* 0x00000005ff007c0c */ /* 0x000fe2000bf05300 */
[----:B------:R-:W-:Y:S02]  /*1400*/  ULDC.64 UR4, c[0x0][0xa18] ;  /* 0x0002860000047ab9 */ /* 0x000fe40000000a00 */
[----:B------:R-:W-:-:S04]  /*1410*/  ISETP.NE.U32.AND P1, PT, RZ, UR4, PT ;  /* 0x00000004ff007c0c */ /* 0x000fc8000bf25070 */
[----:B------:R-:W-:Y:S01]  /*1420*/  ISETP.NE.AND.EX P1, PT, RZ, UR5, PT, P1 ;  /* 0x00000005ff007c0c */ /* 0x000fe2000bf25310 */
[----:B------:R-:W-:Y:S02]  /*1430*/  ULDC.64 UR4, c[0x0][0xa08] ;  /* 0x0002820000047ab9 */ /* 0x000fe40000000a00 */
[----:B------:R-:W-:-:S03]  /*1440*/  ISETP.NE.U32.AND P3, PT, RZ, UR4, PT ;  /* 0x00000004ff007c0c */ /* 0x000fc6000bf65070 */
[----:B--234-:R-:W1:Y:S01]  /*1450*/  @P0 LDC.64 R2, c[0x0][0xa28] ;  /* 0x00028a00ff020b82 */ /* 0x01ce620000000a00 */
[----:B------:R-:W-:Y:S01]  /*1460*/  ISETP.NE.AND.EX P3, PT, RZ, UR5, PT, P3 ;  /* 0x00000005ff007c0c */ /* 0x000fe2000bf65330 */
[----:B0-----:R-:W-:-:S06]  /*1470*/  IMAD.WIDE R8, R27, 0x4, R4 ;  /* 0x000000041b087825 */ /* 0x001fcc00078e0204 */
[----:B------:R-:W0:Y:S01]  /*1480*/  @P1 LDC.64 R6, c[0x0][0xa18] ;  /* 0x00028600ff061b82 */ /* 0x000e220000000a00 */
[----:B------:R-:W-:Y:S02]  /*1490*/  ULDC UR4, c[0x0][0x288] ;  /* 0x0000a20000047ab9 */ /* 0x000fe40000000800 */
[----:B------:R-:W-:Y:S01]  /*14a0*/  IMAD.U32 R200, RZ, RZ, UR4 ;  /* 0x00000004ffc87e24 */ /* 0x000fe2000f8e00ff */
[----:B------:R2:W-:Y:S01]  /*14b0*/  STL [R1+0x4c], R27 ;  /* 0x00004c1b01007387 */ /* 0x0005e20000100800 */
[----:B------:R-:W-:-:S03]  /*14c0*/  ULDC.64 UR4, c[0x0][0x418] ;  /* 0x0001060000047ab9 */ /* 0x000fc60000000a00 */
[----:B------:R-:W5:Y:S01]  /*14d0*/  @P3 LDG.E R122, desc[UR60][R8.64] ;  /* 0x0000003c087a3981 */ /* 0x000f62000c1e1900 */
[----:B------:R-:W-:Y:S01]  /*14e0*/  ISETP.NE.U32.AND P2, PT, RZ, UR6, PT ;  /* 0x00000006ff007c0c */ /* 0x000fe2000bf45070 */
[----:B-1----:R-:W-:-:S04]  /*14f0*/  @P0 IMAD.WIDE R2, R27, 0x4, R2 ;  /* 0x000000041b020825 */ /* 0x002fc800078e0202 */
[----:B0-----:R-:W-:Y:S01]  /*1500*/  @P1 IMAD.WIDE R4, R27, 0x4, R6 ;  /* 0x000000041b041825 */ /* 0x001fe200078e0206 */
[----:B------:R-:W-:Y:S01]  /*1510*/  UISETP.NE.U32.AND UP0, UPT, UR4, URZ, UPT ;  /* 0x0000003f0400728c */ /* 0x000fe2000bf05070 */
[----:B------:R0:W5:Y:S02]  /*1520*/  @P0 LDG.E R10, desc[UR60][R2.64] ;  /* 0x0000003c020a0981 */ /* 0x000164000c1e1900 */
[----:B------:R-:W-:Y:S02]  /*1530*/  ULDC UR4, c[0x0][0x424] ;  /* 0x0001090000047ab9 */ /* 0x000fe40000000800 */
[----:B------:R2:W5:Y:S01]  /*1540*/  @P1 LDG.E R200, desc[UR60][R4.64] ;  /* 0x0000003c04c81981 */ /* 0x000562000c1e1900 */
[----:B------:R-:W-:Y:S01]  /*1550*/  UISETP.NE.AND.EX UP0, UPT, UR5, URZ, UPT, UP0 ;  /* 0x0000003f0500728c */ /* 0x000fe2000bf05300 */
[C---:B------:R-:W-:Y:S02]  /*1560*/  LOP3.LUT R0, R26.reuse, 0xff0000, RZ, 0xc0, !PT ;  /* 0x00ff00001a007812 */ /* 0x040fe400078ec0ff */
[----:B------:R-:W-:Y:S01]  /*1570*/  ULDC UR5, c[0x0][0x2f0] ;  /* 0x0000bc0000057ab9 */ /* 0x000fe20000000800 */
[----:B------:R-:W-:Y:S01]  /*1580*/  USEL UR4, UR4, 0x1, UP0 ;  /* 0x0000000104047887 */ /* 0x000fe20008000000 */
[----:B0-----:R-:W-:-:S02]  /*1590*/  LOP3.LUT R2, R26, 0xff000000, RZ, 0xc0, !PT ;  /* 0xff0000001a027812 */ /* 0x001fc400078ec0ff */
[----:B------:R-:W-:Y:S01]  /*15a0*/  ISETP.NE.AND.EX P2, PT, RZ, UR7, PT, P2 ;  /* 0x00000007ff007c0c */ /* 0x000fe2000bf45320 */
[----:B------:R-:W-:Y:S01]  /*15b0*/  UIMAD UR4, UR4, UR5, URZ ;  /* 0x00000005040472a4 */ /* 0x000fe2000f8e023f */
[----:B------:R-:W-:Y:S02]  /*15c0*/  SHF.R.U32.HI R3, RZ, 0x8, R2 ;  /* 0x00000008ff037819 */ /* 0x000fe40000011602 */
[----:B------:R-:W-:Y:S01]  /*15d0*/  ULDC UR5, c[0x0][0x348] ;  /* 0x0000d20000057ab9 */ /* 0x000fe20000000800 */
[----:B------:R-:W-:Y:S02]  /*15e0*/  LOP3.LUT R202, R26, 0xffff, RZ, 0xc0, !PT ;  /* 0x0000ffff1aca7812 */ /* 0x000fe400078ec0ff */
[----:B------:R-:W-:Y:S01]  /*15f0*/  LEA.HI R12, R0, R3, RZ, 0x10 ;  /* 0x00000003000c7211 */ /* 0x000fe200078f80ff */
[----:B--2---:R-:W-:Y:S06]  /*1600*/  @P1 BRA `(.L_x_1549) ;  /* 0x0000000000241947 */ /* 0x004fec0003800000 */
        /* <DEDUP_REMOVED lines=9> */
.L_x_1549:
[----:B------:R-:W-:Y:S02]  /*16a0*/  IMAD.U32 R24, RZ, RZ, UR5 ;  /* 0x00000005ff187e24 */ /* 0x000fe4000f8e00ff */
[----:B------:R-:W-:Y:S01]  /*16b0*/  IMAD.U32 R29, RZ, RZ, UR4 ;  /* 0x00000004ff1d7e24 */ /* 0x000fe2000f8e00ff */
[----:B------:R-:W-:Y:S06]  /*16c0*/  @!P2 BRA `(.L_x_1550) ;  /* 0x000000000010a947 */ /* 0x000fec0003800000 */
[----:B------:R-:W0:Y:S02]  /*16d0*/  LDC.64 R2, c[0x0][0xa20] ;  /* 0x00028800ff027b82 */ /* 0x000e240000000a00 */
[----:B0-----:R-:W-:-:S05]  /*16e0*/  IMAD.WIDE R2, R27, 0x4, R2 ;  /* 0x000000041b027825 */ /* 0x001fca00078e0202 */
[----:B------:R0:W5:Y:S01]  /*16f0*/  LDG.E R29, desc[UR60][R2.64] ;  /* 0x0000003c021d7981 */ /* 0x000162000c1e1900 */
[----:B------:R-:W-:Y:S05]  /*1700*/  BRA `(.L_x_1551) ;  /* 0x0000000000107947 */ /* 0x000fea0003800000 */
.L_x_1550:
[----:B------:R-:W-:Y:S05]  /*1710*/  @!P3 BRA `(.L_x_1551) ;  /* 0x00000000000cb947 */ /* 0x000fea0003800000 */
[----:B------:R-:W2:Y:S04]  /*1720*/  LDG.E R0, desc[UR60][R8.64] ;  /* 0x0000003c08007981 */ /* 0x000ea8000c1e1900 */
[----:B------:R-:W2:Y:S02]  /*1730*/  LDG.E R29, desc[UR60][R8.64+0x4] ;  /* 0x0000043c081d7981 */ /* 0x000ea4000c1e1900 */
[----:B--2---:R-:W-:-:S07]  /*1740*/  IMAD.IADD R29, R29, 0x1, -R0 ;  /* 0x000000011d1d7824 */ /* 0x004fce00078e0a00 */
.L_x_1551:
[----:B------:R-:W-:Y:S01]  /*1750*/  ULDC.64 UR4, c[0x0][0xa10] ;  /* 0x0002840000047ab9 */ /* 0x000fe20000000a00 */
[----:B0-----:R-:W0:Y:S01]  /*1760*/  LDC R2, c[0x0][0x448] ;  /* 0x00011200ff027b82 */ /* 0x001e220000000800 */
[----:B------:R-:W-:-:S04]  /*1770*/  ISETP.NE.U32.AND P0, PT, RZ, UR4, PT ;  /* 0x00000004ff007c0c */ /* 0x000fc8000bf05070 */
[----:B------:R-:W-:Y:S01]  /*1780*/  ISETP.NE.AND.EX P0, PT, RZ, UR5, PT, P0 ;  /* 0x00000005ff007c0c */ /* 0x000fe2000bf05300 */
[----:B------:R-:W-:Y:S02]  /*1790*/  ULDC.64 UR4, c[0x0][0xa30] ;  /* 0x00028c0000047ab9 */ /* 0x000fe40000000a00 */
[----:B------:R-:W-:-:S04]  /*17a0*/  ISETP.NE.U32.AND P1, PT, RZ, UR4, PT ;  /* 0x00000004ff007c0c */ /* 0x000fc8000bf25070 */
[----:B------:R-:W-:-:S06]  /*17b0*/  ISETP.NE.AND.EX P1, PT, RZ, UR5, PT, P1 ;  /* 0x00000005ff007c0c */ /* 0x000fcc000bf25310 */
[----:B------:R-:W1:Y:S08]  /*17c0*/  @P0 LDC.64 R4, c[0x0][0xa10] ;  /* 0x00028400ff040b82 */ /* 0x000e700000000a00 */
[----:B------:R-:W2:Y:S01]  /*17d0*/  @P1 LDC.64 R6, c[0x0][0xa30] ;  /* 0x00028c00ff061b82 */ /* 0x000ea20000000a00 */
[----:B-1----:R-:W-:-:S05]  /*17e0*/  @P0 IMAD.WIDE R4, R27, 0x4, R4 ;  /* 0x000000041b040825 */ /* 0x002fca00078e0204 */
[----:B------:R-:W3:Y:S04]  /*17f0*/  @P0 LDG.E R0, desc[UR60][R4.64] ;  /* 0x0000003c04000981 */ /* 0x000ee8000c1e1900 */
[----:B------:R1:W3:Y:S01]  /*1800*/  @P0 LDG.E R9, desc[UR60][R4.64+0x4] ;  /* 0x0000043c04090981 */ /* 0x0002e2000c1e1900 */
[----:B-----5:R-:W-:Y:S02]  /*1810*/  IMAD.MOV.U32 R134, RZ, RZ, R29 ;  /* 0x000000ffff867224 */ /* 0x020fe400078e001d */
[----:B--2---:R-:W-:-:S05]  /*1820*/  @P1 IMAD.WIDE R6, R27, 0x4, R6 ;  /* 0x000000041b061825 */ /* 0x004fca00078e0206 */
[----:B------:R2:W5:Y:S01]  /*1830*/  @P1 LDG.E R134, desc[UR60][R6.64] ;  /* 0x0000003c06861981 */ /* 0x000562000c1e1900 */
[----:B0-----:R-:W-:Y:S01]  /*1840*/  ISETP.NE.AND P1, PT, R2, 0x1, PT ;  /* 0x000000010200780c */ /* 0x001fe20003f25270 */
[----:B------:R-:W-:Y:S01]  /*1850*/  IMAD.SHL.U32 R13, R25, 0x80, RZ ;  /* 0x00000080190d7824 */ /* 0x000fe200078e00ff */
[----:B------:R-:W0:Y:S03]  /*1860*/  LDC.64 R2, c[0x0][0x9e0] ;  /* 0x00027800ff027b82 */ /* 0x000e260000000a00 */
[----:B-1----:R-:W-:Y:S01]  /*1870*/  VIADD R4, R13, 0x7f ;  /* 0x0000007f0d047836 */ /* 0x002fe20000000000 */
[----:B------:R2:W-:Y:S07]  /*1880*/  STL [R1+0x38], R13 ;  /* 0x0000380d01007387 */ /* 0x0005ee0000100800 */
[----:B------:R-:W1:Y:S08]  /*1890*/  @P1 LDC R11, c[0x0][0x44c] ;  /* 0x00011300ff0b1b82 */ /* 0x000e700000000800 */
[----:B------:R-:W4:Y:S01]  /*18a0*/  @P1 LDC R8, c[0x0][0x450] ;  /* 0x00011400ff081b82 */ /* 0x000f220000000800 */
[----:B0-----:R-:W-:Y:S01]  /*18b0*/  ISETP.GE.AND P2, PT, R3, 0x1, PT ;  /* 0x000000010300780c */ /* 0x001fe20003f46270 */
[----:B-1----:R-:W-:-:S05]  /*18c0*/  @P1 IMAD.HI.U32 R5, R4, R11, RZ ;  /* 0x0000000b04051227 */ /* 0x002fca00078e00ff */
[----:B----4-:R-:W-:Y:S01]  /*18d0*/  @P1 SHF.R.U32.HI R4, RZ, R8, R5 ;  /* 0x00000008ff041219 */ /* 0x010fe20000011605 */
[----:B---3--:R-:W-:Y:S02]  /*18e0*/  @P0 IMAD.IADD R24, R9, 0x1, -R0 ;  /* 0x0000000109180824 */ /* 0x008fe400078e0a00 */
[----:B------:R-:W-:-:S04]  /*18f0*/  IMAD.IADD R9, R29, 0x1, -R10 ;  /* 0x000000011d097824 */ /* 0x000fc800078e0a0a */
[----:B------:R-:W-:-:S04]  /*1900*/  IMAD.IADD R201, R9, 0x1, R24 ;  /* 0x0000000109c97824 */ /* 0x000fc800078e0218 */
[C---:B------:R-:W-:Y:S01]  /*1910*/  VIADD R0, R201.reuse, 0x5f ;  /* 0x0000005fc9007836 */ /* 0x040fe20000000000 */
[----:B------:R-:W-:-:S03]  /*1920*/  IADD3 R5, R201, 0x1, -R200 ;  /* 0x00000001c9057810 */ /* 0x000fc60007ffe8c8 */
[----:B------:R-:W-:-:S04]  /*1930*/  IMAD.HI R0, R0, 0x2aaaaaab, RZ ;  /* 0x2aaaaaab00007827 */ /* 0x000fc800078e02ff */
[----:B------:R-:W-:Y:S01]  /*1940*/  IMAD.IADD R5, R5, 0x1, R4 ;  /* 0x0000000105057824 */ /* 0x000fe200078e0204 */
[----:B------:R-:W-:-:S03]  /*1950*/  SHF.R.U32.HI R135, RZ, 0x1f, R0 ;  /* 0x0000001fff877819 */ /* 0x000fc60000011600 */
[----:B------:R-:W-:Y:S01]  /*1960*/  IMAD.IADD R2, R5, 0x1, R2 ;  /* 0x0000000105027824 */ /* 0x000fe200078e0202 */
[----:B------:R-:W-:Y:S01]  /*1970*/  LEA.HI.SX32 R135, R0, R135, 0x1c ;  /* 0x0000008700877211 */ /* 0x000fe200078fe2ff */
[----:B--2---:R-:W-:Y:S06]  /*1980*/  @!P2 BRA `(.L_x_1552) ;  /* 0x000000000048a947 */ /* 0x004fec0003800000 */
        /* <DEDUP_REMOVED lines=11> */
.L_x_1554:
[----:B------:R-:W-:-:S13]  /*1a40*/  ISETP.NE.AND P0, PT, R3, 0x1, PT ;  /* 0x000000010300780c */ /* 0x000fda0003f05270 */
[----:B------:R-:W0:Y:S02]  /*1a50*/  @P0 LDC.64 R4, c[0x0][0x9e8] ;  /* 0x00027a00ff040b82 */ /* 0x000e240000000a00 */
[----:B0-----:R-:W-:-:S05]  /*1a60*/  @P0 IMAD.HI.U32 R4, R0, R4, RZ ;  /* 0x0000000400040227 */ /* 0x001fca00078e00ff */
[----:B------:R-:W-:-:S07]  /*1a70*/  @P0 SHF.R.U32.HI R0, RZ, R5, R4 ;  /* 0x00000005ff000219 */ /* 0x000fce0000011604 */
.L_x_1555:
[----:B------:R-:W-:Y:S05]  /*1a80*/  BSYNC B0 ;  /* 0x0000000000007941 */ /* 0x000fea0003800000 */
.L_x_1553:
[----:B------:R-:W-:-:S05]  /*1a90*/  IMAD R5, R0, R3, R3 ;  /* 0x0000000300057224 */ /* 0x000fca00078e0203 */
[----:B------:R-:W-:-:S07]  /*1aa0*/  VIMNMX R2, R2, R5, PT ;  /* 0x0000000502027248 */ /* 0x000fce0003fe0100 */
.L_x_1552:
[----:B------:R-:W0:Y:S01]  /*1ab0*/  @P1 LDC R0, c[0x0][0x44c] ;  /* 0x00011300ff001b82 */ /* 0x000e220000000800 */
[----:B------:R-:W-:Y:S01]  /*1ac0*/  VIADD R2, R2, 0x5f ;  /* 0x0000005f02027836 */ /* 0x000fe20000000000 */
[----:B------:R-:W-:Y:S01]  /*1ad0*/  ULDC UR4, c[0x0][0x9dc] ;  /* 0x0002770000047ab9 */ /* 0x000fe20000000800 */
[----:B------:R-:W-:Y:S02]  /*1ae0*/  IMAD.MOV.U32 R7, RZ, RZ, R13 ;  /* 0x000000ffff077224 */ /* 0x000fe400078e000d */
[----:B------:R-:W-:-:S03]  /*1af0*/  IMAD.HI R2, R2, 0x2aaaaaab, RZ ;  /* 0x2aaaaaab02027827 */ /* 0x000fc600078e02ff */
[----:B------:R-:W1:Y:S01]  /*1b00*/  @P1 LDC R11, c[0x0][0x450] ;  /* 0x00011400ff0b1b82 */ /* 0x000e620000000800 */
[----:B------:R-:W-:Y:S01]  /*1b10*/  IMAD.IADD R136, R201, 0x1, -R200 ;  /* 0x00000001c9887824 */ /* 0x000fe200078e0ac8 */
[----:B------:R-:W-:-:S04]  /*1b20*/  SHF.R.U32.HI R5, RZ, 0x1f, R2 ;  /* 0x0000001fff057819 */ /* 0x000fc80000011602 */
[----:B------:R-:W-:-:S04]  /*1b30*/  LEA.HI.SX32 R2, R2, R5, 0x1c ;  /* 0x0000000502027211 */ /* 0x000fc800078fe2ff */
[----:B------:R-:W-:Y:S01]  /*1b40*/  VIMNMX R6, R135, R2, PT ;  /* 0x0000000287067248 */ /* 0x000fe20003fe0100 */
[----:B0-----:R-:W-:-:S05]  /*1b50*/  @P1 IMAD.HI.U32 R0, R13, R0, RZ ;  /* 0x000000000d001227 */ /* 0x001fca00078e00ff */
[----:B-1----:R-:W-:-:S05]  /*1b60*/  @P1 SHF.R.U32.HI R7, RZ, R11, R0 ;  /* 0x0000000bff071219 */ /* 0x002fca0000011600 */
[----:B------:R-:W-:-:S04]  /*1b70*/  IMAD.IADD R0, R136, 0x1, R7 ;  /* 0x0000000188007824 */ /* 0x000fc800078e0207 */
[----:B------:R-:W-:Y:S01]  /*1b80*/  VIADD R2, R0, -UR4 ;  /* 0x8000000400027c36 */ /* 0x000fe20008000000 */
[----:B------:R-:W-:Y:S06]  /*1b90*/  @!P2 BRA `(.L_x_1556) ;  /* 0x000000000044a947 */ /* 0x000fec0003800000 */
[----:B------:R-:W-:Y:S01]  /*1ba0*/  ISETP.GT.AND P0, PT, R0, -0x1, PT ;  /* 0xffffffff0000780c */ /* 0x000fe20003f04270 */
[----:B------:R-:W-:-:S12]  /*1bb0*/  BSSY B0, `(.L_x_1557) ;  /* 0x000000d000007945 */ /* 0x000fd80003800000 */
        /* <DEDUP_REMOVED lines=8> */
.L_x_1558:
[----:B------:R-:W-:-:S13]  /*1c40*/  ISETP.NE.AND P0, PT, R3, 0x1, PT ;  /* 0x000000010300780c */ /* 0x000fda0003f05270 */
[----:B------:R-:W0:Y:S02]  /*1c50*/  @P0 LDC.64 R4, c[0x0][0x9e8] ;  /* 0x00027a00ff040b82 */ /* 0x000e240000000a00 */
[----:B0-----:R-:W-:-:S05]  /*1c60*/  @P0 IMAD.HI.U32 R4, R0, R4, RZ ;  /* 0x0000000400040227 */ /* 0x001fca00078e00ff */
[----:B------:R-:W-:-:S07]  /*1c70*/  @P0 SHF.R.U32.HI R0, RZ, R5, R4 ;  /* 0x00000005ff000219 */ /* 0x000fce0000011604 */
.L_x_1559:
[----:B------:R-:W-:Y:S05]  /*1c80*/  BSYNC B0 ;  /* 0x0000000000007941 */ /* 0x000fea0003800000 */
.L_x_1557:
[----:B------:R-:W-:-:S05]  /*1c90*/  IMAD R3, R0, R3, RZ ;  /* 0x0000000300037224 */ /* 0x000fca00078e02ff */
[----:B------:R-:W-:-:S07]  /*1ca0*/  VIMNMX R2, R2, R3, !PT ;  /* 0x0000000302027248 */ /* 0x000fce0007fe0100 */
.L_x_1556:
[----:B------:R-:W-:Y:S01]  /*1cb0*/  IMAD.HI R2, R2, 0x2aaaaaab, RZ ;  /* 0x2aaaaaab02027827 */ /* 0x000fe200078e02ff */
[----:B------:R-:W-:Y:S01]  /*1cc0*/  LOP3.LUT R14, R12, 0xff, RZ, 0xc0, !PT ;  /* 0x000000ff0c0e7812 */ /* 0x000fe200078ec0ff */
[----:B------:R-:W-:Y:S01]  /*1cd0*/  BSSY B0, `(.L_x_1560) ;  /* 0x0000029000007945 */ /* 0x000fe20003800000 */
[----:B------:R-:W-:Y:S01]  /*1ce0*/  SHF.R.U32.HI R4, RZ, 0x10, R12 ;  /* 0x00000010ff047819 */ /* 0x000fe2000001160c */
[----:B------:R-:W-:Y:S01]  /*1cf0*/  IMAD.MOV.U32 R0, RZ, RZ, RZ ;  /* 0x000000ffff007224 */ /* 0x000fe200078e00ff */
[----:B------:R-:W-:Y:S01]  /*1d00*/  SHF.R.U32.HI R3, RZ, 0x1f, R2 ;  /* 0x0000001fff037819 */ /* 0x000fe20000011602 */
[----:B------:R0:W-:Y:S03]  /*1d10*/  STL [R1+0x54], R14 ;  /* 0x0000540e01007387 */ /* 0x0001e60000100800 */
[----:B------:R-:W-:Y:S01]  /*1d20*/  LEA.HI.SX32 R3, R2, R3, 0x1c ;  /* 0x0000000302037211 */ /* 0x000fe200078fe2ff */
[----:B------:R0:W-:Y:S03]  /*1d30*/  STL [R1+0x48], R4 ;  /* 0x0000480401007387 */ /* 0x0001e60000100800 */
[----:B------:R-:W-:-:S04]  /*1d40*/  VIMNMX R11, RZ, R3, !PT ;  /* 0x00000003ff0b7248 */ /* 0x000fc80007fe0100 */
[----:B------:R-:W-:-:S13]  /*1d50*/  ISETP.GT.AND P0, PT, R6, R11, PT ;  /* 0x0000000b0600720c */ /* 0x000fda0003f04270 */
[----:B0-----:R-:W-:Y:S05]  /*1d60*/  @!P0 BRA `(.L_x_1561) ;  /* 0x00000000007c8947 */ /* 0x001fea0003800000 */
[----:B------:R-:W-:Y:S01]  /*1d70*/  ISETP.NE.AND P0, PT, R4, RZ, PT ;  /* 0x000000ff0400720c */ /* 0x000fe20003f05270 */
[----:B------:R-:W-:-:S03]  /*1d80*/  ULDC UR4, c[0x0][0x9f0] ;  /* 0x00027c0000047ab9 */ /* 0x000fc60000000800 */
[----:B------:R-:W-:-:S04]  /*1d90*/  SEL R13, R4, UR4, P0 ;  /* 0x00000004040d7c07 */ /* 0x000fc80008000000 */
[-C--:B------:R-:W-:Y:S02]  /*1da0*/  IABS R5, R13.reuse ;  /* 0x0000000d00057213 */ /* 0x080fe40000000000 */
[----:B------:R-:W-:Y:S02]  /*1db0*/  IADD3 R0, R13, -0x1, R6 ;  /* 0xffffffff0d007810 */ /* 0x000fe40007ffe006 */
[----:B------:R-:W0:Y:S01]  /*1dc0*/  I2F.RP R4, R5 ;  /* 0x0000000500047306 */ /* 0x000e220000209400 */
[----:B------:R-:W-:Y:S02]  /*1dd0*/  IABS R10, R13 ;  /* 0x0000000d000a7213 */ /* 0x000fe40000000000 */
[----:B------:R-:W-:-:S05]  /*1de0*/  IMAD.IADD R0, R0, 0x1, -R11 ;  /* 0x0000000100007824 */ /* 0x000fca00078e0a0b */
[----:B0-----:R-:W0:Y:S02]  /*1df0*/  MUFU.RCP R4, R4 ;  /* 0x0000000400047308 */ /* 0x001e240000001000 */
[----:B0-----:R-:W-:Y:S02]  /*1e00*/  VIADD R2, R4, 0xffffffe ;  /* 0x0ffffffe04027836 */ /* 0x001fe40000000000 */
[----:B------:R-:W-:-:S04]  /*1e10*/  IMAD.MOV R4, RZ, RZ, -R10 ;  /* 0x000000ffff047224 */ /* 0x000fc800078e0a0a */
[----:B------:R0:W1:Y:S02]  /*1e20*/  F2I.FTZ.U32.TRUNC.NTZ R3, R2 ;  /* 0x0000000200037305 */ /* 0x000064000021f000 */
[----:B0-----:R-:W-:Y:S02]  /*1e30*/  IMAD.MOV.U32 R2, RZ, RZ, RZ ;  /* 0x000000ffff027224 */ /* 0x001fe400078e00ff */
[----:B-1----:R-:W-:-:S04]  /*1e40*/  IMAD.MOV R8, RZ, RZ, -R3 ;  /* 0x000000ffff087224 */ /* 0x002fc800078e0a03 */
[----:B------:R-:W-:Y:S01]  /*1e50*/  IMAD R7, R8, R5, RZ ;  /* 0x0000000508077224 */ /* 0x000fe200078e02ff */
[----:B------:R-:W-:Y:S02]  /*1e60*/  IABS R8, R0 ;  /* 0x0000000000087213 */ /* 0x000fe40000000000 */
[----:B------:R-:W-:Y:S01]  /*1e70*/  LOP3.LUT R0, R0, R13, RZ, 0x3c, !PT ;  /* 0x0000000d00007212 */ /* 0x000fe200078e3cff */
[----:B------:R-:W-:-:S03]  /*1e80*/  IMAD.HI.U32 R3, R3, R7, R2 ;  /* 0x0000000703037227 */ /* 0x000fc600078e0002 */
[----:B------:R-:W-:Y:S01]  /*1e90*/  ISETP.GE.AND P2, PT, R0, RZ, PT ;  /* 0x000000ff0000720c */ /* 0x000fe20003f46270 */
[----:B------:R-:W-:-:S04]  /*1ea0*/  IMAD.MOV.U32 R2, RZ, RZ, R8 ;  /* 0x000000ffff027224 */ /* 0x000fc800078e0008 */
        /* <DEDUP_REMOVED lines=11> */
.L_x_1561:
[----:B------:R-:W-:Y:S05]  /*1f60*/  BSYNC B0 ;  /* 0x0000000000007941 */ /* 0x000fea0003800000 */
.L_x_1560:
[----:B------:R-:W-:Y:S01]  /*1f70*/  IMAD R3, R14, R0, R11 ;  /* 0x000000000e037224 */ /* 0x000fe200078e020b */
[----:B------:R-:W-:-:S04]  /*1f80*/  PLOP3.LUT P2, PT, PT, PT, PT, 0x80, 0x0 ;  /* 0x000000000000781c */ /* 0x000fc80003f4f070 */
[C---:B------:R-:W-:Y:S01]  /*1f90*/  VIADDMNMX R0, R3.reuse, R0, R6, PT ;  /* 0x0000000003007246 */ /* 0x040fe20003800106 */
[----:B------:R-:W-:-:S04]  /*1fa0*/  IMAD R3, R3, 0x60, -R9 ;  /* 0x0000006003037824 */ /* 0x000fc800078e0a09 */
[----:B------:R-:W-:Y:S01]  /*1fb0*/  IMAD R5, R0, 0x60, -R9 ;  /* 0x0000006000057824 */ /* 0x000fe200078e0a09 */
[----:B------:R-:W-:-:S04]  /*1fc0*/  VIMNMX R3, RZ, R3, !PT ;  /* 0x00000003ff037248 */ /* 0x000fc80007fe0100 */
[----:B------:R-:W-:-:S04]  /*1fd0*/  VIMNMX R0, R5, R24, PT ;  /* 0x0000001805007248 */ /* 0x000fc80003fe0100 */
        /* <DEDUP_REMOVED lines=30> */
.L_x_1564:
[----:B------:R-:W-:Y:S05]  /*21c0*/  BSYNC B6 ;  /* 0x0000000000067941 */ /* 0x000fea0003800000 */
.L_x_1563:
        /* <DEDUP_REMOVED lines=20> */
.L_x_1566:
[----:B------:R-:W-:Y:S05]  /*2310*/  BSYNC B6 ;  /* 0x0000000000067941 */ /* 0x000fea0003800000 */
.L_x_1565:
[----:B------:R-:W-:Y:S01]  /*2320*/  ULDC.64 UR4, c[0x0][0x9f8] ;  /* 0x00027e0000047ab9 */ /* 0x000fe20000000a00 */
[----:B------:R-:W2:Y:S01]  /*2330*/  LDL R28, [R1+0x34] ;  /* 0x00003400011c7983 */ /* 0x000ea20000100800 */
[----:B------:R-:W-:-:S03]  /*2340*/  ISETP.NE.U32.AND P0, PT, RZ, UR4, PT ;  /* 0x00000004ff007c0c */ /* 0x000fc6000bf05070 */
[----:B------:R-:W3:Y:S01]  /*2350*/  LDL R20, [R1+0x30] ;  /* 0x0000300001147983 */ /* 0x000ee20000100800 */
[----:B------:R-:W-:Y:S01]  /*2360*/  ISETP.NE.AND.EX P0, PT, RZ, UR5, PT, P0 ;  /* 0x00000005ff007c0c */ /* 0x000fe2000bf05300 */
[----:B------:R-:W-:Y:S01]  /*2370*/  IMAD.MOV.U32 R0, RZ, RZ, R27 ;  /* 0x000000ffff007224 */ /* 0x000fe200078e001b */
[----:B------:R-:W-:Y:S01]  /*2380*/  ULDC UR4, c[0x0][0x2f4] ;  /* 0x0000bd0000047ab9 */ /* 0x000fe20000000800 */
[----:B------:R-:W0:Y:S01]  /*2390*/  S2R R7, SR_TID.X ;  /* 0x0000000000077919 */ /* 0x000e220000002100 */
[----:B------:R-:W1:Y:S08]  /*23a0*/  LDC.64 R94, c[0x0][0x3f8] ;  /* 0x0000fe00ff5e7b82 */ /* 0x000e700000000a00 */
[----:B------:R-:W4:Y:S08]  /*23b0*/  LDC R21, c[0x0][0x3f4] ;  /* 0x0000fd00ff157b82 */ /* 0x000f300000000800 */
[----:B------:R-:W0:Y:S08]  /*23c0*/  @P0 LDC.64 R4, c[0x0][0x9f8] ;  /* 0x00027e00ff040b82 */ /* 0x000e300000000a00 */
[----:B------:R-:W4:Y:S01]  /*23d0*/  LDC.64 R88, c[0x0][0x408] ;  /* 0x00010200ff587b82 */ /* 0x000f220000000a00 */
[----:B0-----:R-:W-:-:S05]  /*23e0*/  @P0 IMAD.WIDE R4, R27, 0x4, R4 ;  /* 0x000000041b040825 */ /* 0x001fca00078e0204 */
[----:B------:R0:W3:Y:S01]  /*23f0*/  @P0 LDG.E R0, desc[UR60][R4.64] ;  /* 0x0000003c04000981 */ /* 0x0000e2000c1e1900 */
[----:B------:R-:W-:Y:S01]  /*2400*/  ISETP.GE.AND P1, PT, R196, UR4, PT ;  /* 0x00000004c4007c0c */ /* 0x000fe2000bf26270 */
[C-C-:B-1----:R-:W-:Y:S01]  /*2410*/  IMAD.WIDE.U32 R96, R219.reuse, R94, R18.reuse ;  /* 0x0000005edb607225 */ /* 0x142fe200078e0012 */
[----:B------:R-:W-:Y:S01]  /*2420*/  ISETP.GE.AND P0, PT, R18, UR4, PT ;  /* 0x0000000412007c0c */ /* 0x000fe2000bf06270 */
[----:B------:R-:W1:Y:S01]  /*2430*/  S2R R137, SR_TID.X ;  /* 0x0000000000897919 */ /* 0x000e620000002100 */
[----:B------:R-:W-:Y:S01]  /*2440*/  SEL R6, RZ, 0xffffffff, P1 ;  /* 0xffffffffff067807 */ /* 0x000fe20000800000 */
[----:B----4-:R-:W-:Y:S01]  /*2450*/  IMAD.WIDE.U32 R90, R219, R88, R18 ;  /* 0x00000058db5a7225 */ /* 0x010fe200078e0012 */
[----:B------:R-:W-:Y:S02]  /*2460*/  SEL R3, RZ, 0x1, P0 ;  /* 0x00000001ff037807 */ /* 0x000fe40000000000 */
[----:B------:R-:W-:Y:S01]  /*2470*/  ISETP.GE.AND P0, PT, R195, UR4, PT ;  /* 0x00000004c3007c0c */ /* 0x000fe2000bf06270 */
[----:B------:R-:W-:Y:S01]  /*2480*/  IMAD.SHL.U32 R6, R6, 0x2, RZ ;  /* 0x0000000206067824 */ /* 0x000fe200078e00ff */
[----:B------:R-:W-:Y:S01]  /*2490*/  ISETP.GE.AND P1, PT, R192, UR4, PT ;  /* 0x00000004c0007c0c */ /* 0x000fe2000bf26270 */
[----:B------:R-:W-:Y:S01]  /*24a0*/  IMAD.SHL.U32 R104, R88, 0x40, RZ ;  /* 0x0000004058687824 */ /* 0x000fe200078e00ff */
[----:B0-----:R-:W-:Y:S01]  /*24b0*/  SEL R4, RZ, 0x4, P0 ;  /* 0x00000004ff047807 */ /* 0x001fe20000000000 */
[----:B------:R-:W-:Y:S01]  /*24c0*/  IMAD R123, R95, 0x60, RZ ;  /* 0x000000605f7b7824 */ /* 0x000fe200078e02ff */
[----:B------:R-:W-:Y:S01]  /*24d0*/  LOP3.LUT R3, R6, 0x2, R3, 0xe2, !PT ;  /* 0x0000000206037812 */ /* 0x000fe200078ee203 */
[----:B------:R-:W-:Y:S01]  /*24e0*/  VIADD R6, R7, 0xffffff80 ;  /* 0xffffff8007067836 */ /* 0x000fe20000000000 */
[----:B------:R-:W-:Y:S01]  /*24f0*/  SHF.R.S32.HI R7, RZ, 0x1f, R219 ;  /* 0x0000001fff077819 */ /* 0x000fe200000114db */
[----:B------:R-:W-:Y:S01]  /*2500*/  IMAD.SHL.U32 R102, R94, 0x40, RZ ;  /* 0x000000405e667824 */ /* 0x000fe200078e00ff */
[----:B------:R-:W-:Y:S01]  /*2510*/  SEL R5, RZ, 0x8, P1 ;  /* 0x00000008ff057807 */ /* 0x000fe20000800000 */
[----:B------:R-:W-:Y:S01]  /*2520*/  IMAD.SHL.U32 R118, R21, 0x2, RZ ;  /* 0x0000000215767824 */ /* 0x000fe200078e00ff */
[----:B------:R-:W-:Y:S01]  /*2530*/  SHF.R.S32.HI R9, RZ, 0x1f, R6 ;  /* 0x0000001fff097819 */ /* 0x000fe20000011406 */
[----:B------:R-:W-:Y:S01]  /*2540*/  IMAD.IADD R122, R122, 0x1, R29 ;  /* 0x000000017a7a7824 */ /* 0x000fe200078e021d */
[----:B------:R-:W-:Y:S01]  /*2550*/  LOP3.LUT R3, R5, R3, R4, 0xfe, !PT ;  /* 0x0000000305037212 */ /* 0x000fe200078efe04 */
[----:B------:R-:W-:Y:S01]  /*2560*/  IMAD R4, R7, R94, RZ ;  /* 0x0000005e07047224 */ /* 0x000fe200078e02ff */
[----:B------:R-:W-:-:S02]  /*2570*/  LEA.HI R9, R9, R6, RZ, 0x2 ;  /* 0x0000000609097211 */ /* 0x000fc400078f10ff */
[----:B------:R-:W-:Y:S01]  /*2580*/  ISETP.GE.AND P0, PT, R23, UR4, PT ;  /* 0x0000000417007c0c */ /* 0x000fe2000bf06270 */
[----:B------:R-:W-:Y:S01]  /*2590*/  IMAD R5, R219, R95, R4 ;  /* 0x0000005fdb057224 */ /* 0x000fe200078e0204 */
[----:B------:R-:W-:Y:S02]  /*25a0*/  SHF.R.S32.HI R8, RZ, 0x1f, R9 ;  /* 0x0000001fff087819 */ /* 0x000fe40000011409 */
[----:B------:R-:W-:Y:S01]  /*25b0*/  SEL R4, RZ, 0x10, P0 ;  /* 0x00000010ff047807 */ /* 0x000fe20000000000 */
[----:B------:R-:W-:Y:S01]  /*25c0*/  IMAD.IADD R97, R5, 0x1, R97 ;  /* 0x0000000105617824 */ /* 0x000fe200078e0261 */
[----:B------:R-:W-:Y:S02]  /*25d0*/  LEA.HI R8, R8, R219, RZ, 0x3 ;  /* 0x000000db08087211 */ /* 0x000fe400078f18ff */
[----:B------:R-:W-:Y:S01]  /*25e0*/  LOP3.LUT R16, R16, 0xfffffffb, RZ, 0xc0, !PT ;  /* 0xfffffffb10107812 */ /* 0x000fe200078ec0ff */
[----:B-----5:R-:W-:Y:S01]  /*25f0*/  IMAD.WIDE.U32 R96, R134, R94, R96 ;  /* 0x0000005e86607225 */ /* 0x020fe200078e0060 */
[----:B------:R-:W-:-:S02]  /*2600*/  LOP3.LUT R8, R8, 0xfffffff8, RZ, 0xc0, !PT ;  /* 0xfffffff808087812 */ /* 0x000fc400078ec0ff */
[----:B------:R-:W-:Y:S02]  /*2610*/  SHF.R.S32.HI R199, RZ, 0x1f, R198 ;  /* 0x0000001fffc77819 */ /* 0x000fe400000114c6 */
[----:B------:R-:W-:Y:S01]  /*2620*/  LOP3.LUT R10, R3, R4, RZ, 0xfc, !PT ;  /* 0x00000004030a7212 */ /* 0x000fe200078efcff */
[----:B------:R-:W-:Y:S01]  /*2630*/  IMAD.IADD R120, R219, 0x1, -R8 ;  /* 0x00000001db787824 */ /* 0x000fe200078e0a08 */
[-C--:B------:R-:W-:Y:S01]  /*2640*/  ISETP.GE.AND P2, PT, R195, R21.reuse, PT ;  /* 0x00000015c300720c */ /* 0x080fe20003f46270 */
[----:B------:R-:W-:Y:S01]  /*2650*/  IMAD R4, R7, R88, RZ ;  /* 0x0000005807047224 */ /* 0x000fe200078e02ff */
[----:B------:R-:W-:Y:S01]  /*2660*/  ISETP.GE.AND P1, PT, R196, R21, PT ;  /* 0x00000015c400720c */ /* 0x000fe20003f26270 */
[----:B------:R-:W-:Y:S01]  /*2670*/  IMAD.WIDE.U32 R98, R219, R94, R198 ;  /* 0x0000005edb627225 */ /* 0x000fe200078e00c6 */
[----:B------:R-:W-:Y:S02]  /*2680*/  LOP3.LUT P0, RZ, R120, 0x4, RZ, 0xc0, !PT ;  /* 0x0000000478ff7812 */ /* 0x000fe4000780c0ff */
[----:B------:R-:W-:Y:S01]  /*2690*/  LOP3.LUT R9, R9, 0xfffffffc, RZ, 0xc0, !PT ;  /* 0xfffffffc09097812 */ /* 0x000fe200078ec0ff */
[----:B------:R-:W-:Y:S01]  /*26a0*/  IMAD R7, R219, R89, R4 ;  /* 0x00000059db077224 */ /* 0x000fe200078e0204 */
[----:B------:R-:W-:Y:S01]  /*26b0*/  SEL R4, R21, RZ, P2 ;  /* 0x000000ff15047207 */ /* 0x000fe20001000000 */
[----:B------:R-:W-:Y:S01]  /*26c0*/  IMAD.IADD R99, R99, 0x1, R5 ;  /* 0x0000000163637824 */ /* 0x000fe200078e0205 */
[----:B------:R-:W-:Y:S01]  /*26d0*/  SEL R5, R21, RZ, P1 ;  /* 0x000000ff15057207 */ /* 0x000fe20000800000 */
[----:B------:R-:W-:Y:S01]  /*26e0*/  IMAD.IADD R108, R6, 0x1, -R9 ;  /* 0x00000001066c7824 */ /* 0x000fe200078e0a09 */
[----:B------:R-:W-:Y:S01]  /*26f0*/  SHF.R.U32.HI R25, RZ, 0x3, R229 ;  /* 0x00000003ff197819 */ /* 0x000fe200000116e5 */
[----:B------:R-:W-:Y:S01]  /*2700*/  IMAD.IADD R11, R195, 0x1, R4 ;  /* 0x00000001c30b7824 */ /* 0x000fe200078e0204 */
[----:B------:R-:W-:Y:S01]  /*2710*/  SHF.R.U32.HI R26, RZ, 0x3, R226 ;  /* 0x00000003ff1a7819 */ /* 0x000fe200000116e2 */
[----:B------:R-:W-:Y:S01]  /*2720*/  IMAD.IADD R5, R196, 0x1, R5 ;  /* 0x00000001c4057824 */ /* 0x000fe200078e0205 */
[----:B------:R-:W-:Y:S01]  /*2730*/  SHF.R.S32.HI R15, RZ, 0x1f, R134 ;  /* 0x0000001fff0f7819 */ /* 0x000fe20000011486 */
[----:B------:R-:W-:Y:S01]  /*2740*/  IMAD.WIDE.U32 R92, R219, R88, R198 ;  /* 0x00000058db5c7225 */ /* 0x000fe200078e00c6 */
[----:B------:R-:W-:-:S02]  /*2750*/  @P0 LOP3.LUT R16, R16, 0x4, RZ, 0xfc, !PT ;  /* 0x0000000410100812 */ /* 0x000fc400078efcff */
[----:B------:R-:W-:Y:S01]  /*2760*/  ISETP.GE.AND P0, PT, R18, R21, PT ;  /* 0x000000151200720c */ /* 0x000fe20003f06270 */
[----:B------:R-:W-:Y:S01]  /*2770*/  IMAD.IADD R93, R93, 0x1, R7 ;  /* 0x000000015d5d7824 */ /* 0x000fe200078e0207 */
[----:B------:R-:W-:Y:S01]  /*2780*/  SHF.R.S32.HI R8, RZ, 0x1f, R5 ;  /* 0x0000001fff087819 */ /* 0x000fe20000011405 */
[----:B------:R-:W-:Y:S01]  /*2790*/  IMAD.IADD R91, R7, 0x1, R91 ;  /* 0x00000001075b7824 */ /* 0x000fe200078e025b */
[----:B------:R-:W-:Y:S01]  /*27a0*/  SEL R3, R21, RZ, P0 ;  /* 0x000000ff15037207 */ /* 0x000fe20000000000 */
[-C--:B------:R-:W-:Y:S01]  /*27b0*/  IMAD.WIDE.U32 R92, R134, R88.reuse, R92 ;  /* 0x00000058865c7225 */ /* 0x080fe200078e005c */
[CC--:B------:R-:W-:Y:S02]  /*27c0*/  LEA.HI R9, R8.reuse, R5.reuse, RZ, 0x6 ;  /* 0x0000000508097211 */ /* 0x0c0fe400078f30ff */
[----:B------:R-:W-:Y:S01]  /*27d0*/  LEA.HI R7, R8, R5, RZ, 0x3 ;  /* 0x0000000508077211 */ /* 0x000fe200078f18ff */
[----:B------:R-:W-:Y:S01]  /*27e0*/  IMAD.IADD R3, R18, 0x1, R3 ;  /* 0x0000000112037824 */ /* 0x000fe200078e0203 */
[----:B------:R-:W-:Y:S01]  /*27f0*/  SHF.R.S32.HI R12, RZ, 0x1f, R11 ;  /* 0x0000001fff0c7819 */ /* 0x000fe2000001140b */
[----:B------:R-:W-:Y:S01]  /*2800*/  IMAD.WIDE.U32 R90, R134, R88, R90 ;  /* 0x00000058865a7225 */ /* 0x000fe200078e005a */
[----:B------:R-:W-:-:S02]  /*2810*/  SHF.R.S32.HI R9, RZ, 0x6, R9 ;  /* 0x00000006ff097819 */ /* 0x000fc40000011409 */
[----:B------:R-:W-:Y:S01]  /*2820*/  SHF.R.S32.HI R4, RZ, 0x1f, R3 ;  /* 0x0000001fff047819 */ /* 0x000fe20000011403 */
[----:B------:R-:W-:Y:S01]  /*2830*/  IMAD.WIDE.U32 R98, R134, R94, R98 ;  /* 0x0000005e86627225 */ /* 0x000fe200078e0062 */
[----:B------:R-:W-:Y:S02]  /*2840*/  LOP3.LUT R5, R229, 0x38, R7, 0xf8, !PT ;  /* 0x00000038e5057812 */ /* 0x000fe400078ef807 */
[-C--:B------:R-:W-:Y:S01]  /*2850*/  LEA.HI R6, R4, R3.reuse, RZ, 0x3 ;  /* 0x0000000304067211 */ /* 0x080fe200078f18ff */
[----:B------:R-:W-:Y:S01]  /*2860*/  IMAD R108, R108, 0x40, R219 ;  /* 0x000000406c6c7824 */ /* 0x000fe200078e02db */
[----:B------:R-:W-:Y:S02]  /*2870*/  LEA.HI R3, R4, R3, RZ, 0x6 ;  /* 0x0000000304037211 */ /* 0x000fe400078f30ff */
[----:B------:R-:W-:Y:S02]  /*2880*/  LOP3.LUT R8, R226, 0x38, R6, 0xf8, !PT ;  /* 0x00000038e2087812 */ /* 0x000fe400078ef806 */
[----:B------:R-:W-:-:S02]  /*2890*/  SHF.R.S32.HI R4, RZ, 0x6, R3 ;  /* 0x00000006ff047819 */ /* 0x000fc40000011403 */
[----:B------:R-:W-:Y:S02]  /*28a0*/  LOP3.LUT R3, R229, 0x38, R6, 0xf8, !PT ;  /* 0x00000038e5037812 */ /* 0x000fe400078ef806 */
[C---:B------:R-:W-:Y:S02]  /*28b0*/  LEA.HI R13, R12.reuse, R11, RZ, 0x3 ;  /* 0x0000000b0c0d7211 */ /* 0x040fe400078f18ff */
[----:B------:R-:W-:Y:S02]  /*28c0*/  LOP3.LUT R5, R5, R25, RZ, 0x3c, !PT ;  /* 0x0000001905057212 */ /* 0x000fe400078e3cff */
[----:B------:R-:W-:Y:S02]  /*28d0*/  LEA.HI R11, R12, R11, RZ, 0x6 ;  /* 0x0000000b0c0b7211 */ /* 0x000fe400078f30ff */
[----:B------:R-:W-:Y:S02]  /*28e0*/  LOP3.LUT R16, R16, 0xfffffffe, RZ, 0xc0, !PT ;  /* 0xfffffffe10107812 */ /* 0x000fe400078ec0ff */
[----:B------:R-:W-:-:S02]  /*28f0*/  SHF.R.S32.HI R11, RZ, 0x6, R11 ;  /* 0x00000006ff0b7819 */ /* 0x000fc4000001140b */
[----:B------:R-:W-:Y:S02]  /*2900*/  @P2 LOP3.LUT R16, R16, 0x1, RZ, 0xfc, !PT ;  /* 0x0000000110102812 */ /* 0x000fe400078efcff */
[----:B------:R-:W-:Y:S02]  /*2910*/  ISETP.GE.AND P2, PT, R193, UR4, PT ;  /* 0x00000004c1007c0c */ /* 0x000fe4000bf46270 */
[----:B------:R-:W-:Y:S02]  /*2920*/  SHF.L.U64.HI R103, R88, 0x6, R89 ;  /* 0x0000000658677819 */ /* 0x000fe40000010259 */
[----:B------:R-:W-:Y:S02]  /*2930*/  SHF.L.U64.HI R101, R94, 0x6, R95 ;  /* 0x000000065e657819 */ /* 0x000fe4000001025f */
[----:B------:R-:W-:Y:S02]  /*2940*/  SHF.R.S32.HI R111, RZ, 0x3, R6 ;  /* 0x00000003ff6f7819 */ /* 0x000fe40000011406 */
[----:B------:R-:W-:-:S02]  /*2950*/  SHF.R.S32.HI R110, RZ, 0x3, R7 ;  /* 0x00000003ff6e7819 */ /* 0x000fc40000011407 */
[----:B------:R-:W-:Y:S02]  /*2960*/  LOP3.LUT R6, R6, 0xfffffff8, RZ, 0xc0, !PT ;  /* 0xfffffff806067812 */ /* 0x000fe400078ec0ff */
[----:B-1----:R-:W-:Y:S02]  /*2970*/  LEA.HI R137, R137, 0x8, RZ, 0x19 ;  /* 0x0000000889897811 */ /* 0x002fe400078fc8ff */
[--C-:B------:R-:W-:Y:S02]  /*2980*/  SHF.R.S32.HI R109, RZ, 0x3, R13.reuse ;  /* 0x00000003ff6d7819 */ /* 0x100fe4000001140d */
[----:B------:R-:W-:Y:S01]  /*2990*/  SHF.R.S32.HI R107, RZ, 0x1f, R6 ;  /* 0x0000001fff6b7819 */ /* 0x000fe20000011406 */
[C-C-:B--2---:R-:W-:Y:S02]  /*29a0*/  IMAD R130, R4.reuse, 0x1800, R28.reuse ;  /* 0x0000180004827824 */ /* 0x144fe400078e021c */
[----:B------:R-:W-:Y:S02]  /*29b0*/  IMAD R128, R9, 0x1800, R28 ;  /* 0x0000180009807824 */ /* 0x000fe400078e021c */
[--C-:B---3--:R-:W-:Y:S01]  /*29c0*/  IMAD R133, R4, 0x1800, R20.reuse ;  /* 0x0000180004857824 */ /* 0x108fe200078e0214 */
[-C--:B------:R-:W-:Y:S01]  /*29d0*/  LOP3.LUT R4, R3, R25.reuse, RZ, 0x3c, !PT ;  /* 0x0000001903047212 */ /* 0x080fe200078e3cff */
[----:B------:R-:W-:Y:S01]  /*29e0*/  IMAD R132, R9, 0x1800, R20 ;  /* 0x0000180009847824 */ /* 0x000fe200078e0214 */
[-C--:B------:R-:W-:Y:S01]  /*29f0*/  LOP3.LUT R3, R8, R26.reuse, RZ, 0x3c, !PT ;  /* 0x0000001a08037212 */ /* 0x080fe200078e3cff */
[----:B------:R-:W-:Y:S01]  /*2a00*/  IMAD R126, R11, 0x1800, R28 ;  /* 0x000018000b7e7824 */ /* 0x000fe200078e021c */
[C---:B------:R-:W-:Y:S01]  /*2a10*/  LOP3.LUT R8, R226.reuse, 0x38, R13, 0xf8, !PT ;  /* 0x00000038e2087812 */ /* 0x040fe200078ef80d */
[----:B------:R-:W-:Y:S01]  /*2a20*/  IMAD.IADD R133, R133, 0x1, R4 ;  /* 0x0000000185857824 */ /* 0x000fe200078e0204 */
[----:B------:R-:W-:Y:S01]  /*2a30*/  LOP3.LUT R4, R226, 0x38, R7, 0xf8, !PT ;  /* 0x00000038e2047812 */ /* 0x000fe200078ef807 */
[----:B------:R-:W-:Y:S01]  /*2a40*/  IMAD.IADD R130, R130, 0x1, R3 ;  /* 0x0000000182827824 */ /* 0x000fe200078e0203 */
[----:B------:R-:W-:Y:S01]  /*2a50*/  LOP3.LUT R3, R229, 0x38, R13, 0xf8, !PT ;  /* 0x00000038e5037812 */ /* 0x000fe200078ef80d */
[----:B------:R-:W-:Y:S01]  /*2a60*/  IMAD.IADD R132, R132, 0x1, R5 ;  /* 0x0000000184847824 */ /* 0x000fe200078e0205 */
[----:B------:R-:W-:Y:S01]  /*2a70*/  LOP3.LUT R5, R4, R26, RZ, 0x3c, !PT ;  /* 0x0000001a04057212 */ /* 0x000fe200078e3cff */
[----:B------:R-:W-:Y:S01]  /*2a80*/  IMAD R129, R11, 0x1800, R20 ;  /* 0x000018000b817824 */ /* 0x000fe200078e0214 */
[----:B------:R-:W-:-:S02]  /*2a90*/  LOP3.LUT R4, R3, R25, RZ, 0x3c, !PT ;  /* 0x0000001903047212 */ /* 0x000fc400078e3cff */
[----:B------:R-:W-:Y:S01]  /*2aa0*/  LOP3.LUT R3, R8, R26, RZ, 0x3c, !PT ;  /* 0x0000001a08037212 */ /* 0x000fe200078e3cff */
[----:B------:R-:W-:Y:S01]  /*2ab0*/  IMAD.IADD R128, R128, 0x1, R5 ;  /* 0x0000000180807824 */ /* 0x000fe200078e0205 */
[----:B------:R-:W-:Y:S01]  /*2ac0*/  SEL R9, RZ, 0x20, P2 ;  /* 0x00000020ff097807 */ /* 0x000fe20001000000 */
[----:B------:R-:W-:Y:S01]  /*2ad0*/  IMAD R5, R15, R94, RZ ;  /* 0x0000005e0f057224 */ /* 0x000fe200078e02ff */
[----:B------:R-:W-:Y:S01]  /*2ae0*/  LOP3.LUT R7, R7, 0xfffffff8, RZ, 0xc0, !PT ;  /* 0xfffffff807077812 */ /* 0x000fe200078ec0ff */
[----:B------:R-:W-:Y:S01]  /*2af0*/  IMAD.IADD R126, R126, 0x1, R3 ;  /* 0x000000017e7e7824 */ /* 0x000fe200078e0203 */
[----:B------:R-:W-:Y:S01]  /*2b00*/  LOP3.LUT R3, R229, 0x18, R18, 0xf8, !PT ;  /* 0x00000018e5037812 */ /* 0x000fe200078ef812 */
[----:B------:R-:W-:Y:S01]  /*2b10*/  IMAD R15, R15, R88, RZ ;  /* 0x000000580f0f7224 */ /* 0x000fe200078e02ff */
[----:B------:R-:W-:Y:S01]  /*2b20*/  LOP3.LUT R26, R10, R9, RZ, 0xfc, !PT ;  /* 0x000000090a1a7212 */ /* 0x000fe200078efcff */
[C---:B------:R-:W-:Y:S01]  /*2b30*/  IMAD R11, R134.reuse, R95, R5 ;  /* 0x0000005f860b7224 */ /* 0x040fe200078e0205 */
[----:B------:R-:W-:Y:S01]  /*2b40*/  LOP3.LUT R3, R3, R25, RZ, 0x3c, !PT ;  /* 0x0000001903037212 */ /* 0x000fe200078e3cff */
[----:B------:R-:W-:Y:S01]  /*2b50*/  IMAD R5, R89, 0x60, RZ ;  /* 0x0000006059057824 */ /* 0x000fe200078e02ff */
[----:B------:R-:W-:Y:S01]  /*2b60*/  LOP3.LUT R8, R13, 0xfffffff8, RZ, 0xc0, !PT ;  /* 0xfffffff80d087812 */ /* 0x000fe200078ec0ff */
[----:B------:R-:W-:Y:S01]  /*2b70*/  IMAD R15, R134, R89, R15 ;  /* 0x00000059860f7224 */ /* 0x000fe200078e020f */
[----:B------:R-:W-:Y:S01]  /*2b80*/  LOP3.LUT R9, R10, 0x1, RZ, 0xc0, !PT ;  /* 0x000000010a097812 */ /* 0x000fe200078ec0ff */
[----:B------:R-:W-:Y:S01]  /*2b90*/  IMAD.WIDE.U32 R88, R88, 0x60, RZ ;  /* 0x0000006058587825 */ /* 0x000fe200078e00ff */
[----:B------:R-:W-:-:S02]  /*2ba0*/  LOP3.LUT R10, R26, 0x2, RZ, 0xc0, !PT ;  /* 0x000000021a0a7812 */ /* 0x000fc400078ec0ff */
[----:B------:R-:W-:Y:S01]  /*2bb0*/  LOP3.LUT R21, R26, 0x8, RZ, 0xc0, !PT ;  /* 0x000000081a157812 */ /* 0x000fe200078ec0ff */
[----:B------:R-:W-:Y:S01]  /*2bc0*/  IMAD.WIDE.U32 R94, R94, 0x60, RZ ;  /* 0x000000605e5e7825 */ /* 0x000fe200078e00ff */
[----:B------:R-:W-:Y:S02]  /*2bd0*/  LOP3.LUT R25, R26, 0x10, RZ, 0xc0, !PT ;  /* 0x000000101a197812 */ /* 0x000fe400078ec0ff */
[----:B------:R-:W-:Y:S01]  /*2be0*/  SHF.R.S32.HI R106, RZ, 0x1f, R7 ;  /* 0x0000001fff6a7819 */ /* 0x000fe20000011407 */
[----:B------:R-:W-:Y:S01]  /*2bf0*/  IMAD.IADD R125, R20, 0x1, R3 ;  /* 0x00000001147d7824 */ /* 0x000fe200078e0203 */
[C---:B------:R-:W-:Y:S01]  /*2c00*/  LOP3.LUT R20, R26.reuse, 0x4, RZ, 0xc0, !PT ;  /* 0x000000041a147812 */ /* 0x040fe200078ec0ff */
[----:B------:R-:W-:Y:S01]  /*2c10*/  IMAD.IADD R129, R129, 0x1, R4 ;  /* 0x0000000181817824 */ /* 0x000fe200078e0204 */
[----:B------:R-:W-:Y:S01]  /*2c20*/  SHF.R.S32.HI R105, RZ, 0x1f, R8 ;  /* 0x0000001fff697819 */ /* 0x000fe20000011408 */
[----:B------:R-:W-:Y:S01]  /*2c30*/  IMAD.IADD R124, R89, 0x1, R5 ;  /* 0x00000001597c7824 */ /* 0x000fe200078e0205 */
[----:B------:R-:W-:Y:S01]  /*2c40*/  LOP3.LUT R26, R26, 0x20, RZ, 0xc0, !PT ;  /* 0x000000201a1a7812 */ /* 0x000fe200078ec0ff */
[----:B------:R-:W-:-:S02]  /*2c50*/  IMAD.IADD R123, R95, 0x1, R123 ;  /* 0x000000015f7b7824 */ /* 0x000fc400078e027b */
[----:B------:R-:W-:Y:S02]  /*2c60*/  IMAD.IADD R100, R99, 0x1, R11 ;  /* 0x0000000163647824 */ /* 0x000fe400078e020b */
[----:B------:R-:W-:Y:S01]  /*2c70*/  IMAD.IADD R3, R11, 0x1, R97 ;  /* 0x000000010b037824 */ /* 0x000fe200078e0261 */
[----:B------:R-:W-:Y:S01]  /*2c80*/  SHF.R.S32.HI R121, RZ, 0x1f, R0 ;  /* 0x0000001fff797819 */ /* 0x000fe20000011400 */
[----:B------:R-:W-:Y:S02]  /*2c90*/  IMAD.IADD R4, R93, 0x1, R15 ;  /* 0x000000015d047824 */ /* 0x000fe400078e020f */
[----:B------:R-:W-:-:S07]  /*2ca0*/  IMAD.IADD R5, R15, 0x1, R91 ;  /* 0x000000010f057824 */ /* 0x000fce00078e025b */
.L_x_1672:
[----:B0-----:R-:W0:Y:S01]  /*2cb0*/  LDC R76, c[0x0][0x430] ;  /* 0x00010c00ff4c7b82 */ /* 0x001e220000000800 */
[----:B------:R-:W-:Y:S02]  /*2cc0*/  VIADD R2, R2, 0xffffffff ;  /* 0xffffffff02027836 */ /* 0x000fe40000000000 */
[----:B------:R-:W-:Y:S02]  /*2cd0*/  IMAD.MOV.U32 R27, RZ, RZ, RZ ;  /* 0x000000ffff1b7224 */ /* 0x000fe400078e00ff */
[----:B------:R-:W-:-:S03]  /*2ce0*/  IMAD R13, R2, 0x60, R108 ;  /* 0x00000060020d7824 */ /* 0x000fc600078e026c */
[----:B-1----:R-:W1:Y:S01]  /*2cf0*/  LDC R117, c[0x0][0x3f4] ;  /* 0x0000fd00ff757b82 */ /* 0x002e620000000800 */
[----:B------:R-:W-:Y:S01]  /*2d00*/  IMAD.IADD R32, R122, 0x1, R13 ;  /* 0x000000017a207824 */ /* 0x000fe200078e020d */
[----:B------:R-:W-:-:S03]  /*2d10*/  ISETP.GE.AND P2, PT, R13, R24, PT ;  /* 0x000000180d00720c */ /* 0x000fc60003f46270 */
[----:B------:R-:W-:Y:S01]  /*2d20*/  IMAD.MOV.U32 R28, RZ, RZ, R32 ;  /* 0x000000ffff1c7224 */ /* 0x000fe200078e0020 */
[----:B------:R-:W-:Y:S02]  /*2d30*/  ISETP.GT.OR P2, PT, R108, 0x5f, P2 ;  /* 0x0000005f6c00780c */ /* 0x000fe40001744670 */
[----:B0-----:R-:W-:-:S11]  /*2d40*/  ISETP.NE.AND P3, PT, R76, 0x1, PT ;  /* 0x000000014c00780c */ /* 0x001fd60003f65270 */
[----:B------:R-:W0:Y:S08]  /*2d50*/  @!P2 LDC.64 R14, c[0x0][0x428] ;  /* 0x00010a00ff0eab82 */ /* 0x000e300000000a00 */
[----:B--2---:R-:W2:Y:S08]  /*2d60*/  @!P2 LDC.64 R12, c[0x0][0x418] ;  /* 0x00010600ff0cab82 */ /* 0x004eb00000000a00 */
[----:B---3--:R-:W3:Y:S08]  /*2d70*/  @P3 LDC R11, c[0x0][0x434] ;  /* 0x00010d00ff0b3b82 */ /* 0x008ef00000000800 */
[----:B----4-:R-:W4:Y:S01]  /*2d80*/  @P3 LDC R30, c[0x0][0x438] ;  /* 0x00010e00ff1e3b82 */ /* 0x010f220000000800 */
[----:B---3--:R-:W-:-:S05]  /*2d90*/  @P3 IMAD.HI.U32 R11, R32, R11, RZ ;  /* 0x0000000b200b3227 */ /* 0x008fca00078e00ff */
[----:B----4-:R-:W-:Y:S01]  /*2da0*/  @P3 SHF.R.U32.HI R28, RZ, R30, R11 ;  /* 0x0000001eff1c3219 */ /* 0x010fe2000001160b */
[----:B0-----:R-:W-:-:S03]  /*2db0*/  @!P2 IMAD R11, R121, R14, RZ ;  /* 0x0000000e790ba224 */ /* 0x001fc600078e02ff */
[--C-:B------:R-:W-:Y:S01]  /*2dc0*/  @!P2 SHF.R.S32.HI R29, RZ, 0x1f, R28.reuse ;  /* 0x0000001fff1da819 */ /* 0x100fe2000001141c */
[C---:B------:R-:W-:Y:S02]  /*2dd0*/  @!P2 IMAD R11, R0.reuse, R15, R11 ;  /* 0x0000000f000ba224 */ /* 0x040fe400078e020b */
[----:B------:R-:W-:-:S04]  /*2de0*/  @!P2 IMAD.WIDE.U32 R14, R0, R14, R28 ;  /* 0x0000000e000ea225 */ /* 0x000fc800078e001c */
[----:B------:R-:W-:Y:S01]  /*2df0*/  @!P2 IMAD.IADD R11, R15, 0x1, R11 ;  /* 0x000000010f0ba824 */ /* 0x000fe200078e020b */
[----:B--2---:R-:W-:-:S04]  /*2e00*/  @!P2 LEA R12, P3, R14, R12, 0x2 ;  /* 0x0000000c0e0ca211 */ /* 0x004fc800078610ff */
[----:B------:R-:W-:-:S05]  /*2e10*/  @!P2 LEA.HI.X R13, R14, R13, R11, 0x2, P3 ;  /* 0x0000000d0e0da211 */ /* 0x000fca00018f140b */
[----:B------:R0:W5:Y:S01]  /*2e20*/  @!P2 LDG.E R27, desc[UR60][R12.64] ;  /* 0x0000003c0c1ba981 */ /* 0x000162000c1e1900 */
[----:B------:R-:W-:Y:S01]  /*2e30*/  ISETP.GT.AND P2, PT, R2, R119, PT ;  /* 0x000000770200720c */ /* 0x000fe20003f44270 */
[----:B------:R-:W-:Y:S01]  /*2e40*/  IMAD R77, R22, 0x4800, R125 ;  /* 0x00004800164d7824 */ /* 0x000fe200078e027d */
[----:B------:R-:W-:Y:S01]  /*2e50*/  LOP3.LUT R16, R16, 0xfffffffd, RZ, 0xc0, !PT ;  /* 0xfffffffd10107812 */ /* 0x000fe200078ec0ff */
[----:B------:R-:W-:Y:S01]  /*2e60*/  IMAD.MOV R15, RZ, RZ, -R28 ;  /* 0x000000ffff0f7224 */ /* 0x000fe200078e0a1c */
[----:B------:R-:W-:Y:S01]  /*2e70*/  LOP3.LUT P4, RZ, R120, 0x4, RZ, 0xc0, !PT ;  /* 0x0000000478ff7812 */ /* 0x000fe2000788c0ff */
[----:B------:R-:W-:Y:S01]  /*2e80*/  VIADD R11, R77, 0x20 ;  /* 0x000000204d0b7836 */ /* 0x000fe20000000000 */
[----:B------:R-:W-:Y:S05]  /*2e90*/  YIELD ;  /* 0x0000000000007946 */ /* 0x000fea0003800000 */
[----:B------:R-:W-:Y:S01]  /*2ea0*/  BSSY B0, `(.L_x_1567) ;  /* 0x00007fe000007945 */ /* 0x000fe20003800000 */
[----:B------:R-:W-:Y:S01]  /*2eb0*/  IMAD R76, R76, R15, R32 ;  /* 0x0000000f4c4c7224 */ /* 0x000fe200078e0220 */
[----:B------:R-:W-:-:S02]  /*2ec0*/  @P2 LOP3.LUT R16, R16, 0x2, RZ, 0xfc, !PT ;  /* 0x0000000210102812 */ /* 0x000fc400078efcff */
[----:B-1----:R-:W-:Y:S02]  /*2ed0*/  ISETP.GE.AND P2, PT, R117, 0x1, PT ;  /* 0x000000017500780c */ /* 0x002fe40003f46270 */
[C---:B------:R-:W-:Y:S02]  /*2ee0*/  @P4 VIADD R11, R77.reuse, 0xffffffe0 ;  /* 0xffffffe04d0b4836 */ /* 0x040fe40000000000 */
[--C-:B------:R-:W-:Y:S02]  /*2ef0*/  IMAD R77, R77, 0x2, R112.reuse ;  /* 0x000000024d4d7824 */ /* 0x100fe400078e0270 */
[----:B------:R-:W-:-:S07]  /*2f00*/  IMAD R78, R11, 0x2, R112 ;  /* 0x000000020b4e7824 */ /* 0x000fce00078e0270 */
[----:B0-----:R-:W-:Y:S05]  /*2f10*/  @!P2 BRA `(.L_x_1568) ;  /* 0x000000780004a947 */ /* 0x001fea0003800000 */
[----:B------:R-:W-:Y:S01]  /*2f20*/  SHF.R.S32.HI R79, RZ, 0x1f, R76 ;  /* 0x0000001fff4f7819 */ /* 0x000fe2000001144c */
[----:B------:R-:W-:Y:S01]  /*2f30*/  ULDC.64 UR4, c[0x0][0x300] ;  /* 0x0000c00000047ab9 */ /* 0x000fe20000000a00 */
[----:B-----5:R-:W-:Y:S01]  /*2f40*/  SHF.R.S32.HI R84, RZ, 0x1f, R27 ;  /* 0x0000001fff547819 */ /* 0x020fe2000001141b */
[----:B------:R-:W-:Y:S01]  /*2f50*/  IMAD.WIDE.U32 R12, R76, UR4, RZ ;  /* 0x000000044c0c7c25 */ /* 0x000fe2000f8e00ff */
[----:B------:R-:W-:Y:S02]  /*2f60*/  ULDC.U8 UR6, c[0x0][0x410] ;  /* 0x0001040000067ab9 */ /* 0x000fe40000000000 */
[----:B------:R-:W-:Y:S01]  /*2f70*/  ISETP.NE.AND P2, PT, RZ, UR6, PT ;  /* 0x00000006ff007c0c */ /* 0x000fe2000bf45270 */
[----:B------:R-:W-:Y:S02]  /*2f80*/  IMAD R11, R79, UR4, RZ ;  /* 0x000000044f0b7c24 */ /* 0x000fe4000f8e02ff */
[----:B------:R-:W-:Y:S02]  /*2f90*/  IMAD R15, R124, R2, RZ ;  /* 0x000000027c0f7224 */ /* 0x000fe400078e02ff */
[----:B------:R-:W-:Y:S01]  /*2fa0*/  IMAD R11, R76, UR5, R11 ;  /* 0x000000054c0b7c24 */ /* 0x000fe2000f8e020b */
[----:B------:R-:W-:Y:S01]  /*2fb0*/  ULDC.64 UR4, c[0x0][0x310] ;  /* 0x0000c40000047ab9 */ /* 0x000fe20000000a00 */
[----:B------:R-:W-:-:S02]  /*2fc0*/  IMAD R85, R2, -0x60, R24 ;  /* 0xffffffa002557824 */ /* 0x000fc400078e0218 */
[----:B------:R-:W-:Y:S02]  /*2fd0*/  IMAD R14, R84, UR4, RZ ;  /* 0x00000004540e7c24 */ /* 0x000fe4000f8e02ff */
[----:B------:R-:W-:Y:S01]  /*2fe0*/  IMAD.IADD R13, R13, 0x1, R11 ;  /* 0x000000010d0d7824 */ /* 0x000fe200078e020b */
[----:B------:R-:W-:Y:S01]  /*2ff0*/  VIMNMX R85, R85, 0x60, PT ;  /* 0x0000006055557848 */ /* 0x000fe20003fe0100 */
[C---:B------:R-:W-:Y:S02]  /*3000*/  IMAD R11, R27.reuse, UR5, R14 ;  /* 0x000000051b0b7c24 */ /* 0x040fe4000f8e020e */
        /* <DEDUP_REMOVED lines=8> */
[C---:B------:R-:W-:Y:S01]  /*3090*/  IMAD R31, R11.reuse, R94, R14 ;  /* 0x0000005e0b1f7224 */ /* 0x040fe200078e020e */
[----:B------:R-:W-:Y:S01]  /*30a0*/  LEA R116, P3, R28, UR4, 0x1 ;  /* 0x000000041c747c11 */ /* 0x000fe2000f8608ff */
[----:B------:R-:W-:Y:S02]  /*30b0*/  IMAD R33, R11, R88, R15 ;  /* 0x000000580b217224 */ /* 0x000fe400078e020f */
[----:B------:R-:W-:Y:S01]  /*30c0*/  IMAD.WIDE.U32 R14, R94, R2, RZ ;  /* 0x000000025e0e7225 */ /* 0x000fe200078e00ff */
[----:B------:R-:W-:-:S03]  /*30d0*/  LEA.HI.X R113, R28, UR5, R113, 0x1, P3 ;  /* 0x000000051c717c11 */ /* 0x000fc600098f0c71 */
[----:B------:R-:W-:-:S04]  /*30e0*/  IMAD.WIDE.U32 R12, R88, R2, RZ ;  /* 0x00000002580c7225 */ /* 0x000fc800078e00ff */
[----:B------:R-:W-:Y:S02]  /*30f0*/  IMAD.IADD R11, R15, 0x1, R31 ;  /* 0x000000010f0b7824 */ /* 0x000fe400078e021f */
[----:B------:R-:W-:Y:S01]  /*3100*/  IMAD.IADD R80, R13, 0x1, R33 ;  /* 0x000000010d507824 */ /* 0x000fe200078e0221 */
[----:B------:R-:W-:Y:S06]  /*3110*/  @!P2 BRA `(.L_x_1569) ;  /* 0x000000380068a947 */ /* 0x000fec0003800000 */
        /* <DEDUP_REMOVED lines=19> */
[----:B------:R-:W-:Y:S01]  /*3250*/  CS2R R74, SRZ ;  /* 0x00000000004a7805 */ /* 0x000fe2000001ff00 */
[----:B------:R-:W-:Y:S01]  /*3260*/  IMAD.X R32, R11, 0x1, R100, P2 ;  /* 0x000000010b207824 */ /* 0x000fe200010e0664 */
[----:B------:R-:W-:-:S04]  /*3270*/  LEA R30, P2, R31, UR4, 0x1 ;  /* 0x000000041f1e7c11 */ /* 0x000fc8000f8408ff */
[----:B------:R-:W-:Y:S01]  /*3280*/  LEA.HI.X R31, R31, UR5, R32, 0x1, P2 ;  /* 0x000000051f1f7c11 */ /* 0x000fe200090f0c20 */
[----:B------:R-:W-:Y:S01]  /*3290*/  ULDC.64 UR4, c[0x0][0x400] ;  /* 0x0001000000047ab9 */ /* 0x000fe20000000a00 */
[----:B------:R-:W-:-:S05]  /*32a0*/  IADD3 R33, P2, R92, R12, RZ ;  /* 0x0000000c5c217210 */ /* 0x000fca0007f5e0ff */
[----:B------:R-:W-:Y:S01]  /*32b0*/  IMAD.X R34, R80, 0x1, R4, P2 ;  /* 0x0000000150227824 */ /* 0x000fe200010e0604 */
        /* <DEDUP_REMOVED lines=30> */
.L_x_1571:
[----:B------:R-:W-:Y:S05]  /*34a0*/  BSYNC B1 ;  /* 0x0000000000017941 */ /* 0x000fea0003800000 */
.L_x_1570:
[----:B0-----:R-:W-:Y:S01]  /*34b0*/  VIADD R30, R219, 0x40 ;  /* 0x00000040db1e7836 */ /* 0x001fe20000000000 */
[----:B------:R-:W-:Y:S01]  /*34c0*/  BSSY B1, `(.L_x_1572) ;  /* 0x0000037000017945 */ /* 0x000fe20003800000 */
[----:B------:R-:W-:Y:S02]  /*34d0*/  CS2R R32, SRZ ;  /* 0x0000000000207805 */ /* 0x000fe4000001ff00 */
[----:B------:R-:W-:Y:S02]  /*34e0*/  CS2R R36, SRZ ;  /* 0x0000000000247805 */ /* 0x000fe4000001ff00 */
[----:B------:R-:W-:Y:S02]  /*34f0*/  CS2R R40, SRZ ;  /* 0x0000000000287805 */ /* 0x000fe4000001ff00 */
[----:B------:R-:W-:Y:S02]  /*3500*/  ISETP.GE.AND P4, PT, R30, R85, PT ;  /* 0x000000551e00720c */ /* 0x000fe40003f86270 */
[----:B------:R-:W-:-:S02]  /*3510*/  CS2R R44, SRZ ;  /* 0x00000000002c7805 */ /* 0x000fc4000001ff00 */
[----:B------:R-:W-:Y:S02]  /*3520*/  CS2R R48, SRZ ;  /* 0x0000000000307805 */ /* 0x000fe4000001ff00 */
[----:B------:R-:W-:Y:S02]  /*3530*/  CS2R R30, SRZ ;  /* 0x00000000001e7805 */ /* 0x000fe4000001ff00 */
[----:B------:R-:W-:Y:S02]  /*3540*/  CS2R R34, SRZ ;  /* 0x0000000000227805 */ /* 0x000fe4000001ff00 */
[----:B------:R-:W-:Y:S02]  /*3550*/  CS2R R38, SRZ ;  /* 0x0000000000267805 */ /* 0x000fe4000001ff00 */
[----:B------:R-:W-:Y:S02]  /*3560*/  CS2R R42, SRZ ;  /* 0x00000000002a7805 */ /* 0x000fe4000001ff00 */
[----:B------:R-:W-:Y:S01]  /*3570*/  CS2R R46, SRZ ;  /* 0x00000000002e7805 */ /* 0x000fe2000001ff00 */
[----:B-----5:R-:W-:Y:S01]  /*3580*/  IMAD.MOV.U32 R81, RZ, RZ, R52 ;  /* 0x000000ffff517224 */ /* 0x020fe200078e0034 */
[----:B------:R-:W-:Y:S01]  /*3590*/  CS2R R50, SRZ ;  /* 0x0000000000327805 */ /* 0x000fe2000001ff00 */
[----:B------:R-:W-:Y:S06]  /*35a0*/  @P4 BRA `(.L_x_1573) ;  /* 0x0000000000a04947 */ /* 0x000fec0003800000 */
        /* <DEDUP_REMOVED lines=40> */
.L_x_1573:
[----:B------:R-:W-:Y:S05]  /*3830*/  BSYNC B1 ;  /* 0x0000000000017941 */ /* 0x000fea0003800000 */
.L_x_1572:
[----:B------:R-:W2:Y:S01]  /*3840*/  LDL R11, [R1+0x3c] ;  /* 0x00003c00010b7983 */ /* 0x000ea20000100800 */
[----:B0-----:R-:W-:Y:S02]  /*3850*/  IMAD.MOV.U32 R12, RZ, RZ, R56 ;  /* 0x000000ffff0c7224 */ /* 0x001fe400078e0038 */
        /* <DEDUP_REMOVED lines=11> */
[----:B------:R-:W-:-:S03]  /*3910*/  IMAD.MOV.U32 R13, RZ, RZ, R72 ;  /* 0x000000ffff0d7224 */ /* 0x000fc600078e0048 */
[----:B------:R-:W-:Y:S01]  /*3920*/  PRMT R157, R157, 0x5410, R12 ;  /* 0x000054109d9d7816 */ /* 0x000fe2000000000c */
[----:B------:R-:W-:Y:S01]  /*3930*/  IMAD.MOV.U32 R12, RZ, RZ, R54 ;  /* 0x000000ffff0c7224 */ /* 0x000fe200078e0036 */
[----:B------:R-:W-:Y:S02]  /*3940*/  PRMT R131, R14, 0x5410, R13 ;  /* 0x000054100e837816 */ /* 0x000fe4000000000d */
[----:B--2---:R-:W-:Y:S01]  /*3950*/  R2UR UR4, R11 ;  /* 0x000000000b0472ca */ /* 0x004fe200000e0000 */
[----:B------:R-:W-:-:S05]  /*3960*/  IMAD.MOV.U32 R11, RZ, RZ, R53 ;  /* 0x000000ffff0b7224 */ /* 0x000fca00078e0035 */
[----:B------:R-:W-:Y:S01]  /*3970*/  PRMT R148, R81, 0x5410, R11 ;  /* 0x0000541051947816 */ /* 0x000fe2000000000b */
[----:B------:R-:W-:-:S05]  /*3980*/  IMAD.MOV.U32 R11, RZ, RZ, R64 ;  /* 0x000000ffff0b7224 */ /* 0x000fca00078e0040 */
[----:B------:R-:W-:Y:S01]  /*3990*/  PRMT R154, R154, 0x5410, R11 ;  /* 0x000054109a9a7816 */ /* 0x000fe2000000000b */
[----:B------:R-:W-:Y:S01]  /*39a0*/  IMAD.MOV.U32 R11, RZ, RZ, R68 ;  /* 0x000000ffff0b7224 */ /* 0x000fe200078e0044 */
[----:B------:R-:W-:-:S04]  /*39b0*/  UISETP.NE.AND UP0, UPT, UR4, 0x3, UPT ;  /* 0x000000030400788c */ /* 0x000fc8000bf05270 */
[----:B------:R-:W-:Y:S01]  /*39c0*/  PRMT R156, R156, 0x5410, R11 ;  /* 0x000054109c9c7816 */ /* 0x000fe2000000000b */
[----:B------:R-:W-:Y:S01]  /*39d0*/  IMAD.MOV.U32 R11, RZ, RZ, R55 ;  /* 0x000000ffff0b7224 */ /* 0x000fe200078e0037 */
[----:B------:R-:W-:-:S04]  /*39e0*/  PLOP3.LUT P2, PT, PT, PT, UP0, 0x80, 0x0 ;  /* 0x000000000000781c */ /* 0x000fc80003f4f008 */
        /* <DEDUP_REMOVED lines=61> */
.L_x_1574:
[----:B------:R-:W-:Y:S01]  /*3dc0*/  IMAD R86, R22, 0x8, R17 ;  /* 0x0000000816567824 */ /* 0x000fe200078e0211 */
[----:B------:R-:W-:Y:S01]  /*3dd0*/  SHF.L.U32 R87, R220, 0x1f, RZ ;  /* 0x0000001fdc577819 */ /* 0x000fe200000006ff */
[----:B------:R-:W-:Y:S03]  /*3de0*/  BSSY B1, `(.L_x_1575) ;  /* 0x0000003000017945 */ /* 0x000fe60003800000 */
[----:B------:R-:W0:Y:S02]  /*3df0*/  SYNCS.PHASECHK.TRANS64.TRYWAIT P5, [R86+URZ+0x30890], R87 ;  /* 0x03089057560075a7 */ /* 0x000e2400080a017f */
[----:B0-----:R-:W-:Y:S05]  /*3e00*/  @!P5 BRA `(.L_x_1576) ;  /* 0x0000029400fcd947 */ /* 0x001fea0003800000 */
.L_x_2000:
[----:B------:R-:W-:Y:S05]  /*3e10*/  BSYNC B1 ;  /* 0x0000000000017941 */ /* 0x000fea0003800000 */
.L_x_1575:
[----:B------:R-:W-:-:S03]  /*3e20*/  UMOV UR4, 0xffffffff ;  /* 0xffffffff00047882 */ /* 0x000fc60000000000 */
[----:B------:R-:W-:Y:S05]  /*3e30*/  BRA.DIV UR4, `(.L_x_1577) ;  /* 0x0000029a04047947 */ /* 0x000fea000b800000 */
[----:B------:R1:W2:Y:S04]  /*3e40*/  SHFL.IDX PT, R80, R113, RZ, 0x1c1f ;  /* 0x001c1fff71507589 */ /* 0x0002a800000e0000 */
[----:B------:R1:W3:Y:S02]  /*3e50*/  SHFL.IDX PT, R11, R116, RZ, 0x1c1f ;  /* 0x001c1fff740b7589 */ /* 0x0002e400000e0000 */
.L_x_2004:
        /* <DEDUP_REMOVED lines=9> */
[----:B------:R-:W-:Y:S02]  /*3ef0*/  SHF.R.U64 R74, R74, 0x10, R75 ;  /* 0x000000104a4a7819 */ /* 0x000fe4000000124b */
[--C-:B------:R-:W-:Y:S02]  /*3f00*/  SHF.R.U64 R72, R72, 0x10, R73.reuse ;  /* 0x0000001048487819 */ /* 0x100fe40000001249 */
[----:B------:R-:W-:Y:S02]  /*3f10*/  PRMT R74, R138, 0x5432, R74 ;  /* 0x000054328a4a7816 */ /* 0x000fe4000000004a */
[----:B------:R-:W-:Y:S02]  /*3f20*/  SHF.R.U32.HI R73, RZ, 0x10, R73 ;  /* 0x00000010ff497819 */ /* 0x000fe40000011649 */
[----:B------:R-:W-:Y:S02]  /*3f30*/  SHF.R.U32.HI R75, RZ, 0x10, R75 ;  /* 0x00000010ff4b7819 */ /* 0x000fe4000001164b */
[----:B------:R-:W-:-:S02]  /*3f40*/  PRMT R72, R131, 0x5432, R72 ;  /* 0x0000543283487816 */ /* 0x000fc40000000048 */
[----:B0-----:R-:W-:Y:S02]  /*3f50*/  LOP3.LUT R140, R13, 0xffff0000, RZ, 0xc0, !PT ;  /* 0xffff00000d8c7812 */ /* 0x001fe400078ec0ff */
[C---:B------:R-:W-:Y:S01]  /*3f60*/  LOP3.LUT R139, R74.reuse, 0xffff0000, RZ, 0xc0, !PT ;  /* 0xffff00004a8b7812 */ /* 0x040fe200078ec0ff */
[----:B------:R-:W-:Y:S01]  /*3f70*/  IMAD.U32 R74, R74, 0x10000, RZ ;  /* 0x000100004a4a7824 */ /* 0x000fe200078e00ff */
[----:B------:R-:W-:Y:S02]  /*3f80*/  PRMT R73, R131, 0x5410, R73 ;  /* 0x0000541083497816 */ /* 0x000fe40000000049 */
[----:B------:R-:W-:Y:S01]  /*3f90*/  PRMT R75, R138, 0x5410, R75 ;  /* 0x000054108a4b7816 */ /* 0x000fe2000000004b */
[----:B------:R-:W-:Y:S01]  /*3fa0*/  IMAD.U32 R138, R13, 0x10000, RZ ;  /* 0x000100000d8a7824 */ /* 0x000fe200078e00ff */
[----:B------:R-:W-:Y:S01]  /*3fb0*/  LOP3.LUT R131, R72, 0xffff0000, RZ, 0xc0, !PT ;  /* 0xffff000048837812 */ /* 0x000fe200078ec0ff */
        /* <DEDUP_REMOVED lines=34> */
.L_x_1583:
[----:B------:R-:W-:Y:S05]  /*41e0*/  BSYNC B3 ;  /* 0x0000000000037941 */ /* 0x000fea0003800000 */
.L_x_1582:
[----:B---3--:R-:W-:-:S04]  /*41f0*/  LEA R72, P3, R18, R11, 0x1 ;  /* 0x0000000b12487211 */ /* 0x008fc800078608ff */
[----:B--2---:R-:W-:-:S05]  /*4200*/  LEA.HI.X R73, R18, R80, R19, 0x1, P3 ;  /* 0x0000005012497211 */ /* 0x004fca00018f0c13 */
[----:B0-----:R4:W-:Y:S04]  /*4210*/  ST.E.128 desc[UR60][R72.64], R12 ;  /* 0x0000000c48007985 */ /* 0x0019e8000c101d3c */
.L_x_1581:
[----:B------:R-:W-:Y:S05]  /*4220*/  BSYNC B2 ;  /* 0x0000000000027941 */ /* 0x000fea0003800000 */
.L_x_1580:
        /* <DEDUP_REMOVED lines=54> */
.L_x_1587:
[----:B------:R-:W-:Y:S05]  /*4590*/  BSYNC B3 ;  /* 0x0000000000037941 */ /* 0x000fea0003800000 */
.L_x_1586:
[----:B------:R-:W-:Y:S02]  /*45a0*/  IMAD.SHL.U32 R70, R203, 0x8, RZ ;  /* 0x00000008cb467824 */ /* 0x000fe400078e00ff */
[----:B---3--:R-:W-:Y:S02]  /*45b0*/  IMAD.MOV.U32 R68, RZ, RZ, R11 ;  /* 0x000000ffff447224 */ /* 0x008fe400078e000b */
[----:B--2---:R-:W-:Y:S02]  /*45c0*/  IMAD.MOV.U32 R69, RZ, RZ, R80 ;  /* 0x000000ffff457224 */ /* 0x004fe400078e0050 */
[----:B------:R-:W-:-:S05]  /*45d0*/  IMAD.WIDE R68, R70, 0x2, R68 ;  /* 0x0000000246447825 */ /* 0x000fca00078e0244 */
[----:B0-----:R0:W-:Y:S02]  /*45e0*/  ST.E.128 desc[UR60][R68.64], R12 ;  /* 0x0000000c44007985 */ /* 0x0011e4000c101d3c */
.L_x_1585:
[----:B------:R-:W-:Y:S05]  /*45f0*/  BSYNC B2 ;  /* 0x0000000000027941 */ /* 0x000fea0003800000 */
.L_x_1584:
        /* <DEDUP_REMOVED lines=54> */
.L_x_1591:
[----:B------:R-:W-:Y:S05]  /*4960*/  BSYNC B3 ;  /* 0x0000000000037941 */ /* 0x000fea0003800000 */
.L_x_1590:
[----:B------:R-:W-:Y:S02]  /*4970*/  IMAD.SHL.U32 R66, R204, 0x8, RZ ;  /* 0x00000008cc427824 */ /* 0x000fe400078e00ff */
[----:B---3--:R-:W-:Y:S02]  /*4980*/  IMAD.MOV.U32 R64, RZ, RZ, R11 ;  /* 0x000000ffff407224 */ /* 0x008fe400078e000b */
[----:B--2---:R-:W-:Y:S02]  /*4990*/  IMAD.MOV.U32 R65, RZ, RZ, R80 ;  /* 0x000000ffff417224 */ /* 0x004fe400078e0050 */
[----:B------:R-:W-:-:S05]  /*49a0*/  IMAD.WIDE R64, R66, 0x2, R64 ;  /* 0x0000000242407825 */ /* 0x000fca00078e0240 */
[----:B----4-:R0:W-:Y:S02]  /*49b0*/  ST.E.128 desc[UR60][R64.64], R12 ;  /* 0x0000000c40007985 */ /* 0x0101e4000c101d3c */
.L_x_1589:
[----:B------:R-:W-:Y:S05]  /*49c0*/  BSYNC B2 ;  /* 0x0000000000027941 */ /* 0x000fea0003800000 */
.L_x_1588:
[----:B------:R-:W-:Y:S01]  /*49d0*/  ISETP.NE.AND P3, PT, R21, RZ, PT ;  /* 0x000000ff1500720c */ /* 0x000fe20003f65270 */
[----:B------:R-:W-:-:S12]  /*49e0*/  BSSY B2, `(.L_x_1592) ;  /* 0x000003a000027945 */ /* 0x000fd80003800000 */
        /* <DEDUP_REMOVED lines=9> */
[--C-:B------:R-:W-:Y:S02]  /*4a80*/  SHF.R.U64 R61, R62, 0x10, R63.reuse ;  /* 0x000000103e3d7819 */ /* 0x100fe4000000123f */
[----:B------:R-:W-:Y:S02]  /*4a90*/  SHF.R.U32.HI R67, RZ, 0x10, R63 ;  /* 0x00000010ff437819 */ /* 0x000fe4000001163f */
[----:B------:R-:W-:Y:S01]  /*4aa0*/  PRMT R63, R153, 0x5410, R61 ;  /* 0x00005410993f7816 */ /* 0x000fe2000000003d */
[----:B----4-:R-:W-:Y:S01]  /*4ab0*/  IMAD.U32 R61, R13, 0x10000, RZ ;  /* 0x000100000d3d7824 */ /* 0x010fe200078e00ff */
[----:B------:R-:W-:-:S02]  /*4ac0*/  PRMT R60, R153, 0x5432, R60 ;  /* 0x00005432993c7816 */ /* 0x000fc4000000003c */
[----:B------:R-:W-:Y:S02]  /*4ad0*/  LOP3.LUT R70, R13, 0xffff0000, RZ, 0xc0, !PT ;  /* 0xffff00000d467812 */ /* 0x000fe400078ec0ff */
[C---:B------:R-:W-:Y:S01]  /*4ae0*/  LOP3.LUT R68, R63.reuse, 0xffff0000, RZ, 0xc0, !PT ;  /* 0xffff00003f447812 */ /* 0x040fe200078ec0ff */
[----:B------:R-:W-:Y:S01]  /*4af0*/  IMAD.U32 R63, R63, 0x10000, RZ ;  /* 0x000100003f3f7824 */ /* 0x000fe200078e00ff */
[C---:B------:R-:W-:Y:S01]  /*4b00*/  LOP3.LUT R62, R60.reuse, 0xffff0000, RZ, 0xc0, !PT ;  /* 0xffff00003c3e7812 */ /* 0x040fe200078ec0ff */
[----:B------:R-:W-:Y:S02]  /*4b10*/  IMAD.U32 R60, R60, 0x10000, RZ ;  /* 0x000100003c3c7824 */ /* 0x000fe400078e00ff */
[C---:B------:R-:W-:Y:S02]  /*4b20*/  FMUL.FTZ R69, R70.reuse, R68 ;  /* 0x0000004446457220 */ /* 0x040fe40000410000 */
[-C--:B------:R-:W-:Y:S01]  /*4b30*/  FMUL.FTZ R13, R70, R62.reuse ;  /* 0x0000003e460d7220 */ /* 0x080fe20000410000 */
[C---:B------:R-:W-:Y:S01]  /*4b40*/  LOP3.LUT R70, R14.reuse, 0xffff0000, RZ, 0xc0, !PT ;  /* 0xffff00000e467812 */ /* 0x040fe200078ec0ff */
[----:B------:R-:W-:Y:S01]  /*4b50*/  FFMA.FTZ R62, R61, R62, -R69 ;  /* 0x0000003e3d3e7223 */ /* 0x000fe20000010845 */
[----:B------:R-:W-:-:S02]  /*4b60*/  IMAD.U32 R14, R14, 0x10000, RZ ;  /* 0x000100000e0e7824 */ /* 0x000fc400078e00ff */
[----:B------:R-:W-:Y:S01]  /*4b70*/  FFMA.FTZ R61, R61, R68, R13 ;  /* 0x000000443d3d7223 */ /* 0x000fe2000001000d */
[C---:B------:R-:W-:Y:S02]  /*4b80*/  PRMT R13, R152.reuse, 0x5432, R66 ;  /* 0x00005432980d7816 */ /* 0x040fe40000000042 */
[----:B------:R-:W-:Y:S02]  /*4b90*/  PRMT R66, R152, 0x5410, R67 ;  /* 0x0000541098427816 */ /* 0x000fe40000000043 */
[----:B------:R-:W-:Y:S01]  /*4ba0*/  F2FP.BF16.F32.PACK_AB R61, R61, R62 ;  /* 0x0000003e3d3d723e */ /* 0x000fe200000010ff */
[C---:B------:R-:W-:Y:S01]  /*4bb0*/  IMAD.U32 R68, R13.reuse, 0x10000, RZ ;  /* 0x000100000d447824 */ /* 0x040fe200078e00ff */
[----:B------:R-:W-:Y:S01]  /*4bc0*/  LOP3.LUT R13, R13, 0xffff0000, RZ, 0xc0, !PT ;  /* 0xffff00000d0d7812 */ /* 0x000fe200078ec0ff */
[C---:B------:R-:W-:Y:S01]  /*4bd0*/  IMAD.U32 R67, R66.reuse, 0x10000, RZ ;  /* 0x0001000042437824 */ /* 0x040fe200078e00ff */
[----:B------:R-:W-:-:S03]  /*4be0*/  LOP3.LUT R66, R66, 0xffff0000, RZ, 0xc0, !PT ;  /* 0xffff000042427812 */ /* 0x000fc600078ec0ff */
        /* <DEDUP_REMOVED lines=10> */
[C---:B------:R-:W-:Y:S01]  /*4c90*/  LOP3.LUT R13, R12.reuse, 0xffff0000, RZ, 0xc0, !PT ;  /* 0xffff00000c0d7812 */ /* 0x040fe200078ec0ff */
[----:B------:R-:W-:Y:S01]  /*4ca0*/  FFMA.FTZ R14, R15, R66, R14 ;  /* 0x000000420f0e7223 */ /* 0x000fe2000001000e */
[----:B------:R-:W-:-:S03]  /*4cb0*/  IMAD.U32 R12, R12, 0x10000, RZ ;  /* 0x000100000c0c7824 */ /* 0x000fc600078e00ff */
[C---:B------:R-:W-:Y:S01]  /*4cc0*/  FMUL.FTZ R15, R13.reuse, R63 ;  /* 0x0000003f0d0f7220 */ /* 0x040fe20000410000 */
[-C--:B------:R-:W-:Y:S01]  /*4cd0*/  FMUL.FTZ R13, R13, R60.reuse ;  /* 0x0000003c0d0d7220 */ /* 0x080fe20000410000 */
[----:B------:R-:W-:Y:S02]  /*4ce0*/  F2FP.BF16.F32.PACK_AB R14, R14, R67 ;  /* 0x000000430e0e723e */ /* 0x000fe400000010ff */
[C---:B------:R-:W-:Y:S01]  /*4cf0*/  FFMA.FTZ R15, R12.reuse, R60, -R15 ;  /* 0x0000003c0c0f7223 */ /* 0x040fe2000001080f */
[----:B------:R-:W-:-:S05]  /*4d00*/  FFMA.FTZ R13, R12, R63, R13 ;  /* 0x0000003f0c0d7223 */ /* 0x000fca000001000d */
[----:B------:R-:W-:Y:S01]  /*4d10*/  F2FP.BF16.F32.PACK_AB R13, R13, R15 ;  /* 0x0000000f0d0d723e */ /* 0x000fe200000010ff */
[----:B------:R-:W-:Y:S02]  /*4d20*/  IMAD.MOV.U32 R15, RZ, RZ, R14 ;  /* 0x000000ffff0f7224 */ /* 0x000fe400078e000e */
[----:B------:R-:W-:Y:S02]  /*4d30*/  IMAD.MOV.U32 R14, RZ, RZ, R69 ;  /* 0x000000ffff0e7224 */ /* 0x000fe400078e0045 */
[----:B------:R-:W-:Y:S02]  /*4d40*/  IMAD.MOV.U32 R12, RZ, RZ, R13 ;  /* 0x000000ffff0c7224 */ /* 0x000fe400078e000d */
[----:B------:R-:W-:-:S07]  /*4d50*/  IMAD.MOV.U32 R13, RZ, RZ, R61 ;  /* 0x000000ffff0d7224 */ /* 0x000fce00078e003d */
.L_x_1595:
[----:B------:R-:W-:Y:S05]  /*4d60*/  BSYNC B3 ;  /* 0x0000000000037941 */ /* 0x000fea0003800000 */
.L_x_1594:
[----:B----4-:R0:W-:Y:S02]  /*4d70*/  ST.E.128 desc[UR60][R64.64], R12 ;  /* 0x0000000c40007985 */ /* 0x0101e4000c101d3c */
.L_x_1593:
[----:B------:R-:W-:Y:S05]  /*4d80*/  BSYNC B2 ;  /* 0x0000000000027941 */ /* 0x000fea0003800000 */
.L_x_1592:
        /* <DEDUP_REMOVED lines=9> */
[----:B------:R-:W-:Y:S02]  /*4e20*/  SHF.R.U64 R63, R58, 0x10, R59 ;  /* 0x000000103a3f7819 */ /* 0x000fe4000000123b */
[----:B------:R-:W-:Y:S02]  /*4e30*/  SHF.R.U64 R62, R56, 0x10, R57 ;  /* 0x00000010383e7819 */ /* 0x000fe40000001239 */
[----:B------:R-:W-:Y:S02]  /*4e40*/  SHF.R.U32.HI R58, RZ, 0x10, R59 ;  /* 0x00000010ff3a7819 */ /* 0x000fe4000001163b */
[----:B------:R-:W-:Y:S02]  /*4e50*/  SHF.R.U32.HI R56, RZ, 0x10, R57 ;  /* 0x00000010ff387819 */ /* 0x000fe40000011639 */
[C---:B------:R-:W-:Y:S02]  /*4e60*/  PRMT R59, R151.reuse, 0x5410, R63 ;  /* 0x00005410973b7816 */ /* 0x040fe4000000003f */
[----:B------:R-:W-:-:S02]  /*4e70*/  PRMT R57, R151, 0x5432, R62 ;  /* 0x0000543297397816 */ /* 0x000fc4000000003e */
[C---:B----4-:R-:W-:Y:S01]  /*4e80*/  LOP3.LUT R65, R13.reuse, 0xffff0000, RZ, 0xc0, !PT ;  /* 0xffff00000d417812 */ /* 0x050fe200078ec0ff */
[----:B------:R-:W-:Y:S01]  /*4e90*/  IMAD.U32 R13, R13, 0x10000, RZ ;  /* 0x000100000d0d7824 */ /* 0x000fe200078e00ff */
[C---:B------:R-:W-:Y:S01]  /*4ea0*/  LOP3.LUT R62, R59.reuse, 0xffff0000, RZ, 0xc0, !PT ;  /* 0xffff00003b3e7812 */ /* 0x040fe200078ec0ff */
[----:B------:R-:W-:Y:S01]  /*4eb0*/  IMAD.U32 R59, R59, 0x10000, RZ ;  /* 0x000100003b3b7824 */ /* 0x000fe200078e00ff */
[C---:B------:R-:W-:Y:S01]  /*4ec0*/  LOP3.LUT R63, R57.reuse, 0xffff0000, RZ, 0xc0, !PT ;  /* 0xffff0000393f7812 */ /* 0x040fe200078ec0ff */
[----:B------:R-:W-:Y:S01]  /*4ed0*/  IMAD.U32 R57, R57, 0x10000, RZ ;  /* 0x0001000039397824 */ /* 0x000fe200078e00ff */
[C---:B------:R-:W-:Y:S01]  /*4ee0*/  PRMT R58, R150.reuse, 0x5410, R58 ;  /* 0x00005410963a7816 */ /* 0x040fe2000000003a */
        /* <DEDUP_REMOVED lines=34> */
.L_x_1599:
[----:B------:R-:W-:Y:S05]  /*5110*/  BSYNC B3 ;  /* 0x0000000000037941 */ /* 0x000fea0003800000 */
.L_x_1598:
[----:B----4-:R0:W-:Y:S02]  /*5120*/  ST.E.128 desc[UR60][R60.64], R12 ;  /* 0x0000000c3c007985 */ /* 0x0101e4000c101d3c */
.L_x_1597:
[----:B------:R-:W-:Y:S05]  /*5130*/  BSYNC B2 ;  /* 0x0000000000027941 */ /* 0x000fea0003800000 */
.L_x_1596:
        /* <DEDUP_REMOVED lines=8> */
[----:B------:R-:W-:Y:S01]  /*51c0*/  SHF.R.U64 R54, R54, 0x10, R55 ;  /* 0x0000001036367819 */ /* 0x000fe20000001237 */
[----:B----4-:R-:W-:Y:S01]  /*51d0*/  IMAD.U32 R63, R12, 0x10000, RZ ;  /* 0x000100000c3f7824 */ /* 0x010fe200078e00ff */
[----:B------:R-:W-:Y:S02]  /*51e0*/  SHF.R.U64 R52, R52, 0x10, R53 ;  /* 0x0000001034347819 */ /* 0x000fe40000001235 */
[----:B------:R-:W-:Y:S02]  /*51f0*/  PRMT R54, R149, 0x5410, R54 ;  /* 0x0000541095367816 */ /* 0x000fe40000000036 */
[----:B------:R-:W-:Y:S02]  /*5200*/  PRMT R52, R148, 0x5410, R52 ;  /* 0x0000541094347816 */ /* 0x000fe40000000034 */
[C---:B------:R-:W-:Y:S02]  /*5210*/  LOP3.LUT R11, R13.reuse, 0xffff0000, RZ, 0xc0, !PT ;  /* 0xffff00000d0b7812 */ /* 0x040fe400078ec0ff */
[C---:B------:R-:W-:Y:S01]  /*5220*/  LOP3.LUT R58, R54.reuse, 0xffff0000, RZ, 0xc0, !PT ;  /* 0xffff0000363a7812 */ /* 0x040fe200078ec0ff */
[----:B------:R-:W-:Y:S01]  /*5230*/  IMAD.U32 R54, R54, 0x10000, RZ ;  /* 0x0001000036367824 */ /* 0x000fe200078e00ff */
[C---:B------:R-:W-:Y:S01]  /*5240*/  LOP3.LUT R59, R52.reuse, 0xffff0000, RZ, 0xc0, !PT ;  /* 0xffff0000343b7812 */ /* 0x040fe200078ec0ff */
[----:B------:R-:W-:Y:S01]  /*5250*/  IMAD.U32 R52, R52, 0x10000, RZ ;  /* 0x0001000034347824 */ /* 0x000fe200078e00ff */
[----:B------:R-:W-:Y:S01]  /*5260*/  SHF.R.U32.HI R60, RZ, 0x10, R55 ;  /* 0x00000010ff3c7819 */ /* 0x000fe20000011637 */
[----:B------:R-:W-:Y:S01]  /*5270*/  IMAD.U32 R55, R13, 0x10000, RZ ;  /* 0x000100000d377824 */ /* 0x000fe200078e00ff */
[----:B------:R-:W-:Y:S01]  /*5280*/  SHF.R.U32.HI R53, RZ, 0x10, R53 ;  /* 0x00000010ff357819 */ /* 0x000fe20000011635 */
[C---:B------:R-:W-:Y:S01]  /*5290*/  FMUL.FTZ R13, R11.reuse, R58 ;  /* 0x0000003a0b0d7220 */ /* 0x040fe20000410000 */
[----:B------:R-:W-:Y:S01]  /*52a0*/  FMUL.FTZ R11, R11, R59 ;  /* 0x0000003b0b0b7220 */ /* 0x000fe20000410000 */
[----:B------:R-:W-:-:S02]  /*52b0*/  PRMT R60, R149, 0x5432, R60 ;  /* 0x00005432953c7816 */ /* 0x000fc4000000003c */
[----:B------:R-:W-:Y:S01]  /*52c0*/  PRMT R53, R148, 0x5432, R53 ;  /* 0x0000543294357816 */ /* 0x000fe20000000035 */
[C---:B------:R-:W-:Y:S01]  /*52d0*/  FFMA.FTZ R13, R55.reuse, R59, -R13 ;  /* 0x0000003b370d7223 */ /* 0x040fe2000001080d */
[----:B------:R-:W-:Y:S01]  /*52e0*/  FFMA.FTZ R55, R55, R58, R11 ;  /* 0x0000003a37377223 */ /* 0x000fe2000001000b */
[----:B------:R-:W-:Y:S01]  /*52f0*/  LOP3.LUT R11, R14, 0xffff0000, RZ, 0xc0, !PT ;  /* 0xffff00000e0b7812 */ /* 0x000fe200078ec0ff */
[C---:B------:R-:W-:Y:S01]  /*5300*/  IMAD.U32 R59, R60.reuse, 0x10000, RZ ;  /* 0x000100003c3b7824 */ /* 0x040fe200078e00ff */
[----:B------:R-:W-:Y:S01]  /*5310*/  LOP3.LUT R60, R60, 0xffff0000, RZ, 0xc0, !PT ;  /* 0xffff00003c3c7812 */ /* 0x000fe200078ec0ff */
[C---:B------:R-:W-:Y:S01]  /*5320*/  IMAD.U32 R61, R53.reuse, 0x10000, RZ ;  /* 0x00010000353d7824 */ /* 0x040fe200078e00ff */
[----:B------:R-:W-:Y:S01]  /*5330*/  LOP3.LUT R53, R53, 0xffff0000, RZ, 0xc0, !PT ;  /* 0xffff000035357812 */ /* 0x000fe200078ec0ff */
[----:B------:R-:W-:Y:S02]  /*5340*/  IMAD.U32 R58, R14, 0x10000, RZ ;  /* 0x000100000e3a7824 */ /* 0x000fe400078e00ff */
[----:B------:R-:W-:Y:S01]  /*5350*/  FMUL.FTZ R62, R11, R59 ;  /* 0x0000003b0b3e7220 */ /* 0x000fe20000410000 */
[----:B------:R-:W-:Y:S01]  /*5360*/  LOP3.LUT R14, R15, 0xffff0000, RZ, 0xc0, !PT ;  /* 0xffff00000f0e7812 */ /* 0x000fe200078ec0ff */
[-C--:B------:R-:W-:Y:S01]  /*5370*/  FMUL.FTZ R11, R11, R61.reuse ;  /* 0x0000003d0b0b7220 */ /* 0x080fe20000410000 */
[----:B------:R-:W-:Y:S01]  /*5380*/  LOP3.LUT R12, R12, 0xffff0000, RZ, 0xc0, !PT ;  /* 0xffff00000c0c7812 */ /* 0x000fe200078ec0ff */
[----:B------:R-:W-:Y:S01]  /*5390*/  FFMA.FTZ R62, R58, R61, -R62 ;  /* 0x0000003d3a3e7223 */ /* 0x000fe2000001083e */
[----:B------:R-:W-:-:S02]  /*53a0*/  IMAD.U32 R15, R15, 0x10000, RZ ;  /* 0x000100000f0f7824 */ /* 0x000fc400078e00ff */
        /* <DEDUP_REMOVED lines=9> */
[----:B------:R-:W-:Y:S02]  /*5440*/  F2FP.BF16.F32.PACK_AB R11, R11, R62 ;  /* 0x0000003e0b0b723e */ /* 0x000fe400000010ff */
[----:B------:R-:W-:-:S02]  /*5450*/  F2FP.BF16.F32.PACK_AB R58, R59, R58 ;  /* 0x0000003a3b3a723e */ /* 0x000fc400000010ff */
[----:B------:R-:W-:Y:S01]  /*5460*/  F2FP.BF16.F32.PACK_AB R12, R12, R14 ;  /* 0x0000000e0c0c723e */ /* 0x000fe200000010ff */
[----:B------:R-:W-:Y:S01]  /*5470*/  IMAD.MOV.U32 R14, RZ, RZ, R11 ;  /* 0x000000ffff0e7224 */ /* 0x000fe200078e000b */
[----:B------:R-:W-:Y:S01]  /*5480*/  F2FP.BF16.F32.PACK_AB R13, R55, R13 ;  /* 0x0000000d370d723e */ /* 0x000fe200000010ff */
[----:B------:R-:W-:-:S07]  /*5490*/  IMAD.MOV.U32 R15, RZ, RZ, R58 ;  /* 0x000000ffff0f7224 */ /* 0x000fce00078e003a */
.L_x_1601:
[----:B------:R-:W-:Y:S05]  /*54a0*/  BSYNC B2 ;  /* 0x0000000000027941 */ /* 0x000fea0003800000 */
.L_x_1600:
[----:B----4-:R0:W-:Y:S02]  /*54b0*/  ST.E.128 desc[UR60][R56.64], R12 ;  /* 0x0000000c38007985 */ /* 0x0101e4000c101d3c */
.L_x_1579:
[----:B------:R-:W-:Y:S05]  /*54c0*/  BSYNC B1 ;  /* 0x0000000000017941 */ /* 0x000fea0003800000 */
.L_x_1578:
[----:B------:R-:W-:-:S03]  /*54d0*/  UMOV UR4, 0xffffffff ;  /* 0xffffffff00047882 */ /* 0x000fc60000000000 */
[----:B------:R-:W-:Y:S05]  /*54e0*/  BRA.DIV UR4, `(.L_x_1602) ;  /* 0x0000028204a47947 */ /* 0x000fea000b800000 */
[----:B-1----:R-:W1:Y:S04]  /*54f0*/  SHFL.IDX PT, R113, R113, 0x1, 0x1c1f ;  /* 0x003c1f0071717f89 */ /* 0x002e6800000e0000 */
[----:B------:R-:W0:Y:S02]  /*5500*/  SHFL.IDX PT, R116, R116, 0x1, 0x1c1f ;  /* 0x003c1f0074747f89 */ /* 0x000e2400000e0000 */
.L_x_2008:
        /* <DEDUP_REMOVED lines=10> */
[----:B---3--:R-:W-:Y:S01]  /*55b0*/  SHF.R.U64 R11, R48, 0x10, R49 ;  /* 0x00000010300b7819 */ /* 0x008fe20000001231 */
        /* <DEDUP_REMOVED lines=33> */
[CC--:B------:R-:W-:Y:S01]  /*57d0*/  FMUL.FTZ R50, R12.reuse, R48.reuse ;  /* 0x000000300c327220 */ /* 0x0c0fe20000410000 */
        /* <DEDUP_REMOVED lines=10> */
.L_x_1607:
[----:B------:R-:W-:Y:S05]  /*5880*/  BSYNC B2 ;  /* 0x0000000000027941 */ /* 0x000fea0003800000 */
.L_x_1606:
[----:B----4-:R0:W-:Y:S02]  /*5890*/  ST.E.128 desc[UR60][R52.64], R12 ;  /* 0x0000000c34007985 */ /* 0x0101e4000c101d3c */
.L_x_1605:
[----:B------:R-:W-:Y:S05]  /*58a0*/  BSYNC B1 ;  /* 0x0000000000017941 */ /* 0x000fea0003800000 */
.L_x_1604:
        /* <DEDUP_REMOVED lines=13> */
[----:B------:R-:W-:Y:S01]  /*5980*/  SHF.R.U64 R51, R44, 0x10, R45 ;  /* 0x000000102c337819 */ /* 0x000fe2000000122d */
[----:B------:R-:W-:Y:S01]  /*5990*/  IMAD.U32 R44, R14, 0x10000, RZ ;  /* 0x000100000e2c7824 */ /* 0x000fe200078e00ff */
[----:B------:R-:W-:Y:S01]  /*59a0*/  SHF.R.U32.HI R50, RZ, 0x10, R47 ;  /* 0x00000010ff327819 */ /* 0x000fe2000001162f */
[----:B------:R-:W-:Y:S01]  /*59b0*/  IMAD.U32 R47, R12, 0x10000, RZ ;  /* 0x000100000c2f7824 */ /* 0x000fe200078e00ff */
[----:B------:R-:W-:Y:S02]  /*59c0*/  SHF.R.U32.HI R53, RZ, 0x10, R45 ;  /* 0x00000010ff357819 */ /* 0x000fe4000001162d */
[----:B------:R-:W-:Y:S02]  /*59d0*/  PRMT R46, R145, 0x5410, R46 ;  /* 0x00005410912e7816 */ /* 0x000fe4000000002e */
[----:B------:R-:W-:-:S02]  /*59e0*/  PRMT R45, R144, 0x5410, R51 ;  /* 0x00005410902d7816 */ /* 0x000fc40000000033 */
[----:B------:R-:W-:Y:S02]  /*59f0*/  PRMT R145, R145, 0x5432, R50 ;  /* 0x0000543291917816 */ /* 0x000fe40000000032 */
        /* <DEDUP_REMOVED lines=8> */
[----:B------:R-:W-:Y:S01]  /*5a80*/  FMUL.FTZ R11, R11, R51 ;  /* 0x000000330b0b7220 */ /* 0x000fe20000410000 */
[----:B------:R-:W-:Y:S01]  /*5a90*/  LOP3.LUT R14, R15, 0xffff0000, RZ, 0xc0, !PT ;  /* 0xffff00000f0e7812 */ /* 0x000fe200078ec0ff */
[----:B------:R-:W-:Y:S01]  /*5aa0*/  FMUL.FTZ R55, R13, R54 ;  /* 0x000000360d377220 */ /* 0x000fe20000410000 */
[----:B------:R-:W-:Y:S01]  /*5ab0*/  LOP3.LUT R145, R145, 0xffff0000, RZ, 0xc0, !PT ;  /* 0xffff000091917812 */ /* 0x000fe200078ec0ff */
[----:B------:R-:W-:Y:S01]  /*5ac0*/  FMUL.FTZ R13, R13, R53 ;  /* 0x000000350d0d7220 */ /* 0x000fe20000410000 */
[----:B------:R-:W-:Y:S01]  /*5ad0*/  LOP3.LUT R144, R144, 0xffff0000, RZ, 0xc0, !PT ;  /* 0xffff000090907812 */ /* 0x000fe200078ec0ff */
[----:B------:R-:W-:Y:S01]  /*5ae0*/  IMAD.U32 R46, R46, 0x10000, RZ ;  /* 0x000100002e2e7824 */ /* 0x000fe200078e00ff */
[----:B------:R-:W-:Y:S01]  /*5af0*/  LOP3.LUT R12, R12, 0xffff0000, RZ, 0xc0, !PT ;  /* 0xffff00000c0c7812 */ /* 0x000fe200078ec0ff */
[----:B------:R-:W-:-:S02]  /*5b00*/  IMAD.U32 R45, R45, 0x10000, RZ ;  /* 0x000100002d2d7824 */ /* 0x000fc400078e00ff */
[----:B------:R-:W-:Y:S01]  /*5b10*/  FFMA.FTZ R55, R52, R53, -R55 ;  /* 0x0000003534377223 */ /* 0x000fe20000010837 */
[----:B------:R-:W-:Y:S01]  /*5b20*/  FFMA.FTZ R57, R44, R51, -R57 ;  /* 0x000000332c397223 */ /* 0x000fe20000010839 */
[----:B------:R-:W-:Y:S01]  /*5b30*/  FFMA.FTZ R52, R52, R54, R13 ;  /* 0x0000003634347223 */ /* 0x000fe2000001000d */
[----:B------:R-:W-:Y:S01]  /*5b40*/  FFMA.FTZ R44, R44, R50, R11 ;  /* 0x000000322c2c7223 */ /* 0x000fe2000001000b */
[C---:B------:R-:W-:Y:S01]  /*5b50*/  FMUL.FTZ R50, R14.reuse, R145 ;  /* 0x000000910e327220 */ /* 0x040fe20000410000 */
[----:B------:R-:W-:Y:S01]  /*5b60*/  FMUL.FTZ R54, R14, R144 ;  /* 0x000000900e367220 */ /* 0x000fe20000410000 */
[----:B------:R-:W-:Y:S02]  /*5b70*/  IMAD.U32 R15, R15, 0x10000, RZ ;  /* 0x000100000f0f7824 */ /* 0x000fe400078e00ff */
[C---:B------:R-:W-:Y:S01]  /*5b80*/  FMUL.FTZ R14, R12.reuse, R46 ;  /* 0x0000002e0c0e7220 */ /* 0x040fe20000410000 */
[----:B------:R-:W-:Y:S01]  /*5b90*/  FMUL.FTZ R11, R12, R45 ;  /* 0x0000002d0c0b7220 */ /* 0x000fe20000410000 */
[----:B------:R-:W-:Y:S01]  /*5ba0*/  F2FP.BF16.F32.PACK_AB R44, R44, R57 ;  /* 0x000000392c2c723e */ /* 0x000fe200000010ff */
[----:B------:R-:W-:Y:S01]  /*5bb0*/  FFMA.FTZ R50, R15, R144, -R50 ;  /* 0x000000900f327223 */ /* 0x000fe20000010832 */
[C---:B------:R-:W-:Y:S01]  /*5bc0*/  FFMA.FTZ R14, R47.reuse, R45, -R14 ;  /* 0x0000002d2f0e7223 */ /* 0x040fe2000001080e */
[----:B------:R-:W-:Y:S01]  /*5bd0*/  FFMA.FTZ R11, R47, R46, R11 ;  /* 0x0000002e2f0b7223 */ /* 0x000fe2000001000b */
[----:B------:R-:W-:Y:S01]  /*5be0*/  FFMA.FTZ R15, R15, R145, R54 ;  /* 0x000000910f0f7223 */ /* 0x000fe20000010036 */
[----:B------:R-:W-:-:S03]  /*5bf0*/  F2FP.BF16.F32.PACK_AB R13, R52, R55 ;  /* 0x00000037340d723e */ /* 0x000fc600000010ff */
[----:B------:R-:W-:Y:S01]  /*5c00*/  F2FP.BF16.F32.PACK_AB R12, R11, R14 ;  /* 0x0000000e0b0c723e */ /* 0x000fe200000010ff */
[----:B------:R-:W-:Y:S01]  /*5c10*/  IMAD.MOV.U32 R14, RZ, RZ, R44 ;  /* 0x000000ffff0e7224 */ /* 0x000fe200078e002c */
[----:B------:R-:W-:-:S07]  /*5c20*/  F2FP.BF16.F32.PACK_AB R15, R15, R50 ;  /* 0x000000320f0f723e */ /* 0x000fce00000010ff */
.L_x_1611:
[----:B------:R-:W-:Y:S05]  /*5c30*/  BSYNC B2 ;  /* 0x0000000000027941 */ /* 0x000fea0003800000 */
.L_x_1610:
[----:B----4-:R0:W-:Y:S02]  /*5c40*/  ST.E.128 desc[UR60][R48.64], R12 ;  /* 0x0000000c30007985 */ /* 0x0101e4000c101d3c */
.L_x_1609:
[----:B------:R-:W-:Y:S05]  /*5c50*/  BSYNC B1 ;  /* 0x0000000000017941 */ /* 0x000fea0003800000 */
.L_x_1608:
        /* <DEDUP_REMOVED lines=12> */
[--C-:B------:R-:W-:Y:S01]  /*5d20*/  SHF.R.U64 R49, R40, 0x10, R41.reuse ;  /* 0x0000001028317819 */ /* 0x100fe20000001229 */
[C---:B----4-:R-:W-:Y:S01]  /*5d30*/  IMAD.U32 R40, R14.reuse, 0x10000, RZ ;  /* 0x000100000e287824 */ /* 0x050fe200078e00ff */
[----:B------:R-:W-:Y:S02]  /*5d40*/  SHF.R.U32.HI R47, RZ, 0x10, R41 ;  /* 0x00000010ff2f7819 */ /* 0x000fe40000011629 */
[----:B------:R-:W-:Y:S02]  /*5d50*/  SHF.R.U32.HI R42, RZ, 0x10, R43 ;  /* 0x00000010ff2a7819 */ /* 0x000fe4000001162b */
[----:B------:R-:W-:Y:S01]  /*5d60*/  LOP3.LUT R41, R14, 0xffff0000, RZ, 0xc0, !PT ;  /* 0xffff00000e297812 */ /* 0x000fe200078ec0ff */
[C---:B------:R-:W-:Y:S01]  /*5d70*/  IMAD.U32 R14, R15.reuse, 0x10000, RZ ;  /* 0x000100000f0e7824 */ /* 0x040fe200078e00ff */
[----:B------:R-:W-:-:S02]  /*5d80*/  LOP3.LUT R11, R15, 0xffff0000, RZ, 0xc0, !PT ;  /* 0xffff00000f0b7812 */ /* 0x000fc400078ec0ff */
[----:B------:R-:W-:Y:S02]  /*5d90*/  PRMT R43, R143, 0x5410, R46 ;  /* 0x000054108f2b7816 */ /* 0x000fe4000000002e */
[C---:B------:R-:W-:Y:S02]  /*5da0*/  PRMT R15, R142.reuse, 0x5410, R49 ;  /* 0x000054108e0f7816 */ /* 0x040fe40000000031 */
[----:B------:R-:W-:Y:S02]  /*5db0*/  LOP3.LUT R46, R13, 0xffff0000, RZ, 0xc0, !PT ;  /* 0xffff00000d2e7812 */ /* 0x000fe400078ec0ff */
[C---:B------:R-:W-:Y:S01]  /*5dc0*/  LOP3.LUT R50, R43.reuse, 0xffff0000, RZ, 0xc0, !PT ;  /* 0xffff00002b327812 */ /* 0x040fe200078ec0ff */
[----:B------:R-:W-:Y:S01]  /*5dd0*/  IMAD.U32 R43, R43, 0x10000, RZ ;  /* 0x000100002b2b7824 */ /* 0x000fe200078e00ff */
[C---:B------:R-:W-:Y:S01]  /*5de0*/  LOP3.LUT R48, R15.reuse, 0xffff0000, RZ, 0xc0, !PT ;  /* 0xffff00000f307812 */ /* 0x040fe200078ec0ff */
[----:B------:R-:W-:Y:S01]  /*5df0*/  IMAD.U32 R15, R15, 0x10000, RZ ;  /* 0x000100000f0f7824 */ /* 0x000fe200078e00ff */
[----:B------:R-:W-:Y:S01]  /*5e00*/  PRMT R142, R142, 0x5432, R47 ;  /* 0x000054328e8e7816 */ /* 0x000fe2000000002f */
[----:B------:R-:W-:Y:S01]  /*5e10*/  IMAD.U32 R47, R13, 0x10000, RZ ;  /* 0x000100000d2f7824 */ /* 0x000fe200078e00ff */
[----:B------:R-:W-:Y:S01]  /*5e20*/  PRMT R143, R143, 0x5432, R42 ;  /* 0x000054328f8f7816 */ /* 0x000fe2000000002a */
[C---:B------:R-:W-:Y:S01]  /*5e30*/  FMUL.FTZ R52, R46.reuse, R50 ;  /* 0x000000322e347220 */ /* 0x040fe20000410000 */
[----:B------:R-:W-:Y:S01]  /*5e40*/  FMUL.FTZ R51, R46, R48 ;  /* 0x000000302e337220 */ /* 0x000fe20000410000 */
[----:B------:R-:W-:Y:S01]  /*5e50*/  IMAD.U32 R49, R142, 0x10000, RZ ;  /* 0x000100008e317824 */ /* 0x000fe200078e00ff */
[C---:B------:R-:W-:Y:S01]  /*5e60*/  LOP3.LUT R46, R12.reuse, 0xffff0000, RZ, 0xc0, !PT ;  /* 0xffff00000c2e7812 */ /* 0x040fe200078ec0ff */
[C---:B------:R-:W-:Y:S01]  /*5e70*/  IMAD.U32 R42, R143.reuse, 0x10000, RZ ;  /* 0x000100008f2a7824 */ /* 0x040fe200078e00ff */
[----:B------:R-:W-:Y:S01]  /*5e80*/  LOP3.LUT R143, R143, 0xffff0000, RZ, 0xc0, !PT ;  /* 0xffff00008f8f7812 */ /* 0x000fe200078ec0ff */
[----:B------:R-:W-:-:S02]  /*5e90*/  IMAD.U32 R13, R12, 0x10000, RZ ;  /* 0x000100000c0d7824 */ /* 0x000fc400078e00ff */
[C---:B------:R-:W-:Y:S01]  /*5ea0*/  FFMA.FTZ R12, R47.reuse, R48, -R52 ;  /* 0x000000302f0c7223 */ /* 0x040fe20000010834 */
[----:B------:R-:W-:Y:S01]  /*5eb0*/  FFMA.FTZ R47, R47, R50, R51 ;  /* 0x000000322f2f7223 */ /* 0x000fe20000010033 */
[CC--:B------:R-:W-:Y:S01]  /*5ec0*/  FMUL.FTZ R53, R41.reuse, R42.reuse ;  /* 0x0000002a29357220 */ /* 0x0c0fe20000410000 */
[-C--:B------:R-:W-:Y:S01]  /*5ed0*/  FMUL.FTZ R51, R41, R49.reuse ;  /* 0x0000003129337220 */ /* 0x080fe20000410000 */
[----:B------:R-:W-:Y:S02]  /*5ee0*/  LOP3.LUT R142, R142, 0xffff0000, RZ, 0xc0, !PT ;  /* 0xffff00008e8e7812 */ /* 0x000fe400078ec0ff */
[C---:B------:R-:W-:Y:S01]  /*5ef0*/  FFMA.FTZ R41, R40.reuse, R49, -R53 ;  /* 0x0000003128297223 */ /* 0x040fe20000010835 */
[----:B------:R-:W-:Y:S01]  /*5f00*/  FFMA.FTZ R42, R40, R42, R51 ;  /* 0x0000002a282a7223 */ /* 0x000fe20000010033 */
[C---:B------:R-:W-:Y:S01]  /*5f10*/  FMUL.FTZ R40, R46.reuse, R43 ;  /* 0x0000002b2e287220 */ /* 0x040fe20000410000 */
[----:B------:R-:W-:Y:S01]  /*5f20*/  FMUL.FTZ R46, R46, R15 ;  /* 0x0000000f2e2e7220 */ /* 0x000fe20000410000 */
        /* <DEDUP_REMOVED lines=8> */
[----:B------:R-:W-:Y:S01]  /*5fb0*/  F2FP.BF16.F32.PACK_AB R15, R48, R49 ;  /* 0x00000031300f723e */ /* 0x000fe200000010ff */
[----:B------:R-:W-:Y:S01]  /*5fc0*/  IMAD.MOV.U32 R13, RZ, RZ, R47 ;  /* 0x000000ffff0d7224 */ /* 0x000fe200078e002f */
[----:B------:R-:W-:-:S07]  /*5fd0*/  F2FP.BF16.F32.PACK_AB R14, R42, R41 ;  /* 0x000000292a0e723e */ /* 0x000fce00000010ff */
.L_x_1615:
[----:B------:R-:W-:Y:S05]  /*5fe0*/  BSYNC B2 ;  /* 0x0000000000027941 */ /* 0x000fea0003800000 */
.L_x_1614:
[----:B----4-:R0:W-:Y:S02]  /*5ff0*/  ST.E.128 desc[UR60][R44.64], R12 ;  /* 0x0000000c2c007985 */ /* 0x0101e4000c101d3c */
.L_x_1613:
[----:B------:R-:W-:Y:S05]  /*6000*/  BSYNC B1 ;  /* 0x0000000000017941 */ /* 0x000fea0003800000 */
.L_x_1612:
        /* <DEDUP_REMOVED lines=9> */
[----:B------:R-:W-:Y:S02]  /*60a0*/  SHF.R.U64 R44, R38, 0x10, R39 ;  /* 0x00000010262c7819 */ /* 0x000fe40000001227 */
[--C-:B------:R-:W-:Y:S01]  /*60b0*/  SHF.R.U64 R48, R36, 0x10, R37.reuse ;  /* 0x0000001024307819 */ /* 0x100fe20000001225 */
[----:B----4-:R-:W-:Y:S01]  /*60c0*/  IMAD.U32 R36, R14, 0x10000, RZ ;  /* 0x000100000e247824 */ /* 0x010fe200078e00ff */
        /* <DEDUP_REMOVED lines=18> */
[----:B------:R-:W-:Y:S01]  /*61f0*/  IMAD.U32 R13, R12, 0x10000, RZ ;  /* 0x000100000c0d7824 */ /* 0x000fe200078e00ff */
[----:B------:R-:W-:Y:S01]  /*6200*/  LOP3.LUT R127, R127, 0xffff0000, RZ, 0xc0, !PT ;  /* 0xffff00007f7f7812 */ /* 0x000fe200078ec0ff */
[C---:B------:R-:W-:Y:S01]  /*6210*/  FFMA.FTZ R48, R15.reuse, R42, -R48 ;  /* 0x0000002a0f307223 */ /* 0x040fe20000010830 */
[----:B------:R-:W-:Y:S01]  /*6220*/  FFMA.FTZ R37, R15, R46, R37 ;  /* 0x0000002e0f257223 */ /* 0x000fe20000010025 */
[C---:B------:R-:W-:Y:S01]  /*6230*/  FMUL.FTZ R15, R38.reuse, R43 ;  /* 0x0000002b260f7220 */ /* 0x040fe20000410000 */
[----:B------:R-:W-:Y:S01]  /*6240*/  LOP3.LUT R115, R115, 0xffff0000, RZ, 0xc0, !PT ;  /* 0xffff000073737812 */ /* 0x000fe200078ec0ff */
[-C--:B------:R-:W-:Y:S01]  /*6250*/  FMUL.FTZ R47, R38, R45.reuse ;  /* 0x0000002d262f7220 */ /* 0x080fe20000410000 */
[----:B------:R-:W-:Y:S01]  /*6260*/  LOP3.LUT R12, R12, 0xffff0000, RZ, 0xc0, !PT ;  /* 0xffff00000c0c7812 */ /* 0x000fe200078ec0ff */
[----:B------:R-:W-:Y:S02]  /*6270*/  IMAD.U32 R39, R39, 0x10000, RZ ;  /* 0x0001000027277824 */ /* 0x000fe400078e00ff */
[C---:B------:R-:W-:Y:S01]  /*6280*/  FFMA.FTZ R38, R36.reuse, R45, R15 ;  /* 0x0000002d24267223 */ /* 0x040fe2000001000f */
[----:B------:R-:W-:Y:S01]  /*6290*/  FFMA.FTZ R47, R36, R43, -R47 ;  /* 0x0000002b242f7223 */ /* 0x000fe2000001082f */
[C---:B------:R-:W-:Y:S01]  /*62a0*/  FMUL.FTZ R15, R11.reuse, R127 ;  /* 0x0000007f0b0f7220 */ /* 0x040fe20000410000 */
[----:B------:R-:W-:Y:S01]  /*62b0*/  FMUL.FTZ R42, R11, R115 ;  /* 0x000000730b2a7220 */ /* 0x000fe20000410000 */
[CC--:B------:R-:W-:Y:S01]  /*62c0*/  FMUL.FTZ R36, R12.reuse, R44.reuse ;  /* 0x0000002c0c247220 */ /* 0x0c0fe20000410000 */
        /* <DEDUP_REMOVED lines=9> */
.L_x_1619:
[----:B------:R-:W-:Y:S05]  /*6360*/  BSYNC B2 ;  /* 0x0000000000027941 */ /* 0x000fea0003800000 */
.L_x_1618:
[----:B----4-:R0:W-:Y:S02]  /*6370*/  ST.E.128 desc[UR60][R40.64], R12 ;  /* 0x0000000c28007985 */ /* 0x0101e4000c101d3c */
.L_x_1617:
[----:B------:R-:W-:Y:S05]  /*6380*/  BSYNC B1 ;  /* 0x0000000000017941 */ /* 0x000fea0003800000 */
.L_x_1616:
        /* <DEDUP_REMOVED lines=12> */
[----:B---3--:R-:W-:Y:S02]  /*6450*/  SHF.R.U32.HI R11, RZ, 0x10, R35 ;  /* 0x00000010ff0b7819 */ /* 0x008fe40000011623 */
[----:B------:R-:W-:Y:S02]  /*6460*/  SHF.R.U32.HI R38, RZ, 0x10, R33 ;  /* 0x00000010ff267819 */ /* 0x000fe40000011621 */
[----:B------:R-:W-:Y:S02]  /*6470*/  PRMT R35, R83, 0x5410, R40 ;  /* 0x0000541053237816 */ /* 0x000fe40000000028 */
[----:B------:R-:W-:-:S02]  /*6480*/  PRMT R40, R114, 0x5410, R39 ;  /* 0x0000541072287816 */ /* 0x000fc40000000027 */
[----:B------:R-:W-:Y:S01]  /*6490*/  PRMT R114, R114, 0x5432, R11 ;  /* 0x0000543272727816 */ /* 0x000fe2000000000b */
[----:B------:R-:W-:Y:S01]  /*64a0*/  IMAD.U32 R11, R12, 0x10000, RZ ;  /* 0x000100000c0b7824 */ /* 0x000fe200078e00ff */
[----:B------:R-:W-:Y:S01]  /*64b0*/  LOP3.LUT R33, R14, 0xffff0000, RZ, 0xc0, !PT ;  /* 0xffff00000e217812 */ /* 0x000fe200078ec0ff */
[----:B------:R-:W-:Y:S01]  /*64c0*/  IMAD.U32 R14, R13, 0x10000, RZ ;  /* 0x000100000d0e7824 */ /* 0x000fe200078e00ff */
[----:B------:R-:W-:Y:S01]  /*64d0*/  PRMT R83, R83, 0x5432, R38 ;  /* 0x0000543253537816 */ /* 0x000fe20000000026 */
[----:B------:R-:W-:Y:S01]  /*64e0*/  IMAD.U32 R42, R114, 0x10000, RZ ;  /* 0x00010000722a7824 */ /* 0x000fe200078e00ff */
[----:B------:R-:W-:Y:S02]  /*64f0*/  LOP3.LUT R13, R13, 0xffff0000, RZ, 0xc0, !PT ;  /* 0xffff00000d0d7812 */ /* 0x000fe400078ec0ff */
[C---:B------:R-:W-:Y:S01]  /*6500*/  LOP3.LUT R41, R40.reuse, 0xffff0000, RZ, 0xc0, !PT ;  /* 0xffff000028297812 */ /* 0x040fe200078ec0ff */
[----:B------:R-:W-:Y:S01]  /*6510*/  IMAD.U32 R39, R83, 0x10000, RZ ;  /* 0x0001000053277824 */ /* 0x000fe200078e00ff */
[----:B------:R-:W-:Y:S01]  /*6520*/  LOP3.LUT R38, R35, 0xffff0000, RZ, 0xc0, !PT ;  /* 0xffff000023267812 */ /* 0x000fe200078ec0ff */
[----:B------:R-:W-:Y:S01]  /*6530*/  IMAD.U32 R40, R40, 0x10000, RZ ;  /* 0x0001000028287824 */ /* 0x000fe200078e00ff */
[----:B------:R-:W-:Y:S01]  /*6540*/  LOP3.LUT R12, R12, 0xffff0000, RZ, 0xc0, !PT ;  /* 0xffff00000c0c7812 */ /* 0x000fe200078ec0ff */
[----:B------:R-:W-:Y:S01]  /*6550*/  FMUL.FTZ R43, R13, R41 ;  /* 0x000000290d2b7220 */ /* 0x000fe20000410000 */
[----:B------:R-:W-:Y:S01]  /*6560*/  LOP3.LUT R34, R15, 0xffff0000, RZ, 0xc0, !PT ;  /* 0xffff00000f227812 */ /* 0x000fe200078ec0ff */
[----:B------:R-:W-:Y:S01]  /*6570*/  FMUL.FTZ R44, R13, R38 ;  /* 0x000000260d2c7220 */ /* 0x000fe20000410000 */
[C---:B------:R-:W-:Y:S01]  /*6580*/  FMUL.FTZ R13, R33.reuse, R42 ;  /* 0x0000002a210d7220 */ /* 0x040fe20000410000 */
[----:B------:R-:W-:Y:S01]  /*6590*/  FMUL.FTZ R33, R33, R39 ;  /* 0x0000002721217220 */ /* 0x000fe20000410000 */
        /* <DEDUP_REMOVED lines=9> */
[----:B------:R-:W-:-:S02]  /*6630*/  IMAD.U32 R15, R15, 0x10000, RZ ;  /* 0x000100000f0f7824 */ /* 0x000fc400078e00ff */
        /* <DEDUP_REMOVED lines=10> */
[----:B------:R-:W-:Y:S01]  /*66e0*/  F2FP.BF16.F32.PACK_AB R15, R33, R38 ;  /* 0x00000026210f723e */ /* 0x000fe200000010ff */
[----:B------:R-:W-:-:S07]  /*66f0*/  IMAD.MOV.U32 R14, RZ, RZ, R32 ;  /* 0x000000ffff0e7224 */ /* 0x000fce00078e0020 */
.L_x_1623:
[----:B------:R-:W-:Y:S05]  /*6700*/  BSYNC B2 ;  /* 0x0000000000027941 */ /* 0x000fea0003800000 */
.L_x_1622:
[----:B----4-:R0:W-:Y:S02]  /*6710*/  ST.E.128 desc[UR60][R36.64], R12 ;  /* 0x0000000c24007985 */ /* 0x0101e4000c101d3c */
.L_x_1621:
[----:B------:R-:W-:Y:S05]  /*6720*/  BSYNC B1 ;  /* 0x0000000000017941 */ /* 0x000fea0003800000 */
.L_x_1620:
        /* <DEDUP_REMOVED lines=54> */
.L_x_1625:
[----:B------:R-:W-:Y:S05]  /*6a90*/  BSYNC B1 ;  /* 0x0000000000017941 */ /* 0x000fea0003800000 */
.L_x_1624:
[----:B----4-:R0:W-:Y:S01]  /*6aa0*/  ST.E.128 desc[UR60][R32.64], R12 ;  /* 0x0000000c20007985 */ /* 0x0101e2000c101d3c */
[----:B------:R-:W-:Y:S05]  /*6ab0*/  BRA `(.L_x_1603) ;  /* 0x0000004000f07947 */ /* 0x000fea0003800000 */
.L_x_1569:
        /* <DEDUP_REMOVED lines=22> */
[----:B------:R-:W-:Y:S02]  /*6c20*/  LEA R52, P2, R28, UR4, 0x1 ;  /* 0x000000041c347c11 */ /* 0x000fe4000f8408ff */
[----:B------:R-:W-:-:S02]  /*6c30*/  CS2R R48, SRZ ;  /* 0x0000000000307805 */ /* 0x000fc4000001ff00 */
        /* <DEDUP_REMOVED lines=23> */
.L_x_1627:
[----:B------:R-:W-:Y:S05]  /*6db0*/  BSYNC B1 ;  /* 0x0000000000017941 */ /* 0x000fea0003800000 */
.L_x_1626:
        /* <DEDUP_REMOVED lines=47> */
.L_x_1629:
[----:B------:R-:W-:Y:S05]  /*70b0*/  BSYNC B1 ;  /* 0x0000000000017941 */ /* 0x000fea0003800000 */
.L_x_1628:
[----:B------:R-:W2:Y:S01]  /*70c0*/  LDL R11, [R1+0x3c] ;  /* 0x00003c00010b7983 */ /* 0x000ea20000100800 */
[----:B0-----:R-:W-:Y:S02]  /*70d0*/  IMAD.MOV.U32 R12, RZ, RZ, R28 ;  /* 0x000000ffff0c7224 */ /* 0x001fe400078e001c */
[----:B------:R-:W-:Y:S02]  /*70e0*/  IMAD.MOV.U32 R13, RZ, RZ, R29 ;  /* 0x000000ffff0d7224 */ /* 0x000fe400078e001d */
[----:B------:R-:W-:-:S03]  /*70f0*/  IMAD.MOV.U32 R14, RZ, RZ, R34 ;  /* 0x000000ffff0e7224 */ /* 0x000fc600078e0022 */
[----:B------:R-:W-:Y:S01]  /*7100*/  PRMT R157, R12, 0x5410, R13 ;  /* 0x000054100c9d7816 */ /* 0x000fe2000000000d */
[----:B------:R-:W-:Y:S02]  /*7110*/  IMAD.MOV.U32 R12, RZ, RZ, R33 ;  /* 0x000000ffff0c7224 */ /* 0x000fe400078e0021 */
[----:B------:R-:W-:-:S03]  /*7120*/  IMAD.MOV.U32 R13, RZ, RZ, R35 ;  /* 0x000000ffff0d7224 */ /* 0x000fc600078e0023 */
[----:B------:R-:W-:Y:S01]  /*7130*/  PRMT R161, R12, 0x7610, R161 ;  /* 0x000076100ca17816 */ /* 0x000fe200000000a1 */
[----:B------:R-:W-:Y:S01]  /*7140*/  IMAD.MOV.U32 R12, RZ, RZ, R39 ;  /* 0x000000ffff0c7224 */ /* 0x000fe200078e0027 */
[----:B------:R-:W-:Y:S01]  /*7150*/  PRMT R160, R14, 0x5410, R13 ;  /* 0x000054100ea07816 */ /* 0x000fe2000000000d */
[----:B------:R-:W-:Y:S02]  /*7160*/  IMAD.MOV.U32 R14, RZ, RZ, R37 ;  /* 0x000000ffff0e7224 */ /* 0x000fe400078e0025 */
[----:B------:R-:W-:-:S03]  /*7170*/  IMAD.MOV.U32 R13, RZ, RZ, R36 ;  /* 0x000000ffff0d7224 */ /* 0x000fc600078e0024 */
[----:B------:R-:W-:Y:S02]  /*7180*/  PRMT R146, R146, 0x5410, R14 ;  /* 0x0000541092927816 */ /* 0x000fe4000000000e */
        /* <DEDUP_REMOVED lines=10> */
[----:B------:R-:W-:Y:S01]  /*7230*/  PLOP3.LUT P2, PT, PT, PT, UP0, 0x80, 0x0 ;  /* 0x000000000000781c */ /* 0x000fe20003f4f008 */
        /* <DEDUP_REMOVED lines=62> */
.L_x_1630:
[----:B------:R-:W-:Y:S01]  /*7620*/  IMAD R86, R22, 0x8, R17 ;  /* 0x0000000816567824 */ /* 0x000fe200078e0211 */
[----:B------:R-:W-:Y:S01]  /*7630*/  SHF.L.U32 R87, R220, 0x1f, RZ ;  /* 0x0000001fdc577819 */ /* 0x000fe200000006ff */
[----:B------:R-:W-:Y:S03]  /*7640*/  BSSY B1, `(.L_x_1631) ;  /* 0x0000003000017945 */ /* 0x000fe60003800000 */
[----:B------:R-:W0:Y:S02]  /*7650*/  SYNCS.PHASECHK.TRANS64.TRYWAIT P5, [R86+URZ+0x30890], R87 ;  /* 0x03089057560075a7 */ /* 0x000e2400080a017f */
[----:B0-----:R-:W-:Y:S05]  /*7660*/  @!P5 BRA `(.L_x_1632) ;  /* 0x000002600090d947 */ /* 0x001fea0003800000 */
.L_x_2009:
[----:B------:R-:W-:Y:S05]  /*7670*/  BSYNC B1 ;  /* 0x0000000000017941 */ /* 0x000fea0003800000 */
.L_x_1631:
[----:B------:R-:W1:Y:S01]  /*7680*/  LDC R127, c[0x0][0x2f4] ;  /* 0x0000bd00ff7f7b82 */ /* 0x000e620000000800 */
[----:B------:R-:W-:Y:S01]  /*7690*/  UMOV UR4, 0xffffffff ;  /* 0xffffffff00047882 */ /* 0x000fe20000000000 */
[----:B-1----:R-:W-:Y:S02]  /*76a0*/  IMAD.IADD R131, R127, 0x1, -R118 ;  /* 0x000000017f837824 */ /* 0x002fe400078e0a76 */
[----:B------:R-:W-:Y:S05]  /*76b0*/  BRA.DIV UR4, `(.L_x_1633) ;  /* 0x0000026204907947 */ /* 0x000fea000b800000 */
[----:B------:R1:W2:Y:S04]  /*76c0*/  SHFL.IDX PT, R115, R113, RZ, 0x1c1f ;  /* 0x001c1fff71737589 */ /* 0x0002a800000e0000 */
[----:B------:R1:W3:Y:S02]  /*76d0*/  SHFL.IDX PT, R11, R116, RZ, 0x1c1f ;  /* 0x001c1fff740b7589 */ /* 0x0002e400000e0000 */
.L_x_2013:
[----:B------:R-:W-:Y:S04]  /*76e0*/  BSSY B1, `(.L_x_1634) ;  /* 0x0000181000017945 */ /* 0x000fe80003800000 */
[----:B------:R-:W-:Y:S05]  /*76f0*/  @P3 BRA `(.L_x_1635) ;  /* 0x0000001400fc3947 */ /* 0x000fea0003800000 */
[----:B------:R-:W-:Y:S01]  /*7700*/  ISETP.NE.AND P3, PT, R9, RZ, PT ;  /* 0x000000ff0900720c */ /* 0x000fe20003f65270 */
[----:B------:R-:W-:Y:S01]  /*7710*/  BSSY B2, `(.L_x_1636) ;  /* 0x000007f000027945 */ /* 0x000fe20003800000 */
[----:B---3--:R-:W-:-:S11]  /*7720*/  IMAD.MOV.U32 R114, RZ, RZ, R11 ;  /* 0x000000ffff727224 */ /* 0x008fd600078e000b */
[----:B------:R-:W-:Y:S05]  /*7730*/  @!P3 BRA `(.L_x_1637) ;  /* 0x0000000400f0b947 */ /* 0x000fea0003800000 */
[----:B------:R-:W3:Y:S01]  /*7740*/  LDL R15, [R1+0x30] ;  /* 0x00003000010f7983 */ /* 0x000ee20000100800 */
[----:B------:R-:W-:Y:S01]  /*7750*/  SEL R12, R118, R131, !P0 ;  /* 0x00000083760c7207 */ /* 0x000fe20004000000 */
[----:B------:R-:W-:Y:S01]  /*7760*/  BSSY B3, `(.L_x_1638) ;  /* 0x0000073000037945 */ /* 0x000fe20003800000 */
[----:B------:R-:W-:Y:S02]  /*7770*/  SHF.R.U32.HI R14, RZ, 0x3, R229 ;  /* 0x00000003ff0e7819 */ /* 0x000fe400000116e5 */
[----:B------:R-:W-:Y:S02]  /*7780*/  SHF.R.S32.HI R13, RZ, 0x1f, R12 ;  /* 0x0000001fff0d7819 */ /* 0x000fe4000001140c */
[----:B------:R-:W-:Y:S02]  /*7790*/  ISETP.GE.AND P3, PT, R18, R117, PT ;  /* 0x000000751200720c */ /* 0x000fe40003f66270 */
[----:B------:R-:W-:-:S04]  /*77a0*/  LEA.HI R13, R13, R12, RZ, 0x4 ;  /* 0x0000000c0d0d7211 */ /* 0x000fc800078f20ff */
[----:B------:R-:W-:-:S04]  /*77b0*/  LEA.HI.SX32 R138, R13, R111, 0x1c ;  /* 0x0000006f0d8a7211 */ /* 0x000fc800078fe2ff */
[----:B------:R-:W-:-:S04]  /*77c0*/  SHF.R.S32.HI R13, RZ, 0x1f, R138 ;  /* 0x0000001fff0d7819 */ /* 0x000fc8000001148a */
[----:B------:R-:W-:Y:S01]  /*77d0*/  LEA.HI R13, R13, R138, RZ, 0x3 ;  /* 0x0000008a0d0d7211 */ /* 0x000fe200078f18ff */
[----:B------:R-:W-:-:S03]  /*77e0*/  IMAD.SHL.U32 R138, R138, 0x8, RZ ;  /* 0x000000088a8a7824 */ /* 0x000fc600078e00ff */
[----:B------:R-:W-:Y:S02]  /*77f0*/  SHF.R.S32.HI R13, RZ, 0x3, R13 ;  /* 0x00000003ff0d7819 */ /* 0x000fe4000001140d */
[----:B------:R-:W-:-:S04]  /*7800*/  LOP3.LUT R12, R229, 0x38, R138, 0xf8, !PT ;  /* 0x00000038e50c7812 */ /* 0x000fc800078ef88a */
[----:B------:R-:W-:Y:S01]  /*7810*/  LOP3.LUT R12, R12, R14, RZ, 0x3c, !PT ;  /* 0x0000000e0c0c7212 */ /* 0x000fe200078e3cff */
[----:B---3--:R-:W-:-:S04]  /*7820*/  IMAD R13, R13, 0x1800, R15 ;  /* 0x000018000d0d7824 */ /* 0x008fc800078e020f */
        /* <DEDUP_REMOVED lines=10> */
[--C-:B------:R-:W-:Y:S02]  /*78d0*/  SHF.R.U64 R37, R38, 0x10, R39.reuse ;  /* 0x0000001026257819 */ /* 0x100fe40000001227 */
[----:B------:R-:W-:Y:S02]  /*78e0*/  SHF.R.U32.HI R38, RZ, 0x10, R39 ;  /* 0x00000010ff267819 */ /* 0x000fe40000011627 */
[--C-:B------:R-:W-:Y:S02]  /*78f0*/  SHF.R.U64 R39, R48, 0x10, R49.reuse ;  /* 0x0000001030277819 */ /* 0x100fe40000001231 */
[----:B------:R-:W-:-:S02]  /*7900*/  SHF.R.U32.HI R49, RZ, 0x10, R49 ;  /* 0x00000010ff317819 */ /* 0x000fc40000011631 */
[----:B------:R-:W-:Y:S02]  /*7910*/  PRMT R36, R143, 0x5432, R36 ;  /* 0x000054328f247816 */ /* 0x000fe40000000024 */
[--C-:B------:R-:W-:Y:S02]  /*7920*/  SHF.R.U64 R48, R50, 0x10, R51.reuse ;  /* 0x0000001032307819 */ /* 0x100fe40000001233 */
[----:B------:R-:W-:Y:S02]  /*7930*/  SHF.R.U32.HI R143, RZ, 0x10, R51 ;  /* 0x00000010ff8f7819 */ /* 0x000fe40000011633 */
[----:B------:R-:W-:Y:S02]  /*7940*/  PRMT R51, R163, 0x5410, R49 ;  /* 0x00005410a3337816 */ /* 0x000fe40000000031 */
[----:B------:R-:W-:Y:S02]  /*7950*/  PRMT R144, R146, 0x5432, R144 ;  /* 0x0000543292907816 */ /* 0x000fe40000000090 */
[----:B------:R-:W-:-:S02]  /*7960*/  PRMT R39, R147, 0x5410, R39 ;  /* 0x0000541093277816 */ /* 0x000fc40000000027 */
[----:B------:R-:W-:Y:S01]  /*7970*/  PRMT R48, R147, 0x5432, R48 ;  /* 0x0000543293307816 */ /* 0x000fe20000000030 */
[----:B---3--:R-:W-:Y:S01]  /*7980*/  IMAD.U32 R147, R81, 0x10000, RZ ;  /* 0x0001000051937824 */ /* 0x008fe200078e00ff */
[----:B------:R-:W-:Y:S01]  /*7990*/  PRMT R143, R146, 0x5410, R143 ;  /* 0x00005410928f7816 */ /* 0x000fe2000000008f */
[----:B------:R-:W-:Y:S01]  /*79a0*/  IMAD.U32 R146, R51, 0x10000, RZ ;  /* 0x0001000033927824 */ /* 0x000fe200078e00ff */
[C---:B------:R-:W-:Y:S01]  /*79b0*/  PRMT R37, R145.reuse, 0x5410, R37 ;  /* 0x0000541091257816 */ /* 0x040fe20000000025 */
[----:B------:R-:W-:Y:S01]  /*79c0*/  IMAD.U32 R50, R144, 0x10000, RZ ;  /* 0x0001000090327824 */ /* 0x000fe200078e00ff */
[----:B------:R-:W-:Y:S01]  /*79d0*/  PRMT R38, R145, 0x5432, R38 ;  /* 0x0000543291267816 */ /* 0x000fe20000000026 */
[----:B----4-:R-:W-:Y:S02]  /*79e0*/  IMAD.U32 R145, R13, 0x10000, RZ ;  /* 0x000100000d917824 */ /* 0x010fe400078e00ff */
[----:B------:R-:W-:Y:S01]  /*79f0*/  FMUL.FTZ R49, R147, R146 ;  /* 0x0000009293317220 */ /* 0x000fe20000410000 */
[----:B------:R-:W-:-:S02]  /*7a00*/  LOP3.LUT R51, R51, 0xffff0000, RZ, 0xc0, !PT ;  /* 0xffff000033337812 */ /* 0x000fc400078ec0ff */
[----:B------:R-:W-:Y:S01]  /*7a10*/  LOP3.LUT R81, R81, 0xffff0000, RZ, 0xc0, !PT ;  /* 0xffff000051517812 */ /* 0x000fe200078ec0ff */
[-C--:B------:R-:W-:Y:S01]  /*7a20*/  FFMA.FTZ R49, R145, R50.reuse, -R49 ;  /* 0x0000003291317223 */ /* 0x080fe20000010831 */
[----:B------:R-:W-:Y:S01]  /*7a30*/  FMUL.FTZ R50, R147, R50 ;  /* 0x0000003293327220 */ /* 0x000fe20000410000 */
[----:B------:R-:W-:Y:S01]  /*7a40*/  LOP3.LUT R144, R144, 0xffff0000, RZ, 0xc0, !PT ;  /* 0xffff000090907812 */ /* 0x000fe200078ec0ff */
[C---:B------:R-:W-:Y:S01]  /*7a50*/  IMAD.U32 R147, R83.reuse, 0x10000, RZ ;  /* 0x0001000053937824 */ /* 0x040fe200078e00ff */
[----:B------:R-:W-:Y:S01]  /*7a60*/  LOP3.LUT R83, R83, 0xffff0000, RZ, 0xc0, !PT ;  /* 0xffff000053537812 */ /* 0x000fe200078ec0ff */
[----:B------:R-:W-:Y:S01]  /*7a70*/  FFMA.FTZ R50, R145, R146, R50 ;  /* 0x0000009291327223 */ /* 0x000fe20000010032 */
[----:B------:R-:W-:Y:S01]  /*7a80*/  LOP3.LUT R145, R13, 0xffff0000, RZ, 0xc0, !PT ;  /* 0xffff00000d917812 */ /* 0x000fe200078ec0ff */
[CC--:B------:R-:W-:Y:S01]  /*7a90*/  FMUL.FTZ R13, R81.reuse, R51.reuse ;  /* 0x00000033510d7220 */ /* 0x0c0fe20000410000 */
[-C--:B------:R-:W-:Y:S01]  /*7aa0*/  FMUL.FTZ R81, R81, R144.reuse ;  /* 0x0000009051517220 */ /* 0x080fe20000410000 */
[C---:B------:R-:W-:Y:S01]  /*7ab0*/  IMAD.U32 R146, R143.reuse, 0x10000, RZ ;  /* 0x000100008f927824 */ /* 0x040fe200078e00ff */
[----:B------:R-:W-:Y:S01]  /*7ac0*/  LOP3.LUT R143, R143, 0xffff0000, RZ, 0xc0, !PT ;  /* 0xffff00008f8f7812 */ /* 0x000fe200078ec0ff */
[C---:B------:R-:W-:Y:S01]  /*7ad0*/  FFMA.FTZ R13, R145.reuse, R144, -R13 ;  /* 0x00000090910d7223 */ /* 0x040fe2000001080d */
[----:B------:R-:W-:Y:S01]  /*7ae0*/  FFMA.FTZ R51, R145, R51, R81 ;  /* 0x0000003391337223 */ /* 0x000fe20000010051 */
[----:B------:R-:W-:-:S02]  /*7af0*/  IMAD.U32 R145, R15, 0x10000, RZ ;  /* 0x000100000f917824 */ /* 0x000fc400078e00ff */
[----:B------:R-:W-:Y:S01]  /*7b00*/  FMUL.FTZ R81, R147, R146 ;  /* 0x0000009293517220 */ /* 0x000fe20000410000 */
        /* <DEDUP_REMOVED lines=9> */
[----:B------:R-:W-:Y:S01]  /*7ba0*/  FMUL.FTZ R145, R83, R143 ;  /* 0x0000008f53917220 */ /* 0x000fe20000410000 */
[----:B------:R-:W-:Y:S01]  /*7bb0*/  IMAD.U32 R51, R80, 0x10000, RZ ;  /* 0x0001000050337824 */ /* 0x000fe200078e00ff */
[----:B------:R-:W-:-:S02]  /*7bc0*/  LOP3.LUT R39, R39, 0xffff0000, RZ, 0xc0, !PT ;  /* 0xffff000027277812 */ /* 0x000fc400078ec0ff */
[-C--:B------:R-:W-:Y:S01]  /*7bd0*/  FFMA.FTZ R145, R15, R38.reuse, -R145 ;  /* 0x000000260f917223 */ /* 0x080fe20000010891 */
[----:B------:R-:W-:Y:S01]  /*7be0*/  FMUL.FTZ R38, R83, R38 ;  /* 0x0000002653267220 */ /* 0x000fe20000410000 */
[----:B------:R-:W-:-:S03]  /*7bf0*/  FMUL.FTZ R83, R51, R49 ;  /* 0x0000003133537220 */ /* 0x000fc60000410000 */
[----:B------:R-:W-:Y:S01]  /*7c00*/  F2FP.BF16.F32.PACK_AB R145, R145, R81 ;  /* 0x000000519191723e */ /* 0x000fe200000010ff */
[----:B------:R-:W-:Y:S02]  /*7c10*/  IMAD.U32 R81, R36, 0x10000, RZ ;  /* 0x0001000024517824 */ /* 0x000fe400078e00ff */
[----:B------:R-:W-:Y:S01]  /*7c20*/  FFMA.FTZ R38, R15, R143, R38 ;  /* 0x0000008f0f267223 */ /* 0x000fe20000010026 */
[----:B------:R-:W-:Y:S01]  /*7c30*/  IMAD.U32 R15, R12, 0x10000, RZ ;  /* 0x000100000c0f7824 */ /* 0x000fe200078e00ff */
[----:B------:R-:W-:Y:S01]  /*7c40*/  LOP3.LUT R36, R36, 0xffff0000, RZ, 0xc0, !PT ;  /* 0xffff000024247812 */ /* 0x000fe200078ec0ff */
[-C--:B------:R-:W-:Y:S02]  /*7c50*/  FMUL.FTZ R51, R51, R81.reuse ;  /* 0x0000005133337220 */ /* 0x080fe40000410000 */
[C---:B------:R-:W-:Y:S01]  /*7c60*/  FFMA.FTZ R83, R15.reuse, R81, -R83 ;  /* 0x000000510f537223 */ /* 0x040fe20000010853 */
[----:B------:R-:W-:Y:S02]  /*7c70*/  IMAD.U32 R81, R82, 0x10000, RZ ;  /* 0x0001000052517824 */ /* 0x000fe400078e00ff */
[----:B------:R-:W-:Y:S01]  /*7c80*/  FFMA.FTZ R51, R15, R49, R51 ;  /* 0x000000310f337223 */ /* 0x000fe20000010033 */
[----:B------:R-:W-:-:S02]  /*7c90*/  LOP3.LUT R15, R80, 0xffff0000, RZ, 0xc0, !PT ;  /* 0xffff0000500f7812 */ /* 0x000fc400078ec0ff */
[----:B------:R-:W-:Y:S02]  /*7ca0*/  LOP3.LUT R49, R12, 0xffff0000, RZ, 0xc0, !PT ;  /* 0xffff00000c317812 */ /* 0x000fe400078ec0ff */
[----:B------:R-:W-:Y:S01]  /*7cb0*/  F2FP.BF16.F32.PACK_AB R38, R38, R144 ;  /* 0x000000902626723e */ /* 0x000fe200000010ff */
        /* <DEDUP_REMOVED lines=29> */
.L_x_1639:
[----:B------:R-:W-:Y:S05]  /*7e90*/  BSYNC B3 ;  /* 0x0000000000037941 */ /* 0x000fea0003800000 */
.L_x_1638:
[----:B------:R-:W-:-:S04]  /*7ea0*/  LEA R36, P3, R6, R11, 0x1 ;  /* 0x0000000b06247211 */ /* 0x000fc800078608ff */
[----:B--2---:R-:W-:Y:S02]  /*7eb0*/  LEA.HI.X R37, R6, R115, R107, 0x1, P3 ;  /* 0x0000007306257211 */ /* 0x004fe400018f0c6b */
[----:B------:R-:W-:-:S03]  /*7ec0*/  ISETP.GE.AND P3, PT, R138, R127, PT ;  /* 0x0000007f8a00720c */ /* 0x000fc60003f66270 */
[----:B----4-:R2:W-:Y:S10]  /*7ed0*/  ST.E.128 desc[UR60][R36.64], R12 ;  /* 0x0000000c24007985 */ /* 0x0105f4000c101d3c */
[----:B--2---:R-:W-:-:S05]  /*7ee0*/  @!P3 IMAD.WIDE R12, R138, 0x2, R114 ;  /* 0x000000028a0cb825 */ /* 0x004fca00078e0272 */
[----:B---3--:R3:W-:Y:S02]  /*7ef0*/  @!P3 ST.E.128 desc[UR60][R12.64], R80 ;  /* 0x000000500c00b985 */ /* 0x0087e4000c101d3c */
.L_x_1637:
[----:B------:R-:W-:Y:S05]  /*7f00*/  BSYNC B2 ;  /* 0x0000000000027941 */ /* 0x000fea0003800000 */
.L_x_1636:
[----:B------:R-:W-:Y:S01]  /*7f10*/  ISETP.NE.AND P3, PT, R10, RZ, PT ;  /* 0x000000ff0a00720c */ /* 0x000fe20003f65270 */
[----:B------:R-:W-:-:S12]  /*7f20*/  BSSY B2, `(.L_x_1640) ;  /* 0x000007e000027945 */ /* 0x000fd80003800000 */
[----:B------:R-:W-:Y:S05]  /*7f30*/  @!P3 BRA `(.L_x_1641) ;  /* 0x0000000400f0b947 */ /* 0x000fea0003800000 */
[----:B------:R-:W4:Y:S01]  /*7f40*/  LDL R15, [R1+0x30] ;  /* 0x00003000010f7983 */ /* 0x000f220000100800 */
[----:B---3--:R-:W-:Y:S01]  /*7f50*/  SEL R12, R118, R131, !P1 ;  /* 0x00000083760c7207 */ /* 0x008fe20004800000 */
        /* <DEDUP_REMOVED lines=12> */
[----:B----4-:R-:W-:-:S04]  /*8020*/  IMAD R13, R13, 0x1800, R15 ;  /* 0x000018000d0d7824 */ /* 0x010fc800078e020f */
        /* <DEDUP_REMOVED lines=102> */
.L_x_1643:
[----:B------:R-:W-:Y:S05]  /*8690*/  BSYNC B3 ;  /* 0x0000000000037941 */ /* 0x000fea0003800000 */
.L_x_1642:
[----:B------:R-:W-:-:S04]  /*86a0*/  LEA R32, P3, R7, R11, 0x1 ;  /* 0x0000000b07207211 */ /* 0x000fc800078608ff */
[----:B--2---:R-:W-:Y:S02]  /*86b0*/  LEA.HI.X R33, R7, R115, R106, 0x1, P3 ;  /* 0x0000007307217211 */ /* 0x004fe400018f0c6a */
[----:B------:R-:W-:-:S03]  /*86c0*/  ISETP.GE.AND P3, PT, R48, R127, PT ;  /* 0x0000007f3000720c */ /* 0x000fc60003f66270 */
[----:B----4-:R2:W-:Y:S10]  /*86d0*/  ST.E.128 desc[UR60][R32.64], R12 ;  /* 0x0000000c20007985 */ /* 0x0105f4000c101d3c */
[----:B--2---:R-:W-:-:S05]  /*86e0*/  @!P3 IMAD.WIDE R12, R48, 0x2, R114 ;  /* 0x00000002300cb825 */ /* 0x004fca00078e0272 */
[----:B---3--:R4:W-:Y:S02]  /*86f0*/  @!P3 ST.E.128 desc[UR60][R12.64], R36 ;  /* 0x000000240c00b985 */ /* 0x0089e4000c101d3c */
.L_x_1641:
[----:B------:R-:W-:Y:S05]  /*8700*/  BSYNC B2 ;  /* 0x0000000000027941 */ /* 0x000fea0003800000 */
.L_x_1640:
[----:B------:R-:W-:-:S13]  /*8710*/  ISETP.NE.AND P3, PT, R20, RZ, PT ;  /* 0x000000ff1400720c */ /* 0x000fda0003f65270 */
[----:B------:R-:W-:Y:S05]  /*8720*/  @!P3 BRA `(.L_x_1635) ;  /* 0x0000000400f0b947 */ /* 0x000fea0003800000 */
[----:B------:R-:W5:Y:S01]  /*8730*/  LDL R15, [R1+0x30] ;  /* 0x00003000010f7983 */ /* 0x000f620000100800 */
[----:B------:R-:W-:Y:S01]  /*8740*/  LOP3.LUT P5, RZ, R16, 0x1, RZ, 0xc0, !PT ;  /* 0x0000000110ff7812 */ /* 0x000fe200078ac0ff */
[----:B------:R-:W-:Y:S01]  /*8750*/  BSSY B2, `(.L_x_1644) ;  /* 0x0000075000027945 */ /* 0x000fe20003800000 */
[----:B----4-:R-:W-:Y:S02]  /*8760*/  LEA R36, P3, R8, R11, 0x1 ;  /* 0x0000000b08247211 */ /* 0x010fe400078608ff */
[----:B------:R-:W-:Y:S02]  /*8770*/  SEL R11, R118, R131, !P5 ;  /* 0x00000083760b7207 */ /* 0x000fe40006800000 */
[----:B------:R-:W-:Y:S02]  /*8780*/  SHF.R.U32.HI R14, RZ, 0x3, R229 ;  /* 0x00000003ff0e7819 */ /* 0x000fe400000116e5 */
[----:B---3--:R-:W-:Y:S02]  /*8790*/  SHF.R.S32.HI R12, RZ, 0x1f, R11 ;  /* 0x0000001fff0c7819 */ /* 0x008fe4000001140b */
[----:B--2---:R-:W-:-:S02]  /*87a0*/  LEA.HI.X R37, R8, R115, R105, 0x1, P3 ;  /* 0x0000007308257211 */ /* 0x004fc400018f0c69 */
[----:B------:R-:W-:Y:S02]  /*87b0*/  LEA.HI R11, R12, R11, RZ, 0x4 ;  /* 0x0000000b0c0b7211 */ /* 0x000fe400078f20ff */
[----:B------:R-:W-:Y:S02]  /*87c0*/  ISETP.GE.AND P3, PT, R195, R117, PT ;  /* 0x00000075c300720c */ /* 0x000fe40003f66270 */
[----:B------:R-:W-:-:S04]  /*87d0*/  LEA.HI.SX32 R11, R11, R109, 0x1c ;  /* 0x0000006d0b0b7211 */ /* 0x000fc800078fe2ff */
[----:B------:R-:W-:-:S04]  /*87e0*/  SHF.R.S32.HI R13, RZ, 0x1f, R11 ;  /* 0x0000001fff0d7819 */ /* 0x000fc8000001140b */
[----:B------:R-:W-:Y:S01]  /*87f0*/  LEA.HI R13, R13, R11, RZ, 0x3 ;  /* 0x0000000b0d0d7211 */ /* 0x000fe200078f18ff */
[----:B------:R-:W-:-:S03]  /*8800*/  IMAD.SHL.U32 R11, R11, 0x8, RZ ;  /* 0x000000080b0b7824 */ /* 0x000fc600078e00ff */
[----:B------:R-:W-:Y:S02]  /*8810*/  SHF.R.S32.HI R13, RZ, 0x3, R13 ;  /* 0x00000003ff0d7819 */ /* 0x000fe4000001140d */
[----:B------:R-:W-:-:S04]  /*8820*/  LOP3.LUT R12, R229, 0x38, R11, 0xf8, !PT ;  /* 0x00000038e50c7812 */ /* 0x000fc800078ef80b */
[----:B------:R-:W-:Y:S01]  /*8830*/  LOP3.LUT R12, R12, R14, RZ, 0x3c, !PT ;  /* 0x0000000e0c0c7212 */ /* 0x000fe200078e3cff */
[----:B-----5:R-:W-:-:S04]  /*8840*/  IMAD R13, R13, 0x1800, R15 ;  /* 0x000018000d0d7824 */ /* 0x020fc800078e020f */
[----:B------:R-:W-:-:S04]  /*8850*/  IMAD.IADD R12, R13, 0x1, R12 ;  /* 0x000000010d0c7824 */ /* 0x000fc800078e020c */
[C---:B------:R-:W-:Y:S02]  /*8860*/  IMAD R32, R22.reuse, 0x4800, R12 ;  /* 0x0000480016207824 */ /* 0x040fe400078e020c */
[----:B------:R-:W-:Y:S02]  /*8870*/  IMAD R12, R22, 0x4800, R129 ;  /* 0x00004800160c7824 */ /* 0x000fe400078e0281 */
[--C-:B------:R-:W-:Y:S02]  /*8880*/  IMAD R32, R32, 0x2, R17.reuse ;  /* 0x0000000220207824 */ /* 0x100fe400078e0211 */
[----:B------:R-:W-:-:S04]  /*8890*/  IMAD R12, R12, 0x2, R17 ;  /* 0x000000020c0c7824 */ /* 0x000fc800078e0211 */
[----:B------:R-:W2:Y:S04]  /*88a0*/  LDS.128 R32, [R32+0x1e400] ;  /* 0x01e4000020207984 */ /* 0x000ea80000000c00 */
[----:B------:R-:W3:Y:S01]  /*88b0*/  LDS.128 R12, [R12+0x1e400] ;  /* 0x01e400000c0c7984 */ /* 0x000ee20000000c00 */
[----:B------:R-:W-:Y:S05]  /*88c0*/  @P3 BRA `(.L_x_1645) ;  /* 0x0000000400743947 */ /* 0x000fea0003800000 */
[--C-:B------:R-:W-:Y:S01]  /*88d0*/  SHF.R.U32.HI R38, RZ, 0x10, R29.reuse ;  /* 0x00000010ff267819 */ /* 0x100fe2000001161d */
[----:B--2---:R-:W-:Y:S01]  /*88e0*/  IMAD.U32 R45, R33, 0x10000, RZ ;  /* 0x00010000212d7824 */ /* 0x004fe200078e00ff */
[----:B------:R-:W-:Y:S02]  /*88f0*/  SHF.R.U64 R28, R28, 0x10, R29 ;  /* 0x000000101c1c7819 */ /* 0x000fe4000000121d */
[----:B------:R-:W-:Y:S02]  /*8900*/  SHF.R.U32.HI R39, RZ, 0x10, R41 ;  /* 0x00000010ff277819 */ /* 0x000fe40000011629 */
[--C-:B------:R-:W-:Y:S02]  /*8910*/  SHF.R.U64 R29, R30, 0x10, R31.reuse ;  /* 0x000000101e1d7819 */ /* 0x100fe4000000121f */
[----:B------:R-:W-:Y:S02]  /*8920*/  SHF.R.U32.HI R30, RZ, 0x10, R31 ;  /* 0x00000010ff1e7819 */ /* 0x000fe4000001161f */
[----:B------:R-:W-:-:S02]  /*8930*/  PRMT R31, R157, 0x5432, R38 ;  /* 0x000054329d1f7816 */ /* 0x000fc40000000026 */
[----:B------:R-:W-:Y:S01]  /*8940*/  PRMT R38, R159, 0x5432, R39 ;  /* 0x000054329f267816 */ /* 0x000fe20000000027 */
[C---:B---3--:R-:W-:Y:S01]  /*8950*/  IMAD.U32 R39, R13.reuse, 0x10000, RZ ;  /* 0x000100000d277824 */ /* 0x048fe200078e00ff */
[----:B------:R-:W-:Y:S01]  /*8960*/  LOP3.LUT R13, R13, 0xffff0000, RZ, 0xc0, !PT ;  /* 0xffff00000d0d7812 */ /* 0x000fe200078ec0ff */
[C---:B------:R-:W-:Y:S01]  /*8970*/  IMAD.U32 R46, R31.reuse, 0x10000, RZ ;  /* 0x000100001f2e7824 */ /* 0x040fe200078e00ff */
[----:B------:R-:W-:Y:S01]  /*8980*/  LOP3.LUT R31, R31, 0xffff0000, RZ, 0xc0, !PT ;  /* 0xffff00001f1f7812 */ /* 0x000fe200078ec0ff */
[C---:B------:R-:W-:Y:S01]  /*8990*/  IMAD.U32 R44, R38.reuse, 0x10000, RZ ;  /* 0x00010000262c7824 */ /* 0x040fe200078e00ff */
[----:B------:R-:W-:Y:S02]  /*89a0*/  LOP3.LUT R38, R38, 0xffff0000, RZ, 0xc0, !PT ;  /* 0xffff000026267812 */ /* 0x000fe400078ec0ff */
[----:B------:R-:W-:Y:S01]  /*89b0*/  SHF.R.U64 R41, R40, 0x10, R41 ;  /* 0x0000001028297819 */ /* 0x000fe20000001229 */
[C---:B------:R-:W-:Y:S01]  /*89c0*/  FMUL.FTZ R47, R45.reuse, R44 ;  /* 0x0000002c2d2f7220 */ /* 0x040fe20000410000 */
[----:B------:R-:W-:Y:S01]  /*89d0*/  FMUL.FTZ R45, R45, R46 ;  /* 0x0000002e2d2d7220 */ /* 0x000fe20000410000 */
[----:B------:R-:W-:Y:S01]  /*89e0*/  PRMT R40, R156, 0x5432, R30 ;  /* 0x000054329c287816 */ /* 0x000fe2000000001e */
[----:B------:R-:W-:-:S02]  /*89f0*/  IMAD.U32 R30, R15, 0x10000, RZ ;  /* 0x000100000f1e7824 */ /* 0x000fc400078e00ff */
[C---:B------:R-:W-:Y:S01]  /*8a00*/  FFMA.FTZ R47, R39.reuse, R46, -R47 ;  /* 0x0000002e272f7223 */ /* 0x040fe2000001082f */
[----:B------:R-:W-:Y:S01]  /*8a10*/  FFMA.FTZ R45, R39, R44, R45 ;  /* 0x0000002c272d7223 */ /* 0x000fe2000001002d */
[----:B------:R-:W-:Y:S02]  /*8a20*/  LOP3.LUT R39, R33, 0xffff0000, RZ, 0xc0, !PT ;  /* 0xffff000021277812 */ /* 0x000fe400078ec0ff */
[----:B------:R-:W-:Y:S01]  /*8a30*/  PRMT R159, R159, 0x5410, R41 ;  /* 0x000054109f9f7816 */ /* 0x000fe20000000029 */
[C---:B------:R-:W-:Y:S01]  /*8a40*/  IMAD.U32 R41, R35.reuse, 0x10000, RZ ;  /* 0x0001000023297824 */ /* 0x040fe200078e00ff */
[----:B------:R-:W-:Y:S01]  /*8a50*/  LOP3.LUT R35, R35, 0xffff0000, RZ, 0xc0, !PT ;  /* 0xffff000023237812 */ /* 0x000fe200078ec0ff */
[CC--:B------:R-:W-:Y:S01]  /*8a60*/  FMUL.FTZ R33, R39.reuse, R38.reuse ;  /* 0x0000002627217220 */ /* 0x0c0fe20000410000 */
[-C--:B------:R-:W-:Y:S01]  /*8a70*/  FMUL.FTZ R39, R39, R31.reuse ;  /* 0x0000001f27277220 */ /* 0x080fe20000410000 */
[----:B------:R-:W-:Y:S02]  /*8a80*/  PRMT R28, R157, 0x5410, R28 ;  /* 0x000054109d1c7816 */ /* 0x000fe4000000001c */
[C---:B------:R-:W-:Y:S01]  /*8a90*/  FFMA.FTZ R33, R13.reuse, R31, -R33 ;  /* 0x0000001f0d217223 */ /* 0x040fe20000010821 */
[----:B------:R-:W-:Y:S01]  /*8aa0*/  FFMA.FTZ R39, R13, R38, R39 ;  /* 0x000000260d277223 */ /* 0x000fe20000010027 */
[----:B------:R-:W-:Y:S01]  /*8ab0*/  SHF.R.U32.HI R38, RZ, 0x10, R43 ;  /* 0x00000010ff267819 */ /* 0x000fe2000001162b */
[C---:B------:R-:W-:Y:S01]  /*8ac0*/  IMAD.U32 R31, R40.reuse, 0x10000, RZ ;  /* 0x00010000281f7824 */ /* 0x040fe200078e00ff */
[----:B------:R-:W-:-:S02]  /*8ad0*/  LOP3.LUT R40, R40, 0xffff0000, RZ, 0xc0, !PT ;  /* 0xffff000028287812 */ /* 0x000fc400078ec0ff */
[----:B------:R-:W-:Y:S02]  /*8ae0*/  PRMT R38, R158, 0x5432, R38 ;  /* 0x000054329e267816 */ /* 0x000fe40000000026 */
[----:B------:R-:W-:Y:S01]  /*8af0*/  SHF.R.U64 R42, R42, 0x10, R43 ;  /* 0x000000102a2a7819 */ /* 0x000fe2000000122b */
[----:B------:R-:W-:Y:S01]  /*8b00*/  IMAD.U32 R43, R34, 0x10000, RZ ;  /* 0x00010000222b7824 */ /* 0x000fe200078e00ff */
[----:B------:R-:W-:Y:S01]  /*8b10*/  PRMT R29, R156, 0x5410, R29 ;  /* 0x000054109c1d7816 */ /* 0x000fe2000000001d */
[C---:B------:R-:W-:Y:S01]  /*8b20*/  IMAD.U32 R13, R38.reuse, 0x10000, RZ ;  /* 0x00010000260d7824 */ /* 0x040fe200078e00ff */
[----:B------:R-:W-:Y:S02]  /*8b30*/  LOP3.LUT R38, R38, 0xffff0000, RZ, 0xc0, !PT ;  /* 0xffff000026267812 */ /* 0x000fe400078ec0ff */
[----:B------:R-:W-:Y:S01]  /*8b40*/  PRMT R42, R158, 0x5410, R42 ;  /* 0x000054109e2a7816 */ /* 0x000fe2000000002a */
[C---:B------:R-:W-:Y:S01]  /*8b50*/  FMUL.FTZ R44, R41.reuse, R13 ;  /* 0x0000000d292c7220 */ /* 0x040fe20000410000 */
[----:B------:R-:W-:Y:S01]  /*8b60*/  FMUL.FTZ R41, R41, R31 ;  /* 0x0000001f29297220 */ /* 0x000fe20000410000 */
[----:B------:R-:W-:-:S02]  /*8b70*/  LOP3.LUT R34, R34, 0xffff0000, RZ, 0xc0, !PT ;  /* 0xffff000022227812 */ /* 0x000fc400078ec0ff */
[C---:B------:R-:W-:Y:S01]  /*8b80*/  FFMA.FTZ R31, R30.reuse, R31, -R44 ;  /* 0x0000001f1e1f7223 */ /* 0x040fe2000001082c */
[----:B------:R-:W-:Y:S01]  /*8b90*/  FFMA.FTZ R30, R30, R13, R41 ;  /* 0x0000000d1e1e7223 */ /* 0x000fe20000010029 */
[----:B------:R-:W-:Y:S01]  /*8ba0*/  LOP3.LUT R13, R15, 0xffff0000, RZ, 0xc0, !PT ;  /* 0xffff00000f0d7812 */ /* 0x000fe200078ec0ff */
[C---:B------:R-:W-:Y:S01]  /*8bb0*/  FMUL.FTZ R15, R35.reuse, R38 ;  /* 0x00000026230f7220 */ /* 0x040fe20000410000 */
[-C--:B------:R-:W-:Y:S01]  /*8bc0*/  FMUL.FTZ R35, R35, R40.reuse ;  /* 0x0000002823237220 */ /* 0x080fe20000410000 */
[C---:B------:R-:W-:Y:S01]  /*8bd0*/  IMAD.U32 R41, R28.reuse, 0x10000, RZ ;  /* 0x000100001c297824 */ /* 0x040fe200078e00ff */
[----:B------:R-:W-:Y:S01]  /*8be0*/  LOP3.LUT R28, R28, 0xffff0000, RZ, 0xc0, !PT ;  /* 0xffff00001c1c7812 */ /* 0x000fe200078ec0ff */
[C---:B------:R-:W-:Y:S01]  /*8bf0*/  FFMA.FTZ R15, R13.reuse, R40, -R15 ;  /* 0x000000280d0f7223 */ /* 0x040fe2000001080f */
[----:B------:R-:W-:Y:S01]  /*8c00*/  FFMA.FTZ R13, R13, R38, R35 ;  /* 0x000000260d0d7223 */ /* 0x000fe20000010023 */
[C---:B------:R-:W-:Y:S01]  /*8c10*/  IMAD.U32 R40, R32.reuse, 0x10000, RZ ;  /* 0x0001000020287824 */ /* 0x040fe200078e00ff */
[----:B------:R-:W-:Y:S01]  /*8c20*/  LOP3.LUT R32, R32, 0xffff0000, RZ, 0xc0, !PT ;  /* 0xffff000020207812 */ /* 0x000fe200078ec0ff */
[C---:B------:R-:W-:Y:S01]  /*8c30*/  IMAD.U32 R38, R159.reuse, 0x10000, RZ ;  /* 0x000100009f267824 */ /* 0x040fe200078e00ff */
[----:B------:R-:W-:Y:S01]  /*8c40*/  LOP3.LUT R159, R159, 0xffff0000, RZ, 0xc0, !PT ;  /* 0xffff00009f9f7812 */ /* 0x000fe200078ec0ff */
[C---:B------:R-:W-:Y:S01]  /*8c50*/  IMAD.U32 R35, R12.reuse, 0x10000, RZ ;  /* 0x000100000c237824 */ /* 0x040fe200078e00ff */
[----:B------:R-:W-:Y:S01]  /*8c60*/  LOP3.LUT R12, R12, 0xffff0000, RZ, 0xc0, !PT ;  /* 0xffff00000c0c7812 */ /* 0x000fe200078ec0ff */
[C---:B------:R-:W-:Y:S01]  /*8c70*/  FMUL.FTZ R44, R40.reuse, R38 ;  /* 0x00000026282c7220 */ /* 0x040fe20000410000 */
[----:B------:R-:W-:Y:S01]  /*8c80*/  FMUL.FTZ R40, R40, R41 ;  /* 0x0000002928287220 */ /* 0x000fe20000410000 */
[----:B------:R-:W-:-:S02]  /*8c90*/  F2FP.BF16.F32.PACK_AB R33, R33, R47 ;  /* 0x0000002f2121723e */ /* 0x000fc400000010ff */
[C---:B------:R-:W-:Y:S01]  /*8ca0*/  FFMA.FTZ R44, R35.reuse, R41, -R44 ;  /* 0x00000029232c7223 */ /* 0x040fe2000001082c */
[----:B------:R-:W-:Y:S01]  /*8cb0*/  FFMA.FTZ R40, R35, R38, R40 ;  /* 0x0000002623287223 */ /* 0x000fe20000010028 */
[CC--:B------:R-:W-:Y:S01]  /*8cc0*/  FMUL.FTZ R35, R32.reuse, R159.reuse ;  /* 0x0000009f20237220 */ /* 0x0c0fe20000410000 */
[-C--:B------:R-:W-:Y:S01]  /*8cd0*/  FMUL.FTZ R32, R32, R28.reuse ;  /* 0x0000001c20207220 */ /* 0x080fe20000410000 */
[C---:B------:R-:W-:Y:S01]  /*8ce0*/  IMAD.U32 R38, R29.reuse, 0x10000, RZ ;  /* 0x000100001d267824 */ /* 0x040fe200078e00ff */
[----:B------:R-:W-:Y:S01]  /*8cf0*/  LOP3.LUT R29, R29, 0xffff0000, RZ, 0xc0, !PT ;  /* 0xffff00001d1d7812 */ /* 0x000fe200078ec0ff */
[----:B------:R-:W-:Y:S01]  /*8d00*/  FFMA.FTZ R35, R12, R28, -R35 ;  /* 0x0000001c0c237223 */ /* 0x000fe20000010823 */
[----:B------:R-:W-:Y:S02]  /*8d10*/  IMAD.U32 R28, R42, 0x10000, RZ ;  /* 0x000100002a1c7824 */ /* 0x000fe400078e00ff */
[----:B------:R-:W-:Y:S01]  /*8d20*/  FFMA.FTZ R32, R12, R159, R32 ;  /* 0x0000009f0c207223 */ /* 0x000fe20000010020 */
[----:B------:R-:W-:Y:S01]  /*8d30*/  IMAD.U32 R12, R14, 0x10000, RZ ;  /* 0x000100000e0c7824 */ /* 0x000fe200078e00ff */
[----:B------:R-:W-:Y:S01]  /*8d40*/  LOP3.LUT R42, R42, 0xffff0000, RZ, 0xc0, !PT ;  /* 0xffff00002a2a7812 */ /* 0x000fe200078ec0ff */
[C---:B------:R-:W-:Y:S01]  /*8d50*/  FMUL.FTZ R41, R43.reuse, R28 ;  /* 0x0000001c2b297220 */ /* 0x040fe20000410000 */
[----:B------:R-:W-:Y:S01]  /*8d60*/  FMUL.FTZ R43, R43, R38 ;  /* 0x000000262b2b7220 */ /* 0x000fe20000410000 */
[----:B------:R-:W-:-:S02]  /*8d70*/  LOP3.LUT R14, R14, 0xffff0000, RZ, 0xc0, !PT ;  /* 0xffff00000e0e7812 */ /* 0x000fc400078ec0ff */
[C---:B------:R-:W-:Y:S01]  /*8d80*/  FFMA.FTZ R41, R12.reuse, R38, -R41 ;  /* 0x000000260c297223 */ /* 0x040fe20000010829 */
[----:B------:R-:W-:Y:S01]  /*8d90*/  FFMA.FTZ R43, R12, R28, R43 ;  /* 0x0000001c0c2b7223 */ /* 0x000fe2000001002b */
[C---:B------:R-:W-:Y:S01]  /*8da0*/  FMUL.FTZ R12, R34.reuse, R42 ;  /* 0x0000002a220c7220 */ /* 0x040fe20000410000 */
[-C--:B------:R-:W-:Y:S01]  /*8db0*/  FMUL.FTZ R34, R34, R29.reuse ;  /* 0x0000001d22227220 */ /* 0x080fe20000410000 */
[----:B------:R-:W-:Y:S02]  /*8dc0*/  F2FP.BF16.F32.PACK_AB R35, R35, R44 ;  /* 0x0000002c2323723e */ /* 0x000fe400000010ff */
[C---:B------:R-:W-:Y:S01]  /*8dd0*/  FFMA.FTZ R12, R14.reuse, R29, -R12 ;  /* 0x0000001d0e0c7223 */ /* 0x040fe2000001080c */
[----:B------:R-:W-:Y:S01]  /*8de0*/  FFMA.FTZ R34, R14, R42, R34 ;  /* 0x0000002a0e227223 */ /* 0x000fe20000010022 */
[----:B------:R-:W-:Y:S02]  /*8df0*/  F2FP.BF16.F32.PACK_AB R39, R39, R45 ;  /* 0x0000002d2727723e */ /* 0x000fe400000010ff */
[----:B------:R-:W-:Y:S01]  /*8e00*/  F2FP.BF16.F32.PACK_AB R30, R13, R30 ;  /* 0x0000001e0d1e723e */ /* 0x000fe200000010ff */
[----:B------:R-:W-:Y:S01]  /*8e10*/  IMAD.MOV.U32 R13, RZ, RZ, R33 ;  /* 0x000000ffff0d7224 */ /* 0x000fe200078e0021 */
[----:B------:R-:W-:Y:S01]  /*8e20*/  F2FP.BF16.F32.PACK_AB R41, R12, R41 ;  /* 0x000000290c29723e */ /* 0x000fe200000010ff */
[----:B------:R-:W-:Y:S01]  /*8e30*/  IMAD.MOV.U32 R12, RZ, RZ, R35 ;  /* 0x000000ffff0c7224 */ /* 0x000fe200078e0023 */
[----:B------:R-:W-:Y:S01]  /*8e40*/  F2FP.BF16.F32.PACK_AB R15, R15, R31 ;  /* 0x0000001f0f0f723e */ /* 0x000fe200000010ff */
[----:B------:R-:W-:Y:S01]  /*8e50*/  IMAD.MOV.U32 R33, RZ, RZ, R39 ;  /* 0x000000ffff217224 */ /* 0x000fe200078e0027 */
[----:B------:R-:W-:Y:S01]  /*8e60*/  F2FP.BF16.F32.PACK_AB R32, R32, R40 ;  /* 0x000000282020723e */ /* 0x000fe200000010ff */
[----:B------:R-:W-:Y:S01]  /*8e70*/  IMAD.MOV.U32 R14, RZ, RZ, R41 ;  /* 0x000000ffff0e7224 */ /* 0x000fe200078e0029 */
[----:B------:R-:W-:Y:S01]  /*8e80*/  F2FP.BF16.F32.PACK_AB R34, R34, R43 ;  /* 0x0000002b2222723e */ /* 0x000fe200000010ff */
[----:B------:R-:W-:-:S07]  /*8e90*/  IMAD.MOV.U32 R35, RZ, RZ, R30 ;  /* 0x000000ffff237224 */ /* 0x000fce00078e001e */
.L_x_1645:
[----:B------:R-:W-:Y:S05]  /*8ea0*/  BSYNC B2 ;  /* 0x0000000000027941 */ /* 0x000fea0003800000 */
.L_x_1644:
[----:B------:R-:W-:Y:S01]  /*8eb0*/  ISETP.GE.AND P3, PT, R11, R127, PT ;  /* 0x0000007f0b00720c */ /* 0x000fe20003f66270 */
[----:B---3--:R3:W-:-:S12]  /*8ec0*/  ST.E.128 desc[UR60][R36.64], R12 ;  /* 0x0000000c24007985 */ /* 0x0087d8000c101d3c */
[----:B------:R-:W-:-:S05]  /*8ed0*/  @!P3 IMAD.WIDE R114, R11, 0x2, R114 ;  /* 0x000000020b72b825 */ /* 0x000fca00078e0272 */
[----:B--2---:R3:W-:Y:S02]  /*8ee0*/  @!P3 ST.E.128 desc[UR60][R114.64], R32 ;  /* 0x000000207200b985 */ /* 0x0047e4000c101d3c */
.L_x_1635:
[----:B------:R-:W-:Y:S05]  /*8ef0*/  BSYNC B1 ;  /* 0x0000000000017941 */ /* 0x000fea0003800000 */
.L_x_1634:
[----:B------:R-:W-:-:S03]  /*8f00*/  UMOV UR4, 0xffffffff ;  /* 0xffffffff00047882 */ /* 0x000fc60000000000 */
[----:B------:R-:W-:Y:S05]  /*8f10*/  BRA.DIV UR4, `(.L_x_1646) ;  /* 0x0000024a04c47947 */ /* 0x000fea000b800000 */
[----:B-1----:R-:W1:Y:S04]  /*8f20*/  SHFL.IDX PT, R113, R113, 0x1, 0x1c1f ;  /* 0x003c1f0071717f89 */ /* 0x002e6800000e0000 */
[----:B------:R-:W0:Y:S02]  /*8f30*/  SHFL.IDX PT, R116, R116, 0x1, 0x1c1f ;  /* 0x003c1f0074747f89 */ /* 0x000e2400000e0000 */
.L_x_2017:
[----:B------:R-:W-:Y:S05]  /*8f40*/  @P4 BRA `(.L_x_1603) ;  /* 0x0000001c00cc4947 */ /* 0x000fea0003800000 */
[----:B------:R-:W-:Y:S01]  /*8f50*/  ISETP.NE.AND P3, PT, R9, RZ, PT ;  /* 0x000000ff0900720c */ /* 0x000fe20003f65270 */
[----:B------:R-:W-:Y:S01]  /*8f60*/  BSSY B1, `(.L_x_1647) ;  /* 0x000007f000017945 */ /* 0x000fe20003800000 */
[----:B0--3--:R-:W-:Y:S02]  /*8f70*/  IMAD.MOV.U32 R32, RZ, RZ, R116 ;  /* 0x000000ffff207224 */ /* 0x009fe400078e0074 */
[----:B-1----:R-:W-:-:S09]  /*8f80*/  IMAD.MOV.U32 R33, RZ, RZ, R113 ;  /* 0x000000ffff217224 */ /* 0x002fd200078e0071 */
[----:B------:R-:W-:Y:S05]  /*8f90*/  @!P3 BRA `(.L_x_1648) ;  /* 0x0000000400ecb947 */ /* 0x000fea0003800000 */
[----:B------:R-:W3:Y:S01]  /*8fa0*/  LDL R14, [R1+0x34] ;  /* 0x00003400010e7983 */ /* 0x000ee20000100800 */
[----:B------:R-:W-:Y:S01]  /*8fb0*/  SEL R11, R118, R131, !P0 ;  /* 0x00000083760b7207 */ /* 0x000fe20004000000 */
[----:B------:R-:W-:Y:S01]  /*8fc0*/  BSSY B2, `(.L_x_1649) ;  /* 0x0000076000027945 */ /* 0x000fe20003800000 */
[----:B----4-:R-:W-:Y:S02]  /*8fd0*/  SHF.R.U32.HI R13, RZ, 0x3, R226 ;  /* 0x00000003ff0d7819 */ /* 0x010fe400000116e2 */
[----:B------:R-:W-:Y:S02]  /*8fe0*/  SHF.R.S32.HI R12, RZ, 0x1f, R11 ;  /* 0x0000001fff0c7819 */ /* 0x000fe4000001140b */
[----:B------:R-:W-:Y:S02]  /*8ff0*/  LEA R34, P3, R6, R116, 0x1 ;  /* 0x0000007406227211 */ /* 0x000fe400078608ff */
[----:B------:R-:W-:Y:S02]  /*9000*/  LEA.HI R12, R12, R11, RZ, 0x4 ;  /* 0x0000000b0c0c7211 */ /* 0x000fe400078f20ff */
[----:B------:R-:W-:-:S02]  /*9010*/  ISETP.GE.AND P4, PT, R18, R117, PT ;  /* 0x000000751200720c */ /* 0x000fc40003f86270 */
[----:B------:R-:W-:Y:S02]  /*9020*/  LEA.HI.SX32 R36, R12, R111, 0x1c ;  /* 0x0000006f0c247211 */ /* 0x000fe400078fe2ff */
[----:B------:R-:W-:Y:S02]  /*9030*/  LEA.HI.X R35, R6, R113, R107, 0x1, P3 ;  /* 0x0000007106237211 */ /* 0x000fe400018f0c6b */
[----:B------:R-:W-:-:S04]  /*9040*/  SHF.R.S32.HI R12, RZ, 0x1f, R36 ;  /* 0x0000001fff0c7819 */ /* 0x000fc80000011424 */
[----:B------:R-:W-:Y:S01]  /*9050*/  LEA.HI R12, R12, R36, RZ, 0x3 ;  /* 0x000000240c0c7211 */ /* 0x000fe200078f18ff */
[----:B------:R-:W-:-:S03]  /*9060*/  IMAD.SHL.U32 R36, R36, 0x8, RZ ;  /* 0x0000000824247824 */ /* 0x000fc600078e00ff */
[----:B------:R-:W-:Y:S02]  /*9070*/  SHF.R.S32.HI R12, RZ, 0x3, R12 ;  /* 0x00000003ff0c7819 */ /* 0x000fe4000001140c */
[----:B------:R-:W-:Y:S02]  /*9080*/  LOP3.LUT R11, R226, 0x38, R36, 0xf8, !PT ;  /* 0x00000038e20b7812 */ /* 0x000fe400078ef824 */
[----:B------:R-:W-:Y:S02]  /*9090*/  ISETP.GE.AND P3, PT, R36, R127, PT ;  /* 0x0000007f2400720c */ /* 0x000fe40003f66270 */
[----:B------:R-:W-:-:S11]  /*90a0*/  LOP3.LUT R11, R11, R13, RZ, 0x3c, !PT ;  /* 0x0000000d0b0b7212 */ /* 0x000fd600078e3cff */
[----:B------:R-:W-:-:S04]  /*90b0*/  @!P3 IMAD.WIDE R36, R36, 0x2, R32 ;  /* 0x000000022424b825 */ /* 0x000fc800078e0220 */
[----:B---3--:R-:W-:-:S04]  /*90c0*/  IMAD R12, R12, 0x1800, R14 ;  /* 0x000018000c0c7824 */ /* 0x008fc800078e020e */
        /* <DEDUP_REMOVED lines=34> */
[C---:B------:R-:W-:Y:S01]  /*92f0*/  IMAD.U32 R41, R15.reuse, 0x10000, RZ ;  /* 0x000100000f297824 */ /* 0x040fe200078e00ff */
        /* <DEDUP_REMOVED lines=8> */
[C---:B------:R-:W-:Y:S01]  /*9380*/  FMUL.FTZ R44, R45.reuse, R42 ;  /* 0x0000002a2d2c7220 */ /* 0x040fe20000410000 */
        /* <DEDUP_REMOVED lines=12> */
[----:B------:R-:W-:Y:S01]  /*9450*/  FFMA.FTZ R31, R15, R29, -R31 ;  /* 0x0000001d0f1f7223 */ /* 0x000fe2000001081f */
[----:B------:R-:W-:-:S02]  /*9460*/  IMAD.U32 R29, R72, 0x10000, RZ ;  /* 0x00010000481d7824 */ /* 0x000fc400078e00ff */
[----:B------:R-:W-:Y:S01]  /*9470*/  FFMA.FTZ R41, R15, R40, R41 ;  /* 0x000000280f297223 */ /* 0x000fe20000010029 */
[----:B------:R-:W-:Y:S01]  /*9480*/  IMAD.U32 R40, R60, 0x10000, RZ ;  /* 0x000100003c287824 */ /* 0x000fe200078e00ff */
[----:B------:R-:W-:Y:S01]  /*9490*/  LOP3.LUT R72, R72, 0xffff0000, RZ, 0xc0, !PT ;  /* 0xffff000048487812 */ /* 0x000fe200078ec0ff */
[----:B------:R-:W-:Y:S02]  /*94a0*/  IMAD.U32 R15, R12, 0x10000, RZ ;  /* 0x000100000c0f7824 */ /* 0x000fe400078e00ff */
[CC--:B------:R-:W-:Y:S01]  /*94b0*/  FMUL.FTZ R42, R43.reuse, R29.reuse ;  /* 0x0000001d2b2a7220 */ /* 0x0c0fe20000410000 */
[----:B------:R-:W-:Y:S01]  /*94c0*/  LOP3.LUT R60, R60, 0xffff0000, RZ, 0xc0, !PT ;  /* 0xffff00003c3c7812 */ /* 0x000fe200078ec0ff */
[-C--:B------:R-:W-:Y:S01]  /*94d0*/  FMUL.FTZ R43, R43, R40.reuse ;  /* 0x000000282b2b7220 */ /* 0x080fe20000410000 */
[----:B------:R-:W-:Y:S01]  /*94e0*/  LOP3.LUT R12, R12, 0xffff0000, RZ, 0xc0, !PT ;  /* 0xffff00000c0c7812 */ /* 0x000fe200078ec0ff */
[C---:B------:R-:W-:Y:S01]  /*94f0*/  FFMA.FTZ R42, R15.reuse, R40, -R42 ;  /* 0x000000280f2a7223 */ /* 0x040fe2000001082a */
[C---:B------:R-:W-:Y:S01]  /*9500*/  FMUL.FTZ R40, R28.reuse, R72 ;  /* 0x000000481c287220 */ /* 0x040fe20000410000 */
[----:B------:R-:W-:Y:S01]  /*9510*/  FFMA.FTZ R43, R15, R29, R43 ;  /* 0x0000001d0f2b7223 */ /* 0x000fe2000001002b */
[----:B------:R-:W-:Y:S01]  /*9520*/  FMUL.FTZ R28, R28, R60 ;  /* 0x0000003c1c1c7220 */ /* 0x000fe20000410000 */
[----:B------:R-:W-:-:S02]  /*9530*/  IMAD.U32 R29, R30, 0x10000, RZ ;  /* 0x000100001e1d7824 */ /* 0x000fc400078e00ff */
[----:B------:R-:W-:Y:S01]  /*9540*/  FFMA.FTZ R40, R12, R60, -R40 ;  /* 0x0000003c0c287223 */ /* 0x000fe20000010828 */
[----:B------:R-:W-:Y:S02]  /*9550*/  IMAD.U32 R46, R74, 0x10000, RZ ;  /* 0x000100004a2e7824 */ /* 0x000fe400078e00ff */
[----:B------:R-:W-:Y:S01]  /*9560*/  FFMA.FTZ R28, R12, R72, R28 ;  /* 0x000000480c1c7223 */ /* 0x000fe2000001001c */
[----:B------:R-:W-:Y:S01]  /*9570*/  IMAD.U32 R15, R14, 0x10000, RZ ;  /* 0x000100000e0f7824 */ /* 0x000fe200078e00ff */
[----:B------:R-:W-:Y:S01]  /*9580*/  LOP3.LUT R30, R30, 0xffff0000, RZ, 0xc0, !PT ;  /* 0xffff00001e1e7812 */ /* 0x000fe200078ec0ff */
[----:B------:R-:W-:Y:S01]  /*9590*/  IMAD.U32 R12, R62, 0x10000, RZ ;  /* 0x000100003e0c7824 */ /* 0x000fe200078e00ff */
[----:B------:R-:W-:Y:S01]  /*95a0*/  LOP3.LUT R74, R74, 0xffff0000, RZ, 0xc0, !PT ;  /* 0xffff00004a4a7812 */ /* 0x000fe200078ec0ff */
[C---:B------:R-:W-:Y:S01]  /*95b0*/  FMUL.FTZ R47, R29.reuse, R46 ;  /* 0x0000002e1d2f7220 */ /* 0x040fe20000410000 */
[----:B------:R-:W-:Y:S01]  /*95c0*/  LOP3.LUT R14, R14, 0xffff0000, RZ, 0xc0, !PT ;  /* 0xffff00000e0e7812 */ /* 0x000fe200078ec0ff */
[-C--:B------:R-:W-:Y:S01]  /*95d0*/  FMUL.FTZ R29, R29, R12.reuse ;  /* 0x0000000c1d1d7220 */ /* 0x080fe20000410000 */
[----:B------:R-:W-:Y:S01]  /*95e0*/  LOP3.LUT R62, R62, 0xffff0000, RZ, 0xc0, !PT ;  /* 0xffff00003e3e7812 */ /* 0x000fe200078ec0ff */
[C---:B------:R-:W-:Y:S01]  /*95f0*/  FFMA.FTZ R47, R15.reuse, R12, -R47 ;  /* 0x0000000c0f2f7223 */ /* 0x040fe2000001082f */
[C---:B------:R-:W-:Y:S01]  /*9600*/  FMUL.FTZ R12, R30.reuse, R74 ;  /* 0x0000004a1e0c7220 */ /* 0x040fe20000410000 */
[----:B------:R-:W-:Y:S01]  /*9610*/  FFMA.FTZ R29, R15, R46, R29 ;  /* 0x0000002e0f1d7223 */ /* 0x000fe2000001001d */
[----:B------:R-:W-:Y:S01]  /*9620*/  F2FP.BF16.F32.PACK_AB R31, R31, R44 ;  /* 0x0000002c1f1f723e */ /* 0x000fe200000010ff */
[-C--:B------:R-:W-:Y:S01]  /*9630*/  FMUL.FTZ R30, R30, R62.reuse ;  /* 0x0000003e1e1e7220 */ /* 0x080fe20000410000 */
[----:B------:R-:W-:Y:S01]  /*9640*/  FFMA.FTZ R12, R14, R62, -R12 ;  /* 0x0000003e0e0c7223 */ /* 0x000fe2000001080c */
[----:B------:R-:W-:-:S02]  /*9650*/  F2FP.BF16.F32.PACK_AB R11, R11, R38 ;  /* 0x000000260b0b723e */ /* 0x000fc400000010ff */
[----:B------:R-:W-:Y:S01]  /*9660*/  FFMA.FTZ R30, R14, R74, R30 ;  /* 0x0000004a0e1e7223 */ /* 0x000fe2000001001e */
        /* <DEDUP_REMOVED lines=11> */
.L_x_1650:
[----:B------:R-:W-:Y:S05]  /*9720*/  BSYNC B2 ;  /* 0x0000000000027941 */ /* 0x000fea0003800000 */
.L_x_1649:
[----:B0-----:R0:W-:Y:S04]  /*9730*/  ST.E.128 desc[UR60][R34.64], R12 ;  /* 0x0000000c22007985 */ /* 0x0011e8000c101d3c */
[----:B-1----:R0:W-:Y:S02]  /*9740*/  @!P3 ST.E.128 desc[UR60][R36.64], R28 ;  /* 0x0000001c2400b985 */ /* 0x0021e4000c101d3c */
.L_x_1648:
[----:B------:R-:W-:Y:S05]  /*9750*/  BSYNC B1 ;  /* 0x0000000000017941 */ /* 0x000fea0003800000 */
.L_x_1647:
[----:B------:R-:W-:Y:S01]  /*9760*/  ISETP.NE.AND P3, PT, R10, RZ, PT ;  /* 0x000000ff0a00720c */ /* 0x000fe20003f65270 */
[----:B------:R-:W-:-:S12]  /*9770*/  BSSY B1, `(.L_x_1651) ;  /* 0x000007d000017945 */ /* 0x000fd80003800000 */
[----:B------:R-:W-:Y:S05]  /*9780*/  @!P3 BRA `(.L_x_1652) ;  /* 0x0000000400ecb947 */ /* 0x000fea0003800000 */
[----:B0-----:R-:W3:Y:S01]  /*9790*/  LDL R14, [R1+0x34] ;  /* 0x00003400010e7983 */ /* 0x001ee20000100800 */
        /* <DEDUP_REMOVED lines=9> */
[----:B------:R-:W-:Y:S01]  /*9830*/  SHF.R.S32.HI R12, RZ, 0x1f, R11 ;  /* 0x0000001fff0c7819 */ /* 0x000fe2000001140b */
[----:B------:R-:W-:-:S03]  /*9840*/  IMAD.SHL.U32 R37, R11, 0x8, RZ ;  /* 0x000000080b257824 */ /* 0x000fc600078e00ff */
[----:B------:R-:W-:Y:S02]  /*9850*/  LEA.HI R12, R12, R11, RZ, 0x3 ;  /* 0x0000000b0c0c7211 */ /* 0x000fe400078f18ff */
[----:B------:R-:W-:Y:S02]  /*9860*/  LOP3.LUT R11, R226, 0x38, R37, 0xf8, !PT ;  /* 0x00000038e20b7812 */ /* 0x000fe400078ef825 */
[----:B------:R-:W-:Y:S02]  /*9870*/  SHF.R.S32.HI R12, RZ, 0x3, R12 ;  /* 0x00000003ff0c7819 */ /* 0x000fe4000001140c */
[----:B------:R-:W-:Y:S02]  /*9880*/  LOP3.LUT R11, R11, R13, RZ, 0x3c, !PT ;  /* 0x0000000d0b0b7212 */ /* 0x000fe400078e3cff */
[----:B------:R-:W-:-:S13]  /*9890*/  ISETP.GE.AND P3, PT, R37, R127, PT ;  /* 0x0000007f2500720c */ /* 0x000fda0003f66270 */
        /* <DEDUP_REMOVED lines=10> */
[----:B------:R-:W-:Y:S01]  /*9940*/  SHF.R.U64 R11, R56, 0x10, R57 ;  /* 0x00000010380b7819 */ /* 0x000fe20000001239 */
[----:B-1----:R-:W-:Y:S01]  /*9950*/  IMAD.U32 R43, R29, 0x10000, RZ ;  /* 0x000100001d2b7824 */ /* 0x002fe200078e00ff */
[----:B------:R-:W-:Y:S01]  /*9960*/  SHF.R.U64 R39, R68, 0x10, R69 ;  /* 0x0000001044277819 */ /* 0x000fe20000001245 */
[----:B0-----:R-:W-:Y:S01]  /*9970*/  IMAD.U32 R41, R13, 0x10000, RZ ;  /* 0x000100000d297824 */ /* 0x001fe200078e00ff */
[----:B------:R-:W-:Y:S01]  /*9980*/  SHF.R.U32.HI R56, RZ, 0x10, R57 ;  /* 0x00000010ff387819 */ /* 0x000fe20000011639 */
[----:B------:R-:W-:Y:S01]  /*9990*/  IMAD.U32 R47, R31, 0x10000, RZ ;  /* 0x000100001f2f7824 */ /* 0x000fe200078e00ff */
[----:B------:R-:W-:Y:S01]  /*99a0*/  SHF.R.U32.HI R68, RZ, 0x10, R69 ;  /* 0x00000010ff447819 */ /* 0x000fe20000011645 */
[----:B------:R-:W-:Y:S01]  /*99b0*/  IMAD.U32 R46, R15, 0x10000, RZ ;  /* 0x000100000f2e7824 */ /* 0x000fe200078e00ff */
[----:B------:R-:W-:Y:S01]  /*99c0*/  PRMT R56, R149, 0x5432, R56 ;  /* 0x0000543295387816 */ /* 0x000fe20000000038 */
[----:B------:R-:W-:Y:S01]  /*99d0*/  IMAD.U32 R48, R30, 0x10000, RZ ;  /* 0x000100001e307824 */ /* 0x000fe200078e00ff */
[----:B------:R-:W-:Y:S01]  /*99e0*/  PRMT R68, R151, 0x5432, R68 ;  /* 0x0000543297447816 */ /* 0x000fe20000000044 */
[----:B------:R-:W-:Y:S01]  /*99f0*/  IMAD.U32 R45, R14, 0x10000, RZ ;  /* 0x000100000e2d7824 */ /* 0x000fe200078e00ff */
[----:B------:R-:W-:Y:S01]  /*9a00*/  SHF.R.U64 R40, R70, 0x10, R71 ;  /* 0x0000001046287819 */ /* 0x000fe20000001247 */
[----:B------:R-:W-:Y:S01]  /*9a10*/  IMAD.U32 R60, R56, 0x10000, RZ ;  /* 0x00010000383c7824 */ /* 0x000fe200078e00ff */
[----:B------:R-:W-:Y:S01]  /*9a20*/  SHF.R.U64 R38, R58, 0x10, R59 ;  /* 0x000000103a267819 */ /* 0x000fe2000000123b */
[----:B------:R-:W-:Y:S01]  /*9a30*/  IMAD.U32 R50, R68, 0x10000, RZ ;  /* 0x0001000044327824 */ /* 0x000fe200078e00ff */
[----:B------:R-:W-:Y:S01]  /*9a40*/  SHF.R.U32.HI R70, RZ, 0x10, R71 ;  /* 0x00000010ff467819 */ /* 0x000fe20000011647 */
[----:B------:R-:W-:Y:S01]  /*9a50*/  FMUL.FTZ R62, R43, R60 ;  /* 0x0000003c2b3e7220 */ /* 0x000fe20000410000 */
[----:B------:R-:W-:-:S02]  /*9a60*/  SHF.R.U32.HI R58, RZ, 0x10, R59 ;  /* 0x00000010ff3a7819 */ /* 0x000fc4000001163b */
[----:B------:R-:W-:Y:S01]  /*9a70*/  LOP3.LUT R44, R29, 0xffff0000, RZ, 0xc0, !PT ;  /* 0xffff00001d2c7812 */ /* 0x000fe200078ec0ff */
[-C--:B------:R-:W-:Y:S01]  /*9a80*/  FFMA.FTZ R62, R41, R50.reuse, R62 ;  /* 0x00000032293e7223 */ /* 0x080fe2000001003e */
[----:B------:R-:W-:Y:S01]  /*9a90*/  PRMT R151, R151, 0x5410, R39 ;  /* 0x0000541097977816 */ /* 0x000fe20000000027 */
[----:B------:R-:W-:Y:S01]  /*9aa0*/  IMAD.U32 R29, R28, 0x10000, RZ ;  /* 0x000100001c1d7824 */ /* 0x000fe200078e00ff */
[----:B------:R-:W-:Y:S02]  /*9ab0*/  LOP3.LUT R49, R68, 0xffff0000, RZ, 0xc0, !PT ;  /* 0xffff000044317812 */ /* 0x000fe400078ec0ff */
[C---:B------:R-:W-:Y:S01]  /*9ac0*/  PRMT R39, R150.reuse, 0x5410, R40 ;  /* 0x0000541096277816 */ /* 0x040fe20000000028 */
[----:B------:R-:W-:Y:S01]  /*9ad0*/  FMUL.FTZ R40, R43, R50 ;  /* 0x000000322b287220 */ /* 0x000fe20000410000 */
[----:B------:R-:W-:Y:S01]  /*9ae0*/  PRMT R70, R150, 0x5432, R70 ;  /* 0x0000543296467816 */ /* 0x000fe20000000046 */
[----:B------:R-:W-:Y:S01]  /*9af0*/  FMUL.FTZ R43, R44, R49 ;  /* 0x000000312c2b7220 */ /* 0x000fe20000410000 */
[----:B------:R-:W-:Y:S01]  /*9b00*/  PRMT R58, R148, 0x5432, R58 ;  /* 0x00005432943a7816 */ /* 0x000fe2000000003a */
[----:B------:R-:W-:Y:S01]  /*9b10*/  FFMA.FTZ R40, R41, R60, -R40 ;  /* 0x0000003c29287223 */ /* 0x000fe20000010828 */
[----:B------:R-:W-:Y:S01]  /*9b20*/  LOP3.LUT R57, R56, 0xffff0000, RZ, 0xc0, !PT ;  /* 0xffff000038397812 */ /* 0x000fe200078ec0ff */
[----:B------:R-:W-:Y:S01]  /*9b30*/  IMAD.U32 R51, R70, 0x10000, RZ ;  /* 0x0001000046337824 */ /* 0x000fe200078e00ff */
[----:B------:R-:W-:Y:S01]  /*9b40*/  LOP3.LUT R42, R13, 0xffff0000, RZ, 0xc0, !PT ;  /* 0xffff00000d2a7812 */ /* 0x000fe200078ec0ff */
[----:B------:R-:W-:Y:S01]  /*9b50*/  IMAD.U32 R41, R58, 0x10000, RZ ;  /* 0x000100003a297824 */ /* 0x000fe200078e00ff */
[----:B------:R-:W-:Y:S01]  /*9b60*/  LOP3.LUT R31, R31, 0xffff0000, RZ, 0xc0, !PT ;  /* 0xffff00001f1f7812 */ /* 0x000fe200078ec0ff */
[-C--:B------:R-:W-:Y:S01]  /*9b70*/  FMUL.FTZ R59, R44, R57.reuse ;  /* 0x000000392c3b7220 */ /* 0x080fe20000410000 */
[----:B------:R-:W-:Y:S01]  /*9b80*/  LOP3.LUT R70, R70, 0xffff0000, RZ, 0xc0, !PT ;  /* 0xffff000046467812 */ /* 0x000fe200078ec0ff */
[C---:B------:R-:W-:Y:S01]  /*9b90*/  FFMA.FTZ R43, R42.reuse, R57, -R43 ;  /* 0x000000392a2b7223 */ /* 0x040fe2000001082b */
[C---:B------:R-:W-:Y:S01]  /*9ba0*/  FMUL.FTZ R57, R47.reuse, R51 ;  /* 0x000000332f397220 */ /* 0x040fe20000410000 */
[----:B------:R-:W-:Y:S01]  /*9bb0*/  FMUL.FTZ R44, R47, R41 ;  /* 0x000000292f2c7220 */ /* 0x000fe20000410000 */
[----:B------:R-:W-:Y:S01]  /*9bc0*/  PRMT R11, R149, 0x5410, R11 ;  /* 0x00005410950b7816 */ /* 0x000fe2000000000b */
[----:B------:R-:W-:Y:S01]  /*9bd0*/  FFMA.FTZ R59, R42, R49, R59 ;  /* 0x000000312a3b7223 */ /* 0x000fe2000001003b */
[----:B------:R-:W-:Y:S01]  /*9be0*/  LOP3.LUT R42, R58, 0xffff0000, RZ, 0xc0, !PT ;  /* 0xffff00003a2a7812 */ /* 0x000fe200078ec0ff */
[C---:B------:R-:W-:Y:S01]  /*9bf0*/  FFMA.FTZ R57, R46.reuse, R41, -R57 ;  /* 0x000000292e397223 */ /* 0x040fe20000010839 */
[----:B------:R-:W-:Y:S01]  /*9c00*/  LOP3.LUT R15, R15, 0xffff0000, RZ, 0xc0, !PT ;  /* 0xffff00000f0f7812 */ /* 0x000fe200078ec0ff */
[----:B------:R-:W-:Y:S01]  /*9c10*/  FFMA.FTZ R46, R46, R51, R44 ;  /* 0x000000332e2e7223 */ /* 0x000fe2000001002c */
[----:B------:R-:W-:Y:S01]  /*9c20*/  FMUL.FTZ R58, R31, R70 ;  /* 0x000000461f3a7220 */ /* 0x000fe20000410000 */
[----:B------:R-:W-:Y:S01]  /*9c30*/  IMAD.U32 R44, R151, 0x10000, RZ ;  /* 0x00010000972c7824 */ /* 0x000fe200078e00ff */
[----:B------:R-:W-:Y:S01]  /*9c40*/  LOP3.LUT R28, R28, 0xffff0000, RZ, 0xc0, !PT ;  /* 0xffff00001c1c7812 */ /* 0x000fe200078ec0ff */
[----:B------:R-:W-:Y:S01]  /*9c50*/  IMAD.U32 R50, R11, 0x10000, RZ ;  /* 0x000100000b327824 */ /* 0x000fe200078e00ff */
[----:B------:R-:W-:Y:S01]  /*9c60*/  LOP3.LUT R151, R151, 0xffff0000, RZ, 0xc0, !PT ;  /* 0xffff000097977812 */ /* 0x000fe200078ec0ff */
[-C--:B------:R-:W-:Y:S01]  /*9c70*/  FMUL.FTZ R56, R31, R42.reuse ;  /* 0x0000002a1f387220 */ /* 0x080fe20000410000 */
[----:B------:R-:W-:Y:S01]  /*9c80*/  FFMA.FTZ R42, R15, R42, -R58 ;  /* 0x0000002a0f2a7223 */ /* 0x000fe2000001083a */
[----:B------:R-:W-:Y:S01]  /*9c90*/  LOP3.LUT R11, R11, 0xffff0000, RZ, 0xc0, !PT ;  /* 0xffff00000b0b7812 */ /* 0x000fe200078ec0ff */
[----:B------:R-:W-:-:S02]  /*9ca0*/  IMAD.U32 R13, R12, 0x10000, RZ ;  /* 0x000100000c0d7824 */ /* 0x000fc400078e00ff */
[C---:B------:R-:W-:Y:S01]  /*9cb0*/  FMUL.FTZ R58, R29.reuse, R44 ;  /* 0x0000002c1d3a7220 */ /* 0x040fe20000410000 */
[----:B------:R-:W-:Y:S01]  /*9cc0*/  LOP3.LUT R12, R12, 0xffff0000, RZ, 0xc0, !PT ;  /* 0xffff00000c0c7812 */ /* 0x000fe200078ec0ff */
[-C--:B------:R-:W-:Y:S01]  /*9cd0*/  FMUL.FTZ R29, R29, R50.reuse ;  /* 0x000000321d1d7220 */ /* 0x080fe20000410000 */
[----:B------:R-:W-:Y:S01]  /*9ce0*/  PRMT R38, R148, 0x5410, R38 ;  /* 0x0000541094267816 */ /* 0x000fe20000000026 */
[C---:B------:R-:W-:Y:S01]  /*9cf0*/  FMUL.FTZ R31, R28.reuse, R151 ;  /* 0x000000971c1f7220 */ /* 0x040fe20000410000 */
[C---:B------:R-:W-:Y:S01]  /*9d00*/  FFMA.FTZ R50, R13.reuse, R50, -R58 ;  /* 0x000000320d327223 */ /* 0x040fe2000001083a */
[-C--:B------:R-:W-:Y:S01]  /*9d10*/  FMUL.FTZ R41, R28, R11.reuse ;  /* 0x0000000b1c297220 */ /* 0x080fe20000410000 */
[----:B------:R-:W-:Y:S01]  /*9d20*/  FFMA.FTZ R13, R13, R44, R29 ;  /* 0x0000002c0d0d7223 */ /* 0x000fe2000001001d */
[C---:B------:R-:W-:Y:S01]  /*9d30*/  IMAD.U32 R28, R39.reuse, 0x10000, RZ ;  /* 0x00010000271c7824 */ /* 0x040fe200078e00ff */
[----:B------:R-:W-:Y:S01]  /*9d40*/  LOP3.LUT R30, R30, 0xffff0000, RZ, 0xc0, !PT ;  /* 0xffff00001e1e7812 */ /* 0x000fe200078ec0ff */
[----:B------:R-:W-:Y:S01]  /*9d50*/  FFMA.FTZ R11, R12, R11, -R31 ;  /* 0x0000000b0c0b7223 */ /* 0x000fe2000001081f */
[----:B------:R-:W-:Y:S01]  /*9d60*/  IMAD.U32 R29, R38, 0x10000, RZ ;  /* 0x00010000261d7824 */ /* 0x000fe200078e00ff */
[----:B------:R-:W-:Y:S01]  /*9d70*/  LOP3.LUT R39, R39, 0xffff0000, RZ, 0xc0, !PT ;  /* 0xffff000027277812 */ /* 0x000fe200078ec0ff */
[----:B------:R-:W-:Y:S01]  /*9d80*/  FFMA.FTZ R12, R12, R151, R41 ;  /* 0x000000970c0c7223 */ /* 0x000fe20000010029 */
[----:B------:R-:W-:Y:S01]  /*9d90*/  LOP3.LUT R31, R38, 0xffff0000, RZ, 0xc0, !PT ;  /* 0xffff0000261f7812 */ /* 0x000fe200078ec0ff */
[----:B------:R-:W-:Y:S01]  /*9da0*/  FMUL.FTZ R41, R48, R29 ;  /* 0x0000001d30297220 */ /* 0x000fe20000410000 */
[----:B------:R-:W-:Y:S01]  /*9db0*/  LOP3.LUT R14, R14, 0xffff0000, RZ, 0xc0, !PT ;  /* 0xffff00000e0e7812 */ /* 0x000fe200078ec0ff */
[-C--:B------:R-:W-:Y:S01]  /*9dc0*/  FMUL.FTZ R38, R48, R28.reuse ;  /* 0x0000001c30267220 */ /* 0x080fe20000410000 */
[C---:B------:R-:W-:Y:S01]  /*9dd0*/  FMUL.FTZ R47, R30.reuse, R39 ;  /* 0x000000271e2f7220 */ /* 0x040fe20000410000 */
[----:B------:R-:W-:Y:S01]  /*9de0*/  FMUL.FTZ R30, R30, R31 ;  /* 0x0000001f1e1e7220 */ /* 0x000fe20000410000 */
[----:B------:R-:W-:Y:S01]  /*9df0*/  FFMA.FTZ R41, R45, R28, R41 ;  /* 0x0000001c2d297223 */ /* 0x000fe20000010029 */
[----:B------:R-:W-:Y:S01]  /*9e00*/  FFMA.FTZ R15, R15, R70, R56 ;  /* 0x000000460f0f7223 */ /* 0x000fe20000010038 */
[----:B------:R-:W-:Y:S01]  /*9e10*/  FFMA.FTZ R29, R45, R29, -R38 ;  /* 0x0000001d2d1d7223 */ /* 0x000fe20000010826 */
[C---:B------:R-:W-:Y:S01]  /*9e20*/  FFMA.FTZ R28, R14.reuse, R31, -R47 ;  /* 0x0000001f0e1c7223 */ /* 0x040fe2000001082f */
[----:B------:R-:W-:Y:S01]  /*9e30*/  FFMA.FTZ R30, R14, R39, R30 ;  /* 0x000000270e1e7223 */ /* 0x000fe2000001001e */
[----:B------:R-:W-:-:S02]  /*9e40*/  F2FP.BF16.F32.PACK_AB R40, R43, R40 ;  /* 0x000000282b28723e */ /* 0x000fc400000010ff */
[----:B------:R-:W-:Y:S02]  /*9e50*/  F2FP.BF16.F32.PACK_AB R42, R42, R57 ;  /* 0x000000392a2a723e */ /* 0x000fe400000010ff */
        /* <DEDUP_REMOVED lines=9> */
[----:B------:R-:W-:-:S02]  /*9ef0*/  IMAD.MOV.U32 R29, RZ, RZ, R59 ;  /* 0x000000ffff1d7224 */ /* 0x000fc400078e003b */
[----:B------:R-:W-:-:S07]  /*9f00*/  IMAD.MOV.U32 R15, RZ, RZ, R42 ;  /* 0x000000ffff0f7224 */ /* 0x000fce00078e002a */
.L_x_1654:
[----:B------:R-:W-:Y:S05]  /*9f10*/  BSYNC B2 ;  /* 0x0000000000027941 */ /* 0x000fea0003800000 */
.L_x_1653:
[----:B0-----:R3:W-:Y:S04]  /*9f20*/  ST.E.128 desc[UR60][R34.64], R12 ;  /* 0x0000000c22007985 */ /* 0x0017e8000c101d3c */
[----:B-1----:R3:W-:Y:S02]  /*9f30*/  @!P3 ST.E.128 desc[UR60][R36.64], R28 ;  /* 0x0000001c2400b985 */ /* 0x0027e4000c101d3c */
.L_x_1652:
[----:B------:R-:W-:Y:S05]  /*9f40*/  BSYNC B1 ;  /* 0x0000000000017941 */ /* 0x000fea0003800000 */
.L_x_1651:
[----:B------:R-:W-:-:S13]  /*9f50*/  ISETP.NE.AND P3, PT, R20, RZ, PT ;  /* 0x000000ff1400720c */ /* 0x000fda0003f65270 */
[----:B------:R-:W-:Y:S05]  /*9f60*/  @!P3 BRA `(.L_x_1603) ;  /* 0x0000000c00c4b947 */ /* 0x000fea0003800000 */
[----:B0--3--:R-:W3:Y:S01]  /*9f70*/  LDL R15, [R1+0x34] ;  /* 0x00003400010f7983 */ /* 0x009ee20000100800 */
[----:B------:R-:W-:Y:S01]  /*9f80*/  LOP3.LUT P4, RZ, R16, 0x1, RZ, 0xc0, !PT ;  /* 0x0000000110ff7812 */ /* 0x000fe2000788c0ff */
[----:B------:R-:W-:Y:S01]  /*9f90*/  BSSY B1, `(.L_x_1655) ;  /* 0x0000073000017945 */ /* 0x000fe20003800000 */
[----:B------:R-:W-:Y:S02]  /*9fa0*/  SHF.R.U32.HI R14, RZ, 0x3, R226 ;  /* 0x00000003ff0e7819 */ /* 0x000fe400000116e2 */
[----:B------:R-:W-:Y:S02]  /*9fb0*/  SEL R131, R118, R131, !P4 ;  /* 0x0000008376837207 */ /* 0x000fe40006000000 */
[C---:B------:R-:W-:Y:S02]  /*9fc0*/  LEA R34, P3, R8.reuse, R116, 0x1 ;  /* 0x0000007408227211 */ /* 0x040fe400078608ff */
[----:B----4-:R-:W-:Y:S02]  /*9fd0*/  SHF.R.S32.HI R12, RZ, 0x1f, R131 ;  /* 0x0000001fff0c7819 */ /* 0x010fe40000011483 */
[----:B------:R-:W-:-:S02]  /*9fe0*/  LEA.HI.X R35, R8, R113, R105, 0x1, P3 ;  /* 0x0000007108237211 */ /* 0x000fc400018f0c69 */
        /* <DEDUP_REMOVED lines=21> */
[----:B------:R-:W-:Y:S01]  /*a140*/  IMAD.U32 R39, R29, 0x10000, RZ ;  /* 0x000100001d277824 */ /* 0x000fe200078e00ff */
[--C-:B------:R-:W-:Y:S01]  /*a150*/  SHF.R.U64 R46, R52, 0x10, R53.reuse ;  /* 0x00000010342e7819 */ /* 0x100fe20000001235 */
[----:B0-----:R-:W-:Y:S01]  /*a160*/  IMAD.U32 R44, R13, 0x10000, RZ ;  /* 0x000100000d2c7824 */ /* 0x001fe200078e00ff */
[----:B------:R-:W-:Y:S01]  /*a170*/  SHF.R.U32.HI R52, RZ, 0x10, R53 ;  /* 0x00000010ff347819 */ /* 0x000fe20000011635 */
[----:B------:R-:W-:Y:S01]  /*a180*/  IMAD.U32 R42, R15, 0x10000, RZ ;  /* 0x000100000f2a7824 */ /* 0x000fe200078e00ff */
[----:B------:R-:W-:Y:S02]  /*a190*/  SHF.R.U64 R49, R54, 0x10, R55 ;  /* 0x0000001036317819 */ /* 0x000fe40000001237 */
[----:B------:R-:W-:-:S02]  /*a1a0*/  PRMT R48, R142, 0x5432, R65 ;  /* 0x000054328e307816 */ /* 0x000fc40000000041 */
[----:B------:R-:W-:Y:S02]  /*a1b0*/  PRMT R43, R139, 0x5432, R46 ;  /* 0x000054328b2b7816 */ /* 0x000fe4000000002e */
[----:B------:R-:W-:Y:S02]  /*a1c0*/  LOP3.LUT R40, R31, 0xffff0000, RZ, 0xc0, !PT ;  /* 0xffff00001f287812 */ /* 0x000fe400078ec0ff */
[----:B------:R-:W-:Y:S02]  /*a1d0*/  PRMT R139, R139, 0x5410, R52 ;  /* 0x000054108b8b7816 */ /* 0x000fe40000000034 */
[----:B------:R-:W-:Y:S01]  /*a1e0*/  PRMT R31, R140, 0x5432, R49 ;  /* 0x000054328c1f7816 */ /* 0x000fe20000000031 */
[----:B------:R-:W-:Y:S01]  /*a1f0*/  IMAD.U32 R49, R48, 0x10000, RZ ;  /* 0x0001000030317824 */ /* 0x000fe200078e00ff */
[----:B------:R-:W-:Y:S01]  /*a200*/  SHF.R.U64 R38, R66, 0x10, R67 ;  /* 0x0000001042267819 */ /* 0x000fe20000001243 */
[----:B------:R-:W-:Y:S01]  /*a210*/  IMAD.U32 R46, R139, 0x10000, RZ ;  /* 0x000100008b2e7824 */ /* 0x000fe200078e00ff */
[----:B------:R-:W-:-:S02]  /*a220*/  SHF.R.U32.HI R55, RZ, 0x10, R55 ;  /* 0x00000010ff377819 */ /* 0x000fc40000011637 */
[----:B------:R-:W-:Y:S01]  /*a230*/  SHF.R.U32.HI R66, RZ, 0x10, R67 ;  /* 0x00000010ff427819 */ /* 0x000fe20000011643 */
[CC--:B------:R-:W-:Y:S01]  /*a240*/  FMUL.FTZ R53, R39.reuse, R46.reuse ;  /* 0x0000002e27357220 */ /* 0x0c0fe20000410000 */
[----:B------:R-:W-:Y:S01]  /*a250*/  PRMT R142, R142, 0x5410, R51 ;  /* 0x000054108e8e7816 */ /* 0x000fe20000000033 */
[-C--:B------:R-:W-:Y:S01]  /*a260*/  FMUL.FTZ R51, R39, R49.reuse ;  /* 0x0000003127337220 */ /* 0x080fe20000410000 */
[----:B------:R-:W-:Y:S01]  /*a270*/  LOP3.LUT R45, R29, 0xffff0000, RZ, 0xc0, !PT ;  /* 0xffff00001d2d7812 */ /* 0x000fe200078ec0ff */
[----:B------:R-:W-:Y:S01]  /*a280*/  IMAD.U32 R29, R28, 0x10000, RZ ;  /* 0x000100001c1d7824 */ /* 0x000fe200078e00ff */
[----:B------:R-:W-:Y:S01]  /*a290*/  PRMT R38, R141, 0x5410, R38 ;  /* 0x000054108d267816 */ /* 0x000fe20000000026 */
[----:B------:R-:W-:Y:S01]  /*a2a0*/  FFMA.FTZ R39, R44, R46, -R51 ;  /* 0x0000002e2c277223 */ /* 0x000fe20000010833 */
[----:B------:R-:W-:Y:S01]  /*a2b0*/  LOP3.LUT R50, R48, 0xffff0000, RZ, 0xc0, !PT ;  /* 0xffff000030327812 */ /* 0x000fe200078ec0ff */
[----:B------:R-:W-:Y:S01]  /*a2c0*/  FFMA.FTZ R44, R44, R49, R53 ;  /* 0x000000312c2c7223 */ /* 0x000fe20000010035 */
[----:B------:R-:W-:-:S02]  /*a2d0*/  PRMT R140, R140, 0x5410, R55 ;  /* 0x000054108c8c7816 */ /* 0x000fc40000000037 */
[----:B------:R-:W-:Y:S01]  /*a2e0*/  PRMT R141, R141, 0x5432, R66 ;  /* 0x000054328d8d7816 */ /* 0x000fe20000000042 */
[----:B------:R-:W-:Y:S01]  /*a2f0*/  FMUL.FTZ R52, R45, R50 ;  /* 0x000000322d347220 */ /* 0x000fe20000410000 */
[----:B------:R-:W-:Y:S01]  /*a300*/  LOP3.LUT R46, R139, 0xffff0000, RZ, 0xc0, !PT ;  /* 0xffff00008b2e7812 */ /* 0x000fe200078ec0ff */
[C---:B------:R-:W-:Y:S01]  /*a310*/  IMAD.U32 R48, R140.reuse, 0x10000, RZ ;  /* 0x000100008c307824 */ /* 0x040fe200078e00ff */
[----:B------:R-:W-:Y:S01]  /*a320*/  LOP3.LUT R41, R13, 0xffff0000, RZ, 0xc0, !PT ;  /* 0xffff00000d297812 */ /* 0x000fe200078ec0ff */
[C---:B------:R-:W-:Y:S01]  /*a330*/  IMAD.U32 R51, R141.reuse, 0x10000, RZ ;  /* 0x000100008d337824 */ /* 0x040fe200078e00ff */
[----:B------:R-:W-:Y:S01]  /*a340*/  LOP3.LUT R141, R141, 0xffff0000, RZ, 0xc0, !PT ;  /* 0xffff00008d8d7812 */ /* 0x000fe200078ec0ff */
[-C--:B------:R-:W-:Y:S01]  /*a350*/  FMUL.FTZ R54, R45, R46.reuse ;  /* 0x0000002e2d367220 */ /* 0x080fe20000410000 */
[----:B------:R-:W-:Y:S01]  /*a360*/  LOP3.LUT R36, R15, 0xffff0000, RZ, 0xc0, !PT ;  /* 0xffff00000f247812 */ /* 0x000fe200078ec0ff */
[----:B------:R-:W-:Y:S01]  /*a370*/  FFMA.FTZ R46, R41, R46, -R52 ;  /* 0x0000002e292e7223 */ /* 0x000fe20000010834 */
[C---:B------:R-:W-:Y:S01]  /*a380*/  FMUL.FTZ R45, R47.reuse, R51 ;  /* 0x000000332f2d7220 */ /* 0x040fe20000410000 */
[----:B------:R-:W-:Y:S01]  /*a390*/  FMUL.FTZ R52, R47, R48 ;  /* 0x000000302f347220 */ /* 0x000fe20000410000 */
[----:B------:R-:W-:Y:S01]  /*a3a0*/  LOP3.LUT R47, R140, 0xffff0000, RZ, 0xc0, !PT ;  /* 0xffff00008c2f7812 */ /* 0x000fe200078ec0ff */
[----:B------:R-:W-:Y:S01]  /*a3b0*/  FMUL.FTZ R49, R40, R141 ;  /* 0x0000008d28317220 */ /* 0x000fe20000410000 */
[----:B------:R-:W-:Y:S01]  /*a3c0*/  FFMA.FTZ R41, R41, R50, R54 ;  /* 0x0000003229297223 */ /* 0x000fe20000010036 */
[----:B------:R-:W-:Y:S01]  /*a3d0*/  FFMA.FTZ R45, R42, R48, -R45 ;  /* 0x000000302a2d7223 */ /* 0x000fe2000001082d */
[----:B------:R-:W-:-:S02]  /*a3e0*/  IMAD.U32 R50, R142, 0x10000, RZ ;  /* 0x000100008e327824 */ /* 0x000fc400078e00ff */
[----:B------:R-:W-:Y:S01]  /*a3f0*/  FFMA.FTZ R42, R42, R51, R52 ;  /* 0x000000332a2a7223 */ /* 0x000fe20000010034 */
[----:B------:R-:W-:Y:S02]  /*a400*/  IMAD.U32 R48, R43, 0x10000, RZ ;  /* 0x000100002b307824 */ /* 0x000fe400078e00ff */
[-C--:B------:R-:W-:Y:S01]  /*a410*/  FMUL.FTZ R51, R40, R47.reuse ;  /* 0x0000002f28337220 */ /* 0x080fe20000410000 */
[----:B------:R-:W-:Y:S01]  /*a420*/  FFMA.FTZ R52, R36, R47, -R49 ;  /* 0x0000002f24347223 */ /* 0x000fe20000010831 */
[----:B------:R-:W-:Y:S01]  /*a430*/  LOP3.LUT R28, R28, 0xffff0000, RZ, 0xc0, !PT ;  /* 0xffff00001c1c7812 */ /* 0x000fe200078ec0ff */
[----:B------:R-:W-:Y:S01]  /*a440*/  FMUL.FTZ R40, R29, R50 ;  /* 0x000000321d287220 */ /* 0x000fe20000410000 */
[----:B------:R-:W-:Y:S01]  /*a450*/  LOP3.LUT R47, R142, 0xffff0000, RZ, 0xc0, !PT ;  /* 0xffff00008e2f7812 */ /* 0x000fe200078ec0ff */
[----:B------:R-:W-:Y:S01]  /*a460*/  IMAD.U32 R13, R12, 0x10000, RZ ;  /* 0x000100000c0d7824 */ /* 0x000fe200078e00ff */
[----:B------:R-:W-:Y:S01]  /*a470*/  LOP3.LUT R43, R43, 0xffff0000, RZ, 0xc0, !PT ;  /* 0xffff00002b2b7812 */ /* 0x000fe200078ec0ff */
[----:B------:R-:W-:Y:S01]  /*a480*/  FMUL.FTZ R29, R29, R48 ;  /* 0x000000301d1d7220 */ /* 0x000fe20000410000 */
[----:B------:R-:W-:Y:S01]  /*a490*/  FFMA.FTZ R141, R36, R141, R51 ;  /* 0x0000008d248d7223 */ /* 0x000fe20000010033 */
[----:B------:R-:W-:Y:S01]  /*a4a0*/  LOP3.LUT R12, R12, 0xffff0000, RZ, 0xc0, !PT ;  /* 0xffff00000c0c7812 */ /* 0x000fe200078ec0ff */
[C---:B------:R-:W-:Y:S01]  /*a4b0*/  IMAD.U32 R15, R14.reuse, 0x10000, RZ ;  /* 0x000100000e0f7824 */ /* 0x040fe200078e00ff */
[----:B------:R-:W-:Y:S01]  /*a4c0*/  LOP3.LUT R37, R14, 0xffff0000, RZ, 0xc0, !PT ;  /* 0xffff00000e257812 */ /* 0x000fe200078ec0ff */
[C---:B------:R-:W-:Y:S01]  /*a4d0*/  FMUL.FTZ R49, R28.reuse, R47 ;  /* 0x0000002f1c317220 */ /* 0x040fe20000410000 */
[----:B------:R-:W-:Y:S01]  /*a4e0*/  FMUL.FTZ R51, R28, R43 ;  /* 0x0000002b1c337220 */ /* 0x000fe20000410000 */
[----:B------:R-:W-:-:S02]  /*a4f0*/  IMAD.U32 R14, R30, 0x10000, RZ ;  /* 0x000100001e0e7824 */ /* 0x000fc400078e00ff */
[C---:B------:R-:W-:Y:S01]  /*a500*/  FFMA.FTZ R40, R13.reuse, R48, -R40 ;  /* 0x000000300d287223 */ /* 0x040fe20000010828 */
[----:B------:R-:W-:Y:S01]  /*a510*/  FFMA.FTZ R29, R13, R50, R29 ;  /* 0x000000320d1d7223 */ /* 0x000fe2000001001d */
[----:B------:R-:W-:Y:S01]  /*a520*/  IMAD.U32 R28, R38, 0x10000, RZ ;  /* 0x00010000261c7824 */ /* 0x000fe200078e00ff */
[----:B------:R-:W-:Y:S01]  /*a530*/  LOP3.LUT R30, R30, 0xffff0000, RZ, 0xc0, !PT ;  /* 0xffff00001e1e7812 */ /* 0x000fe200078ec0ff */
[C---:B------:R-:W-:Y:S01]  /*a540*/  IMAD.U32 R13, R31.reuse, 0x10000, RZ ;  /* 0x000100001f0d7824 */ /* 0x040fe200078e00ff */
[----:B------:R-:W-:Y:S01]  /*a550*/  LOP3.LUT R38, R38, 0xffff0000, RZ, 0xc0, !PT ;  /* 0xffff000026267812 */ /* 0x000fe200078ec0ff */
[----:B------:R-:W-:Y:S01]  /*a560*/  FFMA.FTZ R49, R12, R43, -R49 ;  /* 0x0000002b0c317223 */ /* 0x000fe20000010831 */
[----:B------:R-:W-:Y:S01]  /*a570*/  LOP3.LUT R31, R31, 0xffff0000, RZ, 0xc0, !PT ;  /* 0xffff00001f1f7812 */ /* 0x000fe200078ec0ff */
[C---:B------:R-:W-:Y:S01]  /*a580*/  FMUL.FTZ R36, R14.reuse, R28 ;  /* 0x0000001c0e247220 */ /* 0x040fe20000410000 */
[----:B------:R-:W-:Y:S01]  /*a590*/  FMUL.FTZ R43, R14, R13 ;  /* 0x0000000d0e2b7220 */ /* 0x000fe20000410000 */
[----:B------:R-:W-:Y:S01]  /*a5a0*/  FFMA.FTZ R12, R12, R47, R51 ;  /* 0x0000002f0c0c7223 */ /* 0x000fe20000010033 */
        /* <DEDUP_REMOVED lines=16> */
[----:B------:R-:W-:-:S07]  /*a6b0*/  F2FP.BF16.F32.PACK_AB R30, R38, R43 ;  /* 0x0000002b261e723e */ /* 0x000fce00000010ff */
.L_x_1656:
[----:B------:R-:W-:Y:S05]  /*a6c0*/  BSYNC B1 ;  /* 0x0000000000017941 */ /* 0x000fea0003800000 */
.L_x_1655:
[----:B0-----:R0:W-:Y:S01]  /*a6d0*/  ST.E.128 desc[UR60][R34.64], R12 ;  /* 0x0000000c22007985 */ /* 0x0011e2000c101d3c */
[----:B------:R-:W-:-:S13]  /*a6e0*/  ISETP.GE.AND P3, PT, R11, R127, PT ;  /* 0x0000007f0b00720c */ /* 0x000fda0003f66270 */
[----:B------:R-:W-:Y:S05]  /*a6f0*/  @P3 BRA `(.L_x_1603) ;  /* 0x0000000400e03947 */ /* 0x000fea0003800000 */
[----:B------:R-:W-:-:S05]  /*a700*/  IMAD.WIDE R32, R11, 0x2, R32 ;  /* 0x000000020b207825 */ /* 0x000fca00078e0220 */
[----:B-1----:R1:W-:Y:S01]  /*a710*/  ST.E.128 desc[UR60][R32.64], R28 ;  /* 0x0000001c20007985 */ /* 0x0023e2000c101d3c */
[----:B------:R-:W-:Y:S05]  /*a720*/  BRA `(.L_x_1603) ;  /* 0x0000000400d47947 */ /* 0x000fea0003800000 */
.L_x_1568:
[----:B------:R-:W2:Y:S02]  /*a730*/  LDL R11, [R1+0x3c] ;  /* 0x00003c00010b7983 */ /* 0x000ea40000100800 */
[----:B--2---:R-:W-:-:S13]  /*a740*/  R2UR UR4, R11 ;  /* 0x000000000b0472ca */ /* 0x004fda00000e0000 */
[----:B------:R-:W-:-:S06]  /*a750*/  UISETP.NE.AND UP0, UPT, UR4, 0x3, UPT ;  /* 0x000000030400788c */ /* 0x000fcc000bf05270 */
[----:B------:R-:W-:-:S13]  /*a760*/  PLOP3.LUT P2, PT, PT, PT, UP0, 0x80, 0x0 ;  /* 0x000000000000781c */ /* 0x000fda0003f4f008 */
[----:B------:R-:W-:Y:S05]  /*a770*/  @!P2 BRA `(.L_x_1657) ;  /* 0x000000000004a947 */ /* 0x000fea0003800000 */
[----:B------:R-:W-:Y:S01]  /*a780*/  BPT.TRAP 0x1 ;  /* 0x000000040000795c */ /* 0x000fe20000300000 */
.L_x_1657:
[----:B------:R-:W-:Y:S01]  /*a790*/  IMAD R86, R22, 0x8, R17 ;  /* 0x0000000816567824 */ /* 0x000fe200078e0211 */
[----:B------:R-:W-:Y:S01]  /*a7a0*/  SHF.L.U32 R87, R220, 0x1f, RZ ;  /* 0x0000001fdc577819 */ /* 0x000fe200000006ff */
[----:B------:R-:W-:Y:S01]  /*a7b0*/  BSSY B1, `(.L_x_1658) ;  /* 0x0000004000017945 */ /* 0x000fe20003800000 */
[----:B------:R-:W-:Y:S02]  /*a7c0*/  SHF.R.S32.HI R79, RZ, 0x1f, R76 ;  /* 0x0000001fff4f7819 */ /* 0x000fe4000001144c */
[----:B------:R-:W0:Y:S02]  /*a7d0*/  SYNCS.PHASECHK.TRANS64.TRYWAIT P3, [R86+URZ+0x30890], R87 ;  /* 0x03089057560075a7 */ /* 0x000e24000806017f */
[----:B0-----:R-:W-:Y:S05]  /*a7e0*/  @!P3 BRA `(.L_x_1659) ;  /* 0x0000023000dcb947 */ /* 0x001fea0003800000 */
.L_x_2018:
[----:B------:R-:W-:Y:S05]  /*a7f0*/  BSYNC B1 ;  /* 0x0000000000017941 */ /* 0x000fea0003800000 */
.L_x_1658:
        /* <DEDUP_REMOVED lines=8> */
[----:B------:R-:W-:Y:S02]  /*a880*/  IMAD R14, R84, UR4, RZ ;  /* 0x00000004540e7c24 */ /* 0x000fe4000f8e02ff */
[----:B------:R-:W-:Y:S01]  /*a890*/  IMAD.IADD R13, R13, 0x1, R11 ;  /* 0x000000010d0d7824 */ /* 0x000fe200078e020b */
        /* <DEDUP_REMOVED lines=15> */
.L_x_2022:
        /* <DEDUP_REMOVED lines=37> */
.L_x_1662:
[----:B------:R-:W-:Y:S05]  /*abe0*/  BSYNC B1 ;  /* 0x0000000000017941 */ /* 0x000fea0003800000 */
.L_x_1661:
[----:B------:R-:W-:-:S03]  /*abf0*/  UMOV UR4, 0xffffffff ;  /* 0xffffffff00047882 */ /* 0x000fc60000000000 */
[----:B------:R-:W-:Y:S05]  /*ac00*/  BRA.DIV UR4, `(.L_x_1663) ;  /* 0x0000023204347947 */ /* 0x000fea000b800000 */
[----:B--2---:R2:W0:Y:S04]  /*ac10*/  SHFL.IDX PT, R35, R37, 0x1, 0x1c1f ;  /* 0x003c1f0025237f89 */ /* 0x00442800000e0000 */
[----:B-1----:R-:W1:Y:S02]  /*ac20*/  SHFL.IDX PT, R34, R34, 0x1, 0x1c1f ;  /* 0x003c1f0022227f89 */ /* 0x002e6400000e0000 */
.L_x_2026:
[----:B------:R-:W-:-:S13]  /*ac30*/  ISETP.GE.AND P3, PT, R38, 0x41, PT ;  /* 0x000000412600780c */ /* 0x000fda0003f66270 */
[----:B------:R-:W-:Y:S05]  /*ac40*/  @!P3 BRA `(.L_x_1603) ;  /* 0x00000000008cb947 */ /* 0x000fea0003800000 */
[----:B------:R-:W-:Y:S02]  /*ac50*/  ULDC UR4, c[0x0][0x2f4] ;  /* 0x0000bd0000047ab9 */ /* 0x000fe40000000800 */
[----:B------:R-:W-:Y:S02]  /*ac60*/  ISETP.GE.AND P5, PT, R18, UR4, PT ;  /* 0x0000000412007c0c */ /* 0x000fe4000bfa6270 */
[----:B------:R-:W-:-:S11]  /*ac70*/  ISETP.GE.AND P4, PT, R192, UR4, PT ;  /* 0x00000004c0007c0c */ /* 0x000fd6000bf86270 */
[----:B----4-:R-:W4:Y:S01]  /*ac80*/  @!P5 LDS.128 R12, [R77+0x20000] ;  /* 0x020000004d0cd984 */ /* 0x010f220000000c00 */
[----:B-1----:R-:W-:-:S04]  /*ac90*/  @!P5 LEA R32, P3, R18, R34, 0x1 ;  /* 0x000000221220d211 */ /* 0x002fc800078608ff */
[----:B0-----:R-:W-:Y:S02]  /*aca0*/  @!P5 LEA.HI.X R33, R18, R35, R19, 0x1, P3 ;  /* 0x000000231221d211 */ /* 0x001fe400018f0c13 */
        /* <DEDUP_REMOVED lines=29> */
.L_x_1603:
[----:B------:R-:W-:Y:S05]  /*ae80*/  BSYNC B0 ;  /* 0x0000000000007941 */ /* 0x000fea0003800000 */
.L_x_1567:
[----:B---3--:R-:W3:Y:S01]  /*ae90*/  S2R R11, SR_TID.X ;  /* 0x00000000000b7919 */ /* 0x008ee20000002100 */
[----:B------:R-:W-:Y:S01]  /*aea0*/  @!PT LDS RZ, [RZ] ;  /* 0x00000000fffff984 */ /* 0x000fe20000000800 */
[----:B------:R-:W-:Y:S01]  /*aeb0*/  @!PT LDS RZ, [RZ] ;  /* 0x00000000fffff984 */ /* 0x000fe20000000800 */
[----:B------:R-:W-:Y:S01]  /*aec0*/  @!PT LDS RZ, [RZ] ;  /* 0x00000000fffff984 */ /* 0x000fe20000000800 */
[----:B------:R-:W-:Y:S01]  /*aed0*/  @!PT LDS RZ, [RZ] ;  /* 0x00000000fffff984 */ /* 0x000fe20000000800 */
[----:B------:R5:W-:Y:S06]  /*aee0*/  MEMBAR.ALL.CTA ;  /* 0x0000000000007992 */ /* 0x000bec0000008000 */
[----:B-----5:R-:W5:Y:S01]  /*aef0*/  FENCE.VIEW.ASYNC.S ;  /* 0x00000000000073c6 */ /* 0x020f620000000000 */
[----:B------:R-:W-:Y:S05]  /*af00*/  WARPSYNC.ALL ;  /* 0x0000000000007948 */ /* 0x000fea0003800000 */
[----:B------:R-:W-:Y:S01]  /*af10*/  BSSY B0, `(.L_x_1664) ;  /* 0x0000009000007945 */ /* 0x000fe20003800000 */
[----:B---3--:R-:W-:Y:S01]  /*af20*/  LOP3.LUT R11, R11, 0x7f, RZ, 0xc0, !PT ;  /* 0x0000007f0b0b7812 */ /* 0x008fe200078ec0ff */
[----:B-----5:R3:W-:Y:S03]  /*af30*/  BAR.SYNC.DEFER_BLOCKING R137, 0x80 ;  /* 0x000200890000751d */ /* 0x0207e60000010000 */
[----:B------:R-:W-:-:S13]  /*af40*/  ISETP.NE.AND P3, PT, R11, RZ, PT ;  /* 0x000000ff0b00720c */ /* 0x000fda0003f65270 */
[----:B------:R-:W-:-:S05]  /*af50*/  @!P3 VIADD R11, R86, 0x308a0 ;  /* 0x000308a0560bb836 */ /* 0x000fca0000000000 */
[----:B------:R-:W-:-:S04]  /*af60*/  @!P3 PRMT R11, RZ, 0x654, R11 ;  /* 0x00000654ff0bb816 */ /* 0x000fc8000000000b */
[----:B------:R3:W-:Y:S01]  /*af70*/  @!P3 SYNCS.ARRIVE.TRANS64.RED.A1T0 RZ, [R11+URZ], RZ ;  /* 0x000000ff0bffb9a7 */ /* 0x0007e2000810043f */
[----:B------:R-:W-:Y:S05]  /*af80*/  @!P2 BRA `(.L_x_1665) ;  /* 0x000000000004a947 */ /* 0x000fea0003800000 */
[----:B------:R-:W-:Y:S01]  /*af90*/  BPT.TRAP 0x1 ;  /* 0x000000040000795c */ /* 0x000fe20000300000 */
.L_x_1665:
[----:B------:R-:W-:Y:S05]  /*afa0*/  BSYNC B0 ;  /* 0x0000000000007941 */ /* 0x000fea0003800000 */
.L_x_1664:
[----:B------:R-:W5:Y:S01]  /*afb0*/  SYNCS.PHASECHK.TRANS64.TRYWAIT P2, [R86+URZ+0x308b0], R87 ;  /* 0x0308b057560075a7 */ /* 0x000f62000804017f */
[----:B------:R-:W-:Y:S04]  /*afc0*/  BSSY B0, `(.L_x_1666) ;  /* 0x0000002000007945 */ /* 0x000fe80003800000 */
[----:B-----5:R-:W-:Y:S05]  /*afd0*/  @!P2 BRA `(.L_x_1667) ;  /* 0x0000022c008ca947 */ /* 0x020fea0003800000 */
.L_x_2027:
[----:B------:R-:W-:Y:S05]  /*afe0*/  BSYNC B0 ;  /* 0x0000000000007941 */ /* 0x000fea0003800000 */
.L_x_1666:
[----:B------:R-:W-:Y:S01]  /*aff0*/  ULDC.64 UR4, c[0x0][0x328] ;  /* 0x0000ca0000047ab9 */ /* 0x000fe20000000a00 */
[----:B------:R-:W-:Y:S01]  /*b000*/  ULDC.64 UR6, c[0x0][0x318] ;  /* 0x0000c60000067ab9 */ /* 0x000fe20000000a00 */
[----:B------:R-:W-:Y:S01]  /*b010*/  IMAD R79, R79, UR4, RZ ;  /* 0x000000044f4f7c24 */ /* 0x000fe2000f8e02ff */
[----:B------:R-:W-:Y:S01]  /*b020*/  BSSY B0, `(.L_x_1668) ;  /* 0x0000034000007945 */ /* 0x000fe20003800000 */
[----:B0---4-:R-:W-:-:S04]  /*b030*/  IMAD.WIDE.U32 R12, R76, UR4, RZ ;  /* 0x000000044c0c7c25 */ /* 0x011fc8000f8e00ff */
[----:B------:R-:W-:Y:S01]  /*b040*/  IMAD R79, R76, UR5, R79 ;  /* 0x000000054c4f7c24 */ /* 0x000fe2000f8e024f */
[----:B------:R-:W-:Y:S01]  /*b050*/  ULDC.64 UR4, c[0x0][0x338] ;  /* 0x0000ce0000047ab9 */ /* 0x000fe20000000a00 */
[----:B------:R-:W-:Y:S02]  /*b060*/  IMAD.IADD R85, R85, 0x1, -R219 ;  /* 0x0000000155557824 */ /* 0x000fe400078e0adb */
[----:B------:R-:W-:Y:S02]  /*b070*/  IMAD R84, R84, UR4, RZ ;  /* 0x0000000454547c24 */ /* 0x000fe4000f8e02ff */
[----:B------:R-:W-:Y:S02]  /*b080*/  IMAD.IADD R13, R13, 0x1, R79 ;  /* 0x000000010d0d7824 */ /* 0x000fe400078e024f */
[C---:B---3--:R-:W-:Y:S02]  /*b090*/  IMAD R11, R27.reuse, UR5, R84 ;  /* 0x000000051b0b7c24 */ /* 0x048fe4000f8e0254 */
[----:B------:R-:W-:Y:S01]  /*b0a0*/  IMAD.WIDE.U32 R12, R27, UR4, R12 ;  /* 0x000000041b0c7c25 */ /* 0x000fe2000f8e000c */
[----:B------:R-:W-:-:S03]  /*b0b0*/  ULDC.64 UR4, c[0x0][0x330] ;  /* 0x0000cc0000047ab9 */ /* 0x000fc60000000a00 */
[----:B------:R-:W-:Y:S02]  /*b0c0*/  IMAD.IADD R13, R13, 0x1, R11 ;  /* 0x000000010d0d7824 */ /* 0x000fe400078e020b */
[----:B------:R-:W-:-:S04]  /*b0d0*/  IMAD.WIDE.U32 R12, R202, UR4, R12 ;  /* 0x00000004ca0c7c25 */ /* 0x000fc8000f8e000c */
[----:B------:R-:W-:Y:S01]  /*b0e0*/  IMAD R11, R202, UR5, R13 ;  /* 0x00000005ca0b7c24 */ /* 0x000fe2000f8e020d */
[----:B------:R-:W-:-:S04]  /*b0f0*/  LEA R27, P2, R12, UR6, 0x1 ;  /* 0x000000060c1b7c11 */ /* 0x000fc8000f8408ff */
[----:B------:R-:W-:Y:S01]  /*b100*/  LEA.HI.X R11, R12, UR7, R11, 0x1, P2 ;  /* 0x000000070c0b7c11 */ /* 0x000fe200090f0c0b */
[----:B-1----:R0:W1:Y:S01]  /*b110*/  SHFL.IDX PT, R32, R27, RZ, 0x1c1f ;  /* 0x001c1fff1b207589 */ /* 0x00206200000e0000 */
[----:B------:R-:W-:-:S03]  /*b120*/  ISETP.GE.AND P2, PT, R85, 0x1, PT ;  /* 0x000000015500780c */ /* 0x000fc60003f46270 */
[----:B------:R0:W3:Y:S10]  /*b130*/  SHFL.IDX PT, R33, R11, RZ, 0x1c1f ;  /* 0x001c1fff0b217589 */ /* 0x0000f400000e0000 */
[----:B0-----:R-:W-:Y:S05]  /*b140*/  @!P2 BRA `(.L_x_1669) ;  /* 0x000000000084a947 */ /* 0x001fea0003800000 */
[----:B------:R-:W-:Y:S02]  /*b150*/  ULDC UR4, c[0x0][0x2f4] ;  /* 0x0000bd0000047ab9 */ /* 0x000fe40000000800 */
[----:B------:R-:W-:Y:S02]  /*b160*/  ISETP.GE.AND P5, PT, R18, UR4, PT ;  /* 0x0000000412007c0c */ /* 0x000fe4000bfa6270 */
[----:B------:R-:W-:-:S11]  /*b170*/  ISETP.GE.AND P4, PT, R192, UR4, PT ;  /* 0x00000004c0007c0c */ /* 0x000fd6000bf86270 */
[----:B------:R-:W0:Y:S01]  /*b180*/  @!P5 LDS.128 R12, [R77] ;  /* 0x000000004d0cd984 */ /* 0x000e220000000c00 */
[----:B-1----:R-:W-:-:S04]  /*b190*/  @!P5 LEA R34, P2, R18, R32, 0x1 ;  /* 0x000000201222d211 */ /* 0x002fc800078408ff */
[----:B---3--:R-:W-:Y:S02]  /*b1a0*/  @!P5 LEA.HI.X R35, R18, R33, R19, 0x1, P2 ;  /* 0x000000211223d211 */ /* 0x008fe400010f0c13 */
        /* <DEDUP_REMOVED lines=8> */
[----:B--2---:R-:W-:-:S04]  /*b230*/  @!P5 IMAD.SHL.U32 R37, R203, 0x8, RZ ;  /* 0x00000008cb25d824 */ /* 0x004fc800078e00ff */
        /* <DEDUP_REMOVED lines=18> */
.L_x_1669:
[----:B------:R-:W-:Y:S05]  /*b360*/  BSYNC B0 ;  /* 0x0000000000007941 */ /* 0x000fea0003800000 */
.L_x_1668:
[----:B------:R-:W-:Y:S01]  /*b370*/  ISETP.GE.AND P2, PT, R85, 0x41, PT ;  /* 0x000000415500780c */ /* 0x000fe20003f46270 */
[----:B0--3--:R0:W3:Y:S01]  /*b380*/  SHFL.IDX PT, R33, R11, 0x1, 0x1c1f ;  /* 0x003c1f000b217f89 */ /* 0x0090e200000e0000 */
[----:B------:R-:W-:Y:S03]  /*b390*/  BSSY B0, `(.L_x_1670) ;  /* 0x0000024000007945 */ /* 0x000fe60003800000 */
[----:B-1----:R0:W1:Y:S08]  /*b3a0*/  SHFL.IDX PT, R32, R27, 0x1, 0x1c1f ;  /* 0x003c1f001b207f89 */ /* 0x00207000000e0000 */
[----:B0-----:R-:W-:Y:S05]  /*b3b0*/  @!P2 BRA `(.L_x_1671) ;  /* 0x000000000084a947 */ /* 0x001fea0003800000 */
[----:B------:R-:W-:Y:S02]  /*b3c0*/  ULDC UR4, c[0x0][0x2f4] ;  /* 0x0000bd0000047ab9 */ /* 0x000fe40000000800 */
[----:B------:R-:W-:Y:S02]  /*b3d0*/  ISETP.GE.AND P5, PT, R18, UR4, PT ;  /* 0x0000000412007c0c */ /* 0x000fe4000bfa6270 */
[----:B------:R-:W-:-:S11]  /*b3e0*/  ISETP.GE.AND P4, PT, R192, UR4, PT ;  /* 0x00000004c0007c0c */ /* 0x000fd6000bf86270 */
[----:B------:R-:W0:Y:S01]  /*b3f0*/  @!P5 LDS.128 R12, [R77+0x2000] ;  /* 0x002000004d0cd984 */ /* 0x000e220000000c00 */
        /* <DEDUP_REMOVED lines=29> */
.L_x_1671:
[----:B------:R-:W-:Y:S05]  /*b5d0*/  BSYNC B0 ;  /* 0x0000000000007941 */ /* 0x000fea0003800000 */
.L_x_1670:
[----:B------:R-:W-:Y:S01]  /*b5e0*/  @!PT LDS RZ, [RZ] ;  /* 0x00000000fffff984 */ /* 0x000fe20000000800 */
[----:B------:R-:W-:Y:S01]  /*b5f0*/  @!PT LDS RZ, [RZ] ;  /* 0x00000000fffff984 */ /* 0x000fe20000000800 */
[----:B------:R-:W-:Y:S01]  /*b600*/  @!PT LDS RZ, [RZ] ;  /* 0x00000000fffff984 */ /* 0x000fe20000000800 */
[----:B------:R-:W-:Y:S01]  /*b610*/  @!PT LDS RZ, [RZ] ;  /* 0x00000000fffff984 */ /* 0x000fe20000000800 */
[----:B------:R4:W-:Y:S06]  /*b620*/  MEMBAR.ALL.CTA ;  /* 0x0000000000007992 */ /* 0x0009ec0000008000 */
[----:B----4-:R-:W4:Y:S01]  /*b630*/  FENCE.VIEW.ASYNC.S ;  /* 0x00000000000073c6 */ /* 0x010f220000000000 */
[----:B------:R-:W-:Y:S01]  /*b640*/  @!P3 VIADD R86, R86, 0x308c0 ;  /* 0x000308c05656b836 */ /* 0x000fe20000000000 */
[----:B----4-:R4:W-:Y:S01]  /*b650*/  BAR.SYNC.DEFER_BLOCKING R137, 0x80 ;  /* 0x000200890000751d */ /* 0x0109e20000010000 */
[----:B------:R-:W-:Y:S01]  /*b660*/  LOP3.LUT P4, RZ, R16, 0x2, RZ, 0xc0, !PT ;  /* 0x0000000210ff7812 */ /* 0x000fe2000788c0ff */
[----:B------:R-:W-:-:S02]  /*b670*/  VIADD R22, R22, 0x1 ;  /* 0x0000000116167836 */ /* 0x000fc40000000000 */
[----:B------:R-:W-:Y:S02]  /*b680*/  @!P3 PRMT R86, RZ, 0x654, R86 ;  /* 0x00000654ff56b816 */ /* 0x000fe40000000056 */
[----:B------:R-:W-:Y:S02]  /*b690*/  PLOP3.LUT P2, PT, PT, PT, PT, 0x8, 0x0 ;  /* 0x000000000000781c */ /* 0x000fe40003f4e170 */
[----:B------:R4:W-:Y:S01]  /*b6a0*/  @!P3 SYNCS.ARRIVE.TRANS64.RED.A1T0 RZ, [R86+URZ], RZ ;  /* 0x000000ff56ffb9a7 */ /* 0x0009e2000810043f */
[----:B------:R-:W-:-:S04]  /*b6b0*/  ISETP.NE.AND P3, PT, R22, 0x2, PT ;  /* 0x000000021600780c */ /* 0x000fc80003f65270 */
[----:B------:R-:W-:Y:S02]  /*b6c0*/  SEL R11, RZ, 0x1, P3 ;  /* 0x00000001ff0b7807 */ /* 0x000fe40001800000 */
[----:B------:R-:W-:Y:S02]  /*b6d0*/  SEL R22, R22, RZ, P3 ;  /* 0x000000ff16167207 */ /* 0x000fe40001800000 */
[----:B------:R-:W-:Y:S01]  /*b6e0*/  LOP3.LUT R220, R220, R11, RZ, 0x3c, !PT ;  /* 0x0000000bdcdc7212 */ /* 0x000fe200078e3cff */
[----:B------:R-:W-:Y:S06]  /*b6f0*/  @P4 BRA `(.L_x_1672) ;  /* 0xffffff74006c4947 */ /* 0x000fec000383ffff */
.L_x_1562:
[----:B------:R-:W2:Y:S01]  /*b700*/  LDL R11, [R1+0x38] ;  /* 0x00003800010b7983 */ /* 0x000ea20000100800 */
[----:B------:R-:W0:Y:S01]  /*b710*/  LDC R0, c[0x0][0x448] ;  /* 0x00011200ff007b82 */ /* 0x000e220000000800 */
[----:B------:R-:W-:Y:S01]  /*b720*/  IADD3 R7, R201, 0x1, -R200 ;  /* 0x00000001c9077810 */ /* 0x000fe20007ffe8c8 */
[----:B------:R-:W-:Y:S06]  /*b730*/  BSSY B0, `(.L_x_1673) ;  /* 0x000000d000007945 */ /* 0x000fec0003800000 */
[----:B------:R-:W1:Y:S01]  /*b740*/  LDC.64 R2, c[0x0][0x9e0] ;  /* 0x00027800ff027b82 */ /* 0x000e620000000a00 */
[----:B0-----:R-:W-:-:S02]  /*b750*/  ISETP.NE.AND P1, PT, R0, 0x1, PT ;  /* 0x000000010000780c */ /* 0x001fc40003f25270 */
[----:B-1----:R-:W-:-:S11]  /*b760*/  ISETP.GE.AND P3, PT, R3, 0x1, PT ;  /* 0x000000010300780c */ /* 0x002fd60003f66270 */
[----:B------:R-:W0:Y:S08]  /*b770*/  @P1 LDC R5, c[0x0][0x44c] ;  /* 0x00011300ff051b82 */ /* 0x000e300000000800 */
[----:B------:R-:W1:Y:S01]  /*b780*/  @P1 LDC R4, c[0x0][0x450] ;  /* 0x00011400ff041b82 */ /* 0x000e620000000800 */
[----:B--2---:R-:W-:-:S04]  /*b790*/  VIADD R0, R11, 0x7f ;  /* 0x0000007f0b007836 */ /* 0x004fc80000000000 */
[----:B0-----:R-:W-:-:S05]  /*b7a0*/  @P1 IMAD.HI.U32 R5, R0, R5, RZ ;  /* 0x0000000500051227 */ /* 0x001fca00078e00ff */
[----:B-1----:R-:W-:-:S05]  /*b7b0*/  @P1 SHF.R.U32.HI R0, RZ, R4, R5 ;  /* 0x00000004ff001219 */ /* 0x002fca0000011605 */
[----:B------:R-:W-:Y:S01]  /*b7c0*/  IMAD.IADD R5, R7, 0x1, R0 ;  /* 0x0000000107057824 */ /* 0x000fe200078e0200 */
[----:B------:R-:W-:Y:S06]  /*b7d0*/  @P2 BRA `(.L_x_1674) ;  /* 0x0000000000082947 */ /* 0x000fec0003800000 */
[----:B------:R-:W0:Y:S02]  /*b7e0*/  FENCE.VIEW.ASYNC.G ;  /* 0x00000000000073c6 */ /* 0x000e240000000100 */
[----:B0-----:R-:W-:Y:S06]  /*b7f0*/  BAR.ARV 0xc, 0x180 ;  /* 0x0306000000007b1d */ /* 0x001fec0000002000 */
.L_x_1674:
[----:B------:R-:W-:Y:S05]  /*b800*/  BSYNC B0 ;  /* 0x0000000000007941 */ /* 0x000fea0003800000 */
.L_x_1673:
        /* <DEDUP_REMOVED lines=13> */
.L_x_1677:
[----:B------:R-:W-:-:S13]  /*b8e0*/  ISETP.NE.AND P0, PT, R3, 0x1, PT ;  /* 0x000000010300780c */ /* 0x000fda0003f05270 */
[----:B------:R-:W0:Y:S02]  /*b8f0*/  @P0 LDC.64 R4, c[0x0][0x9e8] ;  /* 0x00027a00ff040b82 */ /* 0x000e240000000a00 */
[----:B0-----:R-:W-:-:S05]  /*b900*/  @P0 IMAD.HI.U32 R4, R0, R4, RZ ;  /* 0x0000000400040227 */ /* 0x001fca00078e00ff */
[----:B------:R-:W-:-:S07]  /*b910*/  @P0 SHF.R.U32.HI R0, RZ, R5, R4 ;  /* 0x00000005ff000219 */ /* 0x000fce0000011604 */
.L_x_1678:
[----:B------:R-:W-:Y:S05]  /*b920*/  BSYNC B0 ;  /* 0x0000000000007941 */ /* 0x000fea0003800000 */
.L_x_1676:
[----:B------:R-:W-:-:S05]  /*b930*/  IMAD R5, R0, R3, R3 ;  /* 0x0000000300057224 */ /* 0x000fca00078e0203 */
[----:B------:R-:W-:-:S07]  /*b940*/  VIMNMX R2, R2, R5, PT ;  /* 0x0000000502027248 */ /* 0x000fce0003fe0100 */
.L_x_1675:
[----:B------:R-:W0:Y:S01]  /*b950*/  @P1 LDC R0, c[0x0][0x44c] ;  /* 0x00011300ff001b82 */ /* 0x000e220000000800 */
[----:B------:R-:W-:Y:S01]  /*b960*/  VIADD R2, R2, 0x5f ;  /* 0x0000005f02027836 */ /* 0x000fe20000000000 */
[----:B------:R-:W-:Y:S01]  /*b970*/  ULDC UR4, c[0x0][0x9dc] ;  /* 0x0002770000047ab9 */ /* 0x000fe20000000800 */
[----:B------:R-:W-:Y:S02]  /*b980*/  IMAD.MOV.U32 R7, RZ, RZ, R11 ;  /* 0x000000ffff077224 */ /* 0x000fe400078e000b */
[----:B------:R-:W-:-:S03]  /*b990*/  IMAD.HI R2, R2, 0x2aaaaaab, RZ ;  /* 0x2aaaaaab02027827 */ /* 0x000fc600078e02ff */
[----:B------:R-:W1:Y:S02]  /*b9a0*/  @P1 LDC R9, c[0x0][0x450] ;  /* 0x00011400ff091b82 */ /* 0x000e640000000800 */
        /* <DEDUP_REMOVED lines=18> */
.L_x_1681:
[----:B------:R-:W-:-:S13]  /*bad0*/  ISETP.NE.AND P0, PT, R3, 0x1, PT ;  /* 0x000000010300780c */ /* 0x000fda0003f05270 */
[----:B------:R-:W0:Y:S02]  /*bae0*/  @P0 LDC.64 R4, c[0x0][0x9e8] ;  /* 0x00027a00ff040b82 */ /* 0x000e240000000a00 */
[----:B0-----:R-:W-:-:S05]  /*baf0*/  @P0 IMAD.HI.U32 R4, R0, R4, RZ ;  /* 0x0000000400040227 */ /* 0x001fca00078e00ff */
[----:B------:R-:W-:-:S07]  /*bb00*/  @P0 SHF.R.U32.HI R0, RZ, R5, R4 ;  /* 0x00000005ff000219 */ /* 0x000fce0000011604 */
.L_x_1682:
[----:B------:R-:W-:Y:S05]  /*bb10*/  BSYNC B0 ;  /* 0x0000000000007941 */ /* 0x000fea0003800000 */
.L_x_1680:
[----:B------:R-:W-:-:S05]  /*bb20*/  IMAD R3, R0, R3, RZ ;  /* 0x0000000300037224 */ /* 0x000fca00078e02ff */
[----:B------:R-:W-:-:S07]  /*bb30*/  VIMNMX R2, R2, R3, !PT ;  /* 0x0000000302027248 */ /* 0x000fce0007fe0100 */
.L_x_1679:
[----:B------:R-:W-:Y:S01]  /*bb40*/  IMAD.HI R2, R2, 0x2aaaaaab, RZ ;  /* 0x2aaaaaab02027827 */ /* 0x000fe200078e02ff */
[----:B------:R-:W-:Y:S04]  /*bb50*/  BSSY B0, `(.L_x_1683) ;  /* 0x0000027000007945 */ /* 0x000fe80003800000 */
[----:B------:R-:W-:-:S04]  /*bb60*/  SHF.R.U32.HI R3, RZ, 0x1f, R2 ;  /* 0x0000001fff037819 */ /* 0x000fc80000011602 */
[----:B------:R-:W-:Y:S01]  /*bb70*/  LEA.HI.SX32 R3, R2, R3, 0x1c ;  /* 0x0000000302037211 */ /* 0x000fe200078fe2ff */
[----:B------:R-:W-:-:S03]  /*bb80*/  IMAD.MOV.U32 R2, RZ, RZ, RZ ;  /* 0x000000ffff027224 */ /* 0x000fc600078e00ff */
[----:B------:R-:W-:-:S04]  /*bb90*/  VIMNMX R9, RZ, R3, !PT ;  /* 0x00000003ff097248 */ /* 0x000fc80007fe0100 */
[----:B------:R-:W-:-:S13]  /*bba0*/  ISETP.GT.AND P0, PT, R135, R9, PT ;  /* 0x000000098700720c */ /* 0x000fda0003f04270 */
[----:B------:R-:W-:Y:S05]  /*bbb0*/  @!P0 BRA `(.L_x_1684) ;  /* 0x0000000000808947 */ /* 0x000fea0003800000 */
[----:B------:R-:W2:Y:S01]  /*bbc0*/  LDL R0, [R1+0x48] ;  /* 0x0000480001007983 */ /* 0x000ea20000100800 */
[----:B------:R-:W-:Y:S01]  /*bbd0*/  ULDC UR4, c[0x0][0x9f0] ;  /* 0x00027c0000047ab9 */ /* 0x000fe20000000800 */
[----:B--2---:R-:W-:-:S04]  /*bbe0*/  ISETP.NE.AND P0, PT, R0, RZ, PT ;  /* 0x000000ff0000720c */ /* 0x004fc80003f05270 */
        /* <DEDUP_REMOVED lines=29> */
.L_x_1684:
[----:B------:R-:W-:Y:S05]  /*bdc0*/  BSYNC B0 ;  /* 0x0000000000007941 */ /* 0x000fea0003800000 */
.L_x_1683:
[----:B------:R-:W2:Y:S01]  /*bdd0*/  LDL R0, [R1+0x54] ;  /* 0x0000540001007983 */ /* 0x000ea20000100800 */
        /* <DEDUP_REMOVED lines=18> */
[----:B----4-:R-:W-:Y:S02]  /*bf00*/  CS2R R86, SRZ ;  /* 0x0000000000567805 */ /* 0x010fe4000001ff00 */
        /* <DEDUP_REMOVED lines=26> */
[----:B---3--:R-:W-:Y:S02]  /*c0b0*/  CS2R R32, SRZ ;  /* 0x0000000000207805 */ /* 0x008fe4000001ff00 */
[----:B------:R-:W-:Y:S02]  /*c0c0*/  CS2R R120, SRZ ;  /* 0x0000000000787805 */ /* 0x000fe4000001ff00 */
[----:B------:R-:W-:-:S02]  /*c0d0*/  CS2R R122, SRZ ;  /* 0x00000000007a7805 */ /* 0x000fc4000001ff00 */
[----:B------:R-:W-:Y:S02]  /*c0e0*/  CS2R R20, SRZ ;  /* 0x0000000000147805 */ /* 0x000fe4000001ff00 */
[----:B------:R-:W-:Y:S01]  /*c0f0*/  CS2R R124, SRZ ;  /* 0x00000000007c7805 */ /* 0x000fe2000001ff00 */
[----:B--2---:R-:W-:-:S05]  /*c100*/  IMAD R0, R0, R2, R9 ;  /* 0x0000000200007224 */ /* 0x004fca00078e0209 */
[----:B------:R0:W-:Y:S01]  /*c110*/  STL [R1+0x40], R0 ;  /* 0x0000400001007387 */ /* 0x0001e20000100800 */
[----:B------:R-:W-:-:S04]  /*c120*/  VIADDMNMX R2, R0, R2, R135, PT ;  /* 0x0000000200027246 */ /* 0x000fc80003800187 */
[----:B------:R-:W-:-:S13]  /*c130*/  ISETP.GT.AND P1, PT, R2, R0, PT ;  /* 0x000000000200720c */ /* 0x000fda0003f24270 */
[----:B0-----:R-:W-:Y:S05]  /*c140*/  @!P1 BRA `(.L_x_1685) ;  /* 0x0000015000f89947 */ /* 0x001fea0003800000 */
[----:B------:R-:W2:Y:S02]  /*c150*/  LDL R0, [R1+0x58] ;  /* 0x0000580001007983 */ /* 0x000ea40000100800 */
[----:B--2---:R-:W-:Y:S02]  /*c160*/  R2UR UR4, R0 ;  /* 0x00000000000472ca */ /* 0x004fe400000e0000 */
[----:B------:R-:W0:Y:S11]  /*c170*/  S2R R0, SR_TID.X ;  /* 0x0000000000007919 */ /* 0x000e360000002100 */
[----:B------:R-:W-:-:S06]  /*c180*/  ULOP3.LUT UP0, URZ, UR4, 0x1bf, URZ, 0xc0, !UPT ;  /* 0x000001bf043f7892 */ /* 0x000fcc000f80c03f */
[----:B------:R-:W-:Y:S01]  /*c190*/  PLOP3.LUT P0, PT, PT, PT, UP0, 0x80, 0x0 ;  /* 0x000000000000781c */ /* 0x000fe20003f0f008 */
[----:B0-----:R-:W-:-:S05]  /*c1a0*/  VIADD R26, R0, 0xffffff80 ;  /* 0xffffff80001a7836 */ /* 0x001fca0000000000 */
[----:B------:R-:W-:-:S04]  /*c1b0*/  SHF.R.S32.HI R31, RZ, 0x1f, R26 ;  /* 0x0000001fff1f7819 */ /* 0x000fc8000001141a */
[----:B------:R-:W-:-:S04]  /*c1c0*/  LEA.HI R0, R31, R26, RZ, 0x7 ;  /* 0x0000001a1f007211 */ /* 0x000fc800078f38ff */
[----:B------:R-:W-:-:S06]  /*c1d0*/  SHF.R.S32.HI R0, RZ, 0x7, R0 ;  /* 0x00000007ff007819 */ /* 0x000fcc0000011400 */
[----:B------:R-:W0:Y:S02]  /*c1e0*/  SHFL.IDX PT, R0, R0, RZ, 0x1f ;  /* 0x00001fff00007589 */ /* 0x000e2400000e0000 */
[----:B0-----:R-:W-:-:S04]  /*c1f0*/  LEA.HI R3, R0, R0, RZ, 0x1 ;  /* 0x0000000000037211 */ /* 0x001fc800078f08ff */
[----:B------:R-:W-:-:S05]  /*c200*/  LOP3.LUT R3, R3, 0x1e, RZ, 0xc0, !PT ;  /* 0x0000001e03037812 */ /* 0x000fca00078ec0ff */
[----:B------:R-:W-:-:S05]  /*c210*/  IMAD.IADD R3, R0, 0x1, -R3 ;  /* 0x0000000100037824 */ /* 0x000fca00078e0a03 */
[----:B------:R-:W-:-:S04]  /*c220*/  LEA R3, R3, UR4, 0xd ;  /* 0x0000000403037c11 */ /* 0x000fc8000f8e68ff */
        /* <DEDUP_REMOVED lines=19> */
.L_x_1686:
[----:B------:R-:W-:Y:S02]  /*c360*/  ULDC UR4, c[0x0][0x3f4] ;  /* 0x0000fd0000047ab9 */ /* 0x000fe40000000800 */
[----:B------:R-:W-:-:S13]  /*c370*/  ISETP.LT.AND P0, PT, RZ, UR4, PT ;  /* 0x00000004ff007c0c */ /* 0x000fda000bf01270 */
[----:B------:R-:W-:Y:S05]  /*c380*/  @P0 BRA `(.L_x_1687) ;  /* 0x0000000000400947 */ /* 0x000fea0003800000 */
[----:B------:R-:W2:Y:S02]  /*c390*/  LDL R20, [R1+0x50] ;  /* 0x0000500001147983 */ /* 0x000ea40000100800 */
[----:B--2---:R-:W-:-:S04]  /*c3a0*/  LEA.HI R0, R20, R20, RZ, 0x1 ;  /* 0x0000001414007211 */ /* 0x004fc800078f08ff */
        /* <DEDUP_REMOVED lines=8> */
.L_x_1690:
[----:B-1----:R1:W2:Y:S02]  /*c430*/  SYNCS.PHASECHK.TRANS64.TRYWAIT P0, [R17+URZ+0x30800], R0 ;  /* 0x03080000110075a7 */ /* 0x0022a4000800017f */
[----:B--2---:R-:W-:Y:S05]  /*c440*/  @!P0 NANOSLEEP.SYNCS 0x989680 ;  /* 0x009896800000895d */ /* 0x004fea0003900000 */
[----:B------:R-:W2:Y:S02]  /*c450*/  @!P0 SYNCS.PHASECHK.TRANS64 P0, [R17+URZ+0x30800], R0 ;  /* 0x03080000110085a7 */ /* 0x000ea4000800007f */
[----:B--2---:R-:W-:Y:S05]  /*c460*/  @!P0 BRA `(.L_x_1690) ;  /* 0xfffffffc00f08947 */ /* 0x004fea000383ffff */
.L_x_1689:
[----:B------:R-:W-:Y:S05]  /*c470*/  BSYNC B0 ;  /* 0x0000000000007941 */ /* 0x000fea0003800000 */
.L_x_1688:
[----:B------:R-:W-:Y:S05]  /*c480*/  BRA `(.L_x_1691) ;  /* 0x0000007800707947 */ /* 0x000fea0003800000 */
.L_x_1687:
[----:B------:R-:W2:Y:S01]  /*c490*/  LDL R0, [R1+0x58] ;  /* 0x0000580001007983 */ /* 0x000ea20000100800 */
[----:B------:R-:W-:Y:S01]  /*c4a0*/  ULDC.64 UR6, c[0x0][0x408] ;  /* 0x0001020000067ab9 */ /* 0x000fe20000000a00 */
[----:B--2---:R-:W-:Y:S02]  /*c4b0*/  R2UR UR4, R0 ;  /* 0x00000000000472ca */ /* 0x004fe400000e0000 */
[----:B-----5:R-:W-:-:S05]  /*c4c0*/  SHF.R.S32.HI R0, RZ, 0x1f, R134 ;  /* 0x0000001fff007819 */ /* 0x020fca0000011486 */
[----:B------:R-:W-:-:S04]  /*c4d0*/  IMAD R5, R0, UR6, RZ ;  /* 0x0000000600057c24 */ /* 0x000fc8000f8e02ff */
[----:B------:R-:W-:Y:S02]  /*c4e0*/  IMAD R5, R134, UR7, R5 ;  /* 0x0000000786057c24 */ /* 0x000fe4000f8e0205 */
[----:B------:R-:W-:-:S03]  /*c4f0*/  ULOP3.LUT UP0, URZ, UR4, 0x3ff, URZ, 0xc0, !UPT ;  /* 0x000003ff043f7892 */ /* 0x000fc6000f80c03f */
[----:B------:R-:W-:Y:S02]  /*c500*/  ULDC.64 UR4, c[0x0][0x3f8] ;  /* 0x0000fe0000047ab9 */ /* 0x000fe40000000a00 */
[----:B------:R-:W-:Y:S01]  /*c510*/  IMAD R3, R0, UR4, RZ ;  /* 0x0000000400037c24 */ /* 0x000fe2000f8e02ff */
[----:B------:R-:W-:Y:S01]  /*c520*/  PLOP3.LUT P0, PT, PT, PT, UP0, 0x80, 0x0 ;  /* 0x000000000000781c */ /* 0x000fe20003f0f008 */
[----:B------:R-:W-:-:S04]  /*c530*/  IMAD.WIDE.U32 R24, R134, UR4, RZ ;  /* 0x0000000486187c25 */ /* 0x000fc8000f8e00ff */
[C---:B------:R-:W-:Y:S02]  /*c540*/  IMAD R3, R134.reuse, UR5, R3 ;  /* 0x0000000586037c24 */ /* 0x040fe4000f8e0203 */
[----:B------:R-:W-:-:S04]  /*c550*/  IMAD.WIDE.U32 R134, R134, UR6, RZ ;  /* 0x0000000686867c25 */ /* 0x000fc8000f8e00ff */
[----:B------:R-:W-:Y:S02]  /*c560*/  IMAD.IADD R27, R3, 0x1, R25 ;  /* 0x00000001031b7824 */ /* 0x000fe400078e0219 */
[----:B------:R-:W-:Y:S01]  /*c570*/  IMAD.IADD R29, R5, 0x1, R135 ;  /* 0x00000001051d7824 */ /* 0x000fe200078e0287 */
        /* <DEDUP_REMOVED lines=17> */
.L_x_1692:
[----:B------:R-:W2:Y:S01]  /*c690*/  LDL R110, [R1+0x38] ;  /* 0x00003800016e7983 */ /* 0x000ea20000100800 */
[----:B------:R-:W-:Y:S01]  /*c6a0*/  ULDC.U8 UR4, c[0x0][0x410] ;  /* 0x0001040000047ab9 */ /* 0x000fe20000000000 */
[----:B------:R-:W-:Y:S01]  /*c6b0*/  BSSY B0, `(.L_x_1693) ;  /* 0x0000771000007945 */ /* 0x000fe20003800000 */
[----:B------:R-:W-:Y:S01]  /*c6c0*/  ISETP.NE.AND P0, PT, RZ, UR4, PT ;  /* 0x00000004ff007c0c */ /* 0x000fe2000bf05270 */
[----:B--2---:R-:W-:-:S12]  /*c6d0*/  IMAD.IADD R67, R219, 0x1, R110 ;  /* 0x00000001db437824 */ /* 0x004fd800078e026e */
[----:B------:R-:W-:Y:S05]  /*c6e0*/  @!P0 BRA `(.L_x_1694) ;  /* 0x0000003800c88947 */ /* 0x000fea0003800000 */
[----:B------:R-:W0:Y:S01]  /*c6f0*/  LDC R21, c[0x0][0x448] ;  /* 0x00011200ff157b82 */ /* 0x000e220000000800 */
[----:B------:R-:W-:Y:S01]  /*c700*/  LEA.HI R32, R31, R26, RZ, 0x2 ;  /* 0x0000001a1f207211 */ /* 0x000fe200078f10ff */
[----:B------:R-:W-:Y:S01]  /*c710*/  ULDC.64 UR4, c[0x0][0x3f8] ;  /* 0x0000fe0000047ab9 */ /* 0x000fe20000000a00 */
[----:B------:R-:W-:Y:S01]  /*c720*/  ULDC.64 UR6, c[0x0][0x408] ;  /* 0x0001020000067ab9 */ /* 0x000fe20000000a00 */
[----:B------:R-:W-:Y:S01]  /*c730*/  IMAD.MOV.U32 R4, RZ, RZ, R24 ;  /* 0x000000ffff047224 */ /* 0x000fe200078e0018 */
[----:B------:R-:W-:Y:S01]  /*c740*/  LOP3.LUT R3, R32, 0xfffffffc, RZ, 0xc0, !PT ;  /* 0xfffffffc20037812 */ /* 0x000fe200078ec0ff */
[----:B------:R-:W-:Y:S02]  /*c750*/  IMAD.MOV.U32 R6, RZ, RZ, R134 ;  /* 0x000000ffff067224 */ /* 0x000fe400078e0086 */
[----:B------:R-:W-:Y:S02]  /*c760*/  IMAD.MOV.U32 R7, RZ, RZ, R29 ;  /* 0x000000ffff077224 */ /* 0x000fe400078e001d */
[----:B------:R-:W-:-:S04]  /*c770*/  IMAD.IADD R26, R26, 0x1, -R3 ;  /* 0x000000011a1a7824 */ /* 0x000fc800078e0a03 */
[----:B------:R-:W-:Y:S01]  /*c780*/  IMAD R3, R26, 0x40, R67 ;  /* 0x000000401a037824 */ /* 0x000fe200078e0243 */
[----:B0-----:R-:W-:-:S13]  /*c790*/  ISETP.NE.AND P0, PT, R21, 0x1, PT ;  /* 0x000000011500780c */ /* 0x001fda0003f05270 */
[----:B------:R-:W0:Y:S08]  /*c7a0*/  @P0 LDC R0, c[0x0][0x44c] ;  /* 0x00011300ff000b82 */ /* 0x000e300000000800 */
[----:B------:R-:W1:Y:S01]  /*c7b0*/  @P0 LDC R5, c[0x0][0x450] ;  /* 0x00011400ff050b82 */ /* 0x000e620000000800 */
[----:B0-----:R-:W-:-:S05]  /*c7c0*/  @P0 IMAD.HI.U32 R0, R3, R0, RZ ;  /* 0x0000000003000227 */ /* 0x001fca00078e00ff */
[----:B-1----:R-:W-:Y:S01]  /*c7d0*/  @P0 SHF.R.U32.HI R3, RZ, R5, R0 ;  /* 0x00000005ff030219 */ /* 0x002fe20000011600 */
[----:B------:R-:W-:-:S03]  /*c7e0*/  IMAD.MOV.U32 R5, RZ, RZ, R27 ;  /* 0x000000ffff057224 */ /* 0x000fc600078e001b */
[----:B------:R-:W-:Y:S01]  /*c7f0*/  SHF.R.S32.HI R0, RZ, 0x1f, R3 ;  /* 0x0000001fff007819 */ /* 0x000fe20000011403 */
[----:B------:R-:W-:-:S04]  /*c800*/  IMAD.WIDE.U32 R4, R3, UR4, R4 ;  /* 0x0000000403047c25 */ /* 0x000fc8000f8e0004 */
[C---:B------:R-:W-:Y:S02]  /*c810*/  IMAD R8, R0.reuse, UR4, RZ ;  /* 0x0000000400087c24 */ /* 0x040fe4000f8e02ff */
[----:B------:R-:W-:Y:S02]  /*c820*/  IMAD R0, R0, UR6, RZ ;  /* 0x0000000600007c24 */ /* 0x000fe4000f8e02ff */
[C---:B------:R-:W-:Y:S01]  /*c830*/  IMAD R9, R3.reuse, UR5, R8 ;  /* 0x0000000503097c24 */ /* 0x040fe2000f8e0208 */
[----:B------:R-:W-:Y:S01]  /*c840*/  ULDC.64 UR4, c[0x0][0x3e8] ;  /* 0x0000fa0000047ab9 */ /* 0x000fe20000000a00 */
[C---:B------:R-:W-:Y:S01]  /*c850*/  IMAD.WIDE.U32 R6, R3.reuse, UR6, R6 ;  /* 0x0000000603067c25 */ /* 0x040fe2000f8e0006 */
[----:B------:R-:W-:Y:S01]  /*c860*/  LEA R63, P0, R4, UR4, 0x1 ;  /* 0x00000004043f7c11 */ /* 0x000fe2000f8008ff */
[----:B------:R-:W-:Y:S02]  /*c870*/  UMOV UR4, 0xffffffff ;  /* 0xffffffff00047882 */ /* 0x000fe40000000000 */
[----:B------:R-:W-:Y:S01]  /*c880*/  IMAD R3, R3, UR7, R0 ;  /* 0x0000000703037c24 */ /* 0x000fe2000f8e0200 */
[----:B------:R-:W-:Y:S01]  /*c890*/  ULDC.64 UR6, c[0x0][0x400] ;  /* 0x0001000000067ab9 */ /* 0x000fe20000000a00 */
[----:B------:R-:W-:Y:S01]  /*c8a0*/  IMAD.IADD R5, R5, 0x1, R9 ;  /* 0x0000000105057824 */ /* 0x000fe200078e0209 */
[----:B------:R-:W-:Y:S01]  /*c8b0*/  LEA R65, P1, R6, UR6, 0x1 ;  /* 0x0000000606417c11 */ /* 0x000fe2000f8208ff */
[----:B------:R-:W-:-:S03]  /*c8c0*/  IMAD.IADD R3, R7, 0x1, R3 ;  /* 0x0000000107037824 */ /* 0x000fc600078e0203 */
[----:B------:R-:W-:Y:S02]  /*c8d0*/  LEA.HI.X R62, R4, UR5, R5, 0x1, P0 ;  /* 0x00000005043e7c11 */ /* 0x000fe400080f0c05 */
[----:B------:R-:W-:Y:S01]  /*c8e0*/  LEA.HI.X R0, R6, UR7, R3, 0x1, P1 ;  /* 0x0000000706007c11 */ /* 0x000fe200088f0c03 */
[----:B------:R-:W-:Y:S06]  /*c8f0*/  BRA.DIV UR4, `(.L_x_1695) ;  /* 0x0000021604587947 */ /* 0x000fec000b800000 */
[----:B------:R0:W1:Y:S04]  /*c900*/  SHFL.IDX PT, R3, R62, RZ, 0x1c1f ;  /* 0x001c1fff3e037589 */ /* 0x00006800000e0000 */
[----:B------:R0:W2:Y:S04]  /*c910*/  SHFL.IDX PT, R6, R63, RZ, 0x1c1f ;  /* 0x001c1fff3f067589 */ /* 0x0000a800000e0000 */
[----:B------:R0:W3:Y:S04]  /*c920*/  SHFL.IDX PT, R9, R0, RZ, 0x1c1f ;  /* 0x001c1fff00097589 */ /* 0x0000e800000e0000 */
[----:B------:R0:W4:Y:S02]  /*c930*/  SHFL.IDX PT, R8, R65, RZ, 0x1c1f ;  /* 0x001c1fff41087589 */ /* 0x00012400000e0000 */
.L_x_2033:
[----:B------:R-:W-:Y:S01]  /*c940*/  IMAD R64, R200, R21, RZ ;  /* 0x00000015c8407224 */ /* 0x000fe200078e02ff */
        /* <DEDUP_REMOVED lines=15> */
[----:B------:R-:W-:Y:S01]  /*ca40*/  ULDC UR4, c[0x0][0x3f4] ;  /* 0x0000fd0000047ab9 */ /* 0x000fe20000000800 */
[----:B------:R-:W-:Y:S02]  /*ca50*/  CS2R R58, SRZ ;  /* 0x00000000003a7805 */ /* 0x000fe4000001ff00 */
[----:B------:R-:W-:Y:S02]  /*ca60*/  ISETP.GE.AND P3, PT, R224, UR4, PT ;  /* 0x00000004e0007c0c */ /* 0x000fe4000bf66270 */
[----:B------:R-:W-:Y:S02]  /*ca70*/  ISETP.GE.AND P4, PT, R198, UR4, PT ;  /* 0x00000004c6007c0c */ /* 0x000fe4000bf86270 */
[----:B------:R-:W-:Y:S02]  /*ca80*/  ISETP.GE.AND P2, PT, R222, UR4, PT ;  /* 0x00000004de007c0c */ /* 0x000fe4000bf46270 */
[----:B------:R-:W-:Y:S02]  /*ca90*/  ISETP.GE.AND P1, PT, R223, UR4, PT ;  /* 0x00000004df007c0c */ /* 0x000fe4000bf26270 */
[----:B------:R-:W-:-:S05]  /*caa0*/  SHF.R.S32.HI R11, RZ, 0x1f, R224 ;  /* 0x0000001fff0b7819 */ /* 0x000fca00000114e0 */
[C---:B------:R-:W-:Y:S02]  /*cab0*/  @!P3 IMAD.SHL.U32 R27, R224.reuse, 0x2, RZ ;  /* 0x00000002e01bb824 */ /* 0x040fe400078e00ff */
[----:B-1----:R-:W-:Y:S01]  /*cac0*/  @!P4 IMAD.MOV.U32 R7, RZ, RZ, R3 ;  /* 0x000000ffff07c224 */ /* 0x002fe200078e0003 */
[----:B------:R-:W-:Y:S01]  /*cad0*/  @!P3 SHF.L.U64.HI R14, R224, 0x1, R11 ;  /* 0x00000001e00eb819 */ /* 0x000fe2000001020b */
[----:B------:R-:W-:Y:S01]  /*cae0*/  @!P2 IMAD.SHL.U32 R21, R222, 0x2, RZ ;  /* 0x00000002de15a824 */ /* 0x000fe200078e00ff */
[-C--:B--2---:R-:W-:Y:S01]  /*caf0*/  @!P3 IADD3 R28, P6, R6, R27.reuse, RZ ;  /* 0x0000001b061cb210 */ /* 0x084fe20007fde0ff */
[----:B------:R-:W-:Y:S01]  /*cb00*/  @!P4 IMAD.WIDE R4, R198, 0x2, R6 ;  /* 0x00000002c604c825 */ /* 0x000fe200078e0206 */
[----:B------:R-:W-:Y:S02]  /*cb10*/  SHF.R.S32.HI R7, RZ, 0x1f, R222 ;  /* 0x0000001fff077819 */ /* 0x000fe400000114de */
[----:B------:R-:W-:Y:S01]  /*cb20*/  ISETP.GE.AND P0, PT, R221, UR4, PT ;  /* 0x00000004dd007c0c */ /* 0x000fe2000bf06270 */
[----:B------:R-:W-:Y:S01]  /*cb30*/  @!P3 IMAD.X R29, R3, 0x1, R14, P6 ;  /* 0x00000001031db824 */ /* 0x000fe200030e060e */
[----:B------:R-:W-:Y:S01]  /*cb40*/  @!P2 SHF.L.U64.HI R12, R222, 0x1, R7 ;  /* 0x00000001de0ca819 */ /* 0x000fe20000010207 */
[----:B------:R-:W-:Y:S01]  /*cb50*/  @!P1 IMAD.SHL.U32 R13, R223, 0x2, RZ ;  /* 0x00000002df0d9824 */ /* 0x000fe200078e00ff */
[----:B----4-:R-:W-:Y:S01]  /*cb60*/  @!P3 IADD3 R26, P5, R8, R27, RZ ;  /* 0x0000001b081ab210 */ /* 0x010fe20007fbe0ff */
[----:B------:R1:W5:Y:S01]  /*cb70*/  @!P4 LD.E.64 R58, desc[UR60][R4.64] ;  /* 0x0000003c043ac980 */ /* 0x000362000c101b00 */
[----:B------:R-:W-:-:S02]  /*cb80*/  @!P2 IADD3 R24, P6, R6, R21, RZ ;  /* 0x000000150618a210 */ /* 0x000fc40007fde0ff */
[----:B------:R-:W-:Y:S02]  /*cb90*/  CS2R R60, SRZ ;  /* 0x00000000003c7805 */ /* 0x000fe4000001ff00 */
[----:B------:R-:W-:Y:S01]  /*cba0*/  SHF.R.S32.HI R10, RZ, 0x1f, R223 ;  /* 0x0000001fff0a7819 */ /* 0x000fe200000114df */
[----:B---3--:R-:W-:Y:S01]  /*cbb0*/  @!P3 IMAD.X R27, R9, 0x1, R14, P5 ;  /* 0x00000001091bb824 */ /* 0x008fe200028e060e */
[----:B------:R-:W-:Y:S01]  /*cbc0*/  @!P2 IADD3 R20, P5, R8, R21, RZ ;  /* 0x000000150814a210 */ /* 0x000fe20007fbe0ff */
[----:B------:R-:W-:Y:S01]  /*cbd0*/  @!P2 IMAD.X R25, R3, 0x1, R12, P6 ;  /* 0x000000010319a824 */ /* 0x000fe200030e060c */
[----:B------:R-:W-:Y:S01]  /*cbe0*/  @!P1 SHF.L.U64.HI R10, R223, 0x1, R10 ;  /* 0x00000001df0a9819 */ /* 0x000fe2000001020a */
[----:B------:R-:W-:Y:S01]  /*cbf0*/  @!P0 IMAD.SHL.U32 R7, R221, 0x2, RZ ;  /* 0x00000002dd078824 */ /* 0x000fe200078e00ff */
[-C--:B------:R-:W-:Y:S01]  /*cc00*/  @!P1 IADD3 R14, P6, R6, R13.reuse, RZ ;  /* 0x0000000d060e9210 */ /* 0x080fe20007fde0ff */
[----:B------:R-:W-:Y:S01]  /*cc10*/  @!P2 IMAD.X R21, R9, 0x1, R12, P5 ;  /* 0x000000010915a824 */ /* 0x000fe200028e060c */
[----:B------:R-:W-:Y:S01]  /*cc20*/  ISETP.GE.AND P5, PT, R225, UR4, PT ;  /* 0x00000004e1007c0c */ /* 0x000fe2000bfa6270 */
[----:B-1----:R-:W-:Y:S01]  /*cc30*/  @!P4 IMAD.MOV.U32 R4, RZ, RZ, R8 ;  /* 0x000000ffff04c224 */ /* 0x002fe200078e0008 */
[----:B------:R-:W-:Y:S01]  /*cc40*/  SHF.R.S32.HI R36, RZ, 0x1f, R221 ;  /* 0x0000001fff247819 */ /* 0x000fe200000114dd */
[----:B------:R-:W-:Y:S01]  /*cc50*/  @!P1 IMAD.X R15, R3, 0x1, R10, P6 ;  /* 0x00000001030f9824 */ /* 0x000fe200030e060a */
[----:B------:R-:W-:Y:S01]  /*cc60*/  @!P1 IADD3 R12, P6, R8, R13, RZ ;  /* 0x0000000d080c9210 */ /* 0x000fe20007fde0ff */
[----:B------:R-:W-:Y:S01]  /*cc70*/  @!P4 IMAD.MOV.U32 R5, RZ, RZ, R9 ;  /* 0x000000ffff05c224 */ /* 0x000fe200078e0009 */
[----:B------:R-:W-:-:S02]  /*cc80*/  @!P0 SHF.L.U64.HI R36, R221, 0x1, R36 ;  /* 0x00000001dd248819 */ /* 0x000fc40000010224 */
[----:B------:R-:W-:Y:S01]  /*cc90*/  SHF.R.S32.HI R34, RZ, 0x1f, R225 ;  /* 0x0000001fff227819 */ /* 0x000fe200000114e1 */
[----:B------:R-:W-:Y:S01]  /*cca0*/  @!P1 IMAD.X R13, R9, 0x1, R10, P6 ;  /* 0x00000001090d9824 */ /* 0x000fe200030e060a */
[----:B------:R-:W-:Y:S01]  /*ccb0*/  @!P0 IADD3 R10, P6, R6, R7, RZ ;  /* 0x00000007060a8210 */ /* 0x000fe20007fde0ff */
[----:B------:R-:W-:-:S04]  /*ccc0*/  @!P4 IMAD.WIDE R30, R198, 0x2, R4 ;  /* 0x00000002c61ec825 */ /* 0x000fc800078e0204 */
[----:B------:R-:W-:Y:S01]  /*ccd0*/  @!P0 IMAD.X R11, R3, 0x1, R36, P6 ;  /* 0x00000001030b8824 */ /* 0x000fe200030e0624 */
[----:B------:R-:W-:Y:S01]  /*cce0*/  @!P0 IADD3 R4, P6, R8, R7, RZ ;  /* 0x0000000708048210 */ /* 0x000fe20007fde0ff */
[C---:B------:R-:W-:Y:S01]  /*ccf0*/  @!P5 IMAD.SHL.U32 R7, R225.reuse, 0x2, RZ ;  /* 0x00000002e107d824 */ /* 0x040fe200078e00ff */
[----:B------:R1:W5:Y:S01]  /*cd00*/  @!P4 LD.E.64 R60, desc[UR60][R30.64] ;  /* 0x0000003c1e3cc980 */ /* 0x000362000c101b00 */
[----:B------:R-:W-:Y:S02]  /*cd10*/  @!P5 SHF.L.U64.HI R34, R225, 0x1, R34 ;  /* 0x00000001e122d819 */ /* 0x000fe40000010222 */
[----:B------:R-:W-:Y:S01]  /*cd20*/  CS2R R54, SRZ ;  /* 0x0000000000367805 */ /* 0x000fe2000001ff00 */
[----:B------:R-:W-:Y:S01]  /*cd30*/  @!P0 IMAD.X R5, R9, 0x1, R36, P6 ;  /* 0x0000000109058824 */ /* 0x000fe200030e0624 */
[----:B------:R-:W-:Y:S02]  /*cd40*/  @!P5 IADD3 R6, P4, R6, R7, RZ ;  /* 0x000000070606d210 */ /* 0x000fe40007f9e0ff */
[----:B------:R-:W-:-:S02]  /*cd50*/  CS2R R56, SRZ ;  /* 0x0000000000387805 */ /* 0x000fc4000001ff00 */
[----:B------:R-:W-:Y:S02]  /*cd60*/  @!P5 IADD3 R8, P6, R8, R7, RZ ;  /* 0x000000070808d210 */ /* 0x000fe40007fde0ff */
[----:B------:R-:W-:Y:S02]  /*cd70*/  CS2R R50, SRZ ;  /* 0x0000000000327805 */ /* 0x000fe4000001ff00 */
[----:B------:R-:W-:Y:S01]  /*cd80*/  CS2R R52, SRZ ;  /* 0x0000000000347805 */ /* 0x000fe2000001ff00 */
[--C-:B------:R-:W-:Y:S01]  /*cd90*/  @!P5 IMAD.X R7, R3, 0x1, R34.reuse, P4 ;  /* 0x000000010307d824 */ /* 0x100fe200020e0622 */
[----:B------:R-:W-:Y:S01]  /*cda0*/  CS2R R46, SRZ ;  /* 0x00000000002e7805 */ /* 0x000fe2000001ff00 */
[----:B------:R-:W-:Y:S01]  /*cdb0*/  @!P5 IMAD.X R9, R9, 0x1, R34, P6 ;  /* 0x000000010909d824 */ /* 0x000fe200030e0622 */
[----:B------:R-:W-:Y:S02]  /*cdc0*/  CS2R R48, SRZ ;  /* 0x0000000000307805 */ /* 0x000fe4000001ff00 */
[----:B------:R-:W-:-:S02]  /*cdd0*/  CS2R R44, SRZ ;  /* 0x00000000002c7805 */ /* 0x000fc4000001ff00 */
[----:B------:R-:W-:Y:S02]  /*cde0*/  CS2R R42, SRZ ;  /* 0x00000000002a7805 */ /* 0x000fe4000001ff00 */
[----:B------:R-:W-:Y:S02]  /*cdf0*/  CS2R R34, SRZ ;  /* 0x0000000000227805 */ /* 0x000fe4000001ff00 */
[----:B------:R-:W-:Y:S01]  /*ce00*/  CS2R R36, SRZ ;  /* 0x0000000000247805 */ /* 0x000fe2000001ff00 */
[----:B------:R1:W5:Y:S04]  /*ce10*/  @!P3 LD.E.64 R54, desc[UR60][R28.64] ;  /* 0x0000003c1c36b980 */ /* 0x000368000c101b00 */
        /* <DEDUP_REMOVED lines=8> */
[----:B------:R1:W5:Y:S02]  /*cea0*/  @!P5 LD.E.64 R36, desc[UR60][R8.64] ;  /* 0x0000003c0824d980 */ /* 0x000364000c101b00 */
.L_x_1697:
[----:B------:R-:W-:Y:S05]  /*ceb0*/  BSYNC B1 ;  /* 0x0000000000017941 */ /* 0x000fea0003800000 */
.L_x_1696:
[----:B-1---5:R-:W-:Y:S01]  /*cec0*/  IMAD.MOV.U32 R3, RZ, RZ, R46 ;  /* 0x000000ffff037224 */ /* 0x022fe200078e002e */
[----:B------:R-:W-:Y:S01]  /*ced0*/  UMOV UR4, 0xffffffff ;  /* 0xffffffff00047882 */ /* 0x000fe20000000000 */
[----:B------:R-:W-:Y:S01]  /*cee0*/  IMAD.MOV.U32 R4, RZ, RZ, R47 ;  /* 0x000000ffff047224 */ /* 0x000fe200078e002f */
[----:B---34-:R-:W-:Y:S01]  /*cef0*/  CS2R R8, SRZ ;  /* 0x0000000000087805 */ /* 0x018fe2000001ff00 */
[----:B------:R-:W-:Y:S01]  /*cf00*/  IMAD.MOV.U32 R5, RZ, RZ, R50 ;  /* 0x000000ffff057224 */ /* 0x000fe200078e0032 */
[----:B------:R-:W-:Y:S01]  /*cf10*/  PRMT R84, R3, 0x7610, R84 ;  /* 0x0000761003547816 */ /* 0x000fe20000000054 */
[----:B--2---:R-:W-:Y:S01]  /*cf20*/  IMAD.MOV.U32 R6, RZ, RZ, R51 ;  /* 0x000000ffff067224 */ /* 0x004fe200078e0033 */
        /* <DEDUP_REMOVED lines=40> */
[----:B------:R-:W-:-:S02]  /*d1b0*/  PRMT R79, R4, 0x7610, R79 ;  /* 0x00007610044f7816 */ /* 0x000fc4000000004f */
[----:B------:R-:W-:Y:S02]  /*d1c0*/  PRMT R71, R5, 0x7610, R71 ;  /* 0x0000761005477816 */ /* 0x000fe40000000047 */
[----:B------:R-:W-:Y:S01]  /*d1d0*/  PRMT R72, R6, 0x7610, R72 ;  /* 0x0000761006487816 */ /* 0x000fe20000000048 */
[----:B------:R-:W-:Y:S06]  /*d1e0*/  BRA.DIV UR4, `(.L_x_1698) ;  /* 0x0000020e04907947 */ /* 0x000fec000b800000 */
[----:B0-----:R-:W0:Y:S04]  /*d1f0*/  SHFL.IDX PT, R62, R62, 0x1, 0x1c1f ;  /* 0x003c1f003e3e7f89 */ /* 0x001e2800000e0000 */
[----:B------:R-:W1:Y:S04]  /*d200*/  SHFL.IDX PT, R63, R63, 0x1, 0x1c1f ;  /* 0x003c1f003f3f7f89 */ /* 0x000e6800000e0000 */
[----:B------:R-:W2:Y:S04]  /*d210*/  SHFL.IDX PT, R0, R0, 0x1, 0x1c1f ;  /* 0x003c1f0000007f89 */ /* 0x000ea800000e0000 */
[----:B------:R-:W3:Y:S02]  /*d220*/  SHFL.IDX PT, R65, R65, 0x1, 0x1c1f ;  /* 0x003c1f0041417f89 */ /* 0x000ee400000e0000 */
.L_x_2039:
[----:B------:R-:W4:Y:S01]  /*d230*/  LDL R4, [R1+0x30] ;  /* 0x0000300001047983 */ /* 0x000f220000100800 */
[----:B------:R-:W-:Y:S01]  /*d240*/  VIADD R67, R67, 0x40 ;  /* 0x0000004043437836 */ /* 0x000fe20000000000 */
[----:B------:R-:W-:Y:S01]  /*d250*/  SHF.R.S32.HI R32, RZ, 0x1f, R32 ;  /* 0x0000001fff207819 */ /* 0x000fe20000011420 */
[----:B------:R-:W-:Y:S01]  /*d260*/  BSSY B1, `(.L_x_1699) ;  /* 0x000005f000017945 */ /* 0x000fe20003800000 */
[----:B------:R-:W-:Y:S02]  /*d270*/  LOP3.LUT R3, R229, 0x18, R18, 0xf8, !PT ;  /* 0x00000018e5037812 */ /* 0x000fe400078ef812 */
[----:B------:R-:W-:Y:S02]  /*d280*/  CS2R R12, SRZ ;  /* 0x00000000000c7805 */ /* 0x000fe4000001ff00 */
[----:B------:R-:W-:Y:S02]  /*d290*/  LEA.HI R32, R32, R219, RZ, 0x3 ;  /* 0x000000db20207211 */ /* 0x000fe400078f18ff */
[----:B------:R-:W-:-:S02]  /*d2a0*/  CS2R R20, SRZ ;  /* 0x0000000000147805 */ /* 0x000fc4000001ff00 */
[----:B------:R-:W-:Y:S02]  /*d2b0*/  ISETP.GE.AND P1, PT, R67, R64, PT ;  /* 0x000000404300720c */ /* 0x000fe40003f26270 */
[----:B------:R-:W-:Y:S02]  /*d2c0*/  CS2R R26, SRZ ;  /* 0x00000000001a7805 */ /* 0x000fe4000001ff00 */
[----:B------:R-:W-:Y:S02]  /*d2d0*/  SHF.R.U32.HI R5, RZ, 0x3, R229 ;  /* 0x00000003ff057819 */ /* 0x000fe400000116e5 */
[----:B------:R-:W-:Y:S02]  /*d2e0*/  CS2R R30, SRZ ;  /* 0x00000000001e7805 */ /* 0x000fe4000001ff00 */
[----:B------:R-:W-:Y:S02]  /*d2f0*/  LOP3.LUT R32, R32, 0xfffffff8, RZ, 0xc0, !PT ;  /* 0xfffffff820207812 */ /* 0x000fe400078ec0ff */
[----:B------:R-:W-:-:S02]  /*d300*/  CS2R R38, SRZ ;  /* 0x0000000000267805 */ /* 0x000fc4000001ff00 */
[----:B------:R-:W-:Y:S02]  /*d310*/  LOP3.LUT R3, R3, R5, RZ, 0x3c, !PT ;  /* 0x0000000503037212 */ /* 0x000fe400078e3cff */
[----:B------:R-:W-:Y:S02]  /*d320*/  CS2R R40, SRZ ;  /* 0x0000000000287805 */ /* 0x000fe4000001ff00 */
[----:B------:R-:W-:Y:S01]  /*d330*/  CS2R R28, SRZ ;  /* 0x00000000001c7805 */ /* 0x000fe2000001ff00 */
[----:B------:R-:W-:Y:S01]  /*d340*/  IMAD.IADD R32, R219, 0x1, -R32 ;  /* 0x00000001db207824 */ /* 0x000fe200078e0a20 */
[----:B------:R-:W-:Y:S02]  /*d350*/  CS2R R24, SRZ ;  /* 0x0000000000187805 */ /* 0x000fe4000001ff00 */
[----:B------:R-:W-:Y:S02]  /*d360*/  CS2R R14, SRZ ;  /* 0x00000000000e7805 */ /* 0x000fe4000001ff00 */
[----:B------:R-:W-:-:S02]  /*d370*/  CS2R R10, SRZ ;  /* 0x00000000000a7805 */ /* 0x000fc4000001ff00 */
[----:B------:R-:W-:Y:S02]  /*d380*/  LOP3.LUT P0, RZ, R32, 0x4, RZ, 0xc0, !PT ;  /* 0x0000000420ff7812 */ /* 0x000fe4000780c0ff */
[----:B------:R-:W-:Y:S01]  /*d390*/  CS2R R32, SRZ ;  /* 0x0000000000207805 */ /* 0x000fe2000001ff00 */
[----:B----4-:R-:W-:-:S04]  /*d3a0*/  IMAD.IADD R4, R4, 0x1, R3 ;  /* 0x0000000104047824 */ /* 0x010fc800078e0203 */
[----:B------:R-:W-:Y:S01]  /*d3b0*/  IMAD R3, R4, 0x2, R17 ;  /* 0x0000000204037824 */ /* 0x000fe200078e0211 */
[----:B------:R-:W-:Y:S06]  /*d3c0*/  @P1 BRA `(.L_x_1700) ;  /* 0x0000000400201947 */ /* 0x000fec0003800000 */
[----:B------:R-:W-:Y:S01]  /*d3d0*/  ULDC UR4, c[0x0][0x3f4] ;  /* 0x0000fd0000047ab9 */ /* 0x000fe20000000800 */
[----:B------:R-:W-:Y:S02]  /*d3e0*/  SHF.R.S32.HI R5, RZ, 0x1f, R224 ;  /* 0x0000001fff057819 */ /* 0x000fe400000114e0 */
[----:B------:R-:W-:Y:S02]  /*d3f0*/  CS2R R40, SRZ ;  /* 0x0000000000287805 */ /* 0x000fe4000001ff00 */
[----:B------:R-:W-:Y:S02]  /*d400*/  ISETP.GE.AND P4, PT, R224, UR4, PT ;  /* 0x00000004e0007c0c */ /* 0x000fe4000bf86270 */
[----:B------:R-:W-:Y:S02]  /*d410*/  CS2R R38, SRZ ;  /* 0x0000000000267805 */ /* 0x000fe4000001ff00 */
[----:B------:R-:W-:Y:S02]  /*d420*/  ISETP.GE.AND P3, PT, R222, UR4, PT ;  /* 0x00000004de007c0c */ /* 0x000fe4000bf66270 */
[----:B------:R-:W-:-:S02]  /*d430*/  ISETP.GE.AND P2, PT, R223, UR4, PT ;  /* 0x00000004df007c0c */ /* 0x000fc4000bf46270 */
[----:B------:R-:W-:Y:S02]  /*d440*/  ISETP.GE.AND P1, PT, R221, UR4, PT ;  /* 0x00000004dd007c0c */ /* 0x000fe4000bf26270 */
[----:B------:R-:W-:Y:S02]  /*d450*/  SHF.R.S32.HI R7, RZ, 0x1f, R222 ;  /* 0x0000001fff077819 */ /* 0x000fe400000114de */
[----:B------:R-:W-:Y:S02]  /*d460*/  SHF.R.S32.HI R4, RZ, 0x1f, R223 ;  /* 0x0000001fff047819 */ /* 0x000fe400000114df */
[----:B------:R-:W-:Y:S01]  /*d470*/  SHF.R.S32.HI R6, RZ, 0x1f, R221 ;  /* 0x0000001fff067819 */ /* 0x000fe200000114dd */
[C---:B------:R-:W-:Y:S01]  /*d480*/  @!P4 IMAD.SHL.U32 R24, R224.reuse, 0x2, RZ ;  /* 0x00000002e018c824 */ /* 0x040fe200078e00ff */
[----:B------:R-:W-:Y:S01]  /*d490*/  @!P4 SHF.L.U64.HI R5, R224, 0x1, R5 ;  /* 0x00000001e005c819 */ /* 0x000fe20000010205 */
[C---:B------:R-:W-:Y:S01]  /*d4a0*/  @!P3 IMAD.SHL.U32 R14, R222.reuse, 0x2, RZ ;  /* 0x00000002de0eb824 */ /* 0x040fe200078e00ff */
[----:B------:R-:W-:Y:S01]  /*d4b0*/  @!P3 SHF.L.U64.HI R7, R222, 0x1, R7 ;  /* 0x00000001de07b819 */ /* 0x000fe20000010207 */
[----:B------:R-:W-:Y:S01]  /*d4c0*/  @!P2 IMAD.SHL.U32 R10, R223, 0x2, RZ ;  /* 0x00000002df0aa824 */ /* 0x000fe200078e00ff */
[----:B-1----:R-:W-:-:S02]  /*d4d0*/  @!P4 IADD3 R26, P5, R63, R24, RZ ;  /* 0x000000183f1ac210 */ /* 0x002fc40007fbe0ff */
[----:B---3--:R-:W-:Y:S02]  /*d4e0*/  @!P4 IADD3 R24, P6, R65, R24, RZ ;  /* 0x000000184118c210 */ /* 0x008fe40007fde0ff */
[----:B------:R-:W-:Y:S01]  /*d4f0*/  @!P2 SHF.L.U64.HI R9, R223, 0x1, R4 ;  /* 0x00000001df09a819 */ /* 0x000fe20000010204 */
[--C-:B0-----:R-:W-:Y:S01]  /*d500*/  @!P4 IMAD.X R27, R62, 0x1, R5.reuse, P5 ;  /* 0x000000013e1bc824 */ /* 0x101fe200028e0605 */
[-C--:B------:R-:W-:Y:S01]  /*d510*/  @!P3 IADD3 R20, P5, R63, R14.reuse, RZ ;  /* 0x0000000e3f14b210 */ /* 0x080fe20007fbe0ff */
[----:B--2---:R-:W-:Y:S01]  /*d520*/  @!P4 IMAD.X R25, R0, 0x1, R5, P6 ;  /* 0x000000010019c824 */ /* 0x004fe200030e0605 */
[----:B------:R-:W-:Y:S01]  /*d530*/  @!P3 IADD3 R14, P6, R65, R14, RZ ;  /* 0x0000000e410eb210 */ /* 0x000fe20007fde0ff */
[C---:B------:R-:W-:Y:S01]  /*d540*/  @!P1 IMAD.SHL.U32 R4, R221.reuse, 0x2, RZ ;  /* 0x00000002dd049824 */ /* 0x040fe200078e00ff */
[----:B------:R-:W-:Y:S01]  /*d550*/  @!P1 SHF.L.U64.HI R29, R221, 0x1, R6 ;  /* 0x00000001dd1d9819 */ /* 0x000fe20000010206 */
[--C-:B------:R-:W-:Y:S01]  /*d560*/  @!P3 IMAD.X R21, R62, 0x1, R7.reuse, P5 ;  /* 0x000000013e15b824 */ /* 0x100fe200028e0607 */
[-C--:B------:R-:W-:Y:S01]  /*d570*/  @!P2 IADD3 R12, P5, R63, R10.reuse, RZ ;  /* 0x0000000a3f0ca210 */ /* 0x080fe20007fbe0ff */
[----:B------:R-:W-:Y:S01]  /*d580*/  @!P3 IMAD.X R15, R0, 0x1, R7, P6 ;  /* 0x00000001000fb824 */ /* 0x000fe200030e0607 */
[----:B------:R-:W-:-:S02]  /*d590*/  @!P2 IADD3 R10, P6, R65, R10, RZ ;  /* 0x0000000a410aa210 */ /* 0x000fc40007fde0ff */
[----:B------:R-:W-:Y:S01]  /*d5a0*/  SHF.R.S32.HI R32, RZ, 0x1f, R225 ;  /* 0x0000001fff207819 */ /* 0x000fe200000114e1 */
[--C-:B------:R-:W-:Y:S01]  /*d5b0*/  @!P2 IMAD.X R13, R62, 0x1, R9.reuse, P5 ;  /* 0x000000013e0da824 */ /* 0x100fe200028e0609 */
[----:B------:R-:W-:Y:S01]  /*d5c0*/  @!P1 IADD3 R8, P5, R63, R4, RZ ;  /* 0x000000043f089210 */ /* 0x000fe20007fbe0ff */
[----:B------:R-:W-:Y:S01]  /*d5d0*/  @!P2 IMAD.X R11, R0, 0x1, R9, P6 ;  /* 0x00000001000ba824 */ /* 0x000fe200030e0609 */
[----:B------:R-:W-:-:S03]  /*d5e0*/  ISETP.GE.AND P6, PT, R198, UR4, PT ;  /* 0x00000004c6007c0c */ /* 0x000fc6000bfc6270 */
[----:B------:R-:W-:Y:S01]  /*d5f0*/  @!P1 IMAD.X R9, R62, 0x1, R29, P5 ;  /* 0x000000013e099824 */ /* 0x000fe200028e061d */
[----:B------:R-:W-:-:S05]  /*d600*/  @!P1 IADD3 R4, P5, R65, R4, RZ ;  /* 0x0000000441049210 */ /* 0x000fca0007fbe0ff */
[----:B------:R-:W-:Y:S01]  /*d610*/  @!P1 IMAD.X R5, R0, 0x1, R29, P5 ;  /* 0x0000000100059824 */ /* 0x000fe200028e061d */
[----:B------:R-:W-:-:S03]  /*d620*/  ISETP.GE.AND P5, PT, R225, UR4, PT ;  /* 0x00000004e1007c0c */ /* 0x000fc6000bfa6270 */
[----:B------:R-:W-:Y:S02]  /*d630*/  @!P6 IMAD.MOV.U32 R28, RZ, RZ, R63 ;  /* 0x000000ffff1ce224 */ /* 0x000fe400078e003f */
[----:B------:R-:W-:Y:S02]  /*d640*/  @!P6 IMAD.MOV.U32 R29, RZ, RZ, R62 ;  /* 0x000000ffff1de224 */ /* 0x000fe400078e003e */
[----:B------:R-:W-:Y:S02]  /*d650*/  @!P6 IMAD.MOV.U32 R6, RZ, RZ, R65 ;  /* 0x000000ffff06e224 */ /* 0x000fe400078e0041 */
[----:B------:R-:W-:Y:S02]  /*d660*/  @!P6 IMAD.MOV.U32 R7, RZ, RZ, R0 ;  /* 0x000000ffff07e224 */ /* 0x000fe400078e0000 */
[----:B------:R-:W-:-:S04]  /*d670*/  @!P6 IMAD.WIDE R28, R198, 0x2, R28 ;  /* 0x00000002c61ce825 */ /* 0x000fc800078e021c */
[----:B------:R-:W-:Y:S01]  /*d680*/  @!P6 IMAD.WIDE R6, R198, 0x2, R6 ;  /* 0x00000002c606e825 */ /* 0x000fe200078e0206 */
[----:B------:R0:W5:Y:S03]  /*d690*/  @!P6 LD.E.64 R40, desc[UR60][R28.64] ;  /* 0x0000003c1c28e980 */ /* 0x000166000c101b00 */
[C---:B------:R-:W-:Y:S01]  /*d6a0*/  @!P5 IMAD.SHL.U32 R30, R225.reuse, 0x2, RZ ;  /* 0x00000002e11ed824 */ /* 0x040fe200078e00ff */
[----:B------:R1:W5:Y:S01]  /*d6b0*/  @!P6 LD.E.64 R38, desc[UR60][R6.64] ;  /* 0x0000003c0626e980 */ /* 0x000362000c101b00 */
[----:B------:R-:W-:Y:S02]  /*d6c0*/  @!P5 SHF.L.U64.HI R31, R225, 0x1, R32 ;  /* 0x00000001e11fd819 */ /* 0x000fe40000010220 */
[----:B------:R-:W-:Y:S02]  /*d6d0*/  CS2R R32, SRZ ;  /* 0x0000000000207805 */ /* 0x000fe4000001ff00 */
[----:B0-----:R-:W-:-:S04]  /*d6e0*/  CS2R R28, SRZ ;  /* 0x00000000001c7805 */ /* 0x001fc8000001ff00 */
[----:B------:R0:W5:Y:S01]  /*d6f0*/  @!P4 LD.E.64 R32, desc[UR60][R26.64] ;  /* 0x0000003c1a20c980 */ /* 0x000162000c101b00 */
[----:B-1----:R-:W-:-:S03]  /*d700*/  @!P5 IADD3 R6, P6, R63, R30, RZ ;  /* 0x0000001e3f06d210 */ /* 0x002fc60007fde0ff */
[----:B------:R1:W5:Y:S02]  /*d710*/  @!P3 LD.E.64 R28, desc[UR60][R20.64] ;  /* 0x0000003c141cb980 */ /* 0x000364000c101b00 */
[----:B------:R-:W-:Y:S01]  /*d720*/  @!P5 IMAD.X R7, R62, 0x1, R31, P6 ;  /* 0x000000013e07d824 */ /* 0x000fe200030e061f */
[----:B------:R-:W-:Y:S02]  /*d730*/  @!P5 IADD3 R62, P6, R65, R30, RZ ;  /* 0x0000001e413ed210 */ /* 0x000fe40007fde0ff */
[----:B0-----:R-:W-:-:S03]  /*d740*/  CS2R R26, SRZ ;  /* 0x00000000001a7805 */ /* 0x001fc6000001ff00 */
[----:B------:R-:W-:Y:S01]  /*d750*/  @!P5 IMAD.X R63, R0, 0x1, R31, P6 ;  /* 0x00000001003fd824 */ /* 0x000fe200030e061f */
[----:B------:R-:W-:Y:S02]  /*d760*/  CS2R R30, SRZ ;  /* 0x00000000001e7805 */ /* 0x000fe4000001ff00 */
[----:B-1----:R-:W-:Y:S01]  /*d770*/  CS2R R20, SRZ ;  /* 0x0000000000147805 */ /* 0x002fe2000001ff00 */
[----:B------:R0:W5:Y:S04]  /*d780*/  @!P3 LD.E.64 R26, desc[UR60][R14.64] ;  /* 0x0000003c0e1ab980 */ /* 0x000168000c101b00 */
[----:B------:R1:W5:Y:S04]  /*d790*/  @!P4 LD.E.64 R30, desc[UR60][R24.64] ;  /* 0x0000003c181ec980 */ /* 0x000368000c101b00 */
[----:B------:R2:W5:Y:S01]  /*d7a0*/  @!P2 LD.E.64 R20, desc[UR60][R10.64] ;  /* 0x0000003c0a14a980 */ /* 0x000562000c101b00 */
[----:B0-----:R-:W-:-:S02]  /*d7b0*/  CS2R R14, SRZ ;  /* 0x00000000000e7805 */ /* 0x001fc4000001ff00 */
[----:B-1----:R-:W-:-:S04]  /*d7c0*/  CS2R R24, SRZ ;  /* 0x0000000000187805 */ /* 0x002fc8000001ff00 */
[----:B------:R0:W5:Y:S01]  /*d7d0*/  @!P1 LD.E.64 R14, desc[UR60][R8.64] ;  /* 0x0000003c080e9980 */ /* 0x000162000c101b00 */
[----:B--2---:R-:W-:-:S03]  /*d7e0*/  CS2R R10, SRZ ;  /* 0x00000000000a7805 */ /* 0x004fc6000001ff00 */
[----:B------:R1:W5:Y:S04]  /*d7f0*/  @!P2 LD.E.64 R24, desc[UR60][R12.64] ;  /* 0x0000003c0c18a980 */ /* 0x000368000c101b00 */
[----:B------:R4:W5:Y:S01]  /*d800*/  @!P5 LD.E.64 R10, desc[UR60][R6.64] ;  /* 0x0000003c060ad980 */ /* 0x000962000c101b00 */
[----:B0-----:R-:W-:Y:S02]  /*d810*/  CS2R R8, SRZ ;  /* 0x0000000000087805 */ /* 0x001fe4000001ff00 */
[----:B-1----:R-:W-:-:S04]  /*d820*/  CS2R R12, SRZ ;  /* 0x00000000000c7805 */ /* 0x002fc8000001ff00 */
[----:B------:R4:W5:Y:S04]  /*d830*/  @!P5 LD.E.64 R8, desc[UR60][R62.64] ;  /* 0x0000003c3e08d980 */ /* 0x000968000c101b00 */
[----:B------:R4:W5:Y:S02]  /*d840*/  @!P1 LD.E.64 R12, desc[UR60][R4.64] ;  /* 0x0000003c040c9980 */ /* 0x000964000c101b00 */
.L_x_1700:
[----:B------:R-:W-:Y:S05]  /*d850*/  BSYNC B1 ;  /* 0x0000000000017941 */ /* 0x000fea0003800000 */
.L_x_1699:
[----:B---3--:R-:W3:Y:S01]  /*d860*/  LDL R65, [R1+0x50] ;  /* 0x0000500001417983 */ /* 0x008ee20000100800 */
[C---:B----4-:R-:W-:Y:S01]  /*d870*/  VIADD R6, R3.reuse, 0x12400 ;  /* 0x0001240003067836 */ /* 0x050fe20000000000 */
[----:B------:R-:W-:Y:S01]  /*d880*/  VIADDMNMX R64, R64, -R110, 0x80, PT ;  /* 0x0000008040407446 */ /* 0x000fe2000380096e */
[----:B--2---:R-:W-:Y:S01]  /*d890*/  VIADD R0, R3, 0x12440 ;  /* 0x0001244003007836 */ /* 0x004fe20000000000 */
[----:B------:R-:W-:Y:S01]  /*d8a0*/  BSSY B1, `(.L_x_1701) ;  /* 0x0000037000017945 */ /* 0x000fe20003800000 */
[----:B------:R-:W-:Y:S01]  /*d8b0*/  @P0 VIADD R0, R6, 0xffffffc0 ;  /* 0xffffffc006000836 */ /* 0x000fe20000000000 */
[----:B------:R-:W-:Y:S01]  /*d8c0*/  ISETP.GE.AND P1, PT, R219, R64, PT ;  /* 0x00000040db00720c */ /* 0x000fe20003f26270 */
[----:B-----5:R-:W-:Y:S02]  /*d8d0*/  IMAD.MOV.U32 R5, RZ, RZ, R8 ;  /* 0x000000ffff057224 */ /* 0x020fe400078e0008 */
[----:B------:R-:W-:Y:S02]  /*d8e0*/  IMAD.MOV.U32 R6, RZ, RZ, R12 ;  /* 0x000000ffff067224 */ /* 0x000fe400078e000c */
[----:B------:R-:W-:Y:S01]  /*d8f0*/  IMAD.MOV.U32 R7, RZ, RZ, R13 ;  /* 0x000000ffff077224 */ /* 0x000fe200078e000d */
[----:B0-----:R-:W-:Y:S01]  /*d900*/  PRMT R62, R5, 0x7610, R62 ;  /* 0x00007610053e7816 */ /* 0x001fe2000000003e */
[----:B------:R-:W-:Y:S01]  /*d910*/  IMAD.MOV.U32 R5, RZ, RZ, R9 ;  /* 0x000000ffff057224 */ /* 0x000fe200078e0009 */
[----:B------:R-:W-:Y:S01]  /*d920*/  PRMT R67, R6, 0x7610, R67 ;  /* 0x0000761006437816 */ /* 0x000fe20000000043 */
[----:B------:R-:W-:Y:S01]  /*d930*/  IMAD.MOV.U32 R6, RZ, RZ, R21 ;  /* 0x000000ffff067224 */ /* 0x000fe200078e0015 */
[----:B------:R-:W-:Y:S01]  /*d940*/  PRMT R73, R7, 0x7610, R73 ;  /* 0x0000761007497816 */ /* 0x000fe20000000049 */
[----:B------:R-:W-:Y:S01]  /*d950*/  IMAD.MOV.U32 R7, RZ, RZ, R26 ;  /* 0x000000ffff077224 */ /* 0x000fe200078e001a */
[----:B-1----:R-:W-:Y:S01]  /*d960*/  PRMT R63, R5, 0x7610, R63 ;  /* 0x00007610053f7816 */ /* 0x002fe2000000003f */
        /* <DEDUP_REMOVED lines=28> */
[----:B------:R-:W-:Y:S01]  /*db30*/  PRMT R82, R5, 0x7610, R82 ;  /* 0x0000761005527816 */ /* 0x000fe20000000052 */
[----:B------:R-:W-:Y:S01]  /*db40*/  IMAD.MOV.U32 R5, RZ, RZ, R10 ;  /* 0x000000ffff057224 */ /* 0x000fe200078e000a */
[----:B---3--:R-:W-:-:S04]  /*db50*/  LEA.HI R4, R65, R65, RZ, 0x1 ;  /* 0x0000004141047211 */ /* 0x008fc800078f08ff */
[----:B------:R-:W-:-:S05]  /*db60*/  LOP3.LUT R4, R4, 0xfffffffe, RZ, 0xc0, !PT ;  /* 0xfffffffe04047812 */ /* 0x000fca00078ec0ff */
[----:B------:R-:W-:Y:S02]  /*db70*/  IMAD.IADD R4, R65, 0x1, -R4 ;  /* 0x0000000141047824 */ /* 0x000fe400078e0a04 */
[----:B------:R-:W-:-:S03]  /*db80*/  IMAD.MOV.U32 R65, RZ, RZ, R38 ;  /* 0x000000ffff417224 */ /* 0x000fc600078e0026 */
[----:B------:R-:W-:Y:S02]  /*db90*/  SHF.L.U32 R4, R4, 0x1f, RZ ;  /* 0x0000001f04047819 */ /* 0x000fe400000006ff */
[----:B------:R-:W-:Y:S01]  /*dba0*/  PRMT R100, R65, 0x7610, R100 ;  /* 0x0000761041647816 */ /* 0x000fe20000000064 */
[----:B------:R-:W-:Y:S01]  /*dbb0*/  IMAD.MOV.U32 R65, RZ, RZ, R32 ;  /* 0x000000ffff417224 */ /* 0x000fe200078e0020 */
[----:B------:R-:W0:Y:S04]  /*dbc0*/  SYNCS.PHASECHK.TRANS64.TRYWAIT P0, [R17+URZ+0x30800], R4 ;  /* 0x03080004110075a7 */ /* 0x000e28000800017f */
[----:B------:R-:W-:Y:S01]  /*dbd0*/  PRMT R98, R65, 0x7610, R98 ;  /* 0x0000761041627816 */ /* 0x000fe20000000062 */
[----:B------:R-:W-:-:S05]  /*dbe0*/  IMAD.MOV.U32 R65, RZ, RZ, R15 ;  /* 0x000000ffff417224 */ /* 0x000fca00078e000f */
[----:B------:R-:W-:Y:S01]  /*dbf0*/  PRMT R75, R65, 0x7610, R75 ;  /* 0x00007610414b7816 */ /* 0x000fe2000000004b */
[----:B0-----:R-:W-:Y:S06]  /*dc00*/  @!P0 BRA `(.L_x_1702) ;  /* 0x00000204007c8947 */ /* 0x001fec0003800000 */
.L_x_2040:
[----:B------:R-:W-:Y:S05]  /*dc10*/  BSYNC B1 ;  /* 0x0000000000017941 */ /* 0x000fea0003800000 */
.L_x_1701:
[----:B------:R-:W-:Y:S01]  /*dc20*/  BSSY B1, `(.L_x_1703) ;  /* 0x000012f000017945 */ /* 0x000fe20003800000 */
[----:B------:R-:W-:Y:S02]  /*dc30*/  PRMT R65, R5, 0x7610, R65 ;  /* 0x0000761005417816 */ /* 0x000fe40000000041 */
[----:B------:R-:W-:Y:S01]  /*dc40*/  PRMT R66, R6, 0x7610, R66 ;  /* 0x0000761006427816 */ /* 0x000fe20000000042 */
[----:B------:R-:W-:Y:S06]  /*dc50*/  @P1 BRA `(.L_x_1704) ;  /* 0x0000001000ac1947 */ /* 0x000fec0003800000 */
[----:B0-----:R-:W0:Y:S01]  /*dc60*/  LDC R4, c[0x0][0x3f4] ;  /* 0x0000fd00ff047b82 */ /* 0x001e220000000800 */
        /* <DEDUP_REMOVED lines=9> */
[--C-:B------:R-:W-:Y:S02]  /*dd00*/  SHF.R.U64 R111, R58, 0x10, R59.reuse ;  /* 0x000000103a6f7819 */ /* 0x100fe4000000123b */
[----:B------:R-:W-:Y:S02]  /*dd10*/  SHF.R.U32.HI R59, RZ, 0x10, R59 ;  /* 0x00000010ff3b7819 */ /* 0x000fe4000001163b */
[----:B------:R-:W-:Y:S02]  /*dd20*/  SHF.R.U32.HI R112, RZ, 0x10, R61 ;  /* 0x00000010ff707819 */ /* 0x000fe4000001163d */
[----:B------:R-:W-:Y:S02]  /*dd30*/  PRMT R110, R108, 0x5410, R59 ;  /* 0x000054106c6e7816 */ /* 0x000fe4000000003b */
[----:B------:R-:W-:Y:S02]  /*dd40*/  PRMT R112, R109, 0x5410, R112 ;  /* 0x000054106d707816 */ /* 0x000fe40000000070 */
[----:B------:R-:W-:-:S02]  /*dd50*/  SHF.R.U64 R60, R60, 0x10, R61 ;  /* 0x000000103c3c7819 */ /* 0x000fc4000000123d */
[----:B------:R-:W-:Y:S01]  /*dd60*/  PRMT R58, R66, 0x5432, R111 ;  /* 0x00005432423a7816 */ /* 0x000fe2000000006f */
[C---:B------:R-:W-:Y:S01]  /*dd70*/  IMAD.U32 R113, R112.reuse, 0x10000, RZ ;  /* 0x0001000070717824 */ /* 0x040fe200078e00ff */
[----:B------:R-:W-:Y:S01]  /*dd80*/  LOP3.LUT R112, R112, 0xffff0000, RZ, 0xc0, !PT ;  /* 0xffff000070707812 */ /* 0x000fe200078ec0ff */
[C---:B------:R-:W-:Y:S01]  /*dd90*/  IMAD.U32 R111, R110.reuse, 0x10000, RZ ;  /* 0x000100006e6f7824 */ /* 0x040fe200078e00ff */
[----:B------:R-:W-:Y:S02]  /*dda0*/  LOP3.LUT R110, R110, 0xffff0000, RZ, 0xc0, !PT ;  /* 0xffff00006e6e7812 */ /* 0x000fe400078ec0ff */
[----:B------:R-:W-:Y:S02]  /*ddb0*/  PRMT R60, R69, 0x5432, R60 ;  /* 0x00005432453c7816 */ /* 0x000fe4000000003c */
[C---:B0-----:R-:W-:Y:S01]  /*ddc0*/  LOP3.LUT R61, R6.reuse, 0xffff0000, RZ, 0xc0, !PT ;  /* 0xffff0000063d7812 */ /* 0x041fe200078ec0ff */
[----:B------:R-:W-:Y:S01]  /*ddd0*/  IMAD.U32 R108, R6, 0x10000, RZ ;  /* 0x00010000066c7824 */ /* 0x000fe200078e00ff */
[C---:B------:R-:W-:Y:S01]  /*dde0*/  LOP3.LUT R109, R7.reuse, 0xffff0000, RZ, 0xc0, !PT ;  /* 0xffff0000076d7812 */ /* 0x040fe200078ec0ff */
[----:B------:R-:W-:Y:S01]  /*ddf0*/  IMAD.U32 R59, R7, 0x10000, RZ ;  /* 0x00010000073b7824 */ /* 0x000fe200078e00ff */
[C---:B------:R-:W-:Y:S01]  /*de00*/  LOP3.LUT R7, R4.reuse, 0xffff0000, RZ, 0xc0, !PT ;  /* 0xffff000004077812 */ /* 0x040fe200078ec0ff */
[C---:B------:R-:W-:Y:S01]  /*de10*/  FMUL.FTZ R115, R61.reuse, R113 ;  /* 0x000000713d737220 */ /* 0x040fe20000410000 */
[----:B------:R-:W-:Y:S01]  /*de20*/  FMUL.FTZ R114, R61, R111 ;  /* 0x0000006f3d727220 */ /* 0x000fe20000410000 */
[----:B------:R-:W-:Y:S01]  /*de30*/  IMAD.U32 R6, R4, 0x10000, RZ ;  /* 0x0001000004067824 */ /* 0x000fe200078e00ff */
[C---:B------:R-:W-:Y:S01]  /*de40*/  LOP3.LUT R61, R5.reuse, 0xffff0000, RZ, 0xc0, !PT ;  /* 0xffff0000053d7812 */ /* 0x040fe200078ec0ff */
[----:B------:R-:W-:-:S02]  /*de50*/  IMAD.U32 R4, R5, 0x10000, RZ ;  /* 0x0001000005047824 */ /* 0x000fc400078e00ff */
[C---:B------:R-:W-:Y:S01]  /*de60*/  FMUL.FTZ R116, R109.reuse, R112 ;  /* 0x000000706d747220 */ /* 0x040fe20000410000 */
[-C--:B------:R-:W-:Y:S01]  /*de70*/  FMUL.FTZ R118, R109, R110.reuse ;  /* 0x0000006e6d767220 */ /* 0x080fe20000410000 */
[C---:B------:R-:W-:Y:S01]  /*de80*/  FFMA.FTZ R5, R108.reuse, R111, -R115 ;  /* 0x0000006f6c057223 */ /* 0x040fe20000010873 */
[----:B------:R-:W-:Y:S01]  /*de90*/  FFMA.FTZ R114, R108, R113, R114 ;  /* 0x000000716c727223 */ /* 0x000fe20000010072 */
[C---:B------:R-:W-:Y:S01]  /*dea0*/  IMAD.U32 R109, R60.reuse, 0x10000, RZ ;  /* 0x000100003c6d7824 */ /* 0x040fe200078e00ff */
[----:B------:R-:W-:Y:S01]  /*deb0*/  LOP3.LUT R60, R60, 0xffff0000, RZ, 0xc0, !PT ;  /* 0xffff00003c3c7812 */ /* 0x000fe200078ec0ff */
[C---:B------:R-:W-:Y:S01]  /*dec0*/  IMAD.U32 R108, R58.reuse, 0x10000, RZ ;  /* 0x000100003a6c7824 */ /* 0x040fe200078e00ff */
[----:B------:R-:W-:Y:S01]  /*ded0*/  LOP3.LUT R58, R58, 0xffff0000, RZ, 0xc0, !PT ;  /* 0xffff00003a3a7812 */ /* 0x000fe200078ec0ff */
[C---:B------:R-:W-:Y:S01]  /*dee0*/  FFMA.FTZ R116, R59.reuse, R110, -R116 ;  /* 0x0000006e3b747223 */ /* 0x040fe20000010874 */
[----:B------:R-:W-:Y:S01]  /*def0*/  FFMA.FTZ R111, R59, R112, R118 ;  /* 0x000000703b6f7223 */ /* 0x000fe20000010076 */
[CC--:B------:R-:W-:Y:S01]  /*df00*/  FMUL.FTZ R59, R7.reuse, R109.reuse ;  /* 0x0000006d073b7220 */ /* 0x0c0fe20000410000 */
        /* <DEDUP_REMOVED lines=12> */
.L_x_1706:
[----:B------:R-:W-:Y:S05]  /*dfd0*/  BSYNC B2 ;  /* 0x0000000000027941 */ /* 0x000fea0003800000 */
.L_x_1705:
[----:B------:R-:W-:Y:S04]  /*dfe0*/  BSSY B2, `(.L_x_1707) ;  /* 0x0000030000027945 */ /* 0x000fe80003800000 */
[----:B------:R-:W-:Y:S05]  /*dff0*/  @P1 BRA `(.L_x_1708) ;  /* 0x0000000000b81947 */ /* 0x000fea0003800000 */
[----:B0-----:R-:W0:Y:S01]  /*e000*/  LDS.128 R4, [R0] ;  /* 0x0000000000047984 */ /* 0x001e220000000c00 */
[----:B------:R-:W-:Y:S02]  /*e010*/  SHF.R.U64 R58, R54, 0x10, R55 ;  /* 0x00000010363a7819 */ /* 0x000fe40000001237 */
[--C-:B------:R-:W-:Y:S02]  /*e020*/  SHF.R.U64 R54, R56, 0x10, R57.reuse ;  /* 0x0000001038367819 */ /* 0x100fe40000001239 */
[----:B------:R-:W-:Y:S02]  /*e030*/  SHF.R.U32.HI R57, RZ, 0x10, R57 ;  /* 0x00000010ff397819 */ /* 0x000fe40000011639 */
[----:B------:R-:W-:Y:S02]  /*e040*/  SHF.R.U32.HI R55, RZ, 0x10, R55 ;  /* 0x00000010ff377819 */ /* 0x000fe40000011637 */
[----:B------:R-:W-:Y:S02]  /*e050*/  PRMT R104, R104, 0x5410, R57 ;  /* 0x0000541068687816 */ /* 0x000fe40000000039 */
[----:B------:R-:W-:-:S02]  /*e060*/  PRMT R106, R106, 0x5410, R55 ;  /* 0x000054106a6a7816 */ /* 0x000fc40000000037 */
        /* <DEDUP_REMOVED lines=13> */
[C---:B------:R-:W-:Y:S01]  /*e140*/  FMUL.FTZ R55, R57.reuse, R104 ;  /* 0x0000006839377220 */ /* 0x040fe20000410000 */
[----:B------:R-:W-:Y:S01]  /*e150*/  FMUL.FTZ R57, R57, R106 ;  /* 0x0000006a39397220 */ /* 0x000fe20000410000 */
[----:B------:R-:W-:-:S02]  /*e160*/  IMAD.U32 R6, R4, 0x10000, RZ ;  /* 0x0001000004067824 */ /* 0x000fc400078e00ff */
[C---:B------:R-:W-:Y:S01]  /*e170*/  FFMA.FTZ R61, R54.reuse, R58, -R61 ;  /* 0x0000003a363d7223 */ /* 0x040fe2000001083d */
[----:B------:R-:W-:Y:S01]  /*e180*/  FFMA.FTZ R60, R54, R59, R60 ;  /* 0x0000003b363c7223 */ /* 0x000fe2000001003c */
[C---:B------:R-:W-:Y:S01]  /*e190*/  FFMA.FTZ R106, R56.reuse, R106, -R55 ;  /* 0x0000006a386a7223 */ /* 0x040fe20000010837 */
[C---:B------:R-:W-:Y:S01]  /*e1a0*/  IMAD.U32 R4, R5.reuse, 0x10000, RZ ;  /* 0x0001000005047824 */ /* 0x040fe200078e00ff */
[----:B------:R-:W-:Y:S01]  /*e1b0*/  LOP3.LUT R5, R5, 0xffff0000, RZ, 0xc0, !PT ;  /* 0xffff000005057812 */ /* 0x000fe200078ec0ff */
[C---:B------:R-:W-:Y:S01]  /*e1c0*/  IMAD.U32 R55, R105.reuse, 0x10000, RZ ;  /* 0x0001000069377824 */ /* 0x040fe200078e00ff */
[----:B------:R-:W-:Y:S01]  /*e1d0*/  LOP3.LUT R105, R105, 0xffff0000, RZ, 0xc0, !PT ;  /* 0xffff000069697812 */ /* 0x000fe200078ec0ff */
[C---:B------:R-:W-:Y:S01]  /*e1e0*/  IMAD.U32 R54, R107.reuse, 0x10000, RZ ;  /* 0x000100006b367824 */ /* 0x040fe200078e00ff */
[----:B------:R-:W-:Y:S01]  /*e1f0*/  LOP3.LUT R107, R107, 0xffff0000, RZ, 0xc0, !PT ;  /* 0xffff00006b6b7812 */ /* 0x000fe200078ec0ff */
        /* <DEDUP_REMOVED lines=14> */
.L_x_1708:
[----:B------:R-:W-:Y:S05]  /*e2e0*/  BSYNC B2 ;  /* 0x0000000000027941 */ /* 0x000fea0003800000 */
.L_x_1707:
[----:B------:R-:W-:Y:S04]  /*e2f0*/  BSSY B2, `(.L_x_1709) ;  /* 0x0000030000027945 */ /* 0x000fe80003800000 */
[----:B------:R-:W-:Y:S05]  /*e300*/  @P2 BRA `(.L_x_1710) ;  /* 0x0000000000b82947 */ /* 0x000fea0003800000 */
[----:B01----:R-:W0:Y:S01]  /*e310*/  LDS.128 R4, [R3+0x16400] ;  /* 0x0164000003047984 */ /* 0x003e220000000c00 */
[--C-:B------:R-:W-:Y:S02]  /*e320*/  SHF.R.U64 R55, R50, 0x10, R51.reuse ;  /* 0x0000001032377819 */ /* 0x100fe40000001233 */
[----:B------:R-:W-:Y:S02]  /*e330*/  SHF.R.U32.HI R50, RZ, 0x10, R51 ;  /* 0x00000010ff327819 */ /* 0x000fe40000011633 */
[--C-:B------:R-:W-:Y:S02]  /*e340*/  SHF.R.U64 R51, R52, 0x10, R53.reuse ;  /* 0x0000001034337819 */ /* 0x100fe40000001235 */
[----:B------:R-:W-:Y:S02]  /*e350*/  SHF.R.U32.HI R52, RZ, 0x10, R53 ;  /* 0x00000010ff347819 */ /* 0x000fe40000011635 */
[----:B------:R-:W-:Y:S02]  /*e360*/  PRMT R93, R93, 0x5410, R50 ;  /* 0x000054105d5d7816 */ /* 0x000fe40000000032 */
[----:B------:R-:W-:-:S02]  /*e370*/  PRMT R95, R95, 0x5410, R52 ;  /* 0x000054105f5f7816 */ /* 0x000fc40000000034 */
[----:B------:R-:W-:Y:S01]  /*e380*/  PRMT R94, R94, 0x5410, R51 ;  /* 0x000054105e5e7816 */ /* 0x000fe20000000033 */
[----:B------:R-:W-:Y:S01]  /*e390*/  IMAD.U32 R54, R93, 0x10000, RZ ;  /* 0x000100005d367824 */ /* 0x000fe200078e00ff */
[----:B------:R-:W-:Y:S01]  /*e3a0*/  PRMT R92, R92, 0x5410, R55 ;  /* 0x000054105c5c7816 */ /* 0x000fe20000000037 */
[C---:B------:R-:W-:Y:S01]  /*e3b0*/  IMAD.U32 R55, R95.reuse, 0x10000, RZ ;  /* 0x000100005f377824 */ /* 0x040fe200078e00ff */
[----:B------:R-:W-:Y:S02]  /*e3c0*/  LOP3.LUT R95, R95, 0xffff0000, RZ, 0xc0, !PT ;  /* 0xffff00005f5f7812 */ /* 0x000fe400078ec0ff */
[----:B------:R-:W-:Y:S02]  /*e3d0*/  LOP3.LUT R93, R93, 0xffff0000, RZ, 0xc0, !PT ;  /* 0xffff00005d5d7812 */ /* 0x000fe400078ec0ff */
[C---:B0-----:R-:W-:Y:S01]  /*e3e0*/  LOP3.LUT R51, R6.reuse, 0xffff0000, RZ, 0xc0, !PT ;  /* 0xffff000006337812 */ /* 0x041fe200078ec0ff */
[----:B------:R-:W-:Y:S01]  /*e3f0*/  IMAD.U32 R50, R6, 0x10000, RZ ;  /* 0x0001000006327824 */ /* 0x000fe200078e00ff */
[C---:B------:R-:W-:Y:S01]  /*e400*/  LOP3.LUT R53, R7.reuse, 0xffff0000, RZ, 0xc0, !PT ;  /* 0xffff000007357812 */ /* 0x040fe200078ec0ff */
[----:B------:R-:W-:-:S02]  /*e410*/  IMAD.U32 R52, R7, 0x10000, RZ ;  /* 0x0001000007347824 */ /* 0x000fc400078e00ff */
[CC--:B------:R-:W-:Y:S01]  /*e420*/  FMUL.FTZ R56, R51.reuse, R54.reuse ;  /* 0x0000003633387220 */ /* 0x0c0fe20000410000 */
[----:B------:R-:W-:Y:S01]  /*e430*/  FMUL.FTZ R57, R51, R55 ;  /* 0x0000003733397220 */ /* 0x000fe20000410000 */
[C---:B------:R-:W-:Y:S01]  /*e440*/  FMUL.FTZ R51, R53.reuse, R95 ;  /* 0x0000005f35337220 */ /* 0x040fe20000410000 */
[----:B------:R-:W-:Y:S02]  /*e450*/  IMAD.U32 R6, R4, 0x10000, RZ ;  /* 0x0001000004067824 */ /* 0x000fe400078e00ff */
[----:B------:R-:W-:Y:S01]  /*e460*/  FFMA.FTZ R59, R50, R55, R56 ;  /* 0x00000037323b7223 */ /* 0x000fe20000010038 */
[-C--:B------:R-:W-:Y:S01]  /*e470*/  FMUL.FTZ R55, R53, R93.reuse ;  /* 0x0000005d35377220 */ /* 0x080fe20000410000 */
[----:B------:R-:W-:Y:S01]  /*e480*/  FFMA.FTZ R93, R52, R93, -R51 ;  /* 0x0000005d345d7223 */ /* 0x000fe20000010833 */
[C---:B------:R-:W-:Y:S01]  /*e490*/  IMAD.U32 R7, R5.reuse, 0x10000, RZ ;  /* 0x0001000005077824 */ /* 0x040fe200078e00ff */
[----:B------:R-:W-:Y:S01]  /*e4a0*/  LOP3.LUT R4, R4, 0xffff0000, RZ, 0xc0, !PT ;  /* 0xffff000004047812 */ /* 0x000fe200078ec0ff */
[----:B------:R-:W-:Y:S01]  /*e4b0*/  IMAD.U32 R53, R94, 0x10000, RZ ;  /* 0x000100005e357824 */ /* 0x000fe200078e00ff */
[----:B------:R-:W-:Y:S01]  /*e4c0*/  LOP3.LUT R5, R5, 0xffff0000, RZ, 0xc0, !PT ;  /* 0xffff000005057812 */ /* 0x000fe200078ec0ff */
        /* <DEDUP_REMOVED lines=18> */
.L_x_1710:
[----:B------:R-:W-:Y:S05]  /*e5f0*/  BSYNC B2 ;  /* 0x0000000000027941 */ /* 0x000fea0003800000 */
.L_x_1709:
[----:B------:R-:W-:Y:S04]  /*e600*/  BSSY B2, `(.L_x_1711) ;  /* 0x0000030000027945 */ /* 0x000fe80003800000 */
[----:B------:R-:W-:Y:S05]  /*e610*/  @P3 BRA `(.L_x_1712) ;  /* 0x0000000000b83947 */ /* 0x000fea0003800000 */
[----:B012---:R-:W0:Y:S01]  /*e620*/  LDS.128 R4, [R0+0x4000] ;  /* 0x0040000000047984 */ /* 0x007e220000000c00 */
        /* <DEDUP_REMOVED lines=45> */
.L_x_1712:
[----:B------:R-:W-:Y:S05]  /*e900*/  BSYNC B2 ;  /* 0x0000000000027941 */ /* 0x000fea0003800000 */
.L_x_1711:
[----:B------:R-:W-:Y:S04]  /*e910*/  BSSY B2, `(.L_x_1713) ;  /* 0x0000030000027945 */ /* 0x000fe80003800000 */
[----:B------:R-:W-:Y:S05]  /*e920*/  @P4 BRA `(.L_x_1714) ;  /* 0x0000000000b84947 */ /* 0x000fea0003800000 */
[----:B0123--:R-:W0:Y:S01]  /*e930*/  LDS.128 R4, [R3+0x1a400] ;  /* 0x01a4000003047984 */ /* 0x00fe220000000c00 */
        /* <DEDUP_REMOVED lines=45> */
.L_x_1714:
[----:B------:R-:W-:Y:S05]  /*ec10*/  BSYNC B2 ;  /* 0x0000000000027941 */ /* 0x000fea0003800000 */
.L_x_1713:
[----:B------:R-:W-:Y:S05]  /*ec20*/  @P5 BRA `(.L_x_1704) ;  /* 0x0000000000b85947 */ /* 0x000fea0003800000 */
[----:B01234-:R-:W0:Y:S01]  /*ec30*/  LDS.128 R4, [R0+0x8000] ;  /* 0x0080000000047984 */ /* 0x01fe220000000c00 */
[--C-:B------:R-:W-:Y:S02]  /*ec40*/  SHF.R.U64 R34, R34, 0x10, R35.reuse ;  /* 0x0000001022227819 */ /* 0x100fe40000001223 */
[----:B------:R-:W-:Y:S02]  /*ec50*/  SHF.R.U32.HI R43, RZ, 0x10, R35 ;  /* 0x00000010ff2b7819 */ /* 0x000fe40000011623 */
[--C-:B------:R-:W-:Y:S02]  /*ec60*/  SHF.R.U64 R35, R36, 0x10, R37.reuse ;  /* 0x0000001024237819 */ /* 0x100fe40000001225 */
[----:B------:R-:W-:Y:S02]  /*ec70*/  SHF.R.U32.HI R36, RZ, 0x10, R37 ;  /* 0x00000010ff247819 */ /* 0x000fe40000011625 */
[----:B------:R-:W-:Y:S02]  /*ec80*/  PRMT R72, R72, 0x5410, R43 ;  /* 0x0000541048487816 */ /* 0x000fe4000000002b */
[----:B------:R-:W-:-:S02]  /*ec90*/  PRMT R69, R69, 0x5410, R36 ;  /* 0x0000541045457816 */ /* 0x000fc40000000024 */
[----:B------:R-:W-:Y:S01]  /*eca0*/  PRMT R70, R70, 0x5410, R35 ;  /* 0x0000541046467816 */ /* 0x000fe20000000023 */
[C---:B------:R-:W-:Y:S01]  /*ecb0*/  IMAD.U32 R42, R72.reuse, 0x10000, RZ ;  /* 0x00010000482a7824 */ /* 0x040fe200078e00ff */
        /* <DEDUP_REMOVED lines=8> */
[C---:B------:R-:W-:Y:S01]  /*ed40*/  FMUL.FTZ R46, R35.reuse, R42 ;  /* 0x0000002a232e7220 */ /* 0x040fe20000410000 */
[----:B------:R-:W-:Y:S01]  /*ed50*/  FMUL.FTZ R45, R35, R43 ;  /* 0x0000002b232d7220 */ /* 0x000fe20000410000 */
[C---:B------:R-:W-:Y:S01]  /*ed60*/  FMUL.FTZ R35, R37.reuse, R69 ;  /* 0x0000004525237220 */ /* 0x040fe20000410000 */
[----:B------:R-:W-:Y:S02]  /*ed70*/  IMAD.U32 R6, R4, 0x10000, RZ ;  /* 0x0001000004067824 */ /* 0x000fe400078e00ff */
[C---:B------:R-:W-:Y:S01]  /*ed80*/  FFMA.FTZ R47, R34.reuse, R43, R46 ;  /* 0x0000002b222f7223 */ /* 0x040fe2000001002e */
[----:B------:R-:W-:Y:S01]  /*ed90*/  FMUL.FTZ R43, R37, R72 ;  /* 0x00000048252b7220 */ /* 0x000fe20000410000 */
[C---:B------:R-:W-:Y:S02]  /*eda0*/  IMAD.U32 R7, R5.reuse, 0x10000, RZ ;  /* 0x0001000005077824 */ /* 0x040fe400078e00ff */
[----:B------:R-:W-:Y:S01]  /*edb0*/  FFMA.FTZ R44, R34, R42, -R45 ;  /* 0x0000002a222c7223 */ /* 0x000fe2000001082d */
[----:B------:R-:W-:Y:S01]  /*edc0*/  IMAD.U32 R37, R70, 0x10000, RZ ;  /* 0x0001000046257824 */ /* 0x000fe200078e00ff */
[----:B------:R-:W-:Y:S01]  /*edd0*/  LOP3.LUT R4, R4, 0xffff0000, RZ, 0xc0, !PT ;  /* 0xffff000004047812 */ /* 0x000fe200078ec0ff */
[----:B------:R-:W-:Y:S01]  /*ede0*/  FFMA.FTZ R72, R36, R72, -R35 ;  /* 0x0000004824487223 */ /* 0x000fe20000010823 */
[----:B------:R-:W-:Y:S01]  /*edf0*/  LOP3.LUT R5, R5, 0xffff0000, RZ, 0xc0, !PT ;  /* 0xffff000005057812 */ /* 0x000fe200078ec0ff */
[C---:B------:R-:W-:Y:S01]  /*ee00*/  IMAD.U32 R35, R71.reuse, 0x10000, RZ ;  /* 0x0001000047237824 */ /* 0x040fe200078e00ff */
[----:B------:R-:W-:Y:S01]  /*ee10*/  LOP3.LUT R70, R70, 0xffff0000, RZ, 0xc0, !PT ;  /* 0xffff000046467812 */ /* 0x000fe200078ec0ff */
[----:B------:R-:W-:Y:S01]  /*ee20*/  FFMA.FTZ R69, R36, R69, R43 ;  /* 0x0000004524457223 */ /* 0x000fe2000001002b */
[----:B------:R-:W-:Y:S01]  /*ee30*/  LOP3.LUT R34, R71, 0xffff0000, RZ, 0xc0, !PT ;  /* 0xffff000047227812 */ /* 0x000fe200078ec0ff */
[C---:B------:R-:W-:Y:S01]  /*ee40*/  FMUL.FTZ R43, R4.reuse, R37 ;  /* 0x00000025042b7220 */ /* 0x040fe20000410000 */
[----:B------:R-:W-:Y:S01]  /*ee50*/  FMUL.FTZ R36, R4, R35 ;  /* 0x0000002304247220 */ /* 0x000fe20000410000 */
[----:B------:R-:W-:-:S02]  /*ee60*/  FMUL.FTZ R42, R5, R70 ;  /* 0x00000046052a7220 */ /* 0x000fc40000410000 */
[-C--:B------:R-:W-:Y:S01]  /*ee70*/  FMUL.FTZ R45, R5, R34.reuse ;  /* 0x00000022052d7220 */ /* 0x080fe20000410000 */
[C---:B------:R-:W-:Y:S01]  /*ee80*/  FFMA.FTZ R4, R6.reuse, R35, -R43 ;  /* 0x0000002306047223 */ /* 0x040fe2000001082b */
[----:B------:R-:W-:Y:S01]  /*ee90*/  FFMA.FTZ R37, R6, R37, R36 ;  /* 0x0000002506257223 */ /* 0x000fe20000010024 */
[C---:B------:R-:W-:Y:S01]  /*eea0*/  FFMA.FTZ R5, R7.reuse, R34, -R42 ;  /* 0x0000002207057223 */ /* 0x040fe2000001082a */
[----:B------:R-:W-:Y:S01]  /*eeb0*/  FFMA.FTZ R70, R7, R70, R45 ;  /* 0x0000004607467223 */ /* 0x000fe2000001002d */
[----:B------:R-:W-:Y:S02]  /*eec0*/  F2FP.BF16.F32.PACK_AB R6, R47, R44 ;  /* 0x0000002c2f06723e */ /* 0x000fe400000010ff */
[----:B------:R-:W-:Y:S02]  /*eed0*/  F2FP.BF16.F32.PACK_AB R7, R69, R72 ;  /* 0x000000484507723e */ /* 0x000fe400000010ff */
[----:B------:R-:W-:Y:S02]  /*eee0*/  F2FP.BF16.F32.PACK_AB R4, R37, R4 ;  /* 0x000000042504723e */ /* 0x000fe400000010ff */
[----:B------:R-:W-:-:S05]  /*eef0*/  F2FP.BF16.F32.PACK_AB R5, R70, R5 ;  /* 0x000000054605723e */ /* 0x000fca00000010ff */
[----:B------:R0:W-:Y:S02]  /*ef00*/  STS.128 [R0+0x8000], R4 ;  /* 0x0080000400007388 */ /* 0x0001e40000000c00 */
.L_x_1704:
[----:B------:R-:W-:Y:S05]  /*ef10*/  BSYNC B1 ;  /* 0x0000000000017941 */ /* 0x000fea0003800000 */
.L_x_1703:
        /* <DEDUP_REMOVED lines=13> */
[----:B------:R-:W-:Y:S02]  /*eff0*/  SHF.R.U64 R37, R40, 0x10, R41 ;  /* 0x0000001028257819 */ /* 0x000fe40000001229 */
[----:B------:R-:W-:Y:S02]  /*f000*/  SHF.R.U64 R35, R38, 0x10, R39 ;  /* 0x0000001026237819 */ /* 0x000fe40000001227 */
[----:B------:R-:W-:Y:S02]  /*f010*/  SHF.R.U32.HI R40, RZ, 0x10, R41 ;  /* 0x00000010ff287819 */ /* 0x000fe40000011629 */
        /* <DEDUP_REMOVED lines=42> */
.L_x_1717:
[----:B------:R-:W-:Y:S05]  /*f2c0*/  BSYNC B1 ;  /* 0x0000000000017941 */ /* 0x000fea0003800000 */
.L_x_1716:
[----:B------:R-:W-:Y:S04]  /*f2d0*/  BSSY B1, `(.L_x_1718) ;  /* 0x0000030000017945 */ /* 0x000fe80003800000 */
[----:B------:R-:W-:Y:S05]  /*f2e0*/  @P1 BRA `(.L_x_1719) ;  /* 0x0000000000b81947 */ /* 0x000fea0003800000 */
[----:B0-----:R-:W0:Y:S01]  /*f2f0*/  LDS.128 R4, [R0+0x2000] ;  /* 0x0020000000047984 */ /* 0x001e220000000c00 */
        /* <DEDUP_REMOVED lines=45> */
.L_x_1719:
[----:B------:R-:W-:Y:S05]  /*f5d0*/  BSYNC B1 ;  /* 0x0000000000017941 */ /* 0x000fea0003800000 */
.L_x_1718:
        /* <DEDUP_REMOVED lines=48> */
.L_x_1721:
[----:B------:R-:W-:Y:S05]  /*f8e0*/  BSYNC B1 ;  /* 0x0000000000017941 */ /* 0x000fea0003800000 */
.L_x_1720:
        /* <DEDUP_REMOVED lines=48> */
.L_x_1723:
[----:B------:R-:W-:Y:S05]  /*fbf0*/  BSYNC B1 ;  /* 0x0000000000017941 */ /* 0x000fea0003800000 */
.L_x_1722:
[----:B------:R-:W-:Y:S04]  /*fc00*/  BSSY B1, `(.L_x_1724) ;  /* 0x0000030000017945 */ /* 0x000fe80003800000 */
[----:B------:R-:W-:Y:S05]  /*fc10*/  @P4 BRA `(.L_x_1725) ;  /* 0x0000000000b84947 */ /* 0x000fea0003800000 */
[----:B0123--:R-:W0:Y:S01]  /*fc20*/  LDS.128 R4, [R3+0x1c400] ;  /* 0x01c4000003047984 */ /* 0x00fe220000000c00 */
[----:B------:R-:W-:Y:S02]  /*fc30*/  SHF.R.U64 R21, R14, 0x10, R15 ;  /* 0x000000100e157819 */ /* 0x000fe4000000120f */
[----:B------:R-:W-:Y:S02]  /*fc40*/  SHF.R.U64 R14, R12, 0x10, R13 ;  /* 0x000000100c0e7819 */ /* 0x000fe4000000120d */
        /* <DEDUP_REMOVED lines=21> */
[----:B------:R-:W-:Y:S02]  /*fda0*/  IMAD.U32 R7, R5, 0x10000, RZ ;  /* 0x0001000005077824 */ /* 0x000fe400078e00ff */
[----:B------:R-:W-:Y:S01]  /*fdb0*/  FFMA.FTZ R24, R12, R20, -R25 ;  /* 0x000000140c187223 */ /* 0x000fe20000010819 */
[----:B------:R-:W-:Y:S01]  /*fdc0*/  IMAD.U32 R13, R74, 0x10000, RZ ;  /* 0x000100004a0d7824 */ /* 0x000fe200078e00ff */
[----:B------:R-:W-:Y:S01]  /*fdd0*/  LOP3.LUT R4, R4, 0xffff0000, RZ, 0xc0, !PT ;  /* 0xffff000004047812 */ /* 0x000fe200078ec0ff */
[----:B------:R-:W-:Y:S01]  /*fde0*/  IMAD.U32 R15, R67, 0x10000, RZ ;  /* 0x00010000430f7824 */ /* 0x000fe200078e00ff */
[----:B------:R-:W-:Y:S01]  /*fdf0*/  LOP3.LUT R5, R5, 0xffff0000, RZ, 0xc0, !PT ;  /* 0xffff000005057812 */ /* 0x000fe200078ec0ff */
[----:B------:R-:W-:Y:S01]  /*fe00*/  FFMA.FTZ R26, R14, R73, R21 ;  /* 0x000000490e1a7223 */ /* 0x000fe20000010015 */
[----:B------:R-:W-:Y:S01]  /*fe10*/  LOP3.LUT R12, R67, 0xffff0000, RZ, 0xc0, !PT ;  /* 0xffff0000430c7812 */ /* 0x000fe200078ec0ff */
[----:B------:R-:W-:Y:S01]  /*fe20*/  FMUL.FTZ R21, R4, R15 ;  /* 0x0000000f04157220 */ /* 0x000fe20000410000 */
[----:B------:R-:W-:Y:S01]  /*fe30*/  LOP3.LUT R74, R74, 0xffff0000, RZ, 0xc0, !PT ;  /* 0xffff00004a4a7812 */ /* 0x000fe200078ec0ff */
[----:B------:R-:W-:-:S02]  /*fe40*/  FMUL.FTZ R14, R4, R13 ;  /* 0x0000000d040e7220 */ /* 0x000fc40000410000 */
[C---:B------:R-:W-:Y:S01]  /*fe50*/  FMUL.FTZ R20, R5.reuse, R12 ;  /* 0x0000000c05147220 */ /* 0x040fe20000410000 */
[C---:B------:R-:W-:Y:S01]  /*fe60*/  FFMA.FTZ R4, R6.reuse, R13, -R21 ;  /* 0x0000000d06047223 */ /* 0x040fe20000010815 */
[-C--:B------:R-:W-:Y:S01]  /*fe70*/  FMUL.FTZ R25, R5, R74.reuse ;  /* 0x0000004a05197220 */ /* 0x080fe20000410000 */
[----:B------:R-:W-:Y:S01]  /*fe80*/  FFMA.FTZ R15, R6, R15, R14 ;  /* 0x0000000f060f7223 */ /* 0x000fe2000001000e */
[----:B------:R-:W-:Y:S01]  /*fe90*/  FFMA.FTZ R5, R7, R74, -R20 ;  /* 0x0000004a07057223 */ /* 0x000fe20000010814 */
[----:B------:R-:W-:Y:S01]  /*fea0*/  F2FP.BF16.F32.PACK_AB R6, R27, R24 ;  /* 0x000000181b06723e */ /* 0x000fe200000010ff */
[----:B------:R-:W-:Y:S01]  /*feb0*/  FFMA.FTZ R12, R7, R12, R25 ;  /* 0x0000000c070c7223 */ /* 0x000fe20000010019 */
[----:B------:R-:W-:Y:S02]  /*fec0*/  F2FP.BF16.F32.PACK_AB R7, R26, R75 ;  /* 0x0000004b1a07723e */ /* 0x000fe400000010ff */
[----:B------:R-:W-:Y:S02]  /*fed0*/  F2FP.BF16.F32.PACK_AB R4, R15, R4 ;  /* 0x000000040f04723e */ /* 0x000fe400000010ff */
[----:B------:R-:W-:-:S05]  /*fee0*/  F2FP.BF16.F32.PACK_AB R5, R12, R5 ;  /* 0x000000050c05723e */ /* 0x000fca00000010ff */
[----:B------:R4:W-:Y:S02]  /*fef0*/  STS.128 [R3+0x1c400], R4 ;  /* 0x01c4000403007388 */ /* 0x0009e40000000c00 */
.L_x_1725:
[----:B------:R-:W-:Y:S05]  /*ff00*/  BSYNC B1 ;  /* 0x0000000000017941 */ /* 0x000fea0003800000 */
.L_x_1724:
[----:B------:R-:W-:Y:S05]  /*ff10*/  @P5 BRA `(.L_x_1715) ;  /* 0x0000003c00a85947 */ /* 0x000fea0003800000 */
[----:B01234-:R-:W0:Y:S01]  /*ff20*/  LDS.128 R4, [R0+0xa000] ;  /* 0x00a0000000047984 */ /* 0x01fe220000000c00 */
        /* <DEDUP_REMOVED lines=13> */
[C---:B------:R-:W-:Y:S01]  /*10000*/  IMAD.U32 R10, R7.reuse, 0x10000, RZ ;  /* 0x00010000070a7824 */ /* 0x040fe200078e00ff */
[----:B------:R-:W-:Y:S01]  /*10010*/  LOP3.LUT R7, R7, 0xffff0000, RZ, 0xc0, !PT ;  /* 0xffff000007077812 */ /* 0x000fe200078ec0ff */
[----:B------:R-:W-:-:S02]  /*10020*/  IMAD.U32 R8, R6, 0x10000, RZ ;  /* 0x0001000006087824 */ /* 0x000fc400078e00ff */
[CC--:B------:R-:W-:Y:S01]  /*10030*/  FMUL.FTZ R13, R9.reuse, R12.reuse ;  /* 0x0000000c090d7220 */ /* 0x0c0fe20000410000 */
[----:B------:R-:W-:Y:S01]  /*10040*/  FMUL.FTZ R9, R9, R11 ;  /* 0x0000000b09097220 */ /* 0x000fe20000410000 */
[C---:B------:R-:W-:Y:S01]  /*10050*/  FMUL.FTZ R21, R7.reuse, R63 ;  /* 0x0000003f07157220 */ /* 0x040fe20000410000 */
[----:B------:R-:W-:Y:S02]  /*10060*/  IMAD.U32 R3, R4, 0x10000, RZ ;  /* 0x0001000004037824 */ /* 0x000fe400078e00ff */
[C---:B------:R-:W-:Y:S01]  /*10070*/  FFMA.FTZ R14, R8.reuse, R11, -R13 ;  /* 0x0000000b080e7223 */ /* 0x040fe2000001080d */
[----:B------:R-:W-:Y:S01]  /*10080*/  FFMA.FTZ R15, R8, R12, R9 ;  /* 0x0000000c080f7223 */ /* 0x000fe20000010009 */
[-C--:B------:R-:W-:Y:S01]  /*10090*/  FMUL.FTZ R9, R7, R66.reuse ;  /* 0x0000004207097220 */ /* 0x080fe20000410000 */
[C---:B------:R-:W-:Y:S01]  /*100a0*/  IMAD.U32 R6, R5.reuse, 0x10000, RZ ;  /* 0x0001000005067824 */ /* 0x040fe200078e00ff */
[----:B------:R-:W-:Y:S01]  /*100b0*/  LOP3.LUT R4, R4, 0xffff0000, RZ, 0xc0, !PT ;  /* 0xffff000004047812 */ /* 0x000fe200078ec0ff */
[C---:B------:R-:W-:Y:S01]  /*100c0*/  IMAD.U32 R8, R62.reuse, 0x10000, RZ ;  /* 0x000100003e087824 */ /* 0x040fe200078e00ff */
[----:B------:R-:W-:Y:S01]  /*100d0*/  LOP3.LUT R5, R5, 0xffff0000, RZ, 0xc0, !PT ;  /* 0xffff000005057812 */ /* 0x000fe200078ec0ff */
[C---:B------:R-:W-:Y:S01]  /*100e0*/  IMAD.U32 R7, R65.reuse, 0x10000, RZ ;  /* 0x0001000041077824 */ /* 0x040fe200078e00ff */
[----:B------:R-:W-:Y:S01]  /*100f0*/  LOP3.LUT R62, R62, 0xffff0000, RZ, 0xc0, !PT ;  /* 0xffff00003e3e7812 */ /* 0x000fe200078ec0ff */
[C---:B------:R-:W-:Y:S01]  /*10100*/  FFMA.FTZ R21, R10.reuse, R66, -R21 ;  /* 0x000000420a157223 */ /* 0x040fe20000010815 */
[----:B------:R-:W-:Y:S01]  /*10110*/  LOP3.LUT R65, R65, 0xffff0000, RZ, 0xc0, !PT ;  /* 0xffff000041417812 */ /* 0x000fe200078ec0ff */
[----:B------:R-:W-:Y:S01]  /*10120*/  FFMA.FTZ R12, R10, R63, R9 ;  /* 0x0000003f0a0c7223 */ /* 0x000fe20000010009 */
        /* <DEDUP_REMOVED lines=12> */
[----:B------:R0:W-:Y:S01]  /*101f0*/  STS.128 [R0+0xa000], R4 ;  /* 0x00a0000400007388 */ /* 0x0001e20000000c00 */
[----:B------:R-:W-:Y:S05]  /*10200*/  BRA `(.L_x_1715) ;  /* 0x0000003800ec7947 */ /* 0x000fea0003800000 */
.L_x_1694:
[----:B------:R-:W0:Y:S01]  /*10210*/  LDC R9, c[0x0][0x448] ;  /* 0x00011200ff097b82 */ /* 0x000e220000000800 */
[----:B------:R-:W-:Y:S01]  /*10220*/  LEA.HI R31, R31, R26, RZ, 0x2 ;  /* 0x0000001a1f1f7211 */ /* 0x000fe200078f10ff */
[----:B------:R-:W-:Y:S01]  /*10230*/  ULDC.64 UR4, c[0x0][0x3f8] ;  /* 0x0000fe0000047ab9 */ /* 0x000fe20000000a00 */
[----:B------:R-:W-:Y:S01]  /*10240*/  ULDC.64 UR6, c[0x0][0x408] ;  /* 0x0001020000067ab9 */ /* 0x000fe20000000a00 */
[----:B------:R-:W-:Y:S01]  /*10250*/  IMAD.MOV.U32 R6, RZ, RZ, R134 ;  /* 0x000000ffff067224 */ /* 0x000fe200078e0086 */
[----:B------:R-:W-:Y:S01]  /*10260*/  LOP3.LUT R31, R31, 0xfffffffc, RZ, 0xc0, !PT ;  /* 0xfffffffc1f1f7812 */ /* 0x000fe200078ec0ff */
[----:B------:R-:W-:-:S04]  /*10270*/  IMAD.MOV.U32 R7, RZ, RZ, R29 ;  /* 0x000000ffff077224 */ /* 0x000fc800078e001d */
[----:B------:R-:W-:-:S04]  /*10280*/  IMAD.IADD R0, R26, 0x1, -R31 ;  /* 0x000000011a007824 */ /* 0x000fc800078e0a1f */
[----:B------:R-:W-:Y:S01]  /*10290*/  IMAD R3, R0, 0x40, R67 ;  /* 0x0000004000037824 */ /* 0x000fe200078e0243 */
[----:B0-----:R-:W-:-:S13]  /*102a0*/  ISETP.NE.AND P0, PT, R9, 0x1, PT ;  /* 0x000000010900780c */ /* 0x001fda0003f05270 */
[----:B------:R-:W0:Y:S08]  /*102b0*/  @P0 LDC R4, c[0x0][0x44c] ;  /* 0x00011300ff040b82 */ /* 0x000e300000000800 */
[----:B------:R-:W1:Y:S01]  /*102c0*/  @P0 LDC R5, c[0x0][0x450] ;  /* 0x00011400ff050b82 */ /* 0x000e620000000800 */
[----:B0-----:R-:W-:-:S05]  /*102d0*/  @P0 IMAD.HI.U32 R4, R3, R4, RZ ;  /* 0x0000000403040227 */ /* 0x001fca00078e00ff */
[----:B-1----:R-:W-:Y:S01]  /*102e0*/  @P0 SHF.R.U32.HI R3, RZ, R5, R4 ;  /* 0x00000005ff030219 */ /* 0x002fe20000011604 */
[----:B------:R-:W-:Y:S02]  /*102f0*/  IMAD.MOV.U32 R4, RZ, RZ, R24 ;  /* 0x000000ffff047224 */ /* 0x000fe400078e0018 */
[----:B------:R-:W-:Y:S01]  /*10300*/  IMAD.MOV.U32 R5, RZ, RZ, R27 ;  /* 0x000000ffff057224 */ /* 0x000fe200078e001b */
[----:B------:R-:W-:Y:S01]  /*10310*/  SHF.R.S32.HI R8, RZ, 0x1f, R3 ;  /* 0x0000001fff087819 */ /* 0x000fe20000011403 */
[----:B------:R-:W-:-:S04]  /*10320*/  IMAD.WIDE.U32 R6, R3, UR6, R6 ;  /* 0x0000000603067c25 */ /* 0x000fc8000f8e0006 */
[C---:B------:R-:W-:Y:S02]  /*10330*/  IMAD R10, R8.reuse, UR4, RZ ;  /* 0x00000004080a7c24 */ /* 0x040fe4000f8e02ff */
[----:B------:R-:W-:Y:S02]  /*10340*/  IMAD R8, R8, UR6, RZ ;  /* 0x0000000608087c24 */ /* 0x000fe4000f8e02ff */
[----:B------:R-:W-:-:S04]  /*10350*/  IMAD.WIDE.U32 R4, R3, UR4, R4 ;  /* 0x0000000403047c25 */ /* 0x000fc8000f8e0004 */
[C---:B------:R-:W-:Y:S01]  /*10360*/  IMAD R21, R3.reuse, UR5, R10 ;  /* 0x0000000503157c24 */ /* 0x040fe2000f8e020a */
[----:B------:R-:W-:Y:S01]  /*10370*/  ULDC.64 UR4, c[0x0][0x3e8] ;  /* 0x0000fa0000047ab9 */ /* 0x000fe20000000a00 */
[----:B------:R-:W-:Y:S01]  /*10380*/  IMAD R61, R3, UR7, R8 ;  /* 0x00000007033d7c24 */ /* 0x000fe2000f8e0208 */
[----:B------:R-:W-:Y:S01]  /*10390*/  ULDC.64 UR6, c[0x0][0x400] ;  /* 0x0001000000067ab9 */ /* 0x000fe20000000a00 */
[----:B------:R-:W-:Y:S01]  /*103a0*/  IMAD.IADD R21, R5, 0x1, R21 ;  /* 0x0000000105157824 */ /* 0x000fe200078e0215 */
[----:B------:R-:W-:Y:S01]  /*103b0*/  LEA R20, P0, R4, UR4, 0x1 ;  /* 0x0000000404147c11 */ /* 0x000fe2000f8008ff */
[----:B------:R-:W-:Y:S01]  /*103c0*/  IMAD.IADD R61, R7, 0x1, R61 ;  /* 0x00000001073d7824 */ /* 0x000fe200078e023d */
[----:B------:R-:W-:Y:S01]  /*103d0*/  LEA R3, P1, R6, UR6, 0x1 ;  /* 0x0000000606037c11 */ /* 0x000fe2000f8208ff */
[----:B------:R-:W-:Y:S01]  /*103e0*/  UMOV UR4, 0xffffffff ;  /* 0xffffffff00047882 */ /* 0x000fe20000000000 */
[----:B------:R-:W-:Y:S02]  /*103f0*/  LEA.HI.X R21, R4, UR5, R21, 0x1, P0 ;  /* 0x0000000504157c11 */ /* 0x000fe400080f0c15 */
[----:B------:R-:W-:Y:S01]  /*10400*/  LEA.HI.X R61, R6, UR7, R61, 0x1, P1 ;  /* 0x00000007063d7c11 */ /* 0x000fe200088f0c3d */
[----:B------:R-:W-:Y:S08]  /*10410*/  BRA.DIV UR4, `(.L_x_1726) ;  /* 0x000001de048c7947 */ /* 0x000ff0000b800000 */
[----:B------:R0:W1:Y:S04]  /*10420*/  SHFL.IDX PT, R5, R21, RZ, 0x1c1f ;  /* 0x001c1fff15057589 */ /* 0x00006800000e0000 */
[----:B------:R0:W2:Y:S04]  /*10430*/  SHFL.IDX PT, R4, R20, RZ, 0x1c1f ;  /* 0x001c1fff14047589 */ /* 0x0000a800000e0000 */
[----:B------:R0:W3:Y:S04]  /*10440*/  SHFL.IDX PT, R7, R61, RZ, 0x1c1f ;  /* 0x001c1fff3d077589 */ /* 0x0000e800000e0000 */
[----:B------:R0:W4:Y:S02]  /*10450*/  SHFL.IDX PT, R8, R3, RZ, 0x1c1f ;  /* 0x001c1fff03087589 */ /* 0x00012400000e0000 */
.L_x_2046:
        /* <DEDUP_REMOVED lines=17> */
[----:B--2---:R-:W-:Y:S01]  /*10570*/  IMAD.MOV.U32 R12, RZ, RZ, R4 ;  /* 0x000000ffff0c7224 */ /* 0x004fe200078e0004 */
[----:B------:R-:W-:Y:S01]  /*10580*/  ISETP.GE.AND P2, PT, R18, UR4, PT ;  /* 0x0000000412007c0c */ /* 0x000fe2000bf46270 */
[----:B-1----:R-:W-:Y:S01]  /*10590*/  IMAD.MOV.U32 R13, RZ, RZ, R5 ;  /* 0x000000ffff0d7224 */ /* 0x002fe200078e0005 */
[----:B------:R-:W-:Y:S02]  /*105a0*/  ISETP.GE.AND P3, PT, R196, UR4, PT ;  /* 0x00000004c4007c0c */ /* 0x000fe4000bf66270 */
[----:B------:R-:W-:Y:S02]  /*105b0*/  CS2R R28, SRZ ;  /* 0x00000000001c7805 */ /* 0x000fe4000001ff00 */
[----:B------:R-:W-:Y:S02]  /*105c0*/  ISETP.GE.AND P4, PT, R195, UR4, PT ;  /* 0x00000004c3007c0c */ /* 0x000fe4000bf86270 */
[----:B------:R-:W-:-:S02]  /*105d0*/  CS2R R30, SRZ ;  /* 0x00000000001e7805 */ /* 0x000fc4000001ff00 */
[----:B------:R-:W-:Y:S02]  /*105e0*/  CS2R R40, SRZ ;  /* 0x0000000000287805 */ /* 0x000fe4000001ff00 */
[----:B------:R-:W-:Y:S02]  /*105f0*/  CS2R R42, SRZ ;  /* 0x00000000002a7805 */ /* 0x000fe4000001ff00 */
[----:B------:R-:W-:Y:S01]  /*10600*/  CS2R R26, SRZ ;  /* 0x00000000001a7805 */ /* 0x000fe2000001ff00 */
[C---:B------:R-:W-:Y:S01]  /*10610*/  @!P2 IMAD.SHL.U32 R9, R18.reuse, 0x2, RZ ;  /* 0x000000021209a824 */ /* 0x040fe200078e00ff */
[----:B------:R-:W-:Y:S01]  /*10620*/  @!P2 SHF.L.U64.HI R32, R18, 0x1, R19 ;  /* 0x000000011220a819 */ /* 0x000fe20000010213 */
[----:B------:R-:W-:Y:S02]  /*10630*/  @!P3 IMAD.SHL.U32 R15, R203, 0x8, RZ ;  /* 0x00000008cb0fb824 */ /* 0x000fe400078e00ff */
[----:B------:R-:W-:Y:S01]  /*10640*/  @!P4 IMAD.SHL.U32 R25, R204, 0x8, RZ ;  /* 0x00000008cc19c824 */ /* 0x000fe200078e00ff */
[-C--:B------:R-:W-:Y:S01]  /*10650*/  @!P2 IADD3 R4, P0, R4, R9.reuse, RZ ;  /* 0x000000090404a210 */ /* 0x080fe20007f1e0ff */
[----:B------:R-:W-:Y:S01]  /*10660*/  @!P3 IMAD.WIDE R10, R15, 0x2, R12 ;  /* 0x000000020f0ab825 */ /* 0x000fe200078e020c */
[----:B----4-:R-:W-:-:S03]  /*10670*/  @!P2 IADD3 R6, P1, R8, R9, RZ ;  /* 0x000000090806a210 */ /* 0x010fc60007f3e0ff */
[----:B---3--:R-:W-:Y:S01]  /*10680*/  IMAD.MOV.U32 R9, RZ, RZ, R7 ;  /* 0x000000ffff097224 */ /* 0x008fe200078e0007 */
[----:B------:R-:W-:Y:S01]  /*10690*/  CS2R R36, SRZ ;  /* 0x0000000000247805 */ /* 0x000fe2000001ff00 */
[----:B------:R-:W-:Y:S01]  /*106a0*/  @!P4 IMAD.WIDE R12, R25, 0x2, R12 ;  /* 0x00000002190cc825 */ /* 0x000fe200078e020c */
[----:B------:R-:W-:Y:S02]  /*106b0*/  CS2R R38, SRZ ;  /* 0x0000000000267805 */ /* 0x000fe4000001ff00 */
[----:B------:R-:W-:Y:S02]  /*106c0*/  CS2R R34, SRZ ;  /* 0x0000000000227805 */ /* 0x000fe4000001ff00 */
[----:B------:R-:W-:Y:S01]  /*106d0*/  CS2R R44, SRZ ;  /* 0x00000000002c7805 */ /* 0x000fe2000001ff00 */
[--C-:B------:R-:W-:Y:S01]  /*106e0*/  @!P3 IMAD.WIDE R14, R15, 0x2, R8.reuse ;  /* 0x000000020f0eb825 */ /* 0x100fe200078e0208 */
[----:B------:R-:W-:Y:S01]  /*106f0*/  CS2R R46, SRZ ;  /* 0x00000000002e7805 */ /* 0x000fe2000001ff00 */
[----:B------:R1:W5:Y:S02]  /*10700*/  @!P3 LD.E.128 R28, desc[UR60][R10.64] ;  /* 0x0000003c0a1cb980 */ /* 0x000364000c101d00 */
[----:B------:R-:W-:Y:S01]  /*10710*/  @!P4 IMAD.WIDE R8, R25, 0x2, R8 ;  /* 0x000000021908c825 */ /* 0x000fe200078e0208 */
[----:B------:R-:W-:Y:S01]  /*10720*/  CS2R R24, SRZ ;  /* 0x0000000000187805 */ /* 0x000fe2000001ff00 */
[----:B------:R1:W5:Y:S02]  /*10730*/  @!P3 LD.E.128 R40, desc[UR60][R14.64] ;  /* 0x0000003c0e28b980 */ /* 0x000364000c101d00 */
[----:B------:R-:W-:-:S02]  /*10740*/  @!P2 IMAD.X R5, R5, 0x1, R32, P0 ;  /* 0x000000010505a824 */ /* 0x000fc400000e0620 */
[----:B------:R-:W-:Y:S01]  /*10750*/  @!P2 IMAD.X R7, R7, 0x1, R32, P1 ;  /* 0x000000010707a824 */ /* 0x000fe200008e0620 */
[----:B------:R-:W-:Y:S01]  /*10760*/  CS2R R32, SRZ ;  /* 0x0000000000207805 */ /* 0x000fe2000001ff00 */
[----:B------:R1:W5:Y:S04]  /*10770*/  @!P4 LD.E.128 R24, desc[UR60][R12.64] ;  /* 0x0000003c0c18c980 */ /* 0x000368000c101d00 */
[----:B------:R1:W5:Y:S04]  /*10780*/  @!P4 LD.E.128 R36, desc[UR60][R8.64] ;  /* 0x0000003c0824c980 */ /* 0x000368000c101d00 */
[----:B------:R1:W5:Y:S04]  /*10790*/  @!P2 LD.E.128 R32, desc[UR60][R4.64] ;  /* 0x0000003c0420a980 */ /* 0x000368000c101d00 */
[----:B------:R1:W5:Y:S02]  /*107a0*/  @!P2 LD.E.128 R44, desc[UR60][R6.64] ;  /* 0x0000003c062ca980 */ /* 0x000364000c101d00 */
.L_x_1728:
[----:B------:R-:W-:Y:S05]  /*107b0*/  BSYNC B1 ;  /* 0x0000000000017941 */ /* 0x000fea0003800000 */
.L_x_1727:
[----:B-12--5:R-:W-:Y:S01]  /*107c0*/  IMAD.MOV.U32 R4, RZ, RZ, R44 ;  /* 0x000000ffff047224 */ /* 0x026fe200078e002c */
[----:B------:R-:W-:Y:S01]  /*107d0*/  UMOV UR4, 0xffffffff ;  /* 0xffffffff00047882 */ /* 0x000fe20000000000 */
[----:B------:R-:W-:Y:S02]  /*107e0*/  IMAD.MOV.U32 R5, RZ, RZ, R45 ;  /* 0x000000ffff057224 */ /* 0x000fe400078e002d */
[----:B------:R-:W-:Y:S01]  /*107f0*/  IMAD.MOV.U32 R6, RZ, RZ, R46 ;  /* 0x000000ffff067224 */ /* 0x000fe200078e002e */
[----:B------:R-:W-:Y:S01]  /*10800*/  PRMT R95, R4, 0x7610, R95 ;  /* 0x00007610045f7816 */ /* 0x000fe2000000005f */
[----:B---3--:R-:W-:Y:S01]  /*10810*/  IMAD.MOV.U32 R7, RZ, RZ, R47 ;  /* 0x000000ffff077224 */ /* 0x008fe200078e002f */
        /* <DEDUP_REMOVED lines=41> */
[----:B------:R-:W-:Y:S02]  /*10ab0*/  CS2R R4, SRZ ;  /* 0x0000000000047805 */ /* 0x000fe4000001ff00 */
[----:B------:R-:W-:Y:S02]  /*10ac0*/  PRMT R92, R6, 0x7610, R92 ;  /* 0x00007610065c7816 */ /* 0x000fe4000000005c */
[----:B------:R-:W-:Y:S01]  /*10ad0*/  PRMT R93, R7, 0x7610, R93 ;  /* 0x00007610075d7816 */ /* 0x000fe2000000005d */
[----:B------:R-:W-:Y:S06]  /*10ae0*/  BRA.DIV UR4, `(.L_x_1729) ;  /* 0x000001da044c7947 */ /* 0x000fec000b800000 */
[----:B0-----:R-:W0:Y:S04]  /*10af0*/  SHFL.IDX PT, R21, R21, 0x1, 0x1c1f ;  /* 0x003c1f0015157f89 */ /* 0x001e2800000e0000 */
[----:B------:R-:W1:Y:S04]  /*10b00*/  SHFL.IDX PT, R20, R20, 0x1, 0x1c1f ;  /* 0x003c1f0014147f89 */ /* 0x000e6800000e0000 */
[----:B------:R-:W2:Y:S04]  /*10b10*/  SHFL.IDX PT, R61, R61, 0x1, 0x1c1f ;  /* 0x003c1f003d3d7f89 */ /* 0x000ea800000e0000 */
[----:B------:R3:W0:Y:S02]  /*10b20*/  SHFL.IDX PT, R62, R3, 0x1, 0x1c1f ;  /* 0x003c1f00033e7f89 */ /* 0x00062400000e0000 */
.L_x_2052:
[----:B------:R-:W-:Y:S01]  /*10b30*/  VIADD R67, R67, 0x40 ;  /* 0x0000004043437836 */ /* 0x000fe20000000000 */
[----:B------:R-:W-:Y:S01]  /*10b40*/  BSSY B1, `(.L_x_1730) ;  /* 0x0000034000017945 */ /* 0x000fe20003800000 */
[----:B------:R-:W-:Y:S02]  /*10b50*/  CS2R R6, SRZ ;  /* 0x0000000000067805 */ /* 0x000fe4000001ff00 */
[----:B----4-:R-:W-:Y:S02]  /*10b60*/  CS2R R8, SRZ ;  /* 0x0000000000087805 */ /* 0x010fe4000001ff00 */
        /* <DEDUP_REMOVED lines=11> */
[----:B------:R-:W-:Y:S01]  /*10c20*/  ULDC UR4, c[0x0][0x3f4] ;  /* 0x0000fd0000047ab9 */ /* 0x000fe20000000800 */
[----:B-1----:R-:W-:Y:S01]  /*10c30*/  IMAD.MOV.U32 R6, RZ, RZ, R20 ;  /* 0x000000ffff067224 */ /* 0x002fe200078e0014 */
[----:B------:R-:W-:Y:S01]  /*10c40*/  ISETP.GE.AND P2, PT, R18, UR4, PT ;  /* 0x0000000412007c0c */ /* 0x000fe2000bf46270 */
[----:B0-----:R-:W-:Y:S01]  /*10c50*/  IMAD.MOV.U32 R7, RZ, RZ, R21 ;  /* 0x000000ffff077224 */ /* 0x001fe200078e0015 */
[----:B------:R-:W-:Y:S01]  /*10c60*/  ISETP.GE.AND P3, PT, R196, UR4, PT ;  /* 0x00000004c4007c0c */ /* 0x000fe2000bf66270 */
[----:B------:R-:W-:Y:S01]  /*10c70*/  IMAD.MOV.U32 R8, RZ, RZ, R62 ;  /* 0x000000ffff087224 */ /* 0x000fe200078e003e */
[----:B------:R-:W-:Y:S01]  /*10c80*/  ISETP.GE.AND P4, PT, R195, UR4, PT ;  /* 0x00000004c3007c0c */ /* 0x000fe2000bf86270 */
[----:B--2---:R-:W-:Y:S01]  /*10c90*/  IMAD.MOV.U32 R9, RZ, RZ, R61 ;  /* 0x000000ffff097224 */ /* 0x004fe200078e003d */
[----:B------:R-:W-:Y:S02]  /*10ca0*/  CS2R R52, SRZ ;  /* 0x0000000000347805 */ /* 0x000fe4000001ff00 */
[----:B------:R-:W-:-:S02]  /*10cb0*/  CS2R R54, SRZ ;  /* 0x0000000000367805 */ /* 0x000fc4000001ff00 */
[----:B------:R-:W-:Y:S02]  /*10cc0*/  CS2R R10, SRZ ;  /* 0x00000000000a7805 */ /* 0x000fe4000001ff00 */
[----:B------:R-:W-:Y:S02]  /*10cd0*/  CS2R R56, SRZ ;  /* 0x0000000000387805 */ /* 0x000fe4000001ff00 */
[----:B------:R-:W-:Y:S01]  /*10ce0*/  CS2R R58, SRZ ;  /* 0x00000000003a7805 */ /* 0x000fe2000001ff00 */
[C---:B---3--:R-:W-:Y:S01]  /*10cf0*/  @!P2 IMAD.SHL.U32 R3, R18.reuse, 0x2, RZ ;  /* 0x000000021203a824 */ /* 0x048fe200078e00ff */
[----:B------:R-:W-:Y:S01]  /*10d00*/  @!P2 SHF.L.U64.HI R14, R18, 0x1, R19 ;  /* 0x00000001120ea819 */ /* 0x000fe20000010213 */
[----:B------:R-:W-:Y:S02]  /*10d10*/  @!P3 IMAD.SHL.U32 R13, R203, 0x8, RZ ;  /* 0x00000008cb0db824 */ /* 0x000fe400078e00ff */
[----:B------:R-:W-:Y:S01]  /*10d20*/  @!P4 IMAD.SHL.U32 R63, R204, 0x8, RZ ;  /* 0x00000008cc3fc824 */ /* 0x000fe200078e00ff */
[-C--:B------:R-:W-:Y:S01]  /*10d30*/  @!P2 IADD3 R60, P1, R62, R3.reuse, RZ ;  /* 0x000000033e3ca210 */ /* 0x080fe20007f3e0ff */
[----:B------:R-:W-:Y:S01]  /*10d40*/  @!P3 IMAD.WIDE R4, R13, 0x2, R6 ;  /* 0x000000020d04b825 */ /* 0x000fe200078e0206 */
[----:B------:R-:W-:-:S03]  /*10d50*/  @!P2 IADD3 R20, P0, R20, R3, RZ ;  /* 0x000000031414a210 */ /* 0x000fc60007f1e0ff */
[----:B------:R-:W-:Y:S01]  /*10d60*/  @!P4 IMAD.WIDE R6, R63, 0x2, R6 ;  /* 0x000000023f06c825 */ /* 0x000fe200078e0206 */
[----:B------:R0:W5:Y:S03]  /*10d70*/  @!P3 LD.E.128 R52, desc[UR60][R4.64] ;  /* 0x0000003c0434b980 */ /* 0x000166000c101d00 */
[--C-:B------:R-:W-:Y:S01]  /*10d80*/  @!P3 IMAD.WIDE R12, R13, 0x2, R8.reuse ;  /* 0x000000020d0cb825 */ /* 0x100fe200078e0208 */
[----:B------:R1:W5:Y:S03]  /*10d90*/  @!P4 LD.E.128 R56, desc[UR60][R6.64] ;  /* 0x0000003c0638c980 */ /* 0x000366000c101d00 */
[----:B------:R-:W-:Y:S01]  /*10da0*/  @!P4 IMAD.WIDE R62, R63, 0x2, R8 ;  /* 0x000000023f3ec825 */ /* 0x000fe200078e0208 */
[----:B------:R-:W-:Y:S02]  /*10db0*/  CS2R R8, SRZ ;  /* 0x0000000000087805 */ /* 0x000fe4000001ff00 */
[----:B------:R-:W-:-:S02]  /*10dc0*/  CS2R R48, SRZ ;  /* 0x0000000000307805 */ /* 0x000fc4000001ff00 */
[----:B------:R-:W-:Y:S01]  /*10dd0*/  CS2R R50, SRZ ;  /* 0x0000000000327805 */ /* 0x000fe2000001ff00 */
[--C-:B------:R-:W-:Y:S01]  /*10de0*/  @!P2 IMAD.X R21, R21, 0x1, R14.reuse, P0 ;  /* 0x000000011515a824 */ /* 0x100fe200000e060e */
[----:B0-----:R-:W-:Y:S01]  /*10df0*/  CS2R R4, SRZ ;  /* 0x0000000000047805 */ /* 0x001fe2000001ff00 */
[----:B------:R-:W-:Y:S01]  /*10e00*/  @!P2 IMAD.X R61, R61, 0x1, R14, P1 ;  /* 0x000000013d3da824 */ /* 0x000fe200008e060e */
[----:B------:R0:W5:Y:S01]  /*10e10*/  @!P3 LD.E.128 R8, desc[UR60][R12.64] ;  /* 0x0000003c0c08b980 */ /* 0x000162000c101d00 */
[----:B------:R-:W-:Y:S02]  /*10e20*/  CS2R R14, SRZ ;  /* 0x00000000000e7805 */ /* 0x000fe4000001ff00 */
[----:B-1----:R-:W-:Y:S01]  /*10e30*/  CS2R R6, SRZ ;  /* 0x0000000000067805 */ /* 0x002fe2000001ff00 */
[----:B------:R4:W5:Y:S05]  /*10e40*/  @!P2 LD.E.128 R48, desc[UR60][R20.64] ;  /* 0x0000003c1430a980 */ /* 0x00096a000c101d00 */
[----:B------:R4:W5:Y:S01]  /*10e50*/  @!P2 LD.E.128 R4, desc[UR60][R60.64] ;  /* 0x0000003c3c04a980 */ /* 0x000962000c101d00 */
[----:B0-----:R-:W-:-:S06]  /*10e60*/  CS2R R12, SRZ ;  /* 0x00000000000c7805 */ /* 0x001fcc000001ff00 */
[----:B------:R4:W5:Y:S02]  /*10e70*/  @!P4 LD.E.128 R12, desc[UR60][R62.64] ;  /* 0x0000003c3e0cc980 */ /* 0x000964000c101d00 */
.L_x_1731:
[----:B------:R-:W-:Y:S05]  /*10e80*/  BSYNC B1 ;  /* 0x0000000000017941 */ /* 0x000fea0003800000 */
.L_x_1730:
[----:B--2-4-:R-:W3:Y:S04]  /*10e90*/  LDL R61, [R1+0x50] ;  /* 0x00005000013d7983 */ /* 0x014ee80000100800 */
[----:B0-----:R-:W2:Y:S01]  /*10ea0*/  LDL R62, [R1+0x38] ;  /* 0x00003800013e7983 */ /* 0x001ea20000100800 */
[----:B-----5:R-:W-:Y:S01]  /*10eb0*/  IMAD.MOV.U32 R60, RZ, RZ, R7 ;  /* 0x000000ffff3c7224 */ /* 0x020fe200078e0007 */
[----:B------:R-:W-:Y:S01]  /*10ec0*/  BSSY B1, `(.L_x_1732) ;  /* 0x0000036000017945 */ /* 0x000fe20003800000 */
[----:B-1----:R-:W-:Y:S02]  /*10ed0*/  IMAD.MOV.U32 R20, RZ, RZ, R4 ;  /* 0x000000ffff147224 */ /* 0x002fe400078e0004 */
[----:B------:R-:W-:Y:S01]  /*10ee0*/  IMAD.MOV.U32 R21, RZ, RZ, R5 ;  /* 0x000000ffff157224 */ /* 0x000fe200078e0005 */
[----:B------:R-:W-:-:S02]  /*10ef0*/  PRMT R104, R60, 0x7610, R104 ;  /* 0x000076103c687816 */ /* 0x000fc40000000068 */
        /* <DEDUP_REMOVED lines=16> */
[----:B------:R-:W-:Y:S02]  /*11000*/  PRMT R105, R20, 0x7610, R105 ;  /* 0x0000761014697816 */ /* 0x000fe40000000069 */
[----:B------:R-:W-:Y:S01]  /*11010*/  PRMT R82, R21, 0x7610, R82 ;  /* 0x0000761015527816 */ /* 0x000fe20000000052 */
[----:B------:R-:W-:-:S05]  /*11020*/  IMAD.MOV.U32 R21, RZ, RZ, R55 ;  /* 0x000000ffff157224 */ /* 0x000fca00078e0037 */
[----:B------:R-:W-:Y:S01]  /*11030*/  PRMT R85, R21, 0x7610, R85 ;  /* 0x0000761015557816 */ /* 0x000fe20000000055 */
[----:B------:R-:W-:Y:S01]  /*11040*/  IMAD.MOV.U32 R21, RZ, RZ, R59 ;  /* 0x000000ffff157224 */ /* 0x000fe200078e003b */
[----:B---3--:R-:W-:-:S04]  /*11050*/  LEA.HI R3, R61, R61, RZ, 0x1 ;  /* 0x0000003d3d037211 */ /* 0x008fc800078f08ff */
[----:B------:R-:W-:Y:S02]  /*11060*/  LOP3.LUT R3, R3, 0xfffffffe, RZ, 0xc0, !PT ;  /* 0xfffffffe03037812 */ /* 0x000fe400078ec0ff */
[----:B--2---:R-:W-:Y:S01]  /*11070*/  VIADDMNMX R20, R64, -R62, 0x80, PT ;  /* 0x0000008040147446 */ /* 0x004fe2000380093e */
[----:B------:R-:W-:Y:S02]  /*11080*/  IMAD.MOV.U32 R62, RZ, RZ, R57 ;  /* 0x000000ffff3e7224 */ /* 0x000fe400078e0039 */
[----:B------:R-:W-:Y:S01]  /*11090*/  IMAD.IADD R3, R61, 0x1, -R3 ;  /* 0x000000013d037824 */ /* 0x000fe200078e0a03 */
[----:B------:R-:W-:Y:S01]  /*110a0*/  ISETP.GE.AND P1, PT, R219, R20, PT ;  /* 0x00000014db00720c */ /* 0x000fe20003f26270 */
[----:B------:R-:W-:Y:S01]  /*110b0*/  IMAD.MOV.U32 R61, RZ, RZ, R10 ;  /* 0x000000ffff3d7224 */ /* 0x000fe200078e000a */
[----:B------:R-:W-:Y:S02]  /*110c0*/  PRMT R75, R62, 0x7610, R75 ;  /* 0x000076103e4b7816 */ /* 0x000fe4000000004b */
[----:B------:R-:W-:Y:S01]  /*110d0*/  SHF.L.U32 R60, R3, 0x1f, RZ ;  /* 0x0000001f033c7819 */ /* 0x000fe200000006ff */
[----:B------:R-:W-:Y:S01]  /*110e0*/  IMAD.MOV.U32 R3, RZ, RZ, R11 ;  /* 0x000000ffff037224 */ /* 0x000fe200078e000b */
[----:B------:R-:W-:Y:S01]  /*110f0*/  PRMT R80, R61, 0x7610, R80 ;  /* 0x000076103d507816 */ /* 0x000fe20000000050 */
[----:B------:R-:W-:Y:S01]  /*11100*/  IMAD.MOV.U32 R61, RZ, RZ, R14 ;  /* 0x000000ffff3d7224 */ /* 0x000fe200078e000e */
[----:B------:R-:W0:Y:S02]  /*11110*/  SYNCS.PHASECHK.TRANS64.TRYWAIT P0, [R17+URZ+0x30800], R60 ;  /* 0x0308003c110075a7 */ /* 0x000e24000800017f */
        /* <DEDUP_REMOVED lines=15> */
[----:B0-----:R-:W-:Y:S06]  /*11210*/  @!P0 BRA `(.L_x_1733) ;  /* 0x000001d000f48947 */ /* 0x001fec0003800000 */
.L_x_2053:
[----:B------:R-:W-:Y:S05]  /*11220*/  BSYNC B1 ;  /* 0x0000000000017941 */ /* 0x000fea0003800000 */
.L_x_1732:
[----:B------:R-:W-:Y:S01]  /*11230*/  BSSY B1, `(.L_x_1734) ;  /* 0x000015d000017945 */ /* 0x000fe20003800000 */
[----:B------:R-:W-:Y:S02]  /*11240*/  PRMT R76, R3, 0x7610, R76 ;  /* 0x00007610034c7816 */ /* 0x000fe4000000004c */
[----:B------:R-:W-:Y:S01]  /*11250*/  PRMT R77, R21, 0x7610, R77 ;  /* 0x00007610154d7816 */ /* 0x000fe2000000004d */
[----:B------:R-:W-:Y:S06]  /*11260*/  @P1 BRA `(.L_x_1735) ;  /* 0x0000001400641947 */ /* 0x000fec0003800000 */
[----:B------:R1:W5:Y:S01]  /*11270*/  LDL R127, [R1+0x30] ;  /* 0x00003000017f7983 */ /* 0x0003620000100800 */
[----:B------:R-:W2:Y:S01]  /*11280*/  LDC R3, c[0x0][0x3f4] ;  /* 0x0000fd00ff037b82 */ /* 0x000ea20000000800 */
[----:B------:R-:W-:Y:S01]  /*11290*/  BSSY B2, `(.L_x_1736) ;  /* 0x0000070000027945 */ /* 0x000fe20003800000 */
[----:B------:R-:W-:Y:S02]  /*112a0*/  SHF.R.U32.HI R128, RZ, 0x3, R229 ;  /* 0x00000003ff807819 */ /* 0x000fe400000116e5 */
[-C--:B--2---:R-:W-:Y:S02]  /*112b0*/  ISETP.GE.AND P0, PT, R18, R3.reuse, PT ;  /* 0x000000031200720c */ /* 0x084fe40003f06270 */
[-C--:B------:R-:W-:Y:S02]  /*112c0*/  ISETP.GE.AND P1, PT, R196, R3.reuse, PT ;  /* 0x00000003c400720c */ /* 0x080fe40003f26270 */
[----:B------:R-:W-:-:S09]  /*112d0*/  ISETP.GE.AND P2, PT, R195, R3, PT ;  /* 0x00000003c300720c */ /* 0x000fd20003f46270 */
[----:B-1----:R-:W-:Y:S05]  /*112e0*/  @P0 BRA `(.L_x_1737) ;  /* 0x0000000400a80947 */ /* 0x002fea0003800000 */
[----:B0-----:R-:W-:Y:S02]  /*112f0*/  LEA.HI R60, R3, R0, RZ, 0x1d ;  /* 0x00000000033c7211 */ /* 0x001fe400078fe8ff */
[----:B------:R-:W-:Y:S02]  /*11300*/  LOP3.LUT R21, R229, 0x38, R18, 0xf8, !PT ;  /* 0x00000038e5157812 */ /* 0x000fe400078ef812 */
[----:B------:R-:W-:Y:S01]  /*11310*/  SHF.R.S32.HI R61, RZ, 0x1f, R60 ;  /* 0x0000001fff3d7819 */ /* 0x000fe2000001143c */
[----:B------:R-:W-:Y:S01]  /*11320*/  IMAD.SHL.U32 R62, R60, 0x8, RZ ;  /* 0x000000083c3e7824 */ /* 0x000fe200078e00ff */
[----:B------:R-:W-:Y:S02]  /*11330*/  LOP3.LUT R21, R21, R128, RZ, 0x3c, !PT ;  /* 0x0000008015157212 */ /* 0x000fe400078e3cff */
[----:B------:R-:W-:Y:S02]  /*11340*/  LEA.HI R61, R61, R60, RZ, 0x3 ;  /* 0x0000003c3d3d7211 */ /* 0x000fe400078f18ff */
[----:B------:R-:W-:Y:S01]  /*11350*/  LOP3.LUT R62, R229, 0x38, R62, 0xf8, !PT ;  /* 0x00000038e53e7812 */ /* 0x000fe200078ef83e */
[----:B-----5:R-:W-:Y:S01]  /*11360*/  IMAD.IADD R60, R127, 0x1, R21 ;  /* 0x000000017f3c7824 */ /* 0x020fe200078e0215 */
[----:B------:R-:W-:Y:S01]  /*11370*/  SHF.R.U64 R94, R44, 0x10, R45 ;  /* 0x000000102c5e7819 */ /* 0x000fe2000000122d */
[----:B------:R-:W-:Y:S01]  /*11380*/  IMAD.SHL.U32 R61, R61, 0x400, RZ ;  /* 0x000004003d3d7824 */ /* 0x000fe200078e00ff */
[----:B------:R-:W-:Y:S01]  /*11390*/  LOP3.LUT R62, R62, R128, RZ, 0x3c, !PT ;  /* 0x000000803e3e7212 */ /* 0x000fe200078e3cff */
[----:B------:R-:W-:Y:S01]  /*113a0*/  IMAD R21, R60, 0x2, R17 ;  /* 0x000000023c157824 */ /* 0x000fe200078e0211 */
[----:B------:R-:W-:-:S02]  /*113b0*/  SHF.R.U64 R32, R32, 0x10, R33 ;  /* 0x0000001020207819 */ /* 0x000fc40000001221 */
[----:B------:R-:W-:Y:S02]  /*113c0*/  LOP3.LUT R61, R61, 0x7fffe000, RZ, 0xc0, !PT ;  /* 0x7fffe0003d3d7812 */ /* 0x000fe400078ec0ff */
[----:B------:R-:W-:Y:S02]  /*113d0*/  SHF.R.U64 R34, R34, 0x10, R35 ;  /* 0x0000001022227819 */ /* 0x000fe40000001223 */
[----:B------:R-:W-:Y:S02]  /*113e0*/  IADD3 R64, R62, R61, R127 ;  /* 0x0000003d3e407210 */ /* 0x000fe40007ffe07f */
[----:B------:R-:W0:Y:S01]  /*113f0*/  LDS.128 R60, [R21+0x12400] ;  /* 0x01240000153c7984 */ /* 0x000e220000000c00 */
[----:B------:R-:W-:Y:S02]  /*11400*/  SHF.R.U32.HI R97, RZ, 0x10, R35 ;  /* 0x00000010ff617819 */ /* 0x000fe40000011623 */
[----:B------:R-:W-:Y:S01]  /*11410*/  IMAD R69, R64, 0x2, R17 ;  /* 0x0000000240457824 */ /* 0x000fe200078e0211 */
[----:B------:R-:W-:-:S02]  /*11420*/  SHF.R.U32.HI R35, RZ, 0x10, R45 ;  /* 0x00000010ff237819 */ /* 0x000fc4000001162d */
[----:B------:R-:W-:Y:S02]  /*11430*/  PRMT R95, R95, 0x5410, R94 ;  /* 0x000054105f5f7816 */ /* 0x000fe4000000005e */
[----:B------:R-:W1:Y:S01]  /*11440*/  LDS.128 R64, [R69+0x12400] ;  /* 0x0124000045407984 */ /* 0x000e620000000c00 */
[--C-:B------:R-:W-:Y:S02]  /*11450*/  SHF.R.U64 R44, R46, 0x10, R47.reuse ;  /* 0x000000102e2c7819 */ /* 0x100fe4000000122f */
[----:B------:R-:W-:Y:S01]  /*11460*/  SHF.R.U32.HI R45, RZ, 0x10, R47 ;  /* 0x00000010ff2d7819 */ /* 0x000fe2000001162f */
[----:B------:R-:W-:Y:S01]  /*11470*/  IMAD.U32 R121, R95, 0x10000, RZ ;  /* 0x000100005f797824 */ /* 0x000fe200078e00ff */
[----:B------:R-:W-:Y:S02]  /*11480*/  PRMT R47, R73, 0x5432, R32 ;  /* 0x00005432492f7816 */ /* 0x000fe40000000020 */
[----:B------:R-:W-:Y:S02]  /*11490*/  SHF.R.U32.HI R33, RZ, 0x10, R33 ;  /* 0x00000010ff217819 */ /* 0x000fe40000011621 */
[----:B------:R-:W-:Y:S01]  /*114a0*/  PRMT R35, R70, 0x5432, R35 ;  /* 0x0000543246237816 */ /* 0x000fe20000000023 */
[----:B------:R-:W-:Y:S01]  /*114b0*/  IMAD.U32 R99, R47, 0x10000, RZ ;  /* 0x000100002f637824 */ /* 0x000fe200078e00ff */
[----:B------:R-:W-:-:S02]  /*114c0*/  PRMT R32, R74, 0x5432, R33 ;  /* 0x000054324a207816 */ /* 0x000fc40000000021 */
[----:B------:R-:W-:Y:S01]  /*114d0*/  PRMT R45, R72, 0x5432, R45 ;  /* 0x00005432482d7816 */ /* 0x000fe2000000002d */
[----:B------:R-:W-:Y:S01]  /*114e0*/  IMAD.U32 R120, R35, 0x10000, RZ ;  /* 0x0001000023787824 */ /* 0x000fe200078e00ff */
[----:B------:R-:W-:Y:S01]  /*114f0*/  PRMT R33, R75, 0x5432, R34 ;  /* 0x000054324b217816 */ /* 0x000fe20000000022 */
[----:B------:R-:W-:Y:S01]  /*11500*/  IMAD.U32 R122, R32, 0x10000, RZ ;  /* 0x00010000207a7824 */ /* 0x000fe200078e00ff */
[----:B------:R-:W-:Y:S02]  /*11510*/  PRMT R34, R76, 0x5432, R97 ;  /* 0x000054324c227816 */ /* 0x000fe40000000061 */
[----:B------:R-:W-:Y:S01]  /*11520*/  PRMT R44, R71, 0x5432, R44 ;  /* 0x00005432472c7816 */ /* 0x000fe2000000002c */
[C---:B0-----:R-:W-:Y:S01]  /*11530*/  IMAD.U32 R98, R60.reuse, 0x10000, RZ ;  /* 0x000100003c627824 */ /* 0x041fe200078e00ff */
[----:B------:R-:W-:Y:S01]  /*11540*/  LOP3.LUT R46, R60, 0xffff0000, RZ, 0xc0, !PT ;  /* 0xffff00003c2e7812 */ /* 0x000fe200078ec0ff */
[C---:B------:R-:W-:Y:S01]  /*11550*/  IMAD.U32 R97, R61.reuse, 0x10000, RZ ;  /* 0x000100003d617824 */ /* 0x040fe200078e00ff */
[----:B------:R-:W-:Y:S01]  /*11560*/  LOP3.LUT R94, R61, 0xffff0000, RZ, 0xc0, !PT ;  /* 0xffff00003d5e7812 */ /* 0x000fe200078ec0ff */
[C---:B------:R-:W-:Y:S01]  /*11570*/  IMAD.U32 R96, R63.reuse, 0x10000, RZ ;  /* 0x000100003f607824 */ /* 0x040fe200078e00ff */
[C---:B------:R-:W-:Y:S01]  /*11580*/  LOP3.LUT R60, R62.reuse, 0xffff0000, RZ, 0xc0, !PT ;  /* 0xffff00003e3c7812 */ /* 0x040fe200078ec0ff */
[----:B------:R-:W-:Y:S01]  /*11590*/  IMAD.U32 R61, R62, 0x10000, RZ ;  /* 0x000100003e3d7824 */ /* 0x000fe200078e00ff */
[----:B------:R-:W-:Y:S01]  /*115a0*/  LOP3.LUT R63, R63, 0xffff0000, RZ, 0xc0, !PT ;  /* 0xffff00003f3f7812 */ /* 0x000fe200078ec0ff */
[C---:B-1----:R-:W-:Y:S01]  /*115b0*/  IMAD.U32 R100, R64.reuse, 0x10000, RZ ;  /* 0x0001000040647824 */ /* 0x042fe200078e00ff */
        /* <DEDUP_REMOVED lines=8> */
[----:B------:R-:W-:Y:S02]  /*11640*/  IMAD.U32 R119, R45, 0x10000, RZ ;  /* 0x000100002d777824 */ /* 0x000fe400078e00ff */
[----:B------:R-:W-:Y:S01]  /*11650*/  FFMA.FTZ R100, R98, R121, R123 ;  /* 0x0000007962647223 */ /* 0x000fe2000001007b */
[----:B------:R-:W-:Y:S02]  /*11660*/  IMAD.U32 R121, R34, 0x10000, RZ ;  /* 0x0001000022797824 */ /* 0x000fe400078e00ff */
[----:B------:R-:W-:Y:S01]  /*11670*/  FMUL.FTZ R126, R117, R122 ;  /* 0x0000007a757e7220 */ /* 0x000fe20000410000 */
[C---:B------:R-:W-:Y:S01]  /*11680*/  FMUL.FTZ R123, R118.reuse, R119 ;  /* 0x00000077767b7220 */ /* 0x040fe20000410000 */
[----:B------:R-:W-:Y:S01]  /*11690*/  LOP3.LUT R117, R95, 0xffff0000, RZ, 0xc0, !PT ;  /* 0xffff00005f757812 */ /* 0x000fe200078ec0ff */
[----:B------:R-:W-:Y:S01]  /*116a0*/  FMUL.FTZ R118, R118, R121 ;  /* 0x0000007976767220 */ /* 0x000fe20000410000 */
[----:B------:R-:W-:-:S02]  /*116b0*/  IMAD.U32 R65, R66, 0x10000, RZ ;  /* 0x0001000042417824 */ /* 0x000fc400078e00ff */
[C---:B------:R-:W-:Y:S01]  /*116c0*/  FFMA.FTZ R95, R96.reuse, R121, -R123 ;  /* 0x00000079605f7223 */ /* 0x040fe2000001087b */
[----:B------:R-:W-:Y:S01]  /*116d0*/  LOP3.LUT R121, R47, 0xffff0000, RZ, 0xc0, !PT ;  /* 0xffff00002f797812 */ /* 0x000fe200078ec0ff */
        /* <DEDUP_REMOVED lines=10> */
[----:B------:R-:W-:Y:S01]  /*11780*/  FFMA.FTZ R117, R46, R117, R35 ;  /* 0x000000752e757223 */ /* 0x000fe20000010023 */
[C---:B------:R-:W-:Y:S01]  /*11790*/  FFMA.FTZ R35, R94.reuse, R119, -R121 ;  /* 0x000000775e237223 */ /* 0x040fe20000010879 */
[C---:B------:R-:W-:Y:S01]  /*117a0*/  FMUL.FTZ R46, R65.reuse, R62 ;  /* 0x0000003e412e7220 */ /* 0x040fe20000410000 */
[----:B------:R-:W-:Y:S01]  /*117b0*/  FFMA.FTZ R94, R94, R123, R64 ;  /* 0x0000007b5e5e7223 */ /* 0x000fe20000010040 */
[----:B------:R-:W-:Y:S01]  /*117c0*/  FMUL.FTZ R64, R65, R96 ;  /* 0x0000006041407220 */ /* 0x000fe20000410000 */
[----:B------:R-:W-:Y:S01]  /*117d0*/  LOP3.LUT R66, R66, 0xffff0000, RZ, 0xc0, !PT ;  /* 0xffff000042427812 */ /* 0x000fe200078ec0ff */
[----:B------:R-:W-:Y:S01]  /*117e0*/  FFMA.FTZ R98, R97, R122, -R124 ;  /* 0x0000007a61627223 */ /* 0x000fe2000001087c */
[----:B------:R-:W-:Y:S01]  /*117f0*/  LOP3.LUT R65, R44, 0xffff0000, RZ, 0xc0, !PT ;  /* 0xffff00002c417812 */ /* 0x000fe200078ec0ff */
[----:B------:R-:W-:Y:S01]  /*11800*/  FFMA.FTZ R64, R61, R62, R64 ;  /* 0x0000003e3d407223 */ /* 0x000fe20000010040 */
        /* <DEDUP_REMOVED lines=8> */
[----:B------:R-:W-:Y:S01]  /*11890*/  F2FP.BF16.F32.PACK_AB R32, R32, R99 ;  /* 0x000000632020723e */ /* 0x000fe200000010ff */
[C---:B------:R-:W-:Y:S01]  /*118a0*/  FMUL.FTZ R62, R67.reuse, R44 ;  /* 0x0000002c433e7220 */ /* 0x040fe20000410000 */
[C---:B------:R-:W-:Y:S01]  /*118b0*/  FFMA.FTZ R61, R60.reuse, R33, -R45 ;  /* 0x000000213c3d7223 */ /* 0x040fe2000001082d */
[-C--:B------:R-:W-:Y:S01]  /*118c0*/  FMUL.FTZ R67, R67, R34.reuse ;  /* 0x0000002243437220 */ /* 0x080fe20000410000 */
[----:B------:R-:W-:Y:S01]  /*118d0*/  FFMA.FTZ R65, R60, R65, R66 ;  /* 0x000000413c417223 */ /* 0x000fe20000010042 */
[----:B------:R-:W-:Y:S01]  /*118e0*/  FFMA.FTZ R62, R63, R34, -R62 ;  /* 0x000000223f3e7223 */ /* 0x000fe2000001083e */
[----:B------:R-:W-:Y:S01]  /*118f0*/  F2FP.BF16.F32.PACK_AB R33, R35, R98 ;  /* 0x000000622321723e */ /* 0x000fe200000010ff */
[----:B------:R-:W-:Y:S01]  /*11900*/  FFMA.FTZ R60, R63, R44, R67 ;  /* 0x0000002c3f3c7223 */ /* 0x000fe20000010043 */
[----:B------:R-:W-:-:S02]  /*11910*/  F2FP.BF16.F32.PACK_AB R34, R61, R46 ;  /* 0x0000002e3d22723e */ /* 0x000fc400000010ff */
[----:B------:R-:W-:Y:S02]  /*11920*/  F2FP.BF16.F32.PACK_AB R35, R62, R95 ;  /* 0x0000005f3e23723e */ /* 0x000fe400000010ff */
[----:B------:R-:W-:Y:S02]  /*11930*/  F2FP.BF16.F32.PACK_AB R44, R117, R100 ;  /* 0x00000064752c723e */ /* 0x000fe400000010ff */
[----:B------:R-:W-:Y:S01]  /*11940*/  F2FP.BF16.F32.PACK_AB R45, R94, R97 ;  /* 0x000000615e2d723e */ /* 0x000fe200000010ff */
[----:B------:R1:W-:Y:S01]  /*11950*/  STS.128 [R21+0x12400], R32 ;  /* 0x0124002015007388 */ /* 0x0003e20000000c00 */
[----:B------:R-:W-:Y:S02]  /*11960*/  F2FP.BF16.F32.PACK_AB R46, R65, R64 ;  /* 0x00000040412e723e */ /* 0x000fe400000010ff */
[----:B------:R-:W-:-:S05]  /*11970*/  F2FP.BF16.F32.PACK_AB R47, R60, R47 ;  /* 0x0000002f3c2f723e */ /* 0x000fca00000010ff */
[----:B------:R1:W-:Y:S02]  /*11980*/  STS.128 [R69+0x12400], R44 ;  /* 0x0124002c45007388 */ /* 0x0003e40000000c00 */
.L_x_1737:
[----:B------:R-:W-:Y:S05]  /*11990*/  BSYNC B2 ;  /* 0x0000000000027941 */ /* 0x000fea0003800000 */
.L_x_1736:
[----:B------:R-:W-:Y:S04]  /*119a0*/  BSSY B2, `(.L_x_1738) ;  /* 0x0000073000027945 */ /* 0x000fe80003800000 */
[----:B------:R-:W-:Y:S05]  /*119b0*/  @P1 BRA `(.L_x_1739) ;  /* 0x0000000400c41947 */ /* 0x000fea0003800000 */
[----:B-1----:R-:W2:Y:S01]  /*119c0*/  LDL R21, [R1+0x58] ;  /* 0x0000580001157983 */ /* 0x002ea20000100800 */
[----:B------:R-:W-:Y:S02]  /*119d0*/  SHF.R.S32.HI R33, RZ, 0x1f, R196 ;  /* 0x0000001fff217819 */ /* 0x000fe400000114c4 */
[--C-:B------:R-:W-:Y:S02]  /*119e0*/  SHF.R.U64 R61, R30, 0x10, R31.reuse ;  /* 0x000000101e3d7819 */ /* 0x100fe4000000121f */
[CC--:B------:R-:W-:Y:S02]  /*119f0*/  LEA.HI R35, R33.reuse, R196.reuse, RZ, 0x6 ;  /* 0x000000c421237211 */ /* 0x0c0fe400078f30ff */
[----:B------:R-:W-:Y:S02]  /*11a00*/  LEA.HI R34, R33, R196, RZ, 0x3 ;  /* 0x000000c421227211 */ /* 0x000fe400078f18ff */
[----:B------:R-:W-:Y:S01]  /*11a10*/  SHF.R.U32.HI R30, RZ, 0x10, R31 ;  /* 0x00000010ff1e7819 */ /* 0x000fe2000001161f */
[----:B------:R-:W-:Y:S01]  /*11a20*/  IMAD.SHL.U32 R35, R35, 0x80, RZ ;  /* 0x0000008023237824 */ /* 0x000fe200078e00ff */
[----:B------:R-:W-:-:S02]  /*11a30*/  LOP3.LUT R34, R229, 0x38, R34, 0xf8, !PT ;  /* 0x00000038e5227812 */ /* 0x000fc400078ef822 */
[----:B------:R-:W-:Y:S02]  /*11a40*/  SHF.R.U64 R63, R28, 0x10, R29 ;  /* 0x000000101c3f7819 */ /* 0x000fe4000000121d */
[----:B------:R-:W-:Y:S02]  /*11a50*/  LOP3.LUT R35, R35, 0xffffe000, RZ, 0xc0, !PT ;  /* 0xffffe00023237812 */ /* 0x000fe400078ec0ff */
[----:B------:R-:W-:Y:S02]  /*11a60*/  LOP3.LUT R34, R34, R128, RZ, 0x3c, !PT ;  /* 0x0000008022227212 */ /* 0x000fe400078e3cff */
[----:B------:R-:W-:Y:S02]  /*11a70*/  SHF.R.U64 R31, R40, 0x10, R41 ;  /* 0x00000010281f7819 */ /* 0x000fe40000001229 */
[----:B------:R-:W-:Y:S02]  /*11a80*/  SHF.R.U32.HI R28, RZ, 0x10, R29 ;  /* 0x00000010ff1c7819 */ /* 0x000fe4000001161d */
[----:B------:R-:W-:-:S02]  /*11a90*/  SHF.R.U64 R29, R42, 0x10, R43 ;  /* 0x000000102a1d7819 */ /* 0x000fc4000000122b */
[----:B------:R-:W-:Y:S02]  /*11aa0*/  PRMT R112, R112, 0x5410, R31 ;  /* 0x0000541070707816 */ /* 0x000fe4000000001f */
[----:B------:R-:W-:Y:S02]  /*11ab0*/  SHF.R.U32.HI R40, RZ, 0x10, R41 ;  /* 0x00000010ff287819 */ /* 0x000fe40000011629 */
[----:B------:R-:W-:Y:S02]  /*11ac0*/  PRMT R115, R115, 0x5410, R28 ;  /* 0x0000541073737816 */ /* 0x000fe4000000001c */
        /* <DEDUP_REMOVED lines=10> */
[----:B------:R-:W-:Y:S02]  /*11b70*/  LOP3.LUT R112, R112, 0xffff0000, RZ, 0xc0, !PT ;  /* 0xffff000070707812 */ /* 0x000fe400078ec0ff */
[----:B------:R-:W-:Y:S01]  /*11b80*/  LOP3.LUT R116, R116, 0xffff0000, RZ, 0xc0, !PT ;  /* 0xffff000074747812 */ /* 0x000fe200078ec0ff */
[----:B------:R-:W-:Y:S01]  /*11b90*/  IMAD.U32 R66, R109, 0x10000, RZ ;  /* 0x000100006d427824 */ /* 0x000fe200078e00ff */
[----:B------:R-:W-:-:S02]  /*11ba0*/  LOP3.LUT R111, R111, 0xffff0000, RZ, 0xc0, !PT ;  /* 0xffff00006f6f7812 */ /* 0x000fc400078ec0ff */
[----:B------:R-:W-:Y:S02]  /*11bb0*/  LOP3.LUT R109, R109, 0xffff0000, RZ, 0xc0, !PT ;  /* 0xffff00006d6d7812 */ /* 0x000fe400078ec0ff */
[----:B--2---:R-:W-:Y:S02]  /*11bc0*/  R2UR UR4, R21 ;  /* 0x00000000150472ca */ /* 0x004fe400000e0000 */
[----:B------:R-:W-:-:S04]  /*11bd0*/  LEA.HI R21, R3, R203, RZ, 0x1d ;  /* 0x000000cb03157211 */ /* 0x000fc800078fe8ff */
[----:B------:R-:W-:-:S04]  /*11be0*/  SHF.R.S32.HI R32, RZ, 0x1f, R21 ;  /* 0x0000001fff207819 */ /* 0x000fc80000011415 */
[----:B------:R-:W-:Y:S01]  /*11bf0*/  LEA.HI R33, R32, R21, RZ, 0x3 ;  /* 0x0000001520217211 */ /* 0x000fe200078f18ff */
[----:B------:R-:W-:Y:S01]  /*11c00*/  IMAD.SHL.U32 R32, R21, 0x8, RZ ;  /* 0x0000000815207824 */ /* 0x000fe200078e00ff */
[----:B-----5:R-:W-:-:S03]  /*11c10*/  IADD3 R21, R34, R35, R127 ;  /* 0x0000002322157210 */ /* 0x020fc60007ffe07f */
[----:B------:R-:W-:Y:S01]  /*11c20*/  IMAD.SHL.U32 R33, R33, 0x400, RZ ;  /* 0x0000040021217824 */ /* 0x000fe200078e00ff */
[----:B------:R-:W-:Y:S02]  /*11c30*/  LOP3.LUT R32, R229, 0x38, R32, 0xf8, !PT ;  /* 0x00000038e5207812 */ /* 0x000fe400078ef820 */
[----:B------:R-:W-:Y:S02]  /*11c40*/  LEA R21, R21, UR4, 0x1 ;  /* 0x0000000415157c11 */ /* 0x000fe4000f8e08ff */
[----:B------:R-:W-:Y:S02]  /*11c50*/  LOP3.LUT R32, R32, R128, RZ, 0x3c, !PT ;  /* 0x0000008020207212 */ /* 0x000fe400078e3cff */
[----:B------:R-:W-:-:S04]  /*11c60*/  LOP3.LUT R33, R33, 0x7fffe000, RZ, 0xc0, !PT ;  /* 0x7fffe00021217812 */ /* 0x000fc800078ec0ff */
[----:B0-----:R-:W-:Y:S02]  /*11c70*/  IADD3 R60, R32, R33, R127 ;  /* 0x00000021203c7210 */ /* 0x001fe40007ffe07f */
        /* <DEDUP_REMOVED lines=15> */
[----:B------:R-:W-:Y:S01]  /*11d70*/  FMUL.FTZ R65, R35, R63 ;  /* 0x0000003f23417220 */ /* 0x000fe20000410000 */
[C---:B------:R-:W-:Y:S01]  /*11d80*/  IMAD.U32 R33, R46.reuse, 0x10000, RZ ;  /* 0x000100002e217824 */ /* 0x040fe200078e00ff */
[----:B------:R-:W-:Y:S01]  /*11d90*/  LOP3.LUT R31, R46, 0xffff0000, RZ, 0xc0, !PT ;  /* 0xffff00002e1f7812 */ /* 0x000fe200078ec0ff */
[C---:B------:R-:W-:Y:S01]  /*11da0*/  IMAD.U32 R45, R47.reuse, 0x10000, RZ ;  /* 0x000100002f2d7824 */ /* 0x040fe200078e00ff */
[----:B------:R-:W-:Y:S01]  /*11db0*/  LOP3.LUT R46, R47, 0xffff0000, RZ, 0xc0, !PT ;  /* 0xffff00002f2e7812 */ /* 0x000fe200078ec0ff */
[-C--:B------:R-:W-:Y:S01]  /*11dc0*/  FMUL.FTZ R67, R35, R62.reuse ;  /* 0x0000003e23437220 */ /* 0x080fe20000410000 */
[----:B------:R-:W-:Y:S01]  /*11dd0*/  FFMA.FTZ R35, R40, R62, -R65 ;  /* 0x0000003e28237223 */ /* 0x000fe20000010841 */
[----:B------:R-:W-:-:S02]  /*11de0*/  IMAD.U32 R47, R115, 0x10000, RZ ;  /* 0x00010000732f7824 */ /* 0x000fc400078e00ff */
[----:B------:R-:W-:Y:S01]  /*11df0*/  FMUL.FTZ R65, R41, R64 ;  /* 0x0000004029417220 */ /* 0x000fe20000410000 */
[----:B------:R-:W-:Y:S02]  /*11e00*/  IMAD.U32 R62, R113, 0x10000, RZ ;  /* 0x00010000713e7824 */ /* 0x000fe400078e00ff */
[----:B------:R-:W-:Y:S01]  /*11e10*/  FFMA.FTZ R40, R40, R63, R67 ;  /* 0x0000003f28287223 */ /* 0x000fe20000010043 */
[-C--:B------:R-:W-:Y:S01]  /*11e20*/  FMUL.FTZ R63, R41, R47.reuse ;  /* 0x0000002f293f7220 */ /* 0x080fe20000410000 */
[C---:B------:R-:W-:Y:S01]  /*11e30*/  FFMA.FTZ R41, R42.reuse, R47, -R65 ;  /* 0x0000002f2a297223 */ /* 0x040fe20000010841 */
[C---:B------:R-:W-:Y:S01]  /*11e40*/  FMUL.FTZ R94, R45.reuse, R66 ;  /* 0x000000422d5e7220 */ /* 0x040fe20000410000 */
[----:B------:R-:W-:Y:S01]  /*11e50*/  FMUL.FTZ R47, R45, R62 ;  /* 0x0000003e2d2f7220 */ /* 0x000fe20000410000 */
[----:B------:R-:W-:Y:S01]  /*11e60*/  FFMA.FTZ R45, R42, R64, R63 ;  /* 0x000000402a2d7223 */ /* 0x000fe2000001003f */
[----:B------:R-:W-:Y:S01]  /*11e70*/  LOP3.LUT R115, R115, 0xffff0000, RZ, 0xc0, !PT ;  /* 0xffff000073737812 */ /* 0x000fe200078ec0ff */
[C---:B------:R-:W-:Y:S01]  /*11e80*/  FFMA.FTZ R42, R43.reuse, R62, -R94 ;  /* 0x0000003e2b2a7223 */ /* 0x040fe2000001085e */
[----:B------:R-:W-:Y:S01]  /*11e90*/  FFMA.FTZ R43, R43, R66, R47 ;  /* 0x000000422b2b7223 */ /* 0x000fe2000001002f */
[C---:B------:R-:W-:Y:S01]  /*11ea0*/  FMUL.FTZ R47, R61.reuse, R112 ;  /* 0x000000703d2f7220 */ /* 0x040fe20000410000 */
[-C--:B------:R-:W-:Y:S01]  /*11eb0*/  FMUL.FTZ R61, R61, R116.reuse ;  /* 0x000000743d3d7220 */ /* 0x080fe20000410000 */
[C---:B------:R-:W-:Y:S01]  /*11ec0*/  IMAD.U32 R64, R110.reuse, 0x10000, RZ ;  /* 0x000100006e407824 */ /* 0x040fe200078e00ff */
[----:B------:R-:W-:Y:S01]  /*11ed0*/  LOP3.LUT R110, R110, 0xffff0000, RZ, 0xc0, !PT ;  /* 0xffff00006e6e7812 */ /* 0x000fe200078ec0ff */
[----:B------:R-:W-:Y:S01]  /*11ee0*/  FFMA.FTZ R116, R30, R116, -R47 ;  /* 0x000000741e747223 */ /* 0x000fe2000001082f */
[C---:B------:R-:W-:Y:S01]  /*11ef0*/  FMUL.FTZ R47, R44.reuse, R111 ;  /* 0x0000006f2c2f7220 */ /* 0x040fe20000410000 */
[----:B------:R-:W-:Y:S01]  /*11f00*/  FMUL.FTZ R44, R44, R115 ;  /* 0x000000732c2c7220 */ /* 0x000fe20000410000 */
[----:B------:R-:W-:-:S02]  /*11f10*/  IMAD.U32 R62, R114, 0x10000, RZ ;  /* 0x00010000723e7824 */ /* 0x000fc400078e00ff */
[----:B------:R-:W-:Y:S01]  /*11f20*/  FFMA.FTZ R61, R30, R112, R61 ;  /* 0x000000701e3d7223 */ /* 0x000fe2000001003d */
[C---:B------:R-:W-:Y:S01]  /*11f30*/  FFMA.FTZ R30, R32.reuse, R115, -R47 ;  /* 0x00000073201e7223 */ /* 0x040fe2000001082f */
[----:B------:R-:W-:Y:S01]  /*11f40*/  FFMA.FTZ R44, R32, R111, R44 ;  /* 0x0000006f202c7223 */ /* 0x000fe2000001002c */
[C---:B------:R-:W-:Y:S01]  /*11f50*/  FMUL.FTZ R66, R33.reuse, R64 ;  /* 0x0000004021427220 */ /* 0x040fe20000410000 */
[-C--:B------:R-:W-:Y:S01]  /*11f60*/  FMUL.FTZ R32, R33, R62.reuse ;  /* 0x0000003e21207220 */ /* 0x080fe20000410000 */
[----:B------:R-:W-:Y:S01]  /*11f70*/  LOP3.LUT R114, R114, 0xffff0000, RZ, 0xc0, !PT ;  /* 0xffff000072727812 */ /* 0x000fe200078ec0ff */
[C---:B------:R-:W-:Y:S01]  /*11f80*/  FMUL.FTZ R63, R46.reuse, R109 ;  /* 0x0000006d2e3f7220 */ /* 0x040fe20000410000 */
[----:B------:R-:W-:Y:S01]  /*11f90*/  LOP3.LUT R113, R113, 0xffff0000, RZ, 0xc0, !PT ;  /* 0xffff000071717812 */ /* 0x000fe200078ec0ff */
[C---:B------:R-:W-:Y:S01]  /*11fa0*/  FFMA.FTZ R66, R29.reuse, R62, -R66 ;  /* 0x0000003e1d427223 */ /* 0x040fe20000010842 */
[----:B------:R-:W-:Y:S01]  /*11fb0*/  FFMA.FTZ R64, R29, R64, R32 ;  /* 0x000000401d407223 */ /* 0x000fe20000010020 */
        /* <DEDUP_REMOVED lines=17> */
.L_x_1739:
[----:B------:R-:W-:Y:S05]  /*120d0*/  BSYNC B2 ;  /* 0x0000000000027941 */ /* 0x000fea0003800000 */
.L_x_1738:
[----:B------:R-:W-:Y:S05]  /*120e0*/  @P2 BRA `(.L_x_1735) ;  /* 0x0000000400c42947 */ /* 0x000fea0003800000 */
[----:B-12---:R-:W2:Y:S01]  /*120f0*/  LDL R21, [R1+0x58] ;  /* 0x0000580001157983 */ /* 0x006ea20000100800 */
[----:B------:R-:W-:Y:S02]  /*12100*/  SHF.R.S32.HI R28, RZ, 0x1f, R195 ;  /* 0x0000001fff1c7819 */ /* 0x000fe400000114c3 */
[----:B------:R-:W-:Y:S02]  /*12110*/  LEA.HI R3, R3, R204, RZ, 0x1d ;  /* 0x000000cc03037211 */ /* 0x000fe400078fe8ff */
[----:B------:R-:W-:Y:S02]  /*12120*/  LEA.HI R30, R28, R195, RZ, 0x3 ;  /* 0x000000c31c1e7211 */ /* 0x000fe400078f18ff */
[--C-:B------:R-:W-:Y:S02]  /*12130*/  SHF.R.U64 R41, R26, 0x10, R27.reuse ;  /* 0x000000101a297819 */ /* 0x100fe4000000121b */
[----:B------:R-:W-:Y:S02]  /*12140*/  LOP3.LUT R30, R229, 0x38, R30, 0xf8, !PT ;  /* 0x00000038e51e7812 */ /* 0x000fe400078ef81e */
[----:B------:R-:W-:-:S02]  /*12150*/  SHF.R.U32.HI R26, RZ, 0x10, R27 ;  /* 0x00000010ff1a7819 */ /* 0x000fc4000001161b */
[----:B------:R-:W-:Y:S02]  /*12160*/  LOP3.LUT R30, R30, R128, RZ, 0x3c, !PT ;  /* 0x000000801e1e7212 */ /* 0x000fe400078e3cff */
[----:B------:R-:W-:Y:S02]  /*12170*/  SHF.R.U64 R27, R36, 0x10, R37 ;  /* 0x00000010241b7819 */ /* 0x000fe40000001225 */
[----:B------:R-:W-:Y:S02]  /*12180*/  SHF.R.U64 R43, R24, 0x10, R25 ;  /* 0x00000010182b7819 */ /* 0x000fe40000001219 */
[----:B------:R-:W-:Y:S02]  /*12190*/  PRMT R86, R86, 0x5410, R27 ;  /* 0x0000541056567816 */ /* 0x000fe4000000001b */
[----:B------:R-:W-:Y:S02]  /*121a0*/  SHF.R.U32.HI R36, RZ, 0x10, R37 ;  /* 0x00000010ff247819 */ /* 0x000fe40000011625 */
[----:B------:R-:W-:Y:S01]  /*121b0*/  SHF.R.U32.HI R24, RZ, 0x10, R25 ;  /* 0x00000010ff187819 */ /* 0x000fe20000011619 */
[----:B------:R-:W-:Y:S01]  /*121c0*/  IMAD.U32 R42, R86, 0x10000, RZ ;  /* 0x00010000562a7824 */ /* 0x000fe200078e00ff */
[----:B------:R-:W-:-:S02]  /*121d0*/  PRMT R90, R90, 0x5410, R43 ;  /* 0x000054105a5a7816 */ /* 0x000fc4000000002b */
[--C-:B------:R-:W-:Y:S02]  /*121e0*/  SHF.R.U64 R25, R38, 0x10, R39.reuse ;  /* 0x0000001026197819 */ /* 0x100fe40000001227 */
[----:B------:R-:W-:Y:S01]  /*121f0*/  PRMT R93, R93, 0x5410, R26 ;  /* 0x000054105d5d7816 */ /* 0x000fe2000000001a */
[----:B------:R-:W-:Y:S01]  /*12200*/  IMAD.U32 R40, R90, 0x10000, RZ ;  /* 0x000100005a287824 */ /* 0x000fe200078e00ff */
[----:B------:R-:W-:Y:S02]  /*12210*/  SHF.R.U32.HI R38, RZ, 0x10, R39 ;  /* 0x00000010ff267819 */ /* 0x000fe40000011627 */
[----:B------:R-:W-:Y:S02]  /*12220*/  PRMT R87, R87, 0x5410, R36 ;  /* 0x0000541057577816 */ /* 0x000fe40000000024 */
[----:B------:R-:W-:Y:S02]  /*12230*/  PRMT R91, R91, 0x5410, R24 ;  /* 0x000054105b5b7816 */ /* 0x000fe40000000018 */
[----:B------:R-:W-:Y:S01]  /*12240*/  PRMT R89, R89, 0x5410, R38 ;  /* 0x0000541059597816 */ /* 0x000fe20000000026 */
[----:B------:R-:W-:Y:S01]  /*12250*/  IMAD.U32 R43, R87, 0x10000, RZ ;  /* 0x00010000572b7824 */ /* 0x000fe200078e00ff */
[----:B------:R-:W-:Y:S01]  /*12260*/  PRMT R92, R92, 0x5410, R41 ;  /* 0x000054105c5c7816 */ /* 0x000fe20000000029 */
[----:B------:R-:W-:Y:S01]  /*12270*/  IMAD.U32 R41, R91, 0x10000, RZ ;  /* 0x000100005b297824 */ /* 0x000fe200078e00ff */
[----:B------:R-:W-:-:S02]  /*12280*/  PRMT R88, R88, 0x5410, R25 ;  /* 0x0000541058587816 */ /* 0x000fc40000000019 */
[----:B------:R-:W-:Y:S02]  /*12290*/  LOP3.LUT R87, R87, 0xffff0000, RZ, 0xc0, !PT ;  /* 0xffff000057577812 */ /* 0x000fe400078ec0ff */
[----:B------:R-:W-:Y:S02]  /*122a0*/  LOP3.LUT R86, R86, 0xffff0000, RZ, 0xc0, !PT ;  /* 0xffff000056567812 */ /* 0x000fe400078ec0ff */
[----:B------:R-:W-:Y:S02]  /*122b0*/  LOP3.LUT R90, R90, 0xffff0000, RZ, 0xc0, !PT ;  /* 0xffff00005a5a7812 */ /* 0x000fe400078ec0ff */
[----:B------:R-:W-:Y:S02]  /*122c0*/  LOP3.LUT R91, R91, 0xffff0000, RZ, 0xc0, !PT ;  /* 0xffff00005b5b7812 */ /* 0x000fe400078ec0ff */
[----:B--2---:R-:W-:Y:S02]  /*122d0*/  R2UR UR4, R21 ;  /* 0x00000000150472ca */ /* 0x004fe400000e0000 */
[----:B------:R-:W-:-:S02]  /*122e0*/  LEA.HI R21, R28, R195, RZ, 0x6 ;  /* 0x000000c31c157211 */ /* 0x000fc400078f30ff */
[----:B------:R-:W-:-:S03]  /*122f0*/  SHF.R.S32.HI R28, RZ, 0x1f, R3 ;  /* 0x0000001fff1c7819 */ /* 0x000fc60000011403 */
[----:B------:R-:W-:Y:S01]  /*12300*/  IMAD.SHL.U32 R29, R21, 0x80, RZ ;  /* 0x00000080151d7824 */ /* 0x000fe200078e00ff */
[----:B------:R-:W-:Y:S01]  /*12310*/  LEA.HI R21, R28, R3, RZ, 0x3 ;  /* 0x000000031c157211 */ /* 0x000fe200078f18ff */
[----:B------:R-:W-:-:S03]  /*12320*/  IMAD.SHL.U32 R28, R3, 0x8, RZ ;  /* 0x00000008031c7824 */ /* 0x000fc600078e00ff */
[----:B------:R-:W-:Y:S01]  /*12330*/  LOP3.LUT R29, R29, 0xffffe000, RZ, 0xc0, !PT ;  /* 0xffffe0001d1d7812 */ /* 0x000fe200078ec0ff */
[----:B------:R-:W-:Y:S01]  /*12340*/  IMAD.SHL.U32 R21, R21, 0x400, RZ ;  /* 0x0000040015157824 */ /* 0x000fe200078e00ff */
[----:B------:R-:W-:Y:S02]  /*12350*/  LOP3.LUT R28, R229, 0x38, R28, 0xf8, !PT ;  /* 0x00000038e51c7812 */ /* 0x000fe400078ef81c */
[----:B-----5:R-:W-:Y:S02]  /*12360*/  IADD3 R3, R30, R29, R127 ;  /* 0x0000001d1e037210 */ /* 0x020fe40007ffe07f */
[----:B------:R-:W-:Y:S02]  /*12370*/  LOP3.LUT R28, R28, R128, RZ, 0x3c, !PT ;  /* 0x000000801c1c7212 */ /* 0x000fe400078e3cff */
[----:B------:R-:W-:Y:S02]  /*12380*/  LOP3.LUT R21, R21, 0x7fffe000, RZ, 0xc0, !PT ;  /* 0x7fffe00015157812 */ /* 0x000fe400078ec0ff */
[----:B------:R-:W-:-:S02]  /*12390*/  LEA R3, R3, UR4, 0x1 ;  /* 0x0000000403037c11 */ /* 0x000fc4000f8e08ff */
[----:B------:R-:W-:-:S03]  /*123a0*/  IADD3 R32, R28, R21, R127 ;  /* 0x000000151c207210 */ /* 0x000fc60007ffe07f */
[----:B------:R-:W1:Y:S02]  /*123b0*/  LDS.128 R28, [R3] ;  /* 0x00000000031c7984 */ /* 0x000e640000000c00 */
[----:B------:R-:W-:-:S05]  /*123c0*/  IMAD R21, R32, 0x2, R17 ;  /* 0x0000000220157824 */ /* 0x000fca00078e0211 */
[----:B------:R-:W2:Y:S01]  /*123d0*/  LDS.128 R32, [R21+0x12400] ;  /* 0x0124000015207984 */ /* 0x000ea20000000c00 */
[----:B-1----:R-:W-:Y:S01]  /*123e0*/  IMAD.U32 R27, R28, 0x10000, RZ ;  /* 0x000100001c1b7824 */ /* 0x002fe200078e00ff */
[----:B------:R-:W-:Y:S01]  /*123f0*/  LOP3.LUT R24, R30, 0xffff0000, RZ, 0xc0, !PT ;  /* 0xffff00001e187812 */ /* 0x000fe200078ec0ff */
[----:B------:R-:W-:Y:S01]  /*12400*/  IMAD.U32 R36, R29, 0x10000, RZ ;  /* 0x000100001d247824 */ /* 0x000fe200078e00ff */
[----:B------:R-:W-:Y:S01]  /*12410*/  LOP3.LUT R28, R28, 0xffff0000, RZ, 0xc0, !PT ;  /* 0xffff00001c1c7812 */ /* 0x000fe200078ec0ff */
[----:B------:R-:W-:Y:S01]  /*12420*/  IMAD.U32 R25, R30, 0x10000, RZ ;  /* 0x000100001e197824 */ /* 0x000fe200078e00ff */
[C---:B------:R-:W-:Y:S01]  /*12430*/  LOP3.LUT R30, R31.reuse, 0xffff0000, RZ, 0xc0, !PT ;  /* 0xffff00001f1e7812 */ /* 0x040fe200078ec0ff */
[----:B------:R-:W-:Y:S01]  /*12440*/  IMAD.U32 R37, R31, 0x10000, RZ ;  /* 0x000100001f257824 */ /* 0x000fe200078e00ff */
[C---:B--2---:R-:W-:Y:S01]  /*12450*/  LOP3.LUT R31, R32.reuse, 0xffff0000, RZ, 0xc0, !PT ;  /* 0xffff0000201f7812 */ /* 0x044fe200078ec0ff */
[----:B------:R-:W-:Y:S01]  /*12460*/  IMAD.U32 R26, R32, 0x10000, RZ ;  /* 0x00010000201a7824 */ /* 0x000fe200078e00ff */
[C---:B------:R-:W-:Y:S01]  /*12470*/  LOP3.LUT R32, R33.reuse, 0xffff0000, RZ, 0xc0, !PT ;  /* 0xffff000021207812 */ /* 0x040fe200078ec0ff */
[----:B------:R-:W-:Y:S01]  /*12480*/  IMAD.U32 R38, R33, 0x10000, RZ ;  /* 0x0001000021267824 */ /* 0x000fe200078e00ff */
[----:B------:R-:W-:Y:S01]  /*12490*/  LOP3.LUT R29, R29, 0xffff0000, RZ, 0xc0, !PT ;  /* 0xffff00001d1d7812 */ /* 0x000fe200078ec0ff */
[C---:B------:R-:W-:Y:S01]  /*124a0*/  FMUL.FTZ R44, R26.reuse, R42 ;  /* 0x0000002a1a2c7220 */ /* 0x040fe20000410000 */
[----:B------:R-:W-:Y:S01]  /*124b0*/  FMUL.FTZ R46, R26, R40 ;  /* 0x000000281a2e7220 */ /* 0x000fe20000410000 */
[----:B------:R-:W-:-:S02]  /*124c0*/  IMAD.U32 R39, R35, 0x10000, RZ ;  /* 0x0001000023277824 */ /* 0x000fc400078e00ff */
[C---:B------:R-:W-:Y:S01]  /*124d0*/  FMUL.FTZ R45, R38.reuse, R43 ;  /* 0x0000002b262d7220 */ /* 0x040fe20000410000 */
[----:B------:R-:W-:Y:S01]  /*124e0*/  FFMA.FTZ R26, R27, R40, -R44 ;  /* 0x000000281b1a7223 */ /* 0x000fe2000001082c */
[----:B------:R-:W-:Y:S02]  /*124f0*/  IMAD.U32 R44, R89, 0x10000, RZ ;  /* 0x00010000592c7824 */ /* 0x000fe400078e00ff */
[----:B------:R-:W-:Y:S01]  /*12500*/  FFMA.FTZ R46, R27, R42, R46 ;  /* 0x0000002a1b2e7223 */ /* 0x000fe2000001002e */
[----:B------:R-:W-:Y:S02]  /*12510*/  IMAD.U32 R40, R93, 0x10000, RZ ;  /* 0x000100005d287824 */ /* 0x000fe400078e00ff */
[-C--:B------:R-:W-:Y:S01]  /*12520*/  FMUL.FTZ R27, R38, R41.reuse ;  /* 0x00000029261b7220 */ /* 0x080fe20000410000 */
[C---:B------:R-:W-:Y:S01]  /*12530*/  FFMA.FTZ R45, R36.reuse, R41, -R45 ;  /* 0x00000029242d7223 */ /* 0x040fe2000001082d */
[C---:B------:R-:W-:Y:S01]  /*12540*/  FMUL.FTZ R38, R39.reuse, R44 ;  /* 0x0000002c27267220 */ /* 0x040fe20000410000 */
[----:B------:R-:W-:Y:S01]  /*12550*/  FMUL.FTZ R41, R39, R40 ;  /* 0x0000002827297220 */ /* 0x000fe20000410000 */
[----:B------:R-:W-:Y:S01]  /*12560*/  FFMA.FTZ R43, R36, R43, R27 ;  /* 0x0000002b242b7223 */ /* 0x000fe2000001001b */
[----:B------:R-:W-:Y:S01]  /*12570*/  FMUL.FTZ R27, R31, R86 ;  /* 0x000000561f1b7220 */ /* 0x000fe20000410000 */
[C---:B------:R-:W-:Y:S01]  /*12580*/  FFMA.FTZ R39, R37.reuse, R40, -R38 ;  /* 0x0000002825277223 */ /* 0x040fe20000010826 */
[----:B------:R-:W-:Y:S01]  /*12590*/  FFMA.FTZ R41, R37, R44, R41 ;  /* 0x0000002c25297223 */ /* 0x000fe20000010029 */
[C---:B------:R-:W-:Y:S01]  /*125a0*/  FMUL.FTZ R40, R32.reuse, R87 ;  /* 0x0000005720287220 */ /* 0x040fe20000410000 */
[----:B------:R-:W-:Y:S01]  /*125b0*/  FMUL.FTZ R37, R31, R90 ;  /* 0x0000005a1f257220 */ /* 0x000fe20000410000 */
[----:B------:R-:W-:Y:S01]  /*125c0*/  FMUL.FTZ R32, R32, R91 ;  /* 0x0000005b20207220 */ /* 0x000fe20000410000 */
[----:B------:R-:W-:-:S02]  /*125d0*/  IMAD.U32 R33, R34, 0x10000, RZ ;  /* 0x0001000022217824 */ /* 0x000fc400078e00ff */
[----:B------:R-:W-:Y:S01]  /*125e0*/  FFMA.FTZ R31, R28, R90, -R27 ;  /* 0x0000005a1c1f7223 */ /* 0x000fe2000001081b */
[----:B------:R-:W-:Y:S02]  /*125f0*/  IMAD.U32 R38, R88, 0x10000, RZ ;  /* 0x0001000058267824 */ /* 0x000fe400078e00ff */
[----:B------:R-:W-:Y:S01]  /*12600*/  FFMA.FTZ R37, R28, R86, R37 ;  /* 0x000000561c257223 */ /* 0x000fe20000010025 */
[----:B------:R-:W-:Y:S02]  /*12610*/  IMAD.U32 R36, R92, 0x10000, RZ ;  /* 0x000100005c247824 */ /* 0x000fe400078e00ff */
[C---:B------:R-:W-:Y:S01]  /*12620*/  FFMA.FTZ R40, R29.reuse, R91, -R40 ;  /* 0x0000005b1d287223 */ /* 0x040fe20000010828 */
[----:B------:R-:W-:Y:S01]  /*12630*/  FFMA.FTZ R32, R29, R87, R32 ;  /* 0x000000571d207223 */ /* 0x000fe20000010020 */
[----:B------:R-:W-:Y:S01]  /*12640*/  LOP3.LUT R34, R34, 0xffff0000, RZ, 0xc0, !PT ;  /* 0xffff000022227812 */ /* 0x000fe200078ec0ff */
[C---:B------:R-:W-:Y:S01]  /*12650*/  FMUL.FTZ R28, R33.reuse, R38 ;  /* 0x00000026211c7220 */ /* 0x040fe20000410000 */
[----:B------:R-:W-:Y:S01]  /*12660*/  FMUL.FTZ R42, R33, R36 ;  /* 0x00000024212a7220 */ /* 0x000fe20000410000 */
[----:B------:R-:W-:-:S02]  /*12670*/  LOP3.LUT R29, R88, 0xffff0000, RZ, 0xc0, !PT ;  /* 0xffff0000581d7812 */ /* 0x000fc400078ec0ff */
[----:B------:R-:W-:Y:S01]  /*12680*/  LOP3.LUT R27, R92, 0xffff0000, RZ, 0xc0, !PT ;  /* 0xffff00005c1b7812 */ /* 0x000fe200078ec0ff */
[----:B------:R-:W-:Y:S01]  /*12690*/  FFMA.FTZ R36, R25, R36, -R28 ;  /* 0x0000002419247223 */ /* 0x000fe2000001081c */
[----:B------:R-:W-:Y:S01]  /*126a0*/  LOP3.LUT R35, R35, 0xffff0000, RZ, 0xc0, !PT ;  /* 0xffff000023237812 */ /* 0x000fe200078ec0ff */
[----:B------:R-:W-:Y:S01]  /*126b0*/  FFMA.FTZ R42, R25, R38, R42 ;  /* 0x00000026192a7223 */ /* 0x000fe2000001002a */
[----:B------:R-:W-:Y:S01]  /*126c0*/  LOP3.LUT R89, R89, 0xffff0000, RZ, 0xc0, !PT ;  /* 0xffff000059597812 */ /* 0x000fe200078ec0ff */
[C---:B------:R-:W-:Y:S01]  /*126d0*/  FMUL.FTZ R25, R34.reuse, R29 ;  /* 0x0000001d22197220 */ /* 0x040fe20000410000 */
[----:B------:R-:W-:Y:S01]  /*126e0*/  LOP3.LUT R93, R93, 0xffff0000, RZ, 0xc0, !PT ;  /* 0xffff00005d5d7812 */ /* 0x000fe200078ec0ff */
[----:B------:R-:W-:Y:S02]  /*126f0*/  FMUL.FTZ R34, R34, R27 ;  /* 0x0000001b22227220 */ /* 0x000fe40000410000 */
[C---:B------:R-:W-:Y:S01]  /*12700*/  FMUL.FTZ R47, R35.reuse, R89 ;  /* 0x00000059232f7220 */ /* 0x040fe20000410000 */
[C---:B------:R-:W-:Y:S01]  /*12710*/  FFMA.FTZ R27, R24.reuse, R27, -R25 ;  /* 0x0000001b181b7223 */ /* 0x040fe20000010819 */
[----:B------:R-:W-:Y:S01]  /*12720*/  FMUL.FTZ R28, R35, R93 ;  /* 0x0000005d231c7220 */ /* 0x000fe20000410000 */
[----:B------:R-:W-:Y:S01]  /*12730*/  FFMA.FTZ R33, R24, R29, R34 ;  /* 0x0000001d18217223 */ /* 0x000fe20000010022 */
[C---:B------:R-:W-:Y:S01]  /*12740*/  FFMA.FTZ R34, R30.reuse, R93, -R47 ;  /* 0x0000005d1e227223 */ /* 0x040fe2000001082f */
        /* <DEDUP_REMOVED lines=11> */
.L_x_1735:
[----:B------:R-:W-:Y:S05]  /*12800*/  BSYNC B1 ;  /* 0x0000000000017941 */ /* 0x000fea0003800000 */
.L_x_1734:
[----:B---3--:R-:W-:-:S05]  /*12810*/  VIADD R3, R219, 0x40 ;  /* 0x00000040db037836 */ /* 0x008fca0000000000 */
[----:B------:R-:W-:-:S13]  /*12820*/  ISETP.GE.AND P0, PT, R3, R20, PT ;  /* 0x000000140300720c */ /* 0x000fda0003f06270 */
[----:B------:R-:W-:Y:S05]  /*12830*/  @P0 BRA `(.L_x_1715) ;  /* 0x0000001400600947 */ /* 0x000fea0003800000 */
[----:B-1----:R1:W5:Y:S01]  /*12840*/  LDL R46, [R1+0x58] ;  /* 0x00005800012e7983 */ /* 0x0023620000100800 */
[----:B------:R-:W3:Y:S03]  /*12850*/  LDC R3, c[0x0][0x3f4] ;  /* 0x0000fd00ff037b82 */ /* 0x000ee60000000800 */
[----:B------:R1:W5:Y:S01]  /*12860*/  LDL R42, [R1+0x34] ;  /* 0x00003400012a7983 */ /* 0x0003620000100800 */
[----:B------:R-:W-:Y:S01]  /*12870*/  BSSY B1, `(.L_x_1740) ;  /* 0x0000070000017945 */ /* 0x000fe20003800000 */
[----:B------:R-:W-:Y:S02]  /*12880*/  SHF.R.U32.HI R44, RZ, 0x3, R226 ;  /* 0x00000003ff2c7819 */ /* 0x000fe400000116e2 */
[-C--:B---3--:R-:W-:Y:S02]  /*12890*/  ISETP.GE.AND P0, PT, R18, R3.reuse, PT ;  /* 0x000000031200720c */ /* 0x088fe40003f06270 */
[----:B------:R-:W-:-:S02]  /*128a0*/  ISETP.GE.AND P1, PT, R196, R3, PT ;  /* 0x00000003c400720c */ /* 0x000fc40003f26270 */
[----:B------:R-:W-:-:S09]  /*128b0*/  ISETP.GE.AND P2, PT, R195, R3, PT ;  /* 0x00000003c300720c */ /* 0x000fd20003f46270 */
[----:B-1----:R-:W-:Y:S05]  /*128c0*/  @P0 BRA `(.L_x_1741) ;  /* 0x0000000400a80947 */ /* 0x002fea0003800000 */
[----:B------:R-:W-:Y:S02]  /*128d0*/  LEA.HI R0, R3, R0, RZ, 0x1d ;  /* 0x0000000003007211 */ /* 0x000fe400078fe8ff */
[----:B------:R-:W-:Y:S02]  /*128e0*/  LOP3.LUT R20, R226, 0x38, R18, 0xf8, !PT ;  /* 0x00000038e2147812 */ /* 0x000fe400078ef812 */
[----:B------:R-:W-:Y:S01]  /*128f0*/  SHF.R.S32.HI R25, RZ, 0x1f, R0 ;  /* 0x0000001fff197819 */ /* 0x000fe20000011400 */
[----:B--2---:R-:W-:Y:S01]  /*12900*/  IMAD.SHL.U32 R21, R0, 0x8, RZ ;  /* 0x0000000800157824 */ /* 0x004fe200078e00ff */
[----:B-----5:R-:W-:Y:S02]  /*12910*/  R2UR UR4, R46 ;  /* 0x000000002e0472ca */ /* 0x020fe400000e0000 */
[----:B------:R-:W-:Y:S02]  /*12920*/  LEA.HI R25, R25, R0, RZ, 0x3 ;  /* 0x0000000019197211 */ /* 0x000fe400078f18ff */
[----:B------:R-:W-:-:S02]  /*12930*/  LOP3.LUT R0, R42, R20, R44, 0xf6, !PT ;  /* 0x000000142a007212 */ /* 0x000fc400078ef62c */
[----:B------:R-:W-:Y:S01]  /*12940*/  LOP3.LUT R20, R226, 0x38, R21, 0xf8, !PT ;  /* 0x00000038e2147812 */ /* 0x000fe200078ef815 */
[----:B------:R-:W-:Y:S01]  /*12950*/  IMAD.SHL.U32 R25, R25, 0x400, RZ ;  /* 0x0000040019197824 */ /* 0x000fe200078e00ff */
[----:B------:R-:W-:Y:S02]  /*12960*/  SHF.R.U64 R32, R4, 0x10, R5 ;  /* 0x0000001004207819 */ /* 0x000fe40000001205 */
[----:B------:R-:W-:Y:S02]  /*12970*/  LOP3.LUT R20, R20, R44, RZ, 0x3c, !PT ;  /* 0x0000002c14147212 */ /* 0x000fe400078e3cff */
[----:B------:R-:W-:Y:S02]  /*12980*/  LOP3.LUT R25, R25, 0x7fffe000, RZ, 0xc0, !PT ;  /* 0x7fffe00019197812 */ /* 0x000fe400078ec0ff */
[----:B------:R-:W-:Y:S02]  /*12990*/  LEA R0, R0, UR4, 0x1 ;  /* 0x0000000400007c11 */ /* 0x000fe4000f8e08ff */
[----:B------:R-:W-:-:S02]  /*129a0*/  IADD3 R20, R20, R25, R42 ;  /* 0x0000001914147210 */ /* 0x000fc40007ffe02a */
[----:B------:R-:W-:Y:S01]  /*129b0*/  SHF.R.U32.HI R5, RZ, 0x10, R5 ;  /* 0x00000010ff057819 */ /* 0x000fe20000011605 */
[----:B------:R-:W1:Y:S01]  /*129c0*/  LDS.128 R24, [R0] ;  /* 0x0000000000187984 */ /* 0x000e620000000c00 */
[----:B------:R-:W-:Y:S01]  /*129d0*/  SHF.R.U64 R4, R6, 0x10, R7 ;  /* 0x0000001006047819 */ /* 0x000fe20000001207 */
[----:B------:R-:W-:Y:S01]  /*129e0*/  IMAD R20, R20, 0x2, R17 ;  /* 0x0000000214147824 */ /* 0x000fe200078e0211 */
[----:B------:R-:W-:Y:S02]  /*129f0*/  SHF.R.U32.HI R7, RZ, 0x10, R7 ;  /* 0x00000010ff077819 */ /* 0x000fe40000011607 */
[----:B------:R-:W-:Y:S02]  /*12a00*/  SHF.R.U64 R36, R48, 0x10, R49 ;  /* 0x0000001030247819 */ /* 0x000fe40000001231 */
[----:B------:R-:W2:Y:S01]  /*12a10*/  LDS.128 R28, [R20+0x12400] ;  /* 0x01240000141c7984 */ /* 0x000ea20000000c00 */
[----:B------:R-:W-:Y:S02]  /*12a20*/  PRMT R101, R101, 0x5410, R32 ;  /* 0x0000541065657816 */ /* 0x000fe40000000020 */
[----:B------:R-:W-:-:S02]  /*12a30*/  PRMT R102, R102, 0x5410, R5 ;  /* 0x0000541066667816 */ /* 0x000fc40000000005 */
[----:B------:R-:W-:Y:S02]  /*12a40*/  PRMT R103, R103, 0x5410, R4 ;  /* 0x0000541067677816 */ /* 0x000fe40000000004 */
[----:B------:R-:W-:Y:S01]  /*12a50*/  PRMT R104, R104, 0x5410, R7 ;  /* 0x0000541068687816 */ /* 0x000fe20000000007 */
[----:B------:R-:W-:Y:S01]  /*12a60*/  IMAD.U32 R37, R102, 0x10000, RZ ;  /* 0x0001000066257824 */ /* 0x000fe200078e00ff */
[----:B------:R-:W-:Y:S01]  /*12a70*/  PRMT R105, R105, 0x5410, R36 ;  /* 0x0000541069697816 */ /* 0x000fe20000000024 */
[----:B------:R-:W-:Y:S01]  /*12a80*/  IMAD.U32 R36, R101, 0x10000, RZ ;  /* 0x0001000065247824 */ /* 0x000fe200078e00ff */
[----:B------:R-:W-:Y:S02]  /*12a90*/  SHF.R.U32.HI R49, RZ, 0x10, R49 ;  /* 0x00000010ff317819 */ /* 0x000fe40000011631 */
[--C-:B------:R-:W-:Y:S01]  /*12aa0*/  SHF.R.U64 R34, R50, 0x10, R51.reuse ;  /* 0x0000001032227819 */ /* 0x100fe20000001233 */
[----:B------:R-:W-:Y:S01]  /*12ab0*/  IMAD.U32 R35, R105, 0x10000, RZ ;  /* 0x0001000069237824 */ /* 0x000fe200078e00ff */
[----:B------:R-:W-:-:S02]  /*12ac0*/  SHF.R.U32.HI R51, RZ, 0x10, R51 ;  /* 0x00000010ff337819 */ /* 0x000fc40000011633 */
[----:B------:R-:W-:Y:S02]  /*12ad0*/  PRMT R106, R106, 0x5410, R49 ;  /* 0x000054106a6a7816 */ /* 0x000fe40000000031 */
[----:B------:R-:W-:Y:S02]  /*12ae0*/  PRMT R108, R108, 0x5410, R51 ;  /* 0x000054106c6c7816 */ /* 0x000fe40000000033 */
[----:B------:R-:W-:Y:S02]  /*12af0*/  PRMT R107, R107, 0x5410, R34 ;  /* 0x000054106b6b7816 */ /* 0x000fe40000000022 */
[----:B------:R-:W-:Y:S02]  /*12b00*/  LOP3.LUT R101, R101, 0xffff0000, RZ, 0xc0, !PT ;  /* 0xffff000065657812 */ /* 0x000fe400078ec0ff */
[----:B------:R-:W-:Y:S02]  /*12b10*/  LOP3.LUT R105, R105, 0xffff0000, RZ, 0xc0, !PT ;  /* 0xffff000069697812 */ /* 0x000fe400078ec0ff */
[----:B------:R-:W-:Y:S01]  /*12b20*/  LOP3.LUT R102, R102, 0xffff0000, RZ, 0xc0, !PT ;  /* 0xffff000066667812 */ /* 0x000fe200078ec0ff */
[C---:B-1----:R-:W-:Y:S01]  /*12b30*/  IMAD.U32 R4, R24.reuse, 0x10000, RZ ;  /* 0x0001000018047824 */ /* 0x042fe200078e00ff */
[----:B------:R-:W-:Y:S01]  /*12b40*/  LOP3.LUT R5, R24, 0xffff0000, RZ, 0xc0, !PT ;  /* 0xffff000018057812 */ /* 0x000fe200078ec0ff */
[C---:B------:R-:W-:Y:S01]  /*12b50*/  IMAD.U32 R6, R25.reuse, 0x10000, RZ ;  /* 0x0001000019067824 */ /* 0x040fe200078e00ff */
[----:B------:R-:W-:Y:S01]  /*12b60*/  LOP3.LUT R24, R25, 0xffff0000, RZ, 0xc0, !PT ;  /* 0xffff000019187812 */ /* 0x000fe200078ec0ff */
[C---:B------:R-:W-:Y:S01]  /*12b70*/  IMAD.U32 R7, R26.reuse, 0x10000, RZ ;  /* 0x000100001a077824 */ /* 0x040fe200078e00ff */
[----:B------:R-:W-:Y:S01]  /*12b80*/  LOP3.LUT R21, R26, 0xffff0000, RZ, 0xc0, !PT ;  /* 0xffff00001a157812 */ /* 0x000fe200078ec0ff */
[C---:B------:R-:W-:Y:S01]  /*12b90*/  IMAD.U32 R25, R27.reuse, 0x10000, RZ ;  /* 0x000100001b197824 */ /* 0x040fe200078e00ff */
[----:B------:R-:W-:Y:S01]  /*12ba0*/  LOP3.LUT R26, R27, 0xffff0000, RZ, 0xc0, !PT ;  /* 0xffff00001b1a7812 */ /* 0x000fe200078ec0ff */
[C---:B--2---:R-:W-:Y:S01]  /*12bb0*/  IMAD.U32 R27, R28.reuse, 0x10000, RZ ;  /* 0x000100001c1b7824 */ /* 0x044fe200078e00ff */
        /* <DEDUP_REMOVED lines=11> */
[-C--:B------:R-:W-:Y:S01]  /*12c70*/  FMUL.FTZ R45, R32, R27.reuse ;  /* 0x0000001b202d7220 */ /* 0x080fe20000410000 */
[----:B------:R-:W-:Y:S02]  /*12c80*/  IMAD.U32 R4, R108, 0x10000, RZ ;  /* 0x000100006c047824 */ /* 0x000fe400078e00ff */
[----:B------:R-:W-:Y:S01]  /*12c90*/  FFMA.FTZ R43, R6, R27, -R43 ;  /* 0x0000001b062b7223 */ /* 0x000fe2000001082b */
[----:B------:R-:W-:Y:S01]  /*12ca0*/  FMUL.FTZ R32, R34, R35 ;  /* 0x0000002322207220 */ /* 0x000fe20000410000 */
[----:B------:R-:W-:Y:S01]  /*12cb0*/  LOP3.LUT R106, R106, 0xffff0000, RZ, 0xc0, !PT ;  /* 0xffff00006a6a7812 */ /* 0x000fe200078ec0ff */
[-C--:B------:R-:W-:Y:S01]  /*12cc0*/  FMUL.FTZ R34, R34, R4.reuse ;  /* 0x0000000422227220 */ /* 0x080fe20000410000 */
[----:B------:R-:W-:Y:S01]  /*12cd0*/  FFMA.FTZ R45, R6, R37, R45 ;  /* 0x00000025062d7223 */ /* 0x000fe2000001002d */
[----:B------:R-:W-:Y:S01]  /*12ce0*/  FFMA.FTZ R27, R25, R4, -R32 ;  /* 0x00000004191b7223 */ /* 0x000fe20000010820 */
[----:B------:R-:W-:Y:S01]  /*12cf0*/  FMUL.FTZ R4, R28, R101 ;  /* 0x000000651c047220 */ /* 0x000fe20000410000 */
[----:B------:R-:W-:-:S02]  /*12d00*/  IMAD.U32 R33, R30, 0x10000, RZ ;  /* 0x000100001e217824 */ /* 0x000fc400078e00ff */
[----:B------:R-:W-:Y:S01]  /*12d10*/  FFMA.FTZ R35, R25, R35, R34 ;  /* 0x0000002319237223 */ /* 0x000fe20000010022 */
[----:B------:R-:W-:Y:S02]  /*12d20*/  IMAD.U32 R6, R103, 0x10000, RZ ;  /* 0x0001000067067824 */ /* 0x000fe400078e00ff */
[-C--:B------:R-:W-:Y:S01]  /*12d30*/  FMUL.FTZ R32, R28, R105.reuse ;  /* 0x000000691c207220 */ /* 0x080fe20000410000 */
[----:B------:R-:W-:Y:S01]  /*12d40*/  FMUL.FTZ R25, R29, R102 ;  /* 0x000000661d197220 */ /* 0x000fe20000410000 */
[----:B------:R-:W-:Y:S01]  /*12d50*/  FFMA.FTZ R28, R5, R105, -R4 ;  /* 0x00000069051c7223 */ /* 0x000fe20000010804 */
[----:B------:R-:W-:Y:S01]  /*12d60*/  FMUL.FTZ R29, R29, R106 ;  /* 0x0000006a1d1d7220 */ /* 0x000fe20000410000 */
[----:B------:R-:W-:Y:S01]  /*12d70*/  LOP3.LUT R30, R30, 0xffff0000, RZ, 0xc0, !PT ;  /* 0xffff00001e1e7812 */ /* 0x000fe200078ec0ff */
[----:B------:R-:W-:Y:S02]  /*12d80*/  IMAD.U32 R4, R107, 0x10000, RZ ;  /* 0x000100006b047824 */ /* 0x000fe400078e00ff */
[----:B------:R-:W-:Y:S01]  /*12d90*/  FMUL.FTZ R34, R33, R6 ;  /* 0x0000000621227220 */ /* 0x000fe20000410000 */
[----:B------:R-:W-:Y:S01]  /*12da0*/  LOP3.LUT R103, R103, 0xffff0000, RZ, 0xc0, !PT ;  /* 0xffff000067677812 */ /* 0x000fe200078ec0ff */
[C---:B------:R-:W-:Y:S01]  /*12db0*/  FFMA.FTZ R106, R24.reuse, R106, -R25 ;  /* 0x0000006a186a7223 */ /* 0x040fe20000010819 */
[----:B------:R-:W-:Y:S01]  /*12dc0*/  LOP3.LUT R107, R107, 0xffff0000, RZ, 0xc0, !PT ;  /* 0xffff00006b6b7812 */ /* 0x000fe200078ec0ff */
[----:B------:R-:W-:Y:S01]  /*12dd0*/  FFMA.FTZ R102, R24, R102, R29 ;  /* 0x0000006618667223 */ /* 0x000fe2000001001d */
[----:B------:R-:W-:Y:S01]  /*12de0*/  LOP3.LUT R31, R31, 0xffff0000, RZ, 0xc0, !PT ;  /* 0xffff00001f1f7812 */ /* 0x000fe200078ec0ff */
[-C--:B------:R-:W-:Y:S01]  /*12df0*/  FMUL.FTZ R24, R33, R4.reuse ;  /* 0x0000000421187220 */ /* 0x080fe20000410000 */
[----:B------:R-:W-:Y:S01]  /*12e00*/  LOP3.LUT R104, R104, 0xffff0000, RZ, 0xc0, !PT ;  /* 0xffff000068687812 */ /* 0x000fe200078ec0ff */
[----:B------:R-:W-:Y:S01]  /*12e10*/  FFMA.FTZ R34, R7, R4, -R34 ;  /* 0x0000000407227223 */ /* 0x000fe20000010822 */
[----:B------:R-:W-:Y:S01]  /*12e20*/  LOP3.LUT R108, R108, 0xffff0000, RZ, 0xc0, !PT ;  /* 0xffff00006c6c7812 */ /* 0x000fe200078ec0ff */
[C---:B------:R-:W-:Y:S01]  /*12e30*/  FMUL.FTZ R4, R30.reuse, R103 ;  /* 0x000000671e047220 */ /* 0x040fe20000410000 */
[----:B------:R-:W-:Y:S01]  /*12e40*/  FFMA.FTZ R32, R5, R101, R32 ;  /* 0x0000006505207223 */ /* 0x000fe20000010020 */
[----:B------:R-:W-:Y:S01]  /*12e50*/  FMUL.FTZ R30, R30, R107 ;  /* 0x0000006b1e1e7220 */ /* 0x000fe20000410000 */
[C---:B------:R-:W-:Y:S01]  /*12e60*/  FMUL.FTZ R5, R31.reuse, R104 ;  /* 0x000000681f057220 */ /* 0x040fe20000410000 */
[----:B------:R-:W-:Y:S01]  /*12e70*/  FMUL.FTZ R31, R31, R108 ;  /* 0x0000006c1f1f7220 */ /* 0x000fe20000410000 */
[----:B------:R-:W-:Y:S01]  /*12e80*/  FFMA.FTZ R7, R7, R6, R24 ;  /* 0x0000000607077223 */ /* 0x000fe20000010018 */
[C---:B------:R-:W-:Y:S01]  /*12e90*/  FFMA.FTZ R30, R21.reuse, R103, R30 ;  /* 0x00000067151e7223 */ /* 0x040fe2000001001e */
[----:B------:R-:W-:Y:S01]  /*12ea0*/  FFMA.FTZ R107, R21, R107, -R4 ;  /* 0x0000006b156b7223 */ /* 0x000fe20000010804 */
[C---:B------:R-:W-:Y:S01]  /*12eb0*/  FFMA.FTZ R108, R26.reuse, R108, -R5 ;  /* 0x0000006c1a6c7223 */ /* 0x040fe20000010805 */
[----:B------:R-:W-:Y:S01]  /*12ec0*/  FFMA.FTZ R104, R26, R104, R31 ;  /* 0x000000681a687223 */ /* 0x000fe2000001001f */
[----:B------:R-:W-:-:S02]  /*12ed0*/  F2FP.BF16.F32.PACK_AB R4, R28, R39 ;  /* 0x000000271c04723e */ /* 0x000fc400000010ff */
[----:B------:R-:W-:Y:S02]  /*12ee0*/  F2FP.BF16.F32.PACK_AB R26, R30, R7 ;  /* 0x000000071e1a723e */ /* 0x000fe400000010ff */
[----:B------:R-:W-:Y:S02]  /*12ef0*/  F2FP.BF16.F32.PACK_AB R5, R106, R43 ;  /* 0x0000002b6a05723e */ /* 0x000fe400000010ff */
[----:B------:R-:W-:Y:S02]  /*12f00*/  F2FP.BF16.F32.PACK_AB R6, R107, R34 ;  /* 0x000000226b06723e */ /* 0x000fe400000010ff */
[----:B------:R-:W-:Y:S02]  /*12f10*/  F2FP.BF16.F32.PACK_AB R7, R108, R27 ;  /* 0x0000001b6c07723e */ /* 0x000fe400000010ff */
[----:B------:R-:W-:Y:S02]  /*12f20*/  F2FP.BF16.F32.PACK_AB R24, R32, R41 ;  /* 0x000000292018723e */ /* 0x000fe400000010ff */
[----:B------:R-:W-:Y:S01]  /*12f30*/  F2FP.BF16.F32.PACK_AB R25, R102, R45 ;  /* 0x0000002d6619723e */ /* 0x000fe200000010ff */
[----:B------:R1:W-:Y:S01]  /*12f40*/  STS.128 [R0], R4 ;  /* 0x0000000400007388 */ /* 0x0003e20000000c00 */
[----:B------:R-:W-:-:S05]  /*12f50*/  F2FP.BF16.F32.PACK_AB R27, R104, R35 ;  /* 0x00000023681b723e */ /* 0x000fca00000010ff */
[----:B------:R1:W-:Y:S02]  /*12f60*/  STS.128 [R20+0x12400], R24 ;  /* 0x0124001814007388 */ /* 0x0003e40000000c00 */
.L_x_1741:
[----:B------:R-:W-:Y:S05]  /*12f70*/  BSYNC B1 ;  /* 0x0000000000017941 */ /* 0x000fea0003800000 */
.L_x_1740:
[----:B------:R-:W-:Y:S04]  /*12f80*/  BSSY B1, `(.L_x_1742) ;  /* 0x0000072000017945 */ /* 0x000fe80003800000 */
[----:B------:R-:W-:Y:S05]  /*12f90*/  @P1 BRA `(.L_x_1743) ;  /* 0x0000000400c01947 */ /* 0x000fea0003800000 */
[----:B-1----:R-:W-:Y:S02]  /*12fa0*/  SHF.R.S32.HI R5, RZ, 0x1f, R196 ;  /* 0x0000001fff057819 */ /* 0x002fe400000114c4 */
[----:B------:R-:W-:Y:S02]  /*12fb0*/  LEA.HI R0, R3, R203, RZ, 0x1d ;  /* 0x000000cb03007211 */ /* 0x000fe400078fe8ff */
[CC--:B------:R-:W-:Y:S02]  /*12fc0*/  LEA.HI R4, R5.reuse, R196.reuse, RZ, 0x6 ;  /* 0x000000c405047211 */ /* 0x0c0fe400078f30ff */
[----:B------:R-:W-:Y:S02]  /*12fd0*/  LEA.HI R7, R5, R196, RZ, 0x3 ;  /* 0x000000c405077211 */ /* 0x000fe400078f18ff */
[----:B------:R-:W-:Y:S01]  /*12fe0*/  SHF.R.S32.HI R5, RZ, 0x1f, R0 ;  /* 0x0000001fff057819 */ /* 0x000fe20000011400 */
[----:B------:R-:W-:Y:S01]  /*12ff0*/  IMAD.SHL.U32 R6, R4, 0x80, RZ ;  /* 0x0000008004067824 */ /* 0x000fe200078e00ff */
[----:B-----5:R-:W-:-:S02]  /*13000*/  R2UR UR4, R46 ;  /* 0x000000002e0472ca */ /* 0x020fc400000e0000 */
[----:B------:R-:W-:Y:S01]  /*13010*/  LEA.HI R4, R5, R0, RZ, 0x3 ;  /* 0x0000000005047211 */ /* 0x000fe200078f18ff */
[----:B------:R-:W-:Y:S01]  /*13020*/  IMAD.SHL.U32 R5, R0, 0x8, RZ ;  /* 0x0000000800057824 */ /* 0x000fe200078e00ff */
[----:B------:R-:W-:Y:S02]  /*13030*/  LOP3.LUT R7, R226, 0x38, R7, 0xf8, !PT ;  /* 0x00000038e2077812 */ /* 0x000fe400078ef807 */
[----:B------:R-:W-:Y:S02]  /*13040*/  LOP3.LUT R6, R6, 0xffffe000, RZ, 0xc0, !PT ;  /* 0xffffe00006067812 */ /* 0x000fe400078ec0ff */
[----:B------:R-:W-:Y:S01]  /*13050*/  LOP3.LUT R0, R226, 0x38, R5, 0xf8, !PT ;  /* 0x00000038e2007812 */ /* 0x000fe200078ef805 */
[----:B------:R-:W-:Y:S01]  /*13060*/  IMAD.SHL.U32 R5, R4, 0x400, RZ ;  /* 0x0000040004057824 */ /* 0x000fe200078e00ff */
[-C--:B------:R-:W-:Y:S02]  /*13070*/  LOP3.LUT R7, R7, R44.reuse, RZ, 0x3c, !PT ;  /* 0x0000002c07077212 */ /* 0x080fe400078e3cff */
[----:B------:R-:W-:-:S02]  /*13080*/  LOP3.LUT R4, R0, R44, RZ, 0x3c, !PT ;  /* 0x0000002c00047212 */ /* 0x000fc400078e3cff */
[----:B------:R-:W-:Y:S02]  /*13090*/  LOP3.LUT R5, R5, 0x7fffe000, RZ, 0xc0, !PT ;  /* 0x7fffe00005057812 */ /* 0x000fe400078ec0ff */
[--C-:B------:R-:W-:Y:S02]  /*130a0*/  IADD3 R6, R7, R6, R42.reuse ;  /* 0x0000000607067210 */ /* 0x100fe40007ffe02a */
[----:B------:R-:W-:Y:S02]  /*130b0*/  IADD3 R20, R4, R5, R42 ;  /* 0x0000000504147210 */ /* 0x000fe40007ffe02a */
[----:B------:R-:W-:Y:S02]  /*130c0*/  LEA R0, R6, UR4, 0x1 ;  /* 0x0000000406007c11 */ /* 0x000fe4000f8e08ff */
[----:B--2---:R-:W-:Y:S01]  /*130d0*/  SHF.R.U64 R21, R8, 0x10, R9 ;  /* 0x0000001008157819 */ /* 0x004fe20000001209 */
[----:B------:R-:W-:Y:S01]  /*130e0*/  IMAD R20, R20, 0x2, R17 ;  /* 0x0000000214147824 */ /* 0x000fe200078e0211 */
[----:B------:R-:W-:Y:S01]  /*130f0*/  SHF.R.U64 R31, R52, 0x10, R53 ;  /* 0x00000010341f7819 */ /* 0x000fe20000001235 */
[----:B------:R-:W1:Y:S01]  /*13100*/  LDS.128 R4, [R0] ;  /* 0x0000000000047984 */ /* 0x000e620000000c00 */
[----:B------:R-:W-:-:S02]  /*13110*/  PRMT R78, R78, 0x5410, R21 ;  /* 0x000054104e4e7816 */ /* 0x000fc40000000015 */
[----:B------:R-:W-:Y:S01]  /*13120*/  SHF.R.U32.HI R8, RZ, 0x10, R9 ;  /* 0x00000010ff087819 */ /* 0x000fe20000011609 */
[----:B------:R-:W2:Y:S01]  /*13130*/  LDS.128 R24, [R20+0x12400] ;  /* 0x0124000014187984 */ /* 0x000ea20000000c00 */
[----:B------:R-:W-:Y:S01]  /*13140*/  PRMT R82, R82, 0x5410, R31 ;  /* 0x0000541052527816 */ /* 0x000fe2000000001f */
[----:B------:R-:W-:Y:S01]  /*13150*/  IMAD.U32 R32, R78, 0x10000, RZ ;  /* 0x000100004e207824 */ /* 0x000fe200078e00ff */
[----:B------:R-:W-:Y:S02]  /*13160*/  SHF.R.U32.HI R52, RZ, 0x10, R53 ;  /* 0x00000010ff347819 */ /* 0x000fe40000011635 */
[----:B------:R-:W-:Y:S01]  /*13170*/  SHF.R.U64 R9, R10, 0x10, R11 ;  /* 0x000000100a097819 */ /* 0x000fe2000000120b */
[----:B------:R-:W-:Y:S01]  /*13180*/  IMAD.U32 R31, R82, 0x10000, RZ ;  /* 0x00010000521f7824 */ /* 0x000fe200078e00ff */
[----:B------:R-:W-:Y:S02]  /*13190*/  SHF.R.U64 R29, R54, 0x10, R55 ;  /* 0x00000010361d7819 */ /* 0x000fe40000001237 */
[----:B------:R-:W-:-:S02]  /*131a0*/  SHF.R.U32.HI R10, RZ, 0x10, R11 ;  /* 0x00000010ff0a7819 */ /* 0x000fc4000001160b */
[----:B------:R-:W-:Y:S02]  /*131b0*/  PRMT R79, R79, 0x5410, R8 ;  /* 0x000054104f4f7816 */ /* 0x000fe40000000008 */
[----:B------:R-:W-:Y:S02]  /*131c0*/  SHF.R.U32.HI R54, RZ, 0x10, R55 ;  /* 0x00000010ff367819 */ /* 0x000fe40000011637 */
[----:B------:R-:W-:Y:S01]  /*131d0*/  PRMT R83, R83, 0x5410, R52 ;  /* 0x0000541053537816 */ /* 0x000fe20000000034 */
[----:B------:R-:W-:Y:S01]  /*131e0*/  IMAD.U32 R33, R79, 0x10000, RZ ;  /* 0x000100004f217824 */ /* 0x000fe200078e00ff */
[----:B------:R-:W-:Y:S02]  /*131f0*/  PRMT R81, R81, 0x5410, R10 ;  /* 0x0000541051517816 */ /* 0x000fe4000000000a */
[----:B------:R-:W-:Y:S02]  /*13200*/  PRMT R85, R85, 0x5410, R54 ;  /* 0x0000541055557816 */ /* 0x000fe40000000036 */
[----:B------:R-:W-:-:S02]  /*13210*/  PRMT R80, R80, 0x5410, R9 ;  /* 0x0000541050507816 */ /* 0x000fc40000000009 */
[----:B------:R-:W-:Y:S01]  /*13220*/  PRMT R84, R84, 0x5410, R29 ;  /* 0x0000541054547816 */ /* 0x000fe2000000001d */
[C---:B-1----:R-:W-:Y:S01]  /*13230*/  IMAD.U32 R8, R4.reuse, 0x10000, RZ ;  /* 0x0001000004087824 */ /* 0x042fe200078e00ff */
        /* <DEDUP_REMOVED lines=19> */
[----:B------:R-:W-:Y:S01]  /*13370*/  IMAD.U32 R11, R7, 0x10000, RZ ;  /* 0x00010000070b7824 */ /* 0x000fe200078e00ff */
[----:B------:R-:W-:Y:S01]  /*13380*/  LOP3.LUT R21, R78, 0xffff0000, RZ, 0xc0, !PT ;  /* 0xffff00004e157812 */ /* 0x000fe200078ec0ff */
[-C--:B------:R-:W-:Y:S01]  /*13390*/  FMUL.FTZ R30, R30, R8.reuse ;  /* 0x000000081e1e7220 */ /* 0x080fe20000410000 */
[----:B------:R-:W-:Y:S01]  /*133a0*/  FFMA.FTZ R33, R9, R33, R28 ;  /* 0x0000002109217223 */ /* 0x000fe2000001001c */
[----:B------:R-:W-:Y:S01]  /*133b0*/  LOP3.LUT R9, R82, 0xffff0000, RZ, 0xc0, !PT ;  /* 0xffff000052097812 */ /* 0x000fe200078ec0ff */
[C---:B------:R-:W-:Y:S01]  /*133c0*/  FFMA.FTZ R36, R11.reuse, R8, -R32 ;  /* 0x000000080b247223 */ /* 0x040fe20000010820 */
[----:B------:R-:W-:Y:S01]  /*133d0*/  FFMA.FTZ R38, R11, R31, R30 ;  /* 0x0000001f0b267223 */ /* 0x000fe2000001001e */
[C---:B------:R-:W-:Y:S01]  /*133e0*/  FMUL.FTZ R11, R24.reuse, R21 ;  /* 0x00000015180b7220 */ /* 0x040fe20000410000 */
[----:B------:R-:W-:Y:S01]  /*133f0*/  LOP3.LUT R28, R79, 0xffff0000, RZ, 0xc0, !PT ;  /* 0xffff00004f1c7812 */ /* 0x000fe200078ec0ff */
[----:B------:R-:W-:Y:S01]  /*13400*/  FMUL.FTZ R31, R24, R9 ;  /* 0x00000009181f7220 */ /* 0x000fe20000410000 */
[----:B------:R-:W-:-:S02]  /*13410*/  IMAD.U32 R29, R26, 0x10000, RZ ;  /* 0x000100001a1d7824 */ /* 0x000fc400078e00ff */
[----:B------:R-:W-:Y:S01]  /*13420*/  FFMA.FTZ R24, R4, R9, -R11 ;  /* 0x0000000904187223 */ /* 0x000fe2000001080b */
[----:B------:R-:W-:Y:S01]  /*13430*/  LOP3.LUT R8, R83, 0xffff0000, RZ, 0xc0, !PT ;  /* 0xffff000053087812 */ /* 0x000fe200078ec0ff */
[----:B------:R-:W-:Y:S02]  /*13440*/  IMAD.U32 R11, R80, 0x10000, RZ ;  /* 0x00010000500b7824 */ /* 0x000fe400078e00ff */
[----:B------:R-:W-:Y:S01]  /*13450*/  FFMA.FTZ R30, R4, R21, R31 ;  /* 0x00000015041e7223 */ /* 0x000fe2000001001f */
[----:B------:R-:W-:Y:S02]  /*13460*/  IMAD.U32 R10, R6, 0x10000, RZ ;  /* 0x00010000060a7824 */ /* 0x000fe400078e00ff */
[----:B------:R-:W-:Y:S01]  /*13470*/  FMUL.FTZ R32, R25, R28 ;  /* 0x0000001c19207220 */ /* 0x000fe20000410000 */
[----:B------:R-:W-:Y:S02]  /*13480*/  IMAD.U32 R9, R84, 0x10000, RZ ;  /* 0x0001000054097824 */ /* 0x000fe400078e00ff */
[----:B------:R-:W-:Y:S01]  /*13490*/  FMUL.FTZ R31, R29, R11 ;  /* 0x0000000b1d1f7220 */ /* 0x000fe20000410000 */
[-C--:B------:R-:W-:Y:S01]  /*134a0*/  FMUL.FTZ R25, R25, R8.reuse ;  /* 0x0000000819197220 */ /* 0x080fe20000410000 */
[----:B------:R-:W-:Y:S01]  /*134b0*/  LOP3.LUT R26, R26, 0xffff0000, RZ, 0xc0, !PT ;  /* 0xffff00001a1a7812 */ /* 0x000fe200078ec0ff */
[-C--:B------:R-:W-:Y:S01]  /*134c0*/  FMUL.FTZ R29, R29, R9.reuse ;  /* 0x000000091d1d7220 */ /* 0x080fe20000410000 */
[----:B------:R-:W-:Y:S01]  /*134d0*/  FFMA.FTZ R31, R10, R9, -R31 ;  /* 0x000000090a1f7223 */ /* 0x000fe2000001081f */
[C---:B------:R-:W-:Y:S01]  /*134e0*/  FFMA.FTZ R21, R5.reuse, R8, -R32 ;  /* 0x0000000805157223 */ /* 0x040fe20000010820 */
[----:B------:R-:W-:Y:S01]  /*134f0*/  FFMA.FTZ R28, R5, R28, R25 ;  /* 0x0000001c051c7223 */ /* 0x000fe20000010019 */
[----:B------:R-:W-:Y:S01]  /*13500*/  LOP3.LUT R9, R80, 0xffff0000, RZ, 0xc0, !PT ;  /* 0xffff000050097812 */ /* 0x000fe200078ec0ff */
[----:B------:R-:W-:Y:S01]  /*13510*/  FFMA.FTZ R10, R10, R11, R29 ;  /* 0x0000000b0a0a7223 */ /* 0x000fe2000001001d */
[----:B------:R-:W-:-:S02]  /*13520*/  LOP3.LUT R27, R27, 0xffff0000, RZ, 0xc0, !PT ;  /* 0xffff00001b1b7812 */ /* 0x000fc400078ec0ff */
[----:B------:R-:W-:Y:S01]  /*13530*/  LOP3.LUT R5, R84, 0xffff0000, RZ, 0xc0, !PT ;  /* 0xffff000054057812 */ /* 0x000fe200078ec0ff */
[C---:B------:R-:W-:Y:S01]  /*13540*/  FMUL.FTZ R11, R26.reuse, R9 ;  /* 0x000000091a0b7220 */ /* 0x040fe20000410000 */
[----:B------:R-:W-:Y:S02]  /*13550*/  LOP3.LUT R8, R81, 0xffff0000, RZ, 0xc0, !PT ;  /* 0xffff000051087812 */ /* 0x000fe400078ec0ff */
[----:B------:R-:W-:Y:S01]  /*13560*/  LOP3.LUT R4, R85, 0xffff0000, RZ, 0xc0, !PT ;  /* 0xffff000055047812 */ /* 0x000fe200078ec0ff */
[-C--:B------:R-:W-:Y:S01]  /*13570*/  FMUL.FTZ R32, R26, R5.reuse ;  /* 0x000000051a207220 */ /* 0x080fe20000410000 */
[----:B------:R-:W-:Y:S01]  /*13580*/  LOP3.LUT R6, R6, 0xffff0000, RZ, 0xc0, !PT ;  /* 0xffff000006067812 */ /* 0x000fe200078ec0ff */
[----:B------:R-:W-:Y:S01]  /*13590*/  FMUL.FTZ R40, R27, R8 ;  /* 0x000000081b287220 */ /* 0x000fe20000410000 */
[----:B------:R-:W-:Y:S01]  /*135a0*/  LOP3.LUT R7, R7, 0xffff0000, RZ, 0xc0, !PT ;  /* 0xffff000007077812 */ /* 0x000fe200078ec0ff */
[-C--:B------:R-:W-:Y:S02]  /*135b0*/  FMUL.FTZ R27, R27, R4.reuse ;  /* 0x000000041b1b7220 */ /* 0x080fe40000410000 */
[C---:B------:R-:W-:Y:S01]  /*135c0*/  FFMA.FTZ R26, R6.reuse, R5, -R11 ;  /* 0x00000005061a7223 */ /* 0x040fe2000001080b */
[----:B------:R-:W-:Y:S01]  /*135d0*/  FFMA.FTZ R11, R6, R9, R32 ;  /* 0x00000009060b7223 */ /* 0x000fe20000010020 */
        /* <DEDUP_REMOVED lines=12> */
.L_x_1743:
[----:B------:R-:W-:Y:S05]  /*136a0*/  BSYNC B1 ;  /* 0x0000000000017941 */ /* 0x000fea0003800000 */
.L_x_1742:
[----:B------:R-:W-:Y:S05]  /*136b0*/  @P2 BRA `(.L_x_1715) ;  /* 0x0000000400c02947 */ /* 0x000fea0003800000 */
[----:B-1-3--:R-:W-:Y:S02]  /*136c0*/  SHF.R.S32.HI R0, RZ, 0x1f, R195 ;  /* 0x0000001fff007819 */ /* 0x00afe400000114c3 */
        /* <DEDUP_REMOVED lines=17> */
[----:B--2---:R-:W-:Y:S02]  /*137e0*/  LEA R34, R5, UR4, 0x1 ;  /* 0x0000000405227c11 */ /* 0x004fe4000f8e08ff */
[----:B------:R-:W-:Y:S01]  /*137f0*/  SHF.R.U64 R27, R56, 0x10, R57 ;  /* 0x00000010381b7819 */ /* 0x000fe20000001239 */
[----:B------:R-:W-:Y:S01]  /*13800*/  IMAD R0, R0, 0x2, R17 ;  /* 0x0000000200007824 */ /* 0x000fe200078e0211 */
[----:B------:R-:W-:Y:S01]  /*13810*/  SHF.R.U64 R21, R12, 0x10, R13 ;  /* 0x000000100c157819 */ /* 0x000fe2000000120d */
[----:B------:R-:W1:Y:S01]  /*13820*/  LDS.128 R4, [R34] ;  /* 0x0000000022047984 */ /* 0x000e620000000c00 */
[----:B------:R-:W-:-:S02]  /*13830*/  PRMT R74, R74, 0x5410, R27 ;  /* 0x000054104a4a7816 */ /* 0x000fc4000000001b */
[----:B------:R-:W-:Y:S01]  /*13840*/  PRMT R70, R70, 0x5410, R21 ;  /* 0x0000541046467816 */ /* 0x000fe20000000015 */
[----:B------:R-:W2:Y:S01]  /*13850*/  LDS.128 R8, [R0+0x12400] ;  /* 0x0124000000087984 */ /* 0x000ea20000000c00 */
[----:B------:R-:W-:Y:S01]  /*13860*/  SHF.R.U64 R3, R14, 0x10, R15 ;  /* 0x000000100e037819 */ /* 0x000fe2000000120f */
[----:B------:R-:W-:Y:S01]  /*13870*/  IMAD.U32 R26, R74, 0x10000, RZ ;  /* 0x000100004a1a7824 */ /* 0x000fe200078e00ff */
[----:B------:R-:W-:Y:S01]  /*13880*/  SHF.R.U32.HI R12, RZ, 0x10, R13 ;  /* 0x00000010ff0c7819 */ /* 0x000fe2000001160d */
[----:B------:R-:W-:Y:S01]  /*13890*/  IMAD.U32 R28, R70, 0x10000, RZ ;  /* 0x00010000461c7824 */ /* 0x000fe200078e00ff */
[----:B------:R-:W-:Y:S02]  /*138a0*/  SHF.R.U32.HI R14, RZ, 0x10, R15 ;  /* 0x00000010ff0e7819 */ /* 0x000fe4000001160f */
[--C-:B------:R-:W-:Y:S02]  /*138b0*/  SHF.R.U64 R25, R58, 0x10, R59.reuse ;  /* 0x000000103a197819 */ /* 0x100fe4000000123b */
[----:B------:R-:W-:-:S02]  /*138c0*/  SHF.R.U32.HI R58, RZ, 0x10, R59 ;  /* 0x00000010ff3a7819 */ /* 0x000fc4000001163b */
[----:B------:R-:W-:Y:S02]  /*138d0*/  SHF.R.U32.HI R56, RZ, 0x10, R57 ;  /* 0x00000010ff387819 */ /* 0x000fe40000011639 */
[----:B------:R-:W-:Y:S02]  /*138e0*/  PRMT R71, R71, 0x5410, R12 ;  /* 0x0000541047477816 */ /* 0x000fe4000000000c */
[----:B------:R-:W-:Y:S02]  /*138f0*/  PRMT R73, R73, 0x5410, R14 ;  /* 0x0000541049497816 */ /* 0x000fe4000000000e */
[----:B------:R-:W-:Y:S02]  /*13900*/  PRMT R72, R72, 0x5410, R3 ;  /* 0x0000541048487816 */ /* 0x000fe40000000003 */
[----:B------:R-:W-:Y:S01]  /*13910*/  PRMT R77, R77, 0x5410, R58 ;  /* 0x000054104d4d7816 */ /* 0x000fe2000000003a */
[----:B------:R-:W-:Y:S01]  /*13920*/  IMAD.U32 R27, R73, 0x10000, RZ ;  /* 0x00010000491b7824 */ /* 0x000fe200078e00ff */
[----:B------:R-:W-:-:S02]  /*13930*/  PRMT R75, R75, 0x5410, R56 ;  /* 0x000054104b4b7816 */ /* 0x000fc40000000038 */
[----:B------:R-:W-:Y:S01]  /*13940*/  PRMT R76, R76, 0x5410, R25 ;  /* 0x000054104c4c7816 */ /* 0x000fe20000000019 */
[----:B------:R-:W-:Y:S02]  /*13950*/  IMAD.U32 R25, R71, 0x10000, RZ ;  /* 0x0001000047197824 */ /* 0x000fe400078e00ff */
        /* <DEDUP_REMOVED lines=14> */
[----:B------:R-:W-:Y:S02]  /*13a40*/  IMAD.U32 R3, R77, 0x10000, RZ ;  /* 0x000100004d037824 */ /* 0x000fe400078e00ff */
[C---:B------:R-:W-:Y:S01]  /*13a50*/  FMUL.FTZ R33, R24.reuse, R27 ;  /* 0x0000001b18217220 */ /* 0x040fe20000410000 */
[----:B------:R-:W-:Y:S01]  /*13a60*/  IMAD.U32 R14, R7, 0x10000, RZ ;  /* 0x00010000070e7824 */ /* 0x000fe200078e00ff */
[----:B------:R-:W-:Y:S01]  /*13a70*/  LOP3.LUT R11, R11, 0xffff0000, RZ, 0xc0, !PT ;  /* 0xffff00000b0b7812 */ /* 0x000fe200078ec0ff */
[----:B------:R-:W-:Y:S02]  /*13a80*/  IMAD.U32 R15, R75, 0x10000, RZ ;  /* 0x000100004b0f7824 */ /* 0x000fe400078e00ff */
[-C--:B------:R-:W-:Y:S01]  /*13a90*/  FMUL.FTZ R24, R24, R3.reuse ;  /* 0x0000000318187220 */ /* 0x080fe20000410000 */
[----:B------:R-:W-:Y:S01]  /*13aa0*/  FFMA.FTZ R33, R14, R3, -R33 ;  /* 0x000000030e217223 */ /* 0x000fe20000010821 */
[----:B------:R-:W-:Y:S01]  /*13ab0*/  LOP3.LUT R3, R74, 0xffff0000, RZ, 0xc0, !PT ;  /* 0xffff00004a037812 */ /* 0x000fe200078ec0ff */
[-C--:B------:R-:W-:Y:S01]  /*13ac0*/  FMUL.FTZ R31, R20, R15.reuse ;  /* 0x0000000f141f7220 */ /* 0x080fe20000410000 */
[----:B------:R-:W-:Y:S01]  /*13ad0*/  FFMA.FTZ R29, R12, R15, -R29 ;  /* 0x0000000f0c1d7223 */ /* 0x000fe2000001081d */
[----:B------:R-:W-:Y:S01]  /*13ae0*/  LOP3.LUT R15, R70, 0xffff0000, RZ, 0xc0, !PT ;  /* 0xffff0000460f7812 */ /* 0x000fe200078ec0ff */
[----:B------:R-:W-:Y:S01]  /*13af0*/  FFMA.FTZ R28, R14, R27, R24 ;  /* 0x0000001b0e1c7223 */ /* 0x000fe20000010018 */
[----:B------:R-:W-:Y:S01]  /*13b00*/  FFMA.FTZ R31, R12, R25, R31 ;  /* 0x000000190c1f7223 */ /* 0x000fe2000001001f */
[----:B------:R-:W-:Y:S01]  /*13b10*/  LOP3.LUT R14, R71, 0xffff0000, RZ, 0xc0, !PT ;  /* 0xffff0000470e7812 */ /* 0x000fe200078ec0ff */
[C---:B------:R-:W-:Y:S01]  /*13b20*/  FMUL.FTZ R27, R8.reuse, R3 ;  /* 0x00000003081b7220 */ /* 0x040fe20000410000 */
[----:B------:R-:W-:Y:S01]  /*13b30*/  LOP3.LUT R12, R75, 0xffff0000, RZ, 0xc0, !PT ;  /* 0xffff00004b0c7812 */ /* 0x000fe200078ec0ff */
[----:B------:R-:W-:Y:S01]  /*13b40*/  FMUL.FTZ R25, R8, R15 ;  /* 0x0000000f08197220 */ /* 0x000fe20000410000 */
[----:B------:R-:W-:-:S02]  /*13b50*/  IMAD.U32 R21, R10, 0x10000, RZ ;  /* 0x000100000a157824 */ /* 0x000fc400078e00ff */
[C---:B------:R-:W-:Y:S01]  /*13b60*/  FMUL.FTZ R24, R9.reuse, R14 ;  /* 0x0000000e09187220 */ /* 0x040fe20000410000 */
[----:B------:R-:W-:Y:S02]  /*13b70*/  IMAD.U32 R20, R72, 0x10000, RZ ;  /* 0x0001000048147824 */ /* 0x000fe400078e00ff */
[C---:B------:R-:W-:Y:S01]  /*13b80*/  FFMA.FTZ R25, R4.reuse, R3, -R25 ;  /* 0x0000000304197223 */ /* 0x040fe20000010819 */
[----:B------:R-:W-:Y:S01]  /*13b90*/  FMUL.FTZ R9, R9, R12 ;  /* 0x0000000c09097220 */ /* 0x000fe20000410000 */
[----:B------:R-:W-:Y:S01]  /*13ba0*/  FFMA.FTZ R27, R4, R15, R27 ;  /* 0x0000000f041b7223 */ /* 0x000fe2000001001b */
[----:B------:R-:W-:Y:S02]  /*13bb0*/  IMAD.U32 R13, R6, 0x10000, RZ ;  /* 0x00010000060d7824 */ /* 0x000fe400078e00ff */
[----:B------:R-:W-:Y:S01]  /*13bc0*/  FMUL.FTZ R4, R21, R20 ;  /* 0x0000001415047220 */ /* 0x000fe20000410000 */
[----:B------:R-:W-:Y:S02]  /*13bd0*/  IMAD.U32 R8, R76, 0x10000, RZ ;  /* 0x000100004c087824 */ /* 0x000fe400078e00ff */
[C---:B------:R-:W-:Y:S01]  /*13be0*/  FFMA.FTZ R24, R5.reuse, R12, -R24 ;  /* 0x0000000c05187223 */ /* 0x040fe20000010818 */
[----:B------:R-:W-:Y:S01]  /*13bf0*/  FFMA.FTZ R14, R5, R14, R9 ;  /* 0x0000000e050e7223 */ /* 0x000fe20000010009 */
[----:B------:R-:W-:Y:S01]  /*13c00*/  LOP3.LUT R10, R10, 0xffff0000, RZ, 0xc0, !PT ;  /* 0xffff00000a0a7812 */ /* 0x000fe200078ec0ff */
[-C--:B------:R-:W-:Y:S01]  /*13c10*/  FMUL.FTZ R26, R21, R8.reuse ;  /* 0x00000008151a7220 */ /* 0x080fe20000410000 */
[----:B------:R-:W-:Y:S01]  /*13c20*/  FFMA.FTZ R12, R13, R8, -R4 ;  /* 0x000000080d0c7223 */ /* 0x000fe20000010804 */
[----:B------:R-:W-:-:S02]  /*13c30*/  LOP3.LUT R5, R72, 0xffff0000, RZ, 0xc0, !PT ;  /* 0xffff000048057812 */ /* 0x000fc400078ec0ff */
[----:B------:R-:W-:Y:S01]  /*13c40*/  LOP3.LUT R3, R76, 0xffff0000, RZ, 0xc0, !PT ;  /* 0xffff00004c037812 */ /* 0x000fe200078ec0ff */
[----:B------:R-:W-:Y:S01]  /*13c50*/  FFMA.FTZ R26, R13, R20, R26 ;  /* 0x000000140d1a7223 */ /* 0x000fe2000001001a */
[----:B------:R-:W-:Y:S01]  /*13c60*/  LOP3.LUT R8, R73, 0xffff0000, RZ, 0xc0, !PT ;  /* 0xffff000049087812 */ /* 0x000fe200078ec0ff */
[C---:B------:R-:W-:Y:S01]  /*13c70*/  FMUL.FTZ R9, R10.reuse, R5 ;  /* 0x000000050a097220 */ /* 0x040fe20000410000 */
        /* <DEDUP_REMOVED lines=20> */
.L_x_1715:
[----:B------:R-:W-:Y:S05]  /*13dc0*/  BSYNC B0 ;  /* 0x0000000000007941 */ /* 0x000fea0003800000 */
.L_x_1693:
[----:B------:R-:W-:Y:S01]  /*13dd0*/  @!PT LDS RZ, [RZ] ;  /* 0x00000000fffff984 */ /* 0x000fe20000000800 */
[----:B------:R-:W-:Y:S01]  /*13de0*/  @!PT LDS RZ, [RZ] ;  /* 0x00000000fffff984 */ /* 0x000fe20000000800 */
[----:B------:R-:W-:Y:S01]  /*13df0*/  @!PT LDS RZ, [RZ] ;  /* 0x00000000fffff984 */ /* 0x000fe20000000800 */
[----:B------:R-:W-:Y:S01]  /*13e00*/  @!PT LDS RZ, [RZ] ;  /* 0x00000000fffff984 */ /* 0x000fe20000000800 */
[----:B------:R1:W-:Y:S06]  /*13e10*/  MEMBAR.ALL.CTA ;  /* 0x0000000000007992 */ /* 0x0003ec0000008000 */
[----:B-1----:R-:W1:Y:S01]  /*13e20*/  FENCE.VIEW.ASYNC.S ;  /* 0x00000000000073c6 */ /* 0x002e620000000000 */
[----:B------:R-:W-:Y:S05]  /*13e30*/  WARPSYNC.ALL ;  /* 0x0000000000007948 */ /* 0x000fea0003800000 */
[----:B-1----:R-:W-:Y:S06]  /*13e40*/  BAR.SYNC.DEFER_BLOCKING 0xd, 0x100 ;  /* 0x0344000000007b1d */ /* 0x002fec0000010000 */
.L_x_1691:
[----:B01-34-:R-:W3:Y:S02]  /*13e50*/  LDL R0, [R1+0x3c] ;  /* 0x00003c0001007983 */ /* 0x01bee40000100800 */
[----:B---3--:R-:W-:-:S13]  /*13e60*/  R2UR UR4, R0 ;  /* 0x00000000000472ca */ /* 0x008fda00000e0000 */
[----:B------:R-:W-:-:S05]  /*13e70*/  IMAD.U32 R0, RZ, RZ, UR4 ;  /* 0x00000004ff007e24 */ /* 0x000fca000f8e00ff */
[----:B------:R-:W-:-:S13]  /*13e80*/  ISETP.NE.AND P0, PT, R0, 0x3, PT ;  /* 0x000000030000780c */ /* 0x000fda0003f05270 */
[----:B------:R-:W-:Y:S05]  /*13e90*/  @!P0 BRA `(.L_x_1744) ;  /* 0x0000000000048947 */ /* 0x000fea0003800000 */
[----:B------:R-:W-:Y:S01]  /*13ea0*/  BPT.TRAP 0x1 ;  /* 0x000000040000795c */ /* 0x000fe20000300000 */
.L_x_1744:
[----:B--2---:R-:W-:Y:S01]  /*13eb0*/  IMAD R3, R194, 0x8, R17 ;  /* 0x00000008c2037824 */ /* 0x004fe200078e0211 */
[----:B------:R-:W-:-:S04]  /*13ec0*/  SHF.L.U32 R0, R197, 0x1f, RZ ;  /* 0x0000001fc5007819 */ /* 0x000fc800000006ff */
[----:B------:R0:W1:Y:S01]  /*13ed0*/  SYNCS.PHASECHK.TRANS64.TRYWAIT P1, [R3+URZ+0x30830], R0 ;  /* 0x03083000030075a7 */ /* 0x000062000802017f */
[----:B------:R-:W-:Y:S05]  /*13ee0*/  @!P0 BRA `(.L_x_1745) ;  /* 0x0000000000048947 */ /* 0x000fea0003800000 */
[----:B------:R-:W-:Y:S01]  /*13ef0*/  BPT.TRAP 0x1 ;  /* 0x000000040000795c */ /* 0x000fe20000300000 */
.L_x_1745:
[----:B-1----:R-:W-:Y:S05]  /*13f00*/  @P1 BRA `(.L_x_1746) ;  /* 0x0000000000081947 */ /* 0x002fea0003800000 */
[----:B------:R-:W1:Y:S02]  /*13f10*/  SYNCS.PHASECHK.TRANS64.TRYWAIT P1, [R3+URZ+0x30830], R0 ;  /* 0x03083000030075a7 */ /* 0x000e64000802017f */
[----:B-1----:R-:W-:Y:S05]  /*13f20*/  @!P1 BRA `(.L_x_1747) ;  /* 0x000001a400c49947 */ /* 0x002fea0003800000 */
.L_x_1746:
[----:B------:R-:W-:Y:S05]  /*13f30*/  WARPSYNC.ALL ;  /* 0x0000000000007948 */ /* 0x000fea0003800000 */
[----:B01----:R-:W-:Y:S01]  /*13f40*/  VIADD R0, R17, 0x1e400 ;  /* 0x0001e40011007836 */ /* 0x003fe20000000000 */
[----:B------:R-:W-:Y:S01]  /*13f50*/  R2UR UR4, R68 ;  /* 0x00000000440472ca */ /* 0x000fe200000e0000 */
[----:B------:R-:W-:Y:S01]  /*13f60*/  IMAD.MOV.U32 R5, RZ, RZ, 0x40000040 ;  /* 0x40000040ff057424 */ /* 0x000fe200078e00ff */
[----:B-----5:R-:W-:Y:S01]  /*13f70*/  WARPGROUP.ARRIVE ;  /* 0x00000000000079c5 */ /* 0x020fe20000000000 */
[----:B------:R-:W-:Y:S01]  /*13f80*/  UMOV UR9, 0x40000040 ;  /* 0x4000004000097882 */ /* 0x000fe20000000000 */
        /* <DEDUP_REMOVED lines=33> */
[----:B------:R-:W-:Y:S01]  /*141a0*/  IMAD.MOV.U32 R7, RZ, RZ, 0x40000040 ;  /* 0x40000040ff077424 */ /* 0x000fe200078e00ff */
[----:B------:R-:W-:Y:S01]  /*141b0*/  UIADD3 UR36, UR4, 0x806, URZ ;  /* 0x0000080604247890 */ /* 0x000fe2000fffe03f */
[----:B0-----:R-:W-:Y:S01]  /*141c0*/  IMAD.U32 R8, RZ, RZ, UR8 ;  /* 0x00000008ff087e24 */ /* 0x001fe2000f8e00ff */
[----:B------:R-:W-:Y:S01]  /*141d0*/  UMOV UR37, 0x40000040 ;  /* 0x4000004000257882 */ /* 0x000fe20000000000 */
        /* <DEDUP_REMOVED lines=52> */
[----:B------:R-:W-:Y:S01]  /*14520*/  VIADD R6, R4, 0x306 ;  /* 0x0000030604067836 */ /* 0x000fe20000000000 */
[----:B------:R-:W-:Y:S01]  /*14530*/  R2UR UR59, R7 ;  /* 0x00000000073b72ca */ /* 0x000fe200000e0000 */
[----:B------:R-:W-:-:S02]  /*14540*/  IMAD.MOV.U32 R7, RZ, RZ, 0x40000040 ;  /* 0x40000040ff077424 */ /* 0x000fc400078e00ff */
[----:B------:R-:W-:Y:S01]  /*14550*/  IMAD.U32 R9, RZ, RZ, UR9 ;  /* 0x00000009ff097e24 */ /* 0x000fe2000f8e00ff */
[----:B------:R-:W-:Y:S01]  /*14560*/  R2UR UR54, R6 ;  /* 0x00000000063672ca */ /* 0x000fe200000e0000 */
[----:B------:R-:W-:Y:S01]  /*14570*/  VIADD R6, R4, 0x600 ;  /* 0x0000060004067836 */ /* 0x000fe20000000000 */
[----:B------:R-:W-:Y:S01]  /*14580*/  R2UR UR55, R7 ;  /* 0x00000000073772ca */ /* 0x000fe200000e0000 */
[----:B------:R-:W-:Y:S01]  /*14590*/  IMAD.MOV.U32 R7, RZ, RZ, 0x40000040 ;  /* 0x40000040ff077424 */ /* 0x000fe200078e00ff */
[----:B------:R0:W-:Y:S02]  /*145a0*/  STL.64 [R1], R8 ;  /* 0x0000000801007387 */ /* 0x0001e40000100a00 */
        /* <DEDUP_REMOVED lines=36> */
.L_x_1748:
[----:B------:R-:W2:Y:S01]  /*147f0*/  LDL R0, [R1+0x44] ;  /* 0x0000440001007983 */ /* 0x000ea20000100800 */
[----:B------:R-:W0:Y:S03]  /*14800*/  LDC R94, c[0x0][0x448] ;  /* 0x00011200ff5e7b82 */ /* 0x000e260000000800 */
[----:B------:R-:W2:Y:S01]  /*14810*/  LDL R92, [R1+0x38] ;  /* 0x00003800015c7983 */ /* 0x000ea20000100800 */
[----:B------:R-:W-:Y:S01]  /*14820*/  LOP3.LUT R16, R16, 0xffefffff, RZ, 0xc0, !PT ;  /* 0xffefffff10107812 */ /* 0x000fe200078ec0ff */
[----:B------:R-:W-:Y:S02]  /*14830*/  ULDC UR4, c[0x0][0x9dc] ;  /* 0x0002770000047ab9 */ /* 0x000fe40000000800 */
[----:B------:R-:W-:Y:S01]  /*14840*/  IMAD.U32 R9, RZ, RZ, UR4 ;  /* 0x00000004ff097e24 */ /* 0x000fe2000f8e00ff */
[----:B------:R-:W1:Y:S04]  /*14850*/  LDC.64 R10, c[0x0][0x9e0] ;  /* 0x00027800ff0a7b82 */ /* 0x000e680000000a00 */
[----:B------:R-:W-:-:S02]  /*14860*/  LOP3.LUT R6, RZ, R9, RZ, 0x33, !PT ;  /* 0x00000009ff067212 */ /* 0x000fc400078e33ff */
[----:B0-----:R-:W-:-:S13]  /*14870*/  ISETP.NE.AND P1, PT, R94, 0x1, PT ;  /* 0x000000015e00780c */ /* 0x001fda0003f25270 */
[----:B------:R-:W0:Y:S01]  /*14880*/  @P1 LDC R5, c[0x0][0x44c] ;  /* 0x00011300ff051b82 */ /* 0x000e220000000800 */
[----:B------:R-:W-:-:S04]  /*14890*/  @P1 LOP3.LUT R16, R16, 0x100000, RZ, 0xfc, !PT ;  /* 0x0010000010101812 */ /* 0x000fc800078efcff */
[----:B------:R-:W-:-:S03]  /*148a0*/  LOP3.LUT R16, R16, 0xfff7ffff, RZ, 0xc0, !PT ;  /* 0xfff7ffff10107812 */ /* 0x000fc600078ec0ff */
[----:B------:R-:W3:Y:S01]  /*148b0*/  @P1 LDC R7, c[0x0][0x450] ;  /* 0x00011400ff071b82 */ /* 0x000ee20000000800 */
[----:B--2---:R-:W-:-:S04]  /*148c0*/  IMAD.IADD R12, R0, 0x1, R92 ;  /* 0x00000001000c7824 */ /* 0x004fc800078e025c */
[----:B0-----:R-:W-:-:S05]  /*148d0*/  @P1 IMAD.HI.U32 R0, R12, R5, RZ ;  /* 0x000000050c001227 */ /* 0x001fca00078e00ff */
[----:B---3--:R-:W-:Y:S01]  /*148e0*/  @P1 SHF.R.U32.HI R12, RZ, R7, R0 ;  /* 0x00000007ff0c1219 */ /* 0x008fe20000011600 */
[----:B------:R-:W-:Y:S01]  /*148f0*/  VIADD R0, R3, 0x30840 ;  /* 0x0003084003007836 */ /* 0x000fe20000000000 */
[----:B-1----:R-:W-:Y:S01]  /*14900*/  ISETP.GE.AND P1, PT, R11, 0x1, PT ;  /* 0x000000010b00780c */ /* 0x002fe20003f26270 */
[----:B------:R-:W-:Y:S02]  /*14910*/  IMAD.MOV.U32 R3, RZ, RZ, -0x60 ;  /* 0xffffffa0ff037424 */ /* 0x000fe400078e00ff */
[----:B------:R-:W0:Y:S01]  /*14920*/  SHFL.IDX PT, R5, R12, RZ, 0x1c1f ;  /* 0x001c1fff0c057589 */ /* 0x000e2200000e0000 */
[----:B------:R-:W-:Y:S01]  /*14930*/  PRMT R0, R205, 0x654, R0 ;  /* 0x00000654cd007816 */ /* 0x000fe20000000000 */
[----:B------:R-:W-:-:S03]  /*14940*/  IMAD R4, R2, R3, 0x61 ;  /* 0x0000006102047424 */ /* 0x000fc600078e0203 */
[----:B------:R1:W-:Y:S01]  /*14950*/  SYNCS.ARRIVE.TRANS64.RED.A1T0 RZ, [R0+URZ], RZ ;  /* 0x000000ff00ff79a7 */ /* 0x0003e2000810043f */
[----:B------:R-:W-:Y:S01]  /*14960*/  VIADD R74, R4, 0xffffffff ;  /* 0xffffffff044a7836 */ /* 0x000fe20000000000 */
[----:B------:R-:W-:-:S03]  /*14970*/  IADD3 R3, R201, R4, -R227 ;  /* 0x00000004c9037210 */ /* 0x000fc60007ffe8e3 */
[----:B------:R-:W-:Y:S02]  /*14980*/  @P1 LOP3.LUT R16, R16, 0x80000, RZ, 0xfc, !PT ;  /* 0x0008000010101812 */ /* 0x000fe400078efcff */
[----:B------:R-:W-:Y:S02]  /*14990*/  IMAD.IADD R3, R3, 0x1, -R200 ;  /* 0x0000000103037824 */ /* 0x000fe400078e0ac8 */
[----:B-1----:R-:W-:Y:S02]  /*149a0*/  IMAD R0, R2, -0x60, R201 ;  /* 0xffffffa002007824 */ /* 0x002fe400078e02c9 */
[C---:B------:R-:W-:Y:S02]  /*149b0*/  IMAD.IADD R85, R3.reuse, 0x1, R10 ;  /* 0x0000000103557824 */ /* 0x040fe400078e020a */
[----:B------:R-:W-:Y:S01]  /*149c0*/  IMAD.IADD R72, R3, 0x1, R6 ;  /* 0x0000000103487824 */ /* 0x000fe200078e0206 */
[----:B------:R-:W-:Y:S01]  /*149d0*/  IADD3 R14, -R227, 0x60, R0 ;  /* 0x00000060e30e7810 */ /* 0x000fe20007ffe100 */
[----:B------:R-:W-:-:S02]  /*149e0*/  IMAD.IADD R0, R74, 0x1, -R227 ;  /* 0x000000014a007824 */ /* 0x000fc400078e0ae3 */
[----:B0-----:R-:W-:Y:S01]  /*149f0*/  IMAD.IADD R8, R72, 0x1, R5 ;  /* 0x0000000148087824 */ /* 0x001fe200078e0205 */
[----:B------:R-:W-:Y:S01]  /*14a00*/  VIADDMNMX R6, R5, R85, R14, PT ;  /* 0x0000005505067246 */ /* 0x000fe2000380010e */
[----:B------:R-:W-:Y:S06]  /*14a10*/  @!P1 BRA `(.L_x_1749) ;  /* 0x00000000004c9947 */ /* 0x000fec0003800000 */
[----:B------:R-:W-:Y:S01]  /*14a20*/  IADD3 R3, -R200, R201, R5 ;  /* 0x000000c9c8037210 */ /* 0x000fe20007ffe105 */
[----:B------:R-:W-:Y:S03]  /*14a30*/  BSSY B0, `(.L_x_1750) ;  /* 0x000000e000007945 */ /* 0x000fe60003800000 */
        /* <DEDUP_REMOVED lines=9> */
.L_x_1751:
[----:B------:R-:W-:-:S13]  /*14ad0*/  ISETP.NE.AND P1, PT, R11, 0x1, PT ;  /* 0x000000010b00780c */ /* 0x000fda0003f25270 */
[----:B------:R-:W0:Y:S02]  /*14ae0*/  @P1 LDC.64 R4, c[0x0][0x9e8] ;  /* 0x00027a00ff041b82 */ /* 0x000e240000000a00 */
[----:B0-----:R-:W-:-:S05]  /*14af0*/  @P1 IMAD.HI.U32 R4, R3, R4, RZ ;  /* 0x0000000403041227 */ /* 0x001fca00078e00ff */
[----:B------:R-:W-:-:S07]  /*14b00*/  @P1 SHF.R.U32.HI R3, RZ, R5, R4 ;  /* 0x00000005ff031219 */ /* 0x000fce0000011604 */
.L_x_1752:
[----:B------:R-:W-:Y:S05]  /*14b10*/  BSYNC B0 ;  /* 0x0000000000007941 */ /* 0x000fea0003800000 */
.L_x_1750:
[----:B------:R-:W-:-:S05]  /*14b20*/  IMAD R3, R3, R11, R0 ;  /* 0x0000000b03037224 */ /* 0x000fca00078e0200 */
[----:B------:R-:W-:Y:S02]  /*14b30*/  VIMNMX R8, R8, R3, !PT ;  /* 0x0000000308087248 */ /* 0x000fe40007fe0100 */
[----:B------:R-:W-:-:S07]  /*14b40*/  VIADDMNMX R6, R3, R11, R6, PT ;  /* 0x0000000b03067246 */ /* 0x000fce0003800106 */
.L_x_1749:
[C---:B------:R-:W-:Y:S01]  /*14b50*/  ISETP.GE.AND P6, PT, R74.reuse, 0x9, PT ;  /* 0x000000094a00780c */ /* 0x040fe20003fc6270 */
[----:B------:R-:W0:Y:S01]  /*14b60*/  SHFL.IDX PT, R5, R12, 0x1, 0x1c1f ;  /* 0x003c1f000c057f89 */ /* 0x000e2200000e0000 */
[----:B------:R-:W-:Y:S02]  /*14b70*/  ISETP.GE.AND P1, PT, R74, 0x2, PT ;  /* 0x000000024a00780c */ /* 0x000fe40003f26270 */
[C---:B------:R-:W-:Y:S02]  /*14b80*/  ISETP.GT.AND P2, PT, R8.reuse, 0x8, !P6 ;  /* 0x000000080800780c */ /* 0x040fe40007744270 */
[----:B------:R-:W-:Y:S02]  /*14b90*/  ISETP.GT.AND P3, PT, R8, 0x1, !P1 ;  /* 0x000000010800780c */ /* 0x000fe40004f64270 */
[----:B------:R-:W-:Y:S02]  /*14ba0*/  ISETP.LT.OR P2, PT, R6, 0x9, P2 ;  /* 0x000000090600780c */ /* 0x000fe40001741670 */
[----:B------:R-:W-:-:S02]  /*14bb0*/  ISETP.GE.AND P4, PT, R74, 0xa, PT ;  /* 0x0000000a4a00780c */ /* 0x000fc40003f86270 */
[----:B------:R-:W-:Y:S02]  /*14bc0*/  FSEL R79, R28, -INF , !P2 ;  /* 0xff8000001c4f7808 */ /* 0x000fe40005000000 */
[----:B------:R-:W-:Y:S02]  /*14bd0*/  ISETP.LT.OR P3, PT, R6, 0x2, P3 ;  /* 0x000000020600780c */ /* 0x000fe40001f61670 */
[----:B------:R-:W-:Y:S02]  /*14be0*/  ISETP.GT.AND P2, PT, R8, 0x9, !P4 ;  /* 0x000000090800780c */ /* 0x000fe40006744270 */
[----:B------:R-:W-:Y:S02]  /*14bf0*/  FSEL R83, R25, -INF , !P3 ;  /* 0xff80000019537808 */ /* 0x000fe40005800000 */
        /* <DEDUP_REMOVED lines=97> */
[----:B------:R-:W-:-:S04]  /*15210*/  ISETP.GT.AND P5, PT, R8, RZ, !P4 ;  /* 0x000000ff0800720c */ /* 0x000fc800067a4270 */
[----:B------:R-:W-:-:S04]  /*15220*/  ISETP.LT.OR P5, PT, R6, 0x1, P5 ;  /* 0x000000010600780c */ /* 0x000fc80002fa1670 */
[----:B------:R-:W-:Y:S02]  /*15230*/  FSEL R24, R24, -INF , !P5 ;  /* 0xff80000018187808 */ /* 0x000fe40006800000 */
[----:B------:R-:W-:-:S04]  /*15240*/  ISETP.GE.AND P5, PT, R74, 0x5a, PT ;  /* 0x0000005a4a00780c */ /* 0x000fc80003fa6270 */
[----:B------:R-:W-:Y:S02]  /*15250*/  P2R R28, PR, RZ, 0x20 ;  /* 0x00000020ff1c7803 */ /* 0x000fe40000000000 */
[----:B------:R-:W-:Y:S01]  /*15260*/  ISETP.GT.AND P5, PT, R8, 0x59, !P5 ;  /* 0x000000590800780c */ /* 0x000fe20006fa4270 */
[----:B0-----:R-:W-:-:S03]  /*15270*/  IMAD.IADD R8, R72, 0x1, R5 ;  /* 0x0000000148087824 */ /* 0x001fc600078e0205 */
[----:B------:R-:W-:Y:S02]  /*15280*/  ISETP.LT.OR P5, PT, R6, 0x5a, P5 ;  /* 0x0000005a0600780c */ /* 0x000fe40002fa1670 */
[----:B------:R-:W-:Y:S02]  /*15290*/  VIADDMNMX R6, R5, R85, R14, PT ;  /* 0x0000005505067246 */ /* 0x000fe4000380010e */
[----:B------:R-:W-:Y:S02]  /*152a0*/  FSEL R69, R69, -INF , !P5 ;  /* 0xff80000045457808 */ /* 0x000fe40006800000 */
[----:B------:R-:W-:-:S13]  /*152b0*/  ISETP.GE.AND P5, PT, R11, 0x1, PT ;  /* 0x000000010b00780c */ /* 0x000fda0003fa6270 */
[----:B------:R-:W-:Y:S05]  /*152c0*/  @!P5 BRA `(.L_x_1753) ;  /* 0x00000000004cd947 */ /* 0x000fea0003800000 */
        /* <DEDUP_REMOVED lines=11> */
.L_x_1755:
[----:B------:R-:W-:-:S13]  /*15380*/  ISETP.NE.AND P5, PT, R11, 0x1, PT ;  /* 0x000000010b00780c */ /* 0x000fda0003fa5270 */
[----:B------:R-:W0:Y:S02]  /*15390*/  @P5 LDC.64 R4, c[0x0][0x9e8] ;  /* 0x00027a00ff045b82 */ /* 0x000e240000000a00 */
[----:B0-----:R-:W-:-:S05]  /*153a0*/  @P5 IMAD.HI.U32 R4, R85, R4, RZ ;  /* 0x0000000455045227 */ /* 0x001fca00078e00ff */
[----:B------:R-:W-:-:S07]  /*153b0*/  @P5 SHF.R.U32.HI R85, RZ, R5, R4 ;  /* 0x00000005ff555219 */ /* 0x000fce0000011604 */
.L_x_1756:
[----:B------:R-:W-:Y:S05]  /*153c0*/  BSYNC B0 ;  /* 0x0000000000007941 */ /* 0x000fea0003800000 */
.L_x_1754:
[----:B------:R-:W-:-:S05]  /*153d0*/  IMAD R85, R85, R11, R0 ;  /* 0x0000000b55557224 */ /* 0x000fca00078e0200 */
[----:B------:R-:W-:Y:S02]  /*153e0*/  VIMNMX R8, R8, R85, !PT ;  /* 0x0000005508087248 */ /* 0x000fe40007fe0100 */
[----:B------:R-:W-:-:S07]  /*153f0*/  VIADDMNMX R6, R85, R11, R6, PT ;  /* 0x0000000b55067246 */ /* 0x000fce0003800106 */
.L_x_1753:
[----:B------:R-:W-:Y:S01]  /*15400*/  ISETP.GT.AND P1, PT, R8, 0x1, !P1 ;  /* 0x000000010800780c */ /* 0x000fe20004f24270 */
[----:B------:R-:W-:Y:S01]  /*15410*/  ULDC UR4, c[0x0][0x988] ;  /* 0x0002620000047ab9 */ /* 0x000fe20000000800 */
[----:B------:R-:W-:Y:S02]  /*15420*/  FMNMX.FTZ R0, R24, R83, !PT ;  /* 0x0000005318007209 */ /* 0x000fe40007810000 */
[----:B------:R-:W-:Y:S02]  /*15430*/  ISETP.LT.OR P1, PT, R6, 0x2, P1 ;  /* 0x000000020600780c */ /* 0x000fe40000f21670 */
[----:B------:R-:W-:Y:S02]  /*15440*/  ISETP.GT.AND P6, PT, R8, 0x8, !P6 ;  /* 0x000000080800780c */ /* 0x000fe400077c4270 */
[----:B------:R-:W-:Y:S02]  /*15450*/  FSEL R97, R27, -INF , !P1 ;  /* 0xff8000001b617808 */ /* 0x000fe40004800000 */
[----:B------:R-:W-:-:S02]  /*15460*/  ISETP.NE.AND P1, PT, R76, RZ, PT ;  /* 0x000000ff4c00720c */ /* 0x000fc40003f25270 */
[----:B------:R-:W-:Y:S02]  /*15470*/  FMNMX.FTZ R0, R79, R0, !PT ;  /* 0x000000004f007209 */ /* 0x000fe40007810000 */
[----:B------:R-:W-:Y:S02]  /*15480*/  ISETP.GT.AND P1, PT, R8, 0x9, !P1 ;  /* 0x000000090800780c */ /* 0x000fe40004f24270 */
[C---:B------:R-:W-:Y:S02]  /*15490*/  ISETP.LT.OR P6, PT, R6.reuse, 0x9, P6 ;  /* 0x000000090600780c */ /* 0x040fe400037c1670 */
[----:B------:R-:W-:Y:S02]  /*154a0*/  ISETP.LT.OR P1, PT, R6, 0xa, P1 ;  /* 0x0000000a0600780c */ /* 0x000fe40000f21670 */
[----:B------:R-:W-:Y:S02]  /*154b0*/  FMNMX.FTZ R0, R73, R0, !PT ;  /* 0x0000000049007209 */ /* 0x000fe40007810000 */
[----:B------:R-:W-:-:S02]  /*154c0*/  FSEL R95, R31, -INF , !P1 ;  /* 0xff8000001f5f7808 */ /* 0x000fc40004800000 */
[----:B------:R-:W-:Y:S02]  /*154d0*/  ISETP.NE.AND P1, PT, R78, RZ, PT ;  /* 0x000000ff4e00720c */ /* 0x000fe40003f25270 */
[----:B------:R-:W-:Y:S02]  /*154e0*/  FSEL R5, R30, -INF , !P6 ;  /* 0xff8000001e057808 */ /* 0x000fe40007000000 */
[----:B------:R-:W-:Y:S02]  /*154f0*/  ISETP.GT.AND P1, PT, R8, 0x10, !P1 ;  /* 0x000000100800780c */ /* 0x000fe40004f24270 */
[----:B------:R-:W-:Y:S02]  /*15500*/  ISETP.NE.AND P6, PT, R80, RZ, PT ;  /* 0x000000ff5000720c */ /* 0x000fe40003fc5270 */
[----:B------:R-:W-:Y:S02]  /*15510*/  ISETP.LT.OR P1, PT, R6, 0x11, P1 ;  /* 0x000000110600780c */ /* 0x000fe40000f21670 */
[----:B------:R-:W-:-:S02]  /*15520*/  FMNMX.FTZ R0, R77, R0, !PT ;  /* 0x000000004d007209 */ /* 0x000fc40007810000 */
[----:B------:R-:W-:Y:S02]  /*15530*/  FSEL R27, R34, -INF , !P1 ;  /* 0xff800000221b7808 */ /* 0x000fe40004800000 */
[----:B------:R-:W-:Y:S02]  /*15540*/  ISETP.NE.AND P1, PT, R32, RZ, PT ;  /* 0x000000ff2000720c */ /* 0x000fe40003f25270 */
[----:B------:R-:W-:Y:S02]  /*15550*/  FMNMX.FTZ R0, R33, R0, !PT ;  /* 0x0000000021007209 */ /* 0x000fe40007810000 */
[----:B------:R-:W-:Y:S02]  /*15560*/  ISETP.GT.AND P1, PT, R8, 0x11, !P1 ;  /* 0x000000110800780c */ /* 0x000fe40004f24270 */
[----:B------:R-:W-:Y:S02]  /*15570*/  ISETP.NE.AND P5, PT, R36, RZ, PT ;  /* 0x000000ff2400720c */ /* 0x000fe40003fa5270 */
        /* <DEDUP_REMOVED lines=39> */
[----:B------:R-:W-:Y:S02]  /*157f0*/  ISETP.NE.AND P5, PT, R87, RZ, PT ;  /* 0x000000ff5700720c */ /* 0x000fe40003fa5270 */
[----:B------:R-:W-:Y:S02]  /*15800*/  FSEL R87, R47, -INF , !P1 ;  /* 0xff8000002f577808 */ /* 0x000fe40004800000 */
[----:B------:R-:W-:Y:S02]  /*15810*/  FMNMX.FTZ R0, R7, R0, !PT ;  /* 0x0000000007007209 */ /* 0x000fe40007810000 */
[----:B------:R-:W-:-:S02]  /*15820*/  ISETP.NE.AND P1, PT, R86, RZ, PT ;  /* 0x000000ff5600720c */ /* 0x000fc40003f25270 */
[----:B------:R-:W-:Y:S01]  /*15830*/  FMNMX.FTZ R14, R69, R0, !PT ;  /* 0x00000000450e7209 */ /* 0x000fe20007810000 */
[----:B------:R-:W-:Y:S01]  /*15840*/  IMAD.U32 R0, RZ, RZ, UR4 ;  /* 0x00000004ff007e24 */ /* 0x000fe2000f8e00ff */
[C---:B------:R-:W-:Y:S02]  /*15850*/  ISETP.GT.AND P1, PT, R8.reuse, 0x30, !P1 ;  /* 0x000000300800780c */ /* 0x040fe40004f24270 */
[----:B------:R-:W-:Y:S01]  /*15860*/  ISETP.GT.AND P4, PT, R8, RZ, !P4 ;  /* 0x000000ff0800720c */ /* 0x000fe20006784270 */
[----:B------:R-:W0:Y:S01]  /*15870*/  SHFL.BFLY PT, R101, R14, 0x2, 0x1f ;  /* 0x0c401f000e657f89 */ /* 0x000e2200000e0000 */
[C---:B------:R-:W-:Y:S02]  /*15880*/  ISETP.LT.OR P1, PT, R6.reuse, 0x31, P1 ;  /* 0x000000310600780c */ /* 0x040fe40000f21670 */
[----:B------:R-:W-:Y:S02]  /*15890*/  ISETP.LT.OR P4, PT, R6, 0x1, P4 ;  /* 0x000000010600780c */ /* 0x000fe40002781670 */
[----:B------:R-:W-:-:S02]  /*158a0*/  FSEL R39, R50, -INF , !P1 ;  /* 0xff80000032277808 */ /* 0x000fc40004800000 */
[----:B------:R-:W-:Y:S02]  /*158b0*/  ISETP.NE.AND P1, PT, R48, RZ, PT ;  /* 0x000000ff3000720c */ /* 0x000fe40003f25270 */
[----:B------:R-:W-:Y:S02]  /*158c0*/  FSEL R26, R26, -INF , !P4 ;  /* 0xff8000001a1a7808 */ /* 0x000fe40006000000 */
[----:B------:R-:W-:Y:S02]  /*158d0*/  ISETP.GT.AND P1, PT, R8, 0x31, !P1 ;  /* 0x000000310800780c */ /* 0x000fe40004f24270 */
[----:B------:R-:W-:Y:S02]  /*158e0*/  ISETP.NE.AND P6, PT, R56, RZ, PT ;  /* 0x000000ff3800720c */ /* 0x000fe40003fc5270 */
[----:B------:R-:W-:Y:S02]  /*158f0*/  ISETP.LT.OR P1, PT, R6, 0x32, P1 ;  /* 0x000000320600780c */ /* 0x000fe40000f21670 */
[----:B------:R-:W-:-:S02]  /*15900*/  ISETP.GT.AND P2, PT, R8, 0x51, !P2 ;  /* 0x000000510800780c */ /* 0x000fc40005744270 */
[----:B------:R-:W-:Y:S02]  /*15910*/  FSEL R51, R51, -INF , !P1 ;  /* 0xff80000033337808 */ /* 0x000fe40004800000 */
[----:B------:R-:W-:Y:S02]  /*15920*/  ISETP.NE.AND P1, PT, R88, RZ, PT ;  /* 0x000000ff5800720c */ /* 0x000fe40003f25270 */
[C---:B------:R-:W-:Y:S02]  /*15930*/  ISETP.GT.AND P3, PT, R8.reuse, 0x58, !P3 ;  /* 0x000000580800780c */ /* 0x040fe40005f64270 */
[----:B------:R-:W-:Y:S02]  /*15940*/  ISETP.GT.AND P1, PT, R8, 0x38, !P1 ;  /* 0x000000380800780c */ /* 0x000fe40004f24270 */
[----:B0-----:R-:W-:Y:S02]  /*15950*/  FMNMX.FTZ R101, R14, R101, !PT ;  /* 0x000000650e657209 */ /* 0x001fe40007810000 */
[----:B------:R-:W-:-:S02]  /*15960*/  FMNMX.FTZ R14, R26, R97, !PT ;  /* 0x000000611a0e7209 */ /* 0x000fc40007810000 */
[----:B------:R-:W-:Y:S01]  /*15970*/  ISETP.LT.OR P1, PT, R6, 0x39, P1 ;  /* 0x000000390600780c */ /* 0x000fe20000f21670 */
[----:B------:R-:W0:Y:S01]  /*15980*/  SHFL.BFLY PT, R4, R101, 0x1, 0x1f ;  /* 0x0c201f0065047f89 */ /* 0x000e2200000e0000 */
        /* <DEDUP_REMOVED lines=14> */
[----:B------:R-:W-:Y:S02]  /*15a70*/  FMNMX.FTZ R14, R31, R14, !PT ;  /* 0x0000000e1f0e7209 */ /* 0x000fe40007810000 */
[----:B------:R-:W-:Y:S02]  /*15a80*/  FSEL R47, R58, -INF , !P1 ;  /* 0xff8000003a2f7808 */ /* 0x000fe40004800000 */
[----:B------:R-:W-:-:S02]  /*15a90*/  ISETP.GT.AND P1, PT, R8, 0x41, !P6 ;  /* 0x000000410800780c */ /* 0x000fc40007724270 */
[----:B------:R-:W-:Y:S02]  /*15aa0*/  FMNMX.FTZ R14, R89, R14, !PT ;  /* 0x0000000e590e7209 */ /* 0x000fe40007810000 */
[----:B------:R-:W-:Y:S02]  /*15ab0*/  ISETP.LT.OR P1, PT, R6, 0x42, P1 ;  /* 0x000000420600780c */ /* 0x000fe40000f21670 */
[----:B------:R-:W-:Y:S02]  /*15ac0*/  FMNMX.FTZ R14, R35, R14, !PT ;  /* 0x0000000e230e7209 */ /* 0x000fe40007810000 */
[----:B------:R-:W-:Y:S02]  /*15ad0*/  FSEL R59, R59, -INF , !P1 ;  /* 0xff8000003b3b7808 */ /* 0x000fe40004800000 */
[----:B------:R-:W-:Y:S02]  /*15ae0*/  FMNMX.FTZ R14, R87, R14, !PT ;  /* 0x0000000e570e7209 */ /* 0x000fe40007810000 */
[----:B------:R-:W-:-:S02]  /*15af0*/  ISETP.GT.AND P1, PT, R8, 0x48, !P5 ;  /* 0x000000480800780c */ /* 0x000fc40006f24270 */
[----:B0-----:R-:W-:Y:S02]  /*15b00*/  FMNMX.FTZ R4, R101, R4, !PT ;  /* 0x0000000465047209 */ /* 0x001fe40007810000 */
[----:B------:R-:W-:Y:S02]  /*15b10*/  FMNMX.FTZ R14, R39, R14, !PT ;  /* 0x0000000e270e7209 */ /* 0x000fe40007810000 */
[----:B------:R-:W-:Y:S01]  /*15b20*/  ISETP.LT.OR P1, PT, R6, 0x49, P1 ;  /* 0x000000490600780c */ /* 0x000fe20000f21670 */
[----:B------:R-:W-:Y:S01]  /*15b30*/  FMUL.FTZ R12, R4, R0 ;  /* 0x00000000040c7220 */ /* 0x000fe20000410000 */
[----:B------:R-:W-:Y:S02]  /*15b40*/  FMNMX.FTZ R14, R51, R14, !PT ;  /* 0x0000000e330e7209 */ /* 0x000fe40007810000 */
[----:B------:R-:W-:Y:S02]  /*15b50*/  FSEL R99, R62, -INF , !P1 ;  /* 0xff8000003e637808 */ /* 0x000fe40004800000 */
[----:B------:R-:W-:-:S02]  /*15b60*/  FSETP.NEU.FTZ.AND P1, PT, R4, -INF , PT ;  /* 0xff8000000400780b */ /* 0x000fc40003f3d000 */
[----:B------:R-:W-:Y:S02]  /*15b70*/  ISETP.NE.AND P5, PT, R60, RZ, PT ;  /* 0x000000ff3c00720c */ /* 0x000fe40003fa5270 */
[----:B------:R-:W-:Y:S02]  /*15b80*/  FMNMX.FTZ R14, R43, R14, !PT ;  /* 0x0000000e2b0e7209 */ /* 0x000fe40007810000 */
[----:B------:R-:W-:Y:S02]  /*15b90*/  FSEL R12, R12, RZ, P1 ;  /* 0x000000ff0c0c7208 */ /* 0x000fe40000800000 */
[----:B------:R-:W-:Y:S02]  /*15ba0*/  ISETP.GT.AND P1, PT, R8, 0x49, !P5 ;  /* 0x000000490800780c */ /* 0x000fe40006f24270 */
[----:B------:R-:W-:Y:S01]  /*15bb0*/  FMNMX.FTZ R14, R55, R14, !PT ;  /* 0x0000000e370e7209 */ /* 0x000fe20007810000 */
[-CC-:B------:R-:W-:Y:S01]  /*15bc0*/  FFMA.FTZ R186, R75, R0.reuse, -R12.reuse ;  /* 0x000000004bba7223 */ /* 0x180fe2000001080c */
[----:B------:R-:W-:Y:S01]  /*15bd0*/  ISETP.LT.OR P1, PT, R6, 0x4a, P1 ;  /* 0x0000004a0600780c */ /* 0x000fe20000f21670 */
[-CC-:B------:R-:W-:Y:S01]  /*15be0*/  FFMA.FTZ R184, R77, R0.reuse, -R12.reuse ;  /* 0x000000004db87223 */ /* 0x180fe2000001080c */
[----:B------:R-:W-:Y:S01]  /*15bf0*/  ISETP.NE.AND P6, PT, R20, RZ, PT ;  /* 0x000000ff1400720c */ /* 0x000fe20003fc5270 */
[--C-:B------:R-:W-:Y:S01]  /*15c00*/  FFMA.FTZ R182, R3, R0, -R12.reuse ;  /* 0x0000000003b67223 */ /* 0x100fe2000001080c */
[----:B------:R-:W-:Y:S01]  /*15c10*/  FMNMX.FTZ R14, R47, R14, !PT ;  /* 0x0000000e2f0e7209 */ /* 0x000fe20007810000 */
[-CC-:B------:R-:W-:Y:S01]  /*15c20*/  FFMA.FTZ R188, R24, R0.reuse, -R12.reuse ;  /* 0x0000000018bc7223 */ /* 0x180fe2000001080c */
[----:B------:R-:W-:Y:S01]  /*15c30*/  FSEL R63, R63, -INF , !P1 ;  /* 0xff8000003f3f7808 */ /* 0x000fe20004800000 */
[-CC-:B------:R-:W-:Y:S01]  /*15c40*/  FFMA.FTZ R83, R83, R0.reuse, -R12.reuse ;  /* 0x0000000053537223 */ /* 0x180fe2000001080c */
[----:B------:R-:W-:Y:S01]  /*15c50*/  ISETP.GT.AND P1, PT, R8, 0x50, !P6 ;  /* 0x000000500800780c */ /* 0x000fe20007724270 */
[--C-:B------:R-:W-:Y:S01]  /*15c60*/  FFMA.FTZ R190, R79, R0, -R12.reuse ;  /* 0x000000004fbe7223 */ /* 0x100fe2000001080c */
[----:B------:R-:W-:Y:S01]  /*15c70*/  FMNMX.FTZ R14, R59, R14, !PT ;  /* 0x0000000e3b0e7209 */ /* 0x000fe20007810000 */
[----:B------:R-:W-:Y:S01]  /*15c80*/  MUFU.EX2 R188, R188 ;  /* 0x000000bc00bc7308 */ /* 0x000fe20000000800 */
[----:B------:R-:W-:Y:S01]  /*15c90*/  ISETP.LT.OR P1, PT, R6, 0x51, P1 ;  /* 0x000000510600780c */ /* 0x000fe20000f21670 */
[--C-:B------:R-:W-:Y:S01]  /*15ca0*/  FFMA.FTZ R73, R73, R0, -R12.reuse ;  /* 0x0000000049497223 */ /* 0x100fe2000001080c */
[----:B------:R-:W-:Y:S01]  /*15cb0*/  FMNMX.FTZ R14, R99, R14, !PT ;  /* 0x0000000e630e7209 */ /* 0x000fe20007810000 */
[-CC-:B------:R-:W-:Y:S01]  /*15cc0*/  FFMA.FTZ R33, R33, R0.reuse, -R12.reuse ;  /* 0x0000000021217223 */ /* 0x180fe2000001080c */
[----:B------:R-:W-:Y:S01]  /*15cd0*/  ISETP.NE.AND P5, PT, R28, RZ, PT ;  /* 0x000000ff1c00720c */ /* 0x000fe20003fa5270 */
[-CC-:B------:R-:W-:Y:S01]  /*15ce0*/  FFMA.FTZ R176, R25, R0.reuse, -R12.reuse ;  /* 0x0000000019b07223 */ /* 0x180fe2000001080c */
[----:B------:R-:W-:Y:S01]  /*15cf0*/  ISETP.LT.OR P2, PT, R6, 0x52, P2 ;  /* 0x000000520600780c */ /* 0x000fe20001741670 */
[----:B------:R-:W0:Y:S01]  /*15d00*/  MUFU.EX2 R83, R83 ;  /* 0x0000005300537308 */ /* 0x000e220000000800 */
[----:B------:R-:W-:Y:S01]  /*15d10*/  FSEL R75, R66, -INF , !P1 ;  /* 0xff800000424b7808 */ /* 0x000fe20004800000 */
[--C-:B------:R-:W-:Y:S01]  /*15d20*/  FFMA.FTZ R178, R13, R0, -R12.reuse ;  /* 0x000000000db27223 */ /* 0x100fe2000001080c */
[----:B------:R-:W-:Y:S01]  /*15d30*/  FMNMX.FTZ R14, R63, R14, !PT ;  /* 0x0000000e3f0e7209 */ /* 0x000fe20007810000 */
[-CC-:B------:R-:W-:Y:S01]  /*15d40*/  FFMA.FTZ R172, R21, R0.reuse, -R12.reuse ;  /* 0x0000000015ac7223 */ /* 0x180fe2000001080c */
[----:B------:R-:W-:Y:S01]  /*15d50*/  ISETP.GT.AND P4, PT, R8, 0x59, !P5 ;  /* 0x000000590800780c */ /* 0x000fe20006f84270 */
[-CC-:B------:R-:W-:Y:S01]  /*15d60*/  FFMA.FTZ R174, R29, R0.reuse, -R12.reuse ;  /* 0x000000001dae7223 */ /* 0x180fe2000001080c */
[C---:B------:R-:W-:Y:S01]  /*15d70*/  ISETP.LT.OR P3, PT, R6.reuse, 0x59, P3 ;  /* 0x000000590600780c */ /* 0x040fe20001f61670 */
[----:B------:R-:W1:Y:S01]  /*15d80*/  MUFU.EX2 R190, R190 ;  /* 0x000000be00be7308 */ /* 0x000e620000000800 */
[----:B------:R-:W-:Y:S01]  /*15d90*/  FSEL R67, R67, -INF , !P2 ;  /* 0xff80000043437808 */ /* 0x000fe20005000000 */
[--C-:B------:R-:W-:Y:S01]  /*15da0*/  FFMA.FTZ R168, R15, R0, -R12.reuse ;  /* 0x000000000fa87223 */ /* 0x100fe2000001080c */
[----:B------:R-:W-:Y:S01]  /*15db0*/  FMNMX.FTZ R14, R75, R14, !PT ;  /* 0x0000000e4b0e7209 */ /* 0x000fe20007810000 */
[-CC-:B------:R-:W-:Y:S01]  /*15dc0*/  FFMA.FTZ R170, R7, R0.reuse, -R12.reuse ;  /* 0x0000000007aa7223 */ /* 0x180fe2000001080c */
[----:B------:R-:W-:Y:S01]  /*15dd0*/  ISETP.LT.OR P4, PT, R6, 0x5a, P4 ;  /* 0x0000005a0600780c */ /* 0x000fe20002781670 */
[--C-:B------:R-:W-:Y:S01]  /*15de0*/  FFMA.FTZ R37, R37, R0, -R12.reuse ;  /* 0x0000000025257223 */ /* 0x100fe2000001080c */
[----:B------:R-:W-:Y:S01]  /*15df0*/  FSEL R77, R70, -INF , !P3 ;  /* 0xff800000464d7808 */ /* 0x000fe20005800000 */
[----:B------:R-:W2:Y:S01]  /*15e00*/  MUFU.EX2 R73, R73 ;  /* 0x0000004900497308 */ /* 0x000ea20000000800 */
[----:B------:R-:W-:Y:S01]  /*15e10*/  FMNMX.FTZ R14, R67, R14, !PT ;  /* 0x0000000e430e7209 */ /* 0x000fe20007810000 */
[-CC-:B------:R-:W-:Y:S01]  /*15e20*/  FFMA.FTZ R180, R81, R0.reuse, -R12.reuse ;  /* 0x0000000051b47223 */ /* 0x180fe2000001080c */
[----:B------:R-:W-:Y:S01]  /*15e30*/  FSEL R71, R71, -INF , !P4 ;  /* 0xff80000047477808 */ /* 0x000fe20006000000 */
[--C-:B------:R-:W-:Y:S01]  /*15e40*/  FFMA.FTZ R41, R41, R0, -R12.reuse ;  /* 0x0000000029297223 */ /* 0x100fe2000001080c */
[----:B------:R-:W-:Y:S01]  /*15e50*/  FMNMX.FTZ R14, R77, R14, !PT ;  /* 0x0000000e4d0e7209 */ /* 0x000fe20007810000 */
[-CC-:B------:R-:W-:Y:S01]  /*15e60*/  FFMA.FTZ R45, R45, R0.reuse, -R12.reuse ;  /* 0x000000002d2d7223 */ /* 0x180fe2000001080c */
[--C-:B------:R-:W-:Y:S01]  /*15e70*/  FFMA.FTZ R25, R49, R0, -R12.reuse ;  /* 0x0000000031197223 */ /* 0x100fe2000001080c */
[----:B------:R-:W3:Y:S01]  /*15e80*/  MUFU.EX2 R184, R184 ;  /* 0x000000b800b87308 */ /* 0x000ee20000000800 */
[----:B------:R-:W-:Y:S01]  /*15e90*/  FMNMX.FTZ R14, R71, R14, !PT ;  /* 0x0000000e470e7209 */ /* 0x000fe20007810000 */
[-CC-:B------:R-:W-:Y:S01]  /*15ea0*/  FFMA.FTZ R13, R53, R0.reuse, -R12.reuse ;  /* 0x00000000350d7223 */ /* 0x180fe2000001080c */
[-CC-:B------:R-:W-:Y:S01]  /*15eb0*/  FFMA.FTZ R21, R57, R0.reuse, -R12.reuse ;  /* 0x0000000039157223 */ /* 0x180fe2000001080c */
[-CC-:B------:R-:W-:Y:S01]  /*15ec0*/  FFMA.FTZ R29, R61, R0.reuse, -R12.reuse ;  /* 0x000000003d1d7223 */ /* 0x180fe2000001080c */
[-CC-:B------:R-:W-:Y:S01]  /*15ed0*/  FFMA.FTZ R15, R65, R0.reuse, -R12.reuse ;  /* 0x00000000410f7223 */ /* 0x180fe2000001080c */
[----:B------:R-:W4:Y:S01]  /*15ee0*/  SHFL.BFLY PT, R3, R14, 0x2, 0x1f ;  /* 0x0c401f000e037f89 */ /* 0x000f2200000e0000 */
[----:B------:R-:W-:Y:S01]  /*15ef0*/  FFMA.FTZ R7, R69, R0, -R12 ;  /* 0x0000000045077223 */ /* 0x000fe2000001080c */
[----:B------:R-:W5:Y:S01]  /*15f00*/  MUFU.EX2 R33, R33 ;  /* 0x0000002100217308 */ /* 0x000f620000000800 */
[----:B------:R-:W-:-:S07]  /*15f10*/  ISETP.NE.AND P5, PT, R94, 0x1, PT ;  /* 0x000000015e00780c */ /* 0x000fce0003fa5270 */
[----:B------:R-:W5:Y:S06]  /*15f20*/  MUFU.EX2 R186, R186 ;  /* 0x000000ba00ba7308 */ /* 0x000f6c0000000800 */
[----:B------:R-:W5:Y:S02]  /*15f30*/  @P5 LDC R38, c[0x0][0x450] ;  /* 0x00011400ff265b82 */ /* 0x000f640000000800 */
        /* <DEDUP_REMOVED lines=9> */
[----:B------:R-:W-:Y:S02]  /*15fd0*/  FMUL.FTZ R8, R3, R0 ;  /* 0x0000000003087220 */ /* 0x000fe40000410000 */
[----:B------:R-:W-:Y:S03]  /*15fe0*/  MUFU.EX2 R176, R176 ;  /* 0x000000b000b07308 */ /* 0x000fe60000000800 */
[----:B------:R-:W-:-:S05]  /*15ff0*/  FSEL R8, R8, RZ, P1 ;  /* 0x000000ff08087208 */ /* 0x000fca0000800000 */
[----:B------:R-:W-:Y:S01]  /*16000*/  MUFU.EX2 R25, R25 ;  /* 0x0000001900197308 */ /* 0x000fe20000000800 */
[-CC-:B------:R-:W-:Y:S01]  /*16010*/  FFMA.FTZ R189, R26, R0.reuse, -R8.reuse ;  /* 0x000000001abd7223 */ /* 0x180fe20000010808 */
[-CC-:B------:R-:W-:Y:S01]  /*16020*/  FFMA.FTZ R6, R97, R0.reuse, -R8.reuse ;  /* 0x0000000061067223 */ /* 0x180fe20000010808 */
[-CC-:B------:R-:W-:Y:S01]  /*16030*/  FFMA.FTZ R191, R5, R0.reuse, -R8.reuse ;  /* 0x0000000005bf7223 */ /* 0x180fe20000010808 */
[-CC-:B------:R-:W-:Y:S01]  /*16040*/  FFMA.FTZ R12, R95, R0.reuse, -R8.reuse ;  /* 0x000000005f0c7223 */ /* 0x180fe20000010808 */
[-CC-:B------:R-:W-:Y:S01]  /*16050*/  FFMA.FTZ R185, R27, R0.reuse, -R8.reuse ;  /* 0x000000001bb97223 */ /* 0x180fe20000010808 */
[----:B0-----:R-:W-:Y:S01]  /*16060*/  FADD.FTZ R5, R188, R83 ;  /* 0x00000053bc057221 */ /* 0x001fe20000010000 */
[-CC-:B------:R-:W-:Y:S01]  /*16070*/  FFMA.FTZ R14, R93, R0.reuse, -R8.reuse ;  /* 0x000000005d0e7223 */ /* 0x180fe20000010808 */
[----:B------:R-:W-:Y:S01]  /*16080*/  MUFU.EX2 R189, R189 ;  /* 0x000000bd00bd7308 */ /* 0x000fe20000000800 */
[-CC-:B------:R-:W-:Y:S01]  /*16090*/  FFMA.FTZ R187, R85, R0.reuse, -R8.reuse ;  /* 0x0000000055bb7223 */ /* 0x180fe20000010808 */
[----:B-1----:R-:W-:Y:S01]  /*160a0*/  FADD.FTZ R30, R190, R5 ;  /* 0x00000005be1e7221 */ /* 0x002fe20000010000 */
[-CC-:B------:R-:W-:Y:S01]  /*160b0*/  FFMA.FTZ R20, R91, R0.reuse, -R8.reuse ;  /* 0x000000005b147223 */ /* 0x180fe20000010808 */
[-CC-:B------:R-:W-:Y:S01]  /*160c0*/  FFMA.FTZ R181, R31, R0.reuse, -R8.reuse ;  /* 0x000000001fb57223 */ /* 0x180fe20000010808 */
[-C--:B------:R-:W-:Y:S01]  /*160d0*/  FFMA.FTZ R24, R89, R0.reuse, -R8 ;  /* 0x0000000059187223 */ /* 0x080fe20000010808 */
[----:B--2---:R-:W-:Y:S01]  /*160e0*/  FADD.FTZ R5, R73, R30 ;  /* 0x0000001e49057221 */ /* 0x004fe20000010000 */
[-CC-:B------:R-:W-:Y:S01]  /*160f0*/  FFMA.FTZ R183, R35, R0.reuse, -R8.reuse ;  /* 0x0000000023b77223 */ /* 0x180fe20000010808 */
[----:B------:R-:W0:Y:S01]  /*16100*/  MUFU.EX2 R6, R6 ;  /* 0x0000000600067308 */ /* 0x000e220000000800 */
[-CC-:B------:R-:W-:Y:S01]  /*16110*/  FFMA.FTZ R26, R87, R0.reuse, -R8.reuse ;  /* 0x00000000571a7223 */ /* 0x180fe20000010808 */
[----:B---3--:R-:W-:Y:S01]  /*16120*/  FADD.FTZ R30, R184, R5 ;  /* 0x00000005b81e7221 */ /* 0x008fe20000010000 */
[-CC-:B------:R-:W-:Y:S01]  /*16130*/  FFMA.FTZ R177, R39, R0.reuse, -R8.reuse ;  /* 0x0000000027b17223 */ /* 0x180fe20000010808 */
[-C--:B------:R-:W-:Y:S01]  /*16140*/  FFMA.FTZ R28, R51, R0.reuse, -R8 ;  /* 0x00000000331c7223 */ /* 0x080fe20000010808 */
[----:B------:R-:W1:Y:S01]  /*16150*/  @P5 LDC R35, c[0x0][0x44c] ;  /* 0x00011300ff235b82 */ /* 0x000e620000000800 */
[----:B-----5:R-:W-:Y:S01]  /*16160*/  FADD.FTZ R27, R33, R30 ;  /* 0x0000001e211b7221 */ /* 0x020fe20000010000 */
[-CC-:B------:R-:W-:Y:S01]  /*16170*/  FFMA.FTZ R179, R43, R0.reuse, -R8.reuse ;  /* 0x000000002bb37223 */ /* 0x180fe20000010808 */
[----:B------:R-:W2:Y:S01]  /*16180*/  MUFU.EX2 R191, R191 ;  /* 0x000000bf00bf7308 */ /* 0x000ea20000000800 */
[-CC-:B------:R-:W-:Y:S01]  /*16190*/  FFMA.FTZ R30, R55, R0.reuse, -R8.reuse ;  /* 0x00000000371e7223 */ /* 0x180fe20000010808 */
[----:B------:R-:W-:Y:S01]  /*161a0*/  FADD.FTZ R34, R186, R27 ;  /* 0x0000001bba227221 */ /* 0x000fe20000010000 */
[-CC-:B------:R-:W-:Y:S01]  /*161b0*/  FFMA.FTZ R173, R47, R0.reuse, -R8.reuse ;  /* 0x000000002fad7223 */ /* 0x180fe20000010808 */
[-CC-:B------:R-:W-:Y:S01]  /*161c0*/  FFMA.FTZ R99, R99, R0.reuse, -R8.reuse ;  /* 0x0000000063637223 */ /* 0x180fe20000010808 */
[-C--:B------:R-:W-:Y:S01]  /*161d0*/  FFMA.FTZ R63, R63, R0.reuse, -R8 ;  /* 0x000000003f3f7223 */ /* 0x080fe20000010808 */
[----:B------:R-:W-:Y:S01]  /*161e0*/  FADD.FTZ R27, R37, R34 ;  /* 0x00000022251b7221 */ /* 0x000fe20000010000 */
[-C--:B------:R-:W-:Y:S01]  /*161f0*/  FFMA.FTZ R75, R75, R0.reuse, -R8 ;  /* 0x000000004b4b7223 */ /* 0x080fe20000010808 */
[----:B------:R-:W3:Y:S01]  /*16200*/  MUFU.EX2 R12, R12 ;  /* 0x0000000c000c7308 */ /* 0x000ee20000000800 */
[----:B0-----:R-:W-:Y:S01]  /*16210*/  FADD.FTZ R32, R189, R6 ;  /* 0x00000006bd207221 */ /* 0x001fe20000010000 */
[-CC-:B------:R-:W-:Y:S01]  /*16220*/  FFMA.FTZ R67, R67, R0.reuse, -R8.reuse ;  /* 0x0000000043437223 */ /* 0x180fe20000010808 */
[-CC-:B------:R-:W-:Y:S01]  /*16230*/  FFMA.FTZ R77, R77, R0.reuse, -R8.reuse ;  /* 0x000000004d4d7223 */ /* 0x180fe20000010808 */
[----:B------:R-:W-:Y:S01]  /*16240*/  FFMA.FTZ R71, R71, R0, -R8 ;  /* 0x0000000047477223 */ /* 0x000fe20000010808 */
[----:B------:R-:W-:Y:S01]  /*16250*/  IMAD.MOV.U32 R31, RZ, RZ, R92 ;  /* 0x000000ffff1f7224 */ /* 0x000fe200078e005c */
[----:B------:R-:W-:-:S02]  /*16260*/  F2FP.BF16.F32.PACK_AB R189, R6, R189 ;  /* 0x000000bd06bd723e */ /* 0x000fc400000010ff */
[----:B------:R-:W0:Y:S01]  /*16270*/  MUFU.EX2 R185, R185 ;  /* 0x000000b900b97308 */ /* 0x000e220000000800 */
[----:B--2---:R-:W-:Y:S01]  /*16280*/  FADD.FTZ R5, R191, R32 ;  /* 0x00000020bf057221 */ /* 0x004fe20000010000 */
[----:B------:R-:W-:Y:S02]  /*16290*/  F2FP.BF16.F32.PACK_AB R188, R83, R188 ;  /* 0x000000bc53bc723e */ /* 0x000fe400000010ff */
[----:B------:R-:W-:Y:S01]  /*162a0*/  F2FP.BF16.F32.PACK_AB R190, R73, R190 ;  /* 0x000000be49be723e */ /* 0x000fe200000010ff */
[----:B-1----:R-:W-:Y:S01]  /*162b0*/  @P5 IMAD.HI.U32 R35, R92, R35, RZ ;  /* 0x000000235c235227 */ /* 0x002fe200078e00ff */
[----:B------:R-:W-:Y:S02]  /*162c0*/  F2FP.BF16.F32.PACK_AB R184, R33, R184 ;  /* 0x000000b821b8723e */ /* 0x000fe400000010ff */
[----:B------:R-:W1:Y:S01]  /*162d0*/  MUFU.EX2 R14, R14 ;  /* 0x0000000e000e7308 */ /* 0x000e620000000800 */
[----:B---3--:R-:W-:Y:S01]  /*162e0*/  FADD.FTZ R32, R12, R5 ;  /* 0x000000050c207221 */ /* 0x008fe20000010000 */
[----:B------:R-:W-:-:S02]  /*162f0*/  @P5 SHF.R.U32.HI R31, RZ, R38, R35 ;  /* 0x00000026ff1f5219 */ /* 0x000fc40000011623 */
[----:B------:R-:W-:Y:S02]  /*16300*/  ISETP.GE.AND P5, PT, R11, 0x1, PT ;  /* 0x000000010b00780c */ /* 0x000fe40003fa6270 */
[----:B------:R-:W-:Y:S01]  /*16310*/  F2FP.BF16.F32.PACK_AB R186, R37, R186 ;  /* 0x000000ba25ba723e */ /* 0x000fe200000010ff */
[----:B------:R-:W-:Y:S01]  /*16320*/  IMAD.IADD R31, R136, 0x1, R31 ;  /* 0x00000001881f7824 */ /* 0x000fe200078e021f */
[----:B------:R-:W2:Y:S01]  /*16330*/  MUFU.EX2 R187, R187 ;  /* 0x000000bb00bb7308 */ /* 0x000ea20000000800 */
[----:B0-----:R-:W-:Y:S01]  /*16340*/  FADD.FTZ R5, R185, R32 ;  /* 0x00000020b9057221 */ /* 0x001fe20000010000 */
[----:B------:R-:W-:Y:S01]  /*16350*/  FADD.FTZ R32, R180, R27 ;  /* 0x0000001bb4207221 */ /* 0x000fe20000010000 */
[----:B------:R-:W-:Y:S01]  /*16360*/  F2FP.BF16.F32.PACK_AB R180, R41, R180 ;  /* 0x000000b429b4723e */ /* 0x000fe200000010ff */
[----:B------:R-:W-:Y:S01]  /*16370*/  IMAD.IADD R10, R31, 0x1, R10 ;  /* 0x000000011f0a7824 */ /* 0x000fe200078e020a */
[----:B------:R-:W-:Y:S01]  /*16380*/  F2FP.BF16.F32.PACK_AB R191, R12, R191 ;  /* 0x000000bf0cbf723e */ /* 0x000fe200000010ff */
[----:B------:R-:W-:Y:S01]  /*16390*/  FADD.FTZ R27, R41, R32 ;  /* 0x00000020291b7221 */ /* 0x000fe20000010000 */
[----:B------:R-:W-:Y:S01]  /*163a0*/  FFMA.FTZ R32, R59, R0, -R8 ;  /* 0x000000003b207223 */ /* 0x000fe20000010808 */
[----:B------:R-:W0:Y:S01]  /*163b0*/  MUFU.EX2 R20, R20 ;  /* 0x0000001400147308 */ /* 0x000e220000000800 */
[----:B-1----:R-:W-:Y:S01]  /*163c0*/  FADD.FTZ R34, R14, R5 ;  /* 0x000000050e227221 */ /* 0x002fe20000010000 */
[----:B------:R-:W-:Y:S01]  /*163d0*/  FADD.FTZ R36, R182, R27 ;  /* 0x0000001bb6247221 */ /* 0x000fe20000010000 */
[----:B------:R-:W-:-:S02]  /*163e0*/  F2FP.BF16.F32.PACK_AB R182, R45, R182 ;  /* 0x000000b62db6723e */ /* 0x000fc400000010ff */
[----:B------:R-:W-:Y:S01]  /*163f0*/  F2FP.BF16.F32.PACK_AB R185, R14, R185 ;  /* 0x000000b90eb9723e */ /* 0x000fe200000010ff */
[----:B------:R-:W-:Y:S02]  /*16400*/  FADD.FTZ R27, R45, R36 ;  /* 0x000000242d1b7221 */ /* 0x000fe40000010000 */
[----:B------:R-:W1:Y:S01]  /*16410*/  MUFU.EX2 R181, R181 ;  /* 0x000000b500b57308 */ /* 0x000e620000000800 */
[----:B--2---:R-:W-:Y:S01]  /*16420*/  FADD.FTZ R5, R187, R34 ;  /* 0x00000022bb057221 */ /* 0x004fe20000010000 */
[----:B------:R-:W-:Y:S01]  /*16430*/  FADD.FTZ R36, R176, R27 ;  /* 0x0000001bb0247221 */ /* 0x000fe20000010000 */
[----:B------:R-:W-:-:S03]  /*16440*/  F2FP.BF16.F32.PACK_AB R176, R25, R176 ;  /* 0x000000b019b0723e */ /* 0x000fc600000010ff */
[----:B------:R-:W-:Y:S02]  /*16450*/  FADD.FTZ R27, R25, R36 ;  /* 0x00000024191b7221 */ /* 0x000fe40000010000 */
        /* <DEDUP_REMOVED lines=23> */
[----:B------:R-:W2:Y:S01]  /*165d0*/  MUFU.EX2 R21, R21 ;  /* 0x0000001500157308 */ /* 0x000ea20000000800 */
[----:B0-----:R-:W-:-:S07]  /*165e0*/  FADD.FTZ R36, R172, R27 ;  /* 0x0000001bac247221 */ /* 0x001fce0000010000 */
[----:B------:R-:W0:Y:S01]  /*165f0*/  MUFU.EX2 R30, R30 ;  /* 0x0000001e001e7308 */ /* 0x000e220000000800 */
[----:B-1----:R-:W-:-:S07]  /*16600*/  FADD.FTZ R5, R179, R8 ;  /* 0x00000008b3057221 */ /* 0x002fce0000010000 */
[----:B------:R-:W1:Y:S01]  /*16610*/  MUFU.EX2 R174, R174 ;  /* 0x000000ae00ae7308 */ /* 0x000e620000000800 */
[C---:B--2---:R-:W-:Y:S01]  /*16620*/  FADD.FTZ R27, R21.reuse, R36 ;  /* 0x00000024151b7221 */ /* 0x044fe20000010000 */
[----:B------:R-:W-:-:S06]  /*16630*/  F2FP.BF16.F32.PACK_AB R172, R21, R172 ;  /* 0x000000ac15ac723e */ /* 0x000fcc00000010ff */
[----:B------:R-:W2:Y:S01]  /*16640*/  MUFU.EX2 R173, R173 ;  /* 0x000000ad00ad7308 */ /* 0x000ea20000000800 */
[C---:B0-----:R-:W-:Y:S01]  /*16650*/  FADD.FTZ R8, R30.reuse, R5 ;  /* 0x000000051e087221 */ /* 0x041fe20000010000 */
[----:B------:R-:W-:-:S06]  /*16660*/  F2FP.BF16.F32.PACK_AB R179, R30, R179 ;  /* 0x000000b31eb3723e */ /* 0x000fcc00000010ff */
[----:B------:R-:W0:Y:S01]  /*16670*/  MUFU.EX2 R29, R29 ;  /* 0x0000001d001d7308 */ /* 0x000e220000000800 */
[----:B-1----:R-:W-:-:S07]  /*16680*/  FADD.FTZ R38, R174, R27 ;  /* 0x0000001bae267221 */ /* 0x002fce0000010000 */
        /* <DEDUP_REMOVED lines=24> */
[----:B------:R-:W-:Y:S01]  /*16810*/  F2FP.BF16.F32.PACK_AB R169, R36, R75 ;  /* 0x0000004b24a9723e */ /* 0x000fe200000010ff */
[----:B------:R-:W-:-:S05]  /*16820*/  VIADD R5, R2, 0xfffffffe ;  /* 0xfffffffe02057836 */ /* 0x000fca0000000000 */
[----:B------:R-:W2:Y:S01]  /*16830*/  MUFU.EX2 R38, R71 ;  /* 0x0000004700267308 */ /* 0x000ea20000000800 */
[C---:B0-----:R-:W-:Y:S01]  /*16840*/  FADD.FTZ R8, R7.reuse, R8 ;  /* 0x0000000807087221 */ /* 0x041fe20000010000 */
[----:B------:R-:W-:Y:S01]  /*16850*/  F2FP.BF16.F32.PACK_AB R170, R7, R170 ;  /* 0x000000aa07aa723e */ /* 0x000fe200000010ff */
[----:B-1----:R-:W-:-:S04]  /*16860*/  FADD.FTZ R7, R77, R6 ;  /* 0x000000064d077221 */ /* 0x002fc80000010000 */
[C---:B--2---:R-:W-:Y:S01]  /*16870*/  FADD.FTZ R7, R38.reuse, R7 ;  /* 0x0000000726077221 */ /* 0x044fe20000010000 */
[----:B------:R-:W-:Y:S01]  /*16880*/  F2FP.BF16.F32.PACK_AB R171, R38, R77 ;  /* 0x0000004d26ab723e */ /* 0x000fe200000010ff */
        /* <DEDUP_REMOVED lines=12> */
.L_x_1759:
[----:B------:R-:W-:-:S13]  /*16950*/  ISETP.NE.AND P1, PT, R11, 0x1, PT ;  /* 0x000000010b00780c */ /* 0x000fda0003f25270 */
[----:B------:R-:W0:Y:S02]  /*16960*/  @P1 LDC.64 R12, c[0x0][0x9e8] ;  /* 0x00027a00ff0c1b82 */ /* 0x000e240000000a00 */
[----:B0-----:R-:W-:-:S05]  /*16970*/  @P1 IMAD.HI.U32 R12, R2, R12, RZ ;  /* 0x0000000c020c1227 */ /* 0x001fca00078e00ff */
[----:B------:R-:W-:-:S07]  /*16980*/  @P1 SHF.R.U32.HI R2, RZ, R13, R12 ;  /* 0x0000000dff021219 */ /* 0x000fce000001160c */
.L_x_1760:
[----:B------:R-:W-:Y:S05]  /*16990*/  BSYNC B0 ;  /* 0x0000000000007941 */ /* 0x000fea0003800000 */
.L_x_1758:
[----:B------:R-:W-:-:S05]  /*169a0*/  IMAD R11, R2, R11, R11 ;  /* 0x0000000b020b7224 */ /* 0x000fca00078e020b */
[----:B------:R-:W-:-:S07]  /*169b0*/  VIMNMX R10, R10, R11, PT ;  /* 0x0000000b0a0a7248 */ /* 0x000fce0003fe0100 */
.L_x_1757:
[----:B------:R-:W2:Y:S01]  /*169c0*/  LDL R12, [R1+0x40] ;  /* 0x00004000010c7983 */ /* 0x000ea20000100800 */
[----:B------:R-:W-:Y:S01]  /*169d0*/  IMAD.HI R10, R10, 0x2aaaaaab, RZ ;  /* 0x2aaaaaab0a0a7827 */ /* 0x000fe200078e02ff */
[----:B------:R-:W-:Y:S01]  /*169e0*/  ULDC UR39, c[0x0][0x9e4] ;  /* 0x0002790000277ab9 */ /* 0x000fe20000000800 */
[----:B------:R-:W-:Y:S01]  /*169f0*/  ULDC UR38, c[0x0][0x9e4] ;  /* 0x0002790000267ab9 */ /* 0x000fe20000000800 */
[----:B------:R-:W-:Y:S01]  /*16a00*/  ULDC UR50, c[0x0][0x9dc] ;  /* 0x0002770000327ab9 */ /* 0x000fe20000000800 */
[----:B------:R-:W-:Y:S01]  /*16a10*/  ULDC UR42, c[0x0][0x9dc] ;  /* 0x00027700002a7ab9 */ /* 0x000fe20000000800 */
[----:B------:R-:W-:Y:S01]  /*16a20*/  SHF.R.U32.HI R11, RZ, 0x1f, R10 ;  /* 0x0000001fff0b7819 */ /* 0x000fe2000001160a */
[----:B------:R-:W-:Y:S01]  /*16a30*/  ULDC UR43, c[0x0][0x988] ;  /* 0x00026200002b7ab9 */ /* 0x000fe20000000800 */
[----:B------:R-:W-:Y:S01]  /*16a40*/  ULDC UR47, c[0x0][0x988] ;  /* 0x00026200002f7ab9 */ /* 0x000fe20000000800 */
[----:B------:R-:W-:Y:S01]  /*16a50*/  ULDC UR46, c[0x0][0x988] ;  /* 0x00026200002e7ab9 */ /* 0x000fe20000000800 */
[----:B------:R-:W-:Y:S01]  /*16a60*/  LEA.HI.SX32 R11, R10, R11, 0x1c ;  /* 0x0000000b0a0b7211 */ /* 0x000fe200078fe2ff */
[----:B------:R-:W-:Y:S01]  /*16a70*/  ULDC UR54, c[0x0][0x9e0] ;  /* 0x0002780000367ab9 */ /* 0x000fe20000000800 */
[----:B------:R-:W-:Y:S01]  /*16a80*/  ULDC UR51, c[0x0][0x9e0] ;  /* 0x0002780000337ab9 */ /* 0x000fe20000000800 */
[----:B------:R-:W-:Y:S01]  /*16a90*/  BSSY B1, `(.L_x_1761) ;  /* 0x00003ab000017945 */ /* 0x000fe20003800000 */
[----:B------:R-:W-:Y:S01]  /*16aa0*/  IMAD.MOV.U32 R2, RZ, RZ, 0x3f800000 ;  /* 0x3f800000ff027424 */ /* 0x000fe200078e00ff */
[----:B------:R-:W-:Y:S01]  /*16ab0*/  CS2R R118, SRZ ;  /* 0x0000000000767805 */ /* 0x000fe2000001ff00 */
[----:B------:R-:W-:Y:S01]  /*16ac0*/  IMAD.MOV.U32 R6, RZ, RZ, 0x3f800000 ;  /* 0x3f800000ff067424 */ /* 0x000fe200078e00ff */
        /* <DEDUP_REMOVED lines=47> */
[----:B--2---:R-:W-:-:S04]  /*16dc0*/  VIMNMX R228, R12, R11, !PT ;  /* 0x0000000b0ce47248 */ /* 0x004fc80007fe0100 */
[----:B------:R-:W-:-:S13]  /*16dd0*/  ISETP.GE.AND P1, PT, R5, R228, PT ;  /* 0x000000e40500720c */ /* 0x000fda0003f26270 */
[----:B------:R-:W-:Y:S05]  /*16de0*/  @!P1 BRA `(.L_x_1762) ;  /* 0x0000003400d49947 */ /* 0x000fea0003800000 */
[----:B------:R-:W-:Y:S01]  /*16df0*/  BSSY B0, `(.L_x_1763) ;  /* 0x0000370000007945 */ /* 0x000fe20003800000 */
[----:B------:R-:W-:Y:S02]  /*16e00*/  IMAD.MOV.U32 R2, RZ, RZ, 0x3f800000 ;  /* 0x3f800000ff027424 */ /* 0x000fe400078e00ff */
[----:B------:R-:W-:-:S07]  /*16e10*/  IMAD.MOV.U32 R119, RZ, RZ, RZ ;  /* 0x000000ffff777224 */ /* 0x000fce00078e00ff */
.L_x_1784:
[----:B------:R-:W-:-:S05]  /*16e20*/  VIADD R10, R194, 0x1 ;  /* 0x00000001c20a7836 */ /* 0x000fca0000000000 */
[----:B------:R-:W-:-:S04]  /*16e30*/  ISETP.NE.AND P1, PT, R10, 0x2, PT ;  /* 0x000000020a00780c */ /* 0x000fc80003f25270 */
[----:B------:R-:W-:Y:S02]  /*16e40*/  SEL R11, RZ, 0x1, P1 ;  /* 0x00000001ff0b7807 */ /* 0x000fe40000800000 */
[----:B------:R-:W-:Y:S02]  /*16e50*/  SEL R10, R10, RZ, P1 ;  /* 0x000000ff0a0a7207 */ /* 0x000fe40000800000 */
[----:B------:R-:W-:Y:S01]  /*16e60*/  LOP3.LUT R11, R197, R11, RZ, 0x3c, !PT ;  /* 0x0000000bc50b7212 */ /* 0x000fe200078e3cff */
[----:B------:R-:W-:Y:S06]  /*16e70*/  @!P0 BRA `(.L_x_1764) ;  /* 0x0000000000048947 */ /* 0x000fec0003800000 */
[----:B------:R-:W-:Y:S01]  /*16e80*/  BPT.TRAP 0x1 ;  /* 0x000000040000795c */ /* 0x000fe20000300000 */
.L_x_1764:
[----:B------:R-:W-:Y:S01]  /*16e90*/  IMAD R0, R10, 0x8, R17 ;  /* 0x000000080a007824 */ /* 0x000fe200078e0211 */
[----:B------:R-:W-:-:S04]  /*16ea0*/  SHF.L.U32 R9, R11, 0x1f, RZ ;  /* 0x0000001f0b097819 */ /* 0x000fc800000006ff */
[----:B------:R0:W1:Y:S01]  /*16eb0*/  SYNCS.PHASECHK.TRANS64.TRYWAIT P1, [R0+URZ+0x30830], R9 ;  /* 0x03083009000075a7 */ /* 0x000062000802017f */
[----:B------:R-:W-:Y:S05]  /*16ec0*/  @!P0 BRA `(.L_x_1765) ;  /* 0x0000000000048947 */ /* 0x000fea0003800000 */
[----:B------:R-:W-:Y:S01]  /*16ed0*/  BPT.TRAP 0x1 ;  /* 0x000000040000795c */ /* 0x000fe20000300000 */
.L_x_1765:
[----:B------:R-:W-:Y:S01]  /*16ee0*/  IMAD R126, R10, 0x900, R218 ;  /* 0x000009000a7e7824 */ /* 0x000fe200078e02da */
[----:B------:R-:W-:Y:S03]  /*16ef0*/  BSSY B2, `(.L_x_1766) ;  /* 0x0000006000027945 */ /* 0x000fe60003800000 */
[C---:B------:R-:W-:Y:S02]  /*16f00*/  VIADD R122, R126.reuse, 0x2 ;  /* 0x000000027e7a7836 */ /* 0x040fe40000000000 */
[----:B------:R-:W-:Y:S01]  /*16f10*/  VIADD R124, R126, 0x4 ;  /* 0x000000047e7c7836 */ /* 0x000fe20000000000 */
[----:B-1----:R-:W-:Y:S06]  /*16f20*/  @P1 BRA `(.L_x_1767) ;  /* 0x0000000000081947 */ /* 0x002fec0003800000 */
[----:B------:R-:W1:Y:S02]  /*16f30*/  SYNCS.PHASECHK.TRANS64.TRYWAIT P1, [R0+URZ+0x30830], R9 ;  /* 0x03083009000075a7 */ /* 0x000e64000802017f */
[----:B-1----:R-:W-:Y:S05]  /*16f40*/  @!P1 BRA `(.L_x_1768) ;  /* 0x0000017400d09947 */ /* 0x002fea0003800000 */
.L_x_1767:
[----:B------:R-:W-:Y:S05]  /*16f50*/  BSYNC B2 ;  /* 0x0000000000027941 */ /* 0x000fea0003800000 */
.L_x_1766:
[----:B------:R-:W2:Y:S01]  /*16f60*/  LDL.64 R128, [R1+0x28] ;  /* 0x0000280001807983 */ /* 0x000ea20000100a00 */
[----:B------:R-:W-:Y:S01]  /*16f70*/  IMAD.MOV.U32 R120, RZ, RZ, R126 ;  /* 0x000000ffff787224 */ /* 0x000fe200078e007e */
[----:B------:R-:W-:Y:S01]  /*16f80*/  MOV R213, UR50 ;  /* 0x0000003200d57c02 */ /* 0x000fe20008000f00 */
[----:B------:R-:W-:Y:S01]  /*16f90*/  IMAD.MOV.U32 R121, RZ, RZ, 0x40000040 ;  /* 0x40000040ff797424 */ /* 0x000fe200078e00ff */
[----:B------:R-:W-:Y:S01]  /*16fa0*/  MOV R209, UR46 ;  /* 0x0000002e00d17c02 */ /* 0x000fe20008000f00 */
[----:B------:R-:W-:Y:S01]  /*16fb0*/  IMAD.MOV.U32 R123, RZ, RZ, 0x40000040 ;  /* 0x40000040ff7b7424 */ /* 0x000fe200078e00ff */
[----:B------:R-:W-:Y:S01]  /*16fc0*/  R2UR UR50, R120 ;  /* 0x00000000783272ca */ /* 0x000fe200000e0000 */
[----:B------:R-:W-:Y:S01]  /*16fd0*/  VIADD R120, R126, 0x6 ;  /* 0x000000067e787836 */ /* 0x000fe20000000000 */
[----:B------:R-:W-:Y:S01]  /*16fe0*/  MOV R12, UR38 ;  /* 0x00000026000c7c02 */ /* 0x000fe20008000f00 */
[----:B------:R-:W-:Y:S01]  /*16ff0*/  IMAD.MOV.U32 R125, RZ, RZ, 0x40000040 ;  /* 0x40000040ff7d7424 */ /* 0x000fe200078e00ff */
[----:B------:R-:W-:Y:S01]  /*17000*/  R2UR UR46, R122 ;  /* 0x000000007a2e72ca */ /* 0x000fe200000e0000 */
[----:B------:R-:W-:Y:S01]  /*17010*/  VIADD R122, R126, 0x300 ;  /* 0x000003007e7a7836 */ /* 0x000fe20000000000 */
[----:B------:R-:W-:Y:S01]  /*17020*/  R2UR UR38, R120 ;  /* 0x00000000782672ca */ /* 0x000fe200000e0000 */
[----:B------:R-:W-:Y:S01]  /*17030*/  VIADD R120, R126, 0x302 ;  /* 0x000003027e787836 */ /* 0x000fe20000000000 */
[----:B------:R-:W-:Y:S01]  /*17040*/  MOV R20, UR42 ;  /* 0x0000002a00147c02 */ /* 0x000fe20008000f00 */
[-C--:B------:R-:W-:Y:S01]  /*17050*/  FMUL.FTZ R24, R24, R6.reuse ;  /* 0x0000000618187220 */ /* 0x080fe20000410000 */
[----:B------:R-:W-:Y:S01]  /*17060*/  R2UR UR42, R124 ;  /* 0x000000007c2a72ca */ /* 0x000fe200000e0000 */
[----:B------:R-:W-:Y:S01]  /*17070*/  VIADD R124, R126, 0x304 ;  /* 0x000003047e7c7836 */ /* 0x000fe20000000000 */
[----:B------:R-:W-:Y:S01]  /*17080*/  R2UR UR34, R122 ;  /* 0x000000007a2272ca */ /* 0x000fe200000e0000 */
[----:B------:R-:W-:Y:S01]  /*17090*/  VIADD R122, R126, 0x306 ;  /* 0x000003067e7a7836 */ /* 0x000fe20000000000 */
[----:B------:R-:W-:Y:S01]  /*170a0*/  R2UR UR30, R120 ;  /* 0x00000000781e72ca */ /* 0x000fe200000e0000 */
[----:B------:R-:W-:Y:S01]  /*170b0*/  VIADD R120, R126, 0x600 ;  /* 0x000006007e787836 */ /* 0x000fe20000000000 */
[----:B------:R-:W-:Y:S01]  /*170c0*/  MOV R212, UR51 ;  /* 0x0000003300d47c02 */ /* 0x000fe20008000f00 */
[-C--:B------:R-:W-:Y:S01]  /*170d0*/  FMUL.FTZ R25, R25, R6.reuse ;  /* 0x0000000619197220 */ /* 0x080fe20000410000 */
[----:B------:R-:W-:Y:S01]  /*170e0*/  MOV R214, UR49 ;  /* 0x0000003100d67c02 */ /* 0x000fe20008000f00 */
[-C--:B------:R-:W-:Y:S01]  /*170f0*/  FMUL.FTZ R28, R28, R6.reuse ;  /* 0x000000061c1c7220 */ /* 0x080fe20000410000 */
[----:B------:R-:W-:Y:S01]  /*17100*/  MOV R215, UR48 ;  /* 0x0000003000d77c02 */ /* 0x000fe20008000f00 */
[-C--:B------:R-:W-:Y:S01]  /*17110*/  FMUL.FTZ R29, R29, R6.reuse ;  /* 0x000000061d1d7220 */ /* 0x080fe20000410000 */
[----:B------:R-:W-:Y:S01]  /*17120*/  R2UR UR51, R121 ;  /* 0x00000000793372ca */ /* 0x000fe200000e0000 */
        /* <DEDUP_REMOVED lines=11> */
[----:B01----:R-:W-:Y:S01]  /*171e0*/  MOV R9, UR39 ;  /* 0x0000002700097c02 */ /* 0x003fe20008000f00 */
[-C--:B------:R-:W-:Y:S01]  /*171f0*/  FMUL.FTZ R37, R37, R6.reuse ;  /* 0x0000000625257220 */ /* 0x080fe20000410000 */
[----:B------:R-:W-:Y:S01]  /*17200*/  R2UR UR47, R123 ;  /* 0x000000007b2f72ca */ /* 0x000fe200000e0000 */
        /* <DEDUP_REMOVED lines=27> */
[----:B------:R-:W-:Y:S01]  /*173c0*/  MOV R210, UR45 ;  /* 0x0000002d00d27c02 */ /* 0x000fe20008000f00 */
        /* <DEDUP_REMOVED lines=79> */
[----:B--2---:R-:W-:-:S02]  /*178c0*/  R2UR UR48, R128 ;  /* 0x00000000803072ca */ /* 0x004fc400000e0000 */
[----:B------:R-:W-:Y:S02]  /*178d0*/  R2UR UR49, R129 ;  /* 0x00000000813172ca */ /* 0x000fe400000e0000 */
[----:B------:R-:W-:-:S11]  /*178e0*/  WARPGROUP.ARRIVE ;  /* 0x00000000000079c5 */ /* 0x000fd60000000000 */
[----:B------:R-:W-:Y:S01]  /*178f0*/  HGMMA.64x96x16.F32.BF16 R120, gdesc[UR48], RZ, !UPT, gsb0 ;  /* 0x01600000307879f0 */ /* 0x000fe2000c0018ff */
[----:B------:R-:W-:Y:S02]  /*17900*/  R2UR UR51, R212 ;  /* 0x00000000d43372ca */ /* 0x000fe400000e0000 */
[----:B------:R-:W-:Y:S02]  /*17910*/  R2UR UR50, R213 ;  /* 0x00000000d53272ca */ /* 0x000fe400000e0000 */
[----:B------:R-:W2:Y:S01]  /*17920*/  LDL.64 R212, [R1+0x20] ;  /* 0x0000200001d47983 */ /* 0x000ea20000100a00 */
[----:B------:R-:W-:Y:S02]  /*17930*/  WARPGROUP.DEPBAR.LE gsb0, 0x0 ;  /* 0x00008000000079c5 */ /* 0x000fe40000010000 */
[----:B------:R-:W-:Y:S01]  /*17940*/  WARPGROUP.ARRIVE ;  /* 0x00000000000079c5 */ /* 0x000fe20000000000 */
[----:B--2---:R-:W-:Y:S02]  /*17950*/  R2UR UR44, R212 ;  /* 0x00000000d42c72ca */ /* 0x004fe400000e0000 */
[----:B------:R-:W-:-:S02]  /*17960*/  R2UR UR45, R213 ;  /* 0x00000000d52d72ca */ /* 0x000fc400000e0000 */
[----:B------:R-:W-:Y:S01]  /*17970*/  R2UR UR49, R214 ;  /* 0x00000000d63172ca */ /* 0x000fe200000e0000 */
[----:B------:R-:W2:Y:S10]  /*17980*/  LDL.64 R212, [R1] ;  /* 0x0000000001d47983 */ /* 0x000eb40000100a00 */
[----:B------:R-:W-:Y:S01]  /*17990*/  HGMMA.64x96x16.F32.BF16 R120, gdesc[UR44], R120, gsb0 ;  /* 0x016000002c7879f0 */ /* 0x000fe20008001878 */
[----:B------:R-:W-:-:S02]  /*179a0*/  R2UR UR45, R210 ;  /* 0x00000000d22d72ca */ /* 0x000fc400000e0000 */
[----:B------:R-:W-:Y:S02]  /*179b0*/  R2UR UR44, R211 ;  /* 0x00000000d32c72ca */ /* 0x000fe400000e0000 */
[----:B------:R-:W3:Y:S01]  /*179c0*/  LDL.64 R210, [R1+0x18] ;  /* 0x0000180001d27983 */ /* 0x000ee20000100a00 */
[----:B------:R-:W-:Y:S02]  /*179d0*/  R2UR UR47, R208 ;  /* 0x00000000d02f72ca */ /* 0x000fe400000e0000 */
[----:B------:R-:W-:Y:S02]  /*179e0*/  R2UR UR46, R209 ;  /* 0x00000000d12e72ca */ /* 0x000fe400000e0000 */
[----:B------:R-:W4:Y:S01]  /*179f0*/  LDL.64 R208, [R1+0x10] ;  /* 0x0000100001d07983 */ /* 0x000f220000100a00 */
[----:B------:R-:W-:-:S03]  /*17a00*/  R2UR UR48, R215 ;  /* 0x00000000d73072ca */ /* 0x000fc600000e0000 */
[----:B------:R-:W5:Y:S01]  /*17a10*/  LDL.64 R214, [R1+0x8] ;  /* 0x0000080001d67983 */ /* 0x000f620000100a00 */
[----:B------:R-:W-:Y:S02]  /*17a20*/  WARPGROUP.DEPBAR.LE gsb0, 0x0 ;  /* 0x00008000000079c5 */ /* 0x000fe40000010000 */
[----:B------:R-:W-:Y:S01]  /*17a30*/  WARPGROUP.ARRIVE ;  /* 0x00000000000079c5 */ /* 0x000fe20000000000 */
[----:B---3--:R-:W-:Y:S02]  /*17a40*/  R2UR UR40, R210 ;  /* 0x00000000d22872ca */ /* 0x008fe400000e0000 */
[----:B------:R-:W-:-:S13]  /*17a50*/  R2UR UR41, R211 ;  /* 0x00000000d32972ca */ /* 0x000fda00000e0000 */
[----:B------:R-:W-:Y:S01]  /*17a60*/  HGMMA.64x96x16.F32.BF16 R120, gdesc[UR40], R120, gsb0 ;  /* 0x01600000287879f0 */ /* 0x000fe20008001878 */
[----:B----4-:R-:W-:Y:S02]  /*17a70*/  R2UR UR36, R208 ;  /* 0x00000000d02472ca */ /* 0x010fe400000e0000 */
[----:B------:R-:W-:Y:S02]  /*17a80*/  R2UR UR37, R209 ;  /* 0x00000000d12572ca */ /* 0x000fe400000e0000 */
[----:B-----5:R-:W-:Y:S02]  /*17a90*/  R2UR UR32, R214 ;  /* 0x00000000d62072ca */ /* 0x020fe400000e0000 */
[----:B------:R-:W-:Y:S01]  /*17aa0*/  R2UR UR33, R215 ;  /* 0x00000000d72172ca */ /* 0x000fe200000e0000 */
[----:B------:R-:W-:Y:S02]  /*17ab0*/  WARPGROUP.DEPBAR.LE gsb0, 0x0 ;  /* 0x00008000000079c5 */ /* 0x000fe40000010000 */
[----:B------:R-:W-:-:S06]  /*17ac0*/  WARPGROUP.ARRIVE ;  /* 0x00000000000079c5 */ /* 0x000fcc0000000000 */
[----:B------:R-:W-:Y:S01]  /*17ad0*/  HGMMA.64x96x16.F32.BF16 R120, gdesc[UR36], R120, gsb0 ;  /* 0x01600000247879f0 */ /* 0x000fe20008001878 */
[----:B--2---:R-:W-:Y:S02]  /*17ae0*/  R2UR UR28, R212 ;  /* 0x00000000d41c72ca */ /* 0x004fe400000e0000 */
        /* <DEDUP_REMOVED lines=24> */
[----:B------:R-:W-:Y:S02]  /*17c70*/  R2UR UR41, R21 ;  /* 0x00000000152972ca */ /* 0x000fe400000e0000 */
[----:B------:R-:W-:Y:S01]  /*17c80*/  R2UR UR40, R207 ;  /* 0x00000000cf2872ca */ /* 0x000fe200000e0000 */
[----:B------:R-:W-:Y:S02]  /*17c90*/  WARPGROUP.DEPBAR.LE gsb0, 0x0 ;  /* 0x00008000000079c5 */ /* 0x000fe40000010000 */
[----:B------:R-:W-:-:S06]  /*17ca0*/  WARPGROUP.ARRIVE ;  /* 0x00000000000079c5 */ /* 0x000fcc0000000000 */
[----:B------:R-:W-:Y:S04]  /*17cb0*/  HGMMA.64x96x16.F32.BF16 R120, gdesc[UR12], R120, gsb0 ;  /* 0x016000000c7879f0 */ /* 0x000fe80008001878 */
        /* <DEDUP_REMOVED lines=9> */
[----:B------:R-:W-:Y:S01]  /*17d50*/  R2UR UR43, R15 ;  /* 0x000000000f2b72ca */ /* 0x000fe200000e0000 */
[----:B------:R-:W-:Y:S02]  /*17d60*/  WARPGROUP.DEPBAR.LE gsb0, 0x0 ;  /* 0x00008000000079c5 */ /* 0x000fe40000010000 */
[----:B------:R-:W-:-:S06]  /*17d70*/  WARPGROUP.ARRIVE ;  /* 0x00000000000079c5 */ /* 0x000fcc0000000000 */
[----:B------:R-:W-:Y:S01]  /*17d80*/  HGMMA.64x96x16.F32.BF16 R120, gdesc[UR8], R120, gsb0 ;  /* 0x01600000087879f0 */ /* 0x000fe20008001878 */
[----:B------:R-:W-:Y:S02]  /*17d90*/  R2UR UR42, R20 ;  /* 0x00000000142a72ca */ /* 0x000fe400000e0000 */
[----:B------:R-:W-:Y:S02]  /*17da0*/  R2UR UR39, R9 ;  /* 0x00000000092772ca */ /* 0x000fe400000e0000 */
[----:B------:R-:W-:Y:S01]  /*17db0*/  R2UR UR38, R12 ;  /* 0x000000000c2672ca */ /* 0x000fe200000e0000 */
[----:B------:R-:W-:Y:S02]  /*17dc0*/  WARPGROUP.DEPBAR.LE gsb0, 0x0 ;  /* 0x00008000000079c5 */ /* 0x000fe40000010000 */
[----:B------:R-:W-:-:S12]  /*17dd0*/  @!P0 BRA `(.L_x_1769) ;  /* 0x0000000000048947 */ /* 0x000fd80003800000 */
[----:B------:R-:W-:Y:S01]  /*17de0*/  BPT.TRAP 0x1 ;  /* 0x000000040000795c */ /* 0x000fe20000300000 */
.L_x_1769:
[----:B------:R-:W-:Y:S01]  /*17df0*/  SHF.L.U32 R2, R197, 0x1f, RZ ;  /* 0x0000001fc5027819 */ /* 0x000fe200000006ff */
[----:B------:R-:W-:-:S04]  /*17e00*/  IMAD R20, R194, 0x8, R17 ;  /* 0x00000008c2147824 */ /* 0x000fc800078e0211 */
[----:B------:R0:W1:Y:S01]  /*17e10*/  SYNCS.PHASECHK.TRANS64.TRYWAIT P1, [R20+URZ+0x30850], R2 ;  /* 0x03085002140075a7 */ /* 0x000062000802017f */
[----:B------:R-:W-:Y:S05]  /*17e20*/  @!P0 BRA `(.L_x_1770) ;  /* 0x0000000000048947 */ /* 0x000fea0003800000 */
[----:B------:R-:W-:Y:S01]  /*17e30*/  BPT.TRAP 0x1 ;  /* 0x000000040000795c */ /* 0x000fe20000300000 */
.L_x_1770:
[----:B------:R-:W-:Y:S04]  /*17e40*/  BSSY B2, `(.L_x_1771) ;  /* 0x0000004000027945 */ /* 0x000fe80003800000 */
[----:B-1----:R-:W-:Y:S05]  /*17e50*/  @P1 BRA `(.L_x_1772) ;  /* 0x0000000000081947 */ /* 0x002fea0003800000 */
[----:B------:R-:W1:Y:S02]  /*17e60*/  SYNCS.PHASECHK.TRANS64.TRYWAIT P1, [R20+URZ+0x30850], R2 ;  /* 0x03085002140075a7 */ /* 0x000e64000802017f */
[----:B-1----:R-:W-:Y:S05]  /*17e70*/  @!P1 BRA `(.L_x_1773) ;  /* 0x0000016800189947 */ /* 0x002fea0003800000 */
.L_x_1772:
[----:B------:R-:W-:Y:S05]  /*17e80*/  BSYNC B2 ;  /* 0x0000000000027941 */ /* 0x000fea0003800000 */
.L_x_1771:
        /* <DEDUP_REMOVED lines=48> */
.L_x_1774:
[----:B------:R-:W2:Y:S01]  /*18190*/  LDL R12, [R1+0x38] ;  /* 0x00003800010c7983 */ /* 0x000ea20000100800 */
[----:B------:R-:W0:Y:S03]  /*181a0*/  LDC R6, c[0x0][0x448] ;  /* 0x00011200ff067b82 */ /* 0x000e260000000800 */
[----:B------:R-:W2:Y:S01]  /*181b0*/  LDL R2, [R1+0x44] ;  /* 0x0000440001027983 */ /* 0x000ea20000100800 */
[----:B0-----:R-:W-:-:S13]  /*181c0*/  ISETP.NE.AND P2, PT, R6, 0x1, PT ;  /* 0x000000010600780c */ /* 0x001fda0003f45270 */
[----:B------:R-:W0:Y:S08]  /*181d0*/  @P2 LDC R9, c[0x0][0x44c] ;  /* 0x00011300ff092b82 */ /* 0x000e300000000800 */
[----:B------:R-:W1:Y:S01]  /*181e0*/  @P2 LDC R6, c[0x0][0x450] ;  /* 0x00011400ff062b82 */ /* 0x000e620000000800 */
[----:B------:R-:W-:Y:S01]  /*181f0*/  IMAD R168, R5, -0x60, RZ ;  /* 0xffffffa005a87824 */ /* 0x000fe200078e02ff */
[----:B------:R-:W-:Y:S01]  /*18200*/  LOP3.LUT P1, RZ, R16, 0x80000, RZ, 0xc0, !PT ;  /* 0x0008000010ff7812 */ /* 0x000fe2000782c0ff */
[----:B------:R-:W-:-:S03]  /*18210*/  VIADD R0, R0, 0x30840 ;  /* 0x0003084000007836 */ /* 0x000fc60000000000 */
[----:B------:R-:W-:-:S04]  /*18220*/  IADD3 R15, -R227, 0x1, R168 ;  /* 0x00000001e30f7810 */ /* 0x000fc80007ffe1a8 */
[----:B------:R-:W-:Y:S02]  /*18230*/  IADD3 R15, -R200, R15, R201 ;  /* 0x0000000fc80f7210 */ /* 0x000fe40007ffe1c9 */
[----:B------:R-:W-:-:S04]  /*18240*/  PRMT R0, R205, 0x654, R0 ;  /* 0x00000654cd007816 */ /* 0x000fc80000000000 */
[----:B------:R3:W-:Y:S02]  /*18250*/  SYNCS.ARRIVE.TRANS64.RED.A1T0 RZ, [R0+URZ], RZ ;  /* 0x000000ff00ff79a7 */ /* 0x0007e4000810043f */
[----:B---3--:R-:W-:Y:S02]  /*18260*/  IMAD.IADD R0, R168, 0x1, -R227 ;  /* 0x00000001a8007824 */ /* 0x008fe400078e0ae3 */
[----:B--2---:R-:W-:-:S04]  /*18270*/  IMAD.IADD R2, R2, 0x1, R12 ;  /* 0x0000000102027824 */ /* 0x004fc800078e020c */
[----:B0-----:R-:W-:-:S05]  /*18280*/  @P2 IMAD.HI.U32 R9, R2, R9, RZ ;  /* 0x0000000902092227 */ /* 0x001fca00078e00ff */
[----:B-1----:R-:W-:-:S05]  /*18290*/  @P2 SHF.R.U32.HI R2, RZ, R6, R9 ;  /* 0x00000006ff022219 */ /* 0x002fca0000011609 */
[----:B------:R-:W0:Y:S01]  /*182a0*/  SHFL.IDX PT, R169, R2, RZ, 0x1c1f ;  /* 0x001c1fff02a97589 */ /* 0x000e2200000e0000 */
[----:B------:R-:W-:-:S05]  /*182b0*/  IMAD.U32 R9, RZ, RZ, UR50 ;  /* 0x00000032ff097e24 */ /* 0x000fca000f8e00ff */
[----:B------:R-:W-:-:S05]  /*182c0*/  LOP3.LUT R21, RZ, R9, RZ, 0x33, !PT ;  /* 0x00000009ff157212 */ /* 0x000fca00078e33ff */
[----:B------:R-:W-:Y:S02]  /*182d0*/  IMAD.IADD R21, R21, 0x1, R15 ;  /* 0x0000000115157824 */ /* 0x000fe400078e020f */
[----:B------:R-:W-:-:S04]  /*182e0*/  VIADD R15, R15, UR54 ;  /* 0x000000360f0f7c36 */ /* 0x000fc80008000000 */
[--C-:B0-----:R-:W-:Y:S02]  /*182f0*/  IMAD.IADD R14, R15, 0x1, R169.reuse ;  /* 0x000000010f0e7824 */ /* 0x101fe400078e02a9 */
[----:B------:R-:W-:Y:S01]  /*18300*/  IMAD.IADD R6, R21, 0x1, R169 ;  /* 0x0000000115067824 */ /* 0x000fe200078e02a9 */
[----:B------:R-:W-:Y:S06]  /*18310*/  @!P1 BRA `(.L_x_1775) ;  /* 0x0000000000549947 */ /* 0x000fec0003800000 */
[----:B------:R-:W-:Y:S01]  /*18320*/  IADD3 R169, -R200, R201, R169 ;  /* 0x000000c9c8a97210 */ /* 0x000fe20007ffe1a9 */
[----:B------:R-:W-:Y:S03]  /*18330*/  BSSY B2, `(.L_x_1776) ;  /* 0x0000010000027945 */ /* 0x000fe60003800000 */
[----:B------:R-:W-:-:S13]  /*18340*/  ISETP.GT.AND P1, PT, R169, -0x1, PT ;  /* 0xffffffffa900780c */ /* 0x000fda0003f24270 */
[----:B------:R-:W-:Y:S05]  /*18350*/  @P1 BRA `(.L_x_1777) ;  /* 0x0000000000201947 */ /* 0x000fea0003800000 */
[----:B------:R-:W-:Y:S01]  /*18360*/  IMAD.U32 R170, RZ, RZ, UR39 ;  /* 0x00000027ffaa7e24 */ /* 0x000fe2000f8e00ff */
[----:B------:R-:W-:-:S04]  /*18370*/  LOP3.LUT R169, RZ, R169, RZ, 0x33, !PT ;  /* 0x000000a9ffa97212 */ /* 0x000fc800078e33ff */
[----:B------:R-:W-:-:S13]  /*18380*/  ISETP.NE.AND P1, PT, R170, 0x1, PT ;  /* 0x00000001aa00780c */ /* 0x000fda0003f25270 */
[----:B------:R-:W0:Y:S02]  /*18390*/  @P1 LDC.64 R12, c[0x0][0x9e8] ;  /* 0x00027a00ff0c1b82 */ /* 0x000e240000000a00 */
[----:B0-----:R-:W-:-:S05]  /*183a0*/  @P1 IMAD.HI.U32 R12, R169, R12, RZ ;  /* 0x0000000ca90c1227 */ /* 0x001fca00078e00ff */
[----:B------:R-:W-:-:S04]  /*183b0*/  @P1 SHF.R.U32.HI R169, RZ, R13, R12 ;  /* 0x0000000dffa91219 */ /* 0x000fc8000001160c */
[----:B------:R-:W-:Y:S01]  /*183c0*/  LOP3.LUT R169, RZ, R169, RZ, 0x33, !PT ;  /* 0x000000a9ffa97212 */ /* 0x000fe200078e33ff */
[----:B------:R-:W-:Y:S06]  /*183d0*/  BRA `(.L_x_1778) ;  /* 0x0000000000147947 */ /* 0x000fec0003800000 */
.L_x_1777:
[----:B------:R-:W-:-:S05]  /*183e0*/  IMAD.U32 R170, RZ, RZ, UR39 ;  /* 0x00000027ffaa7e24 */ /* 0x000fca000f8e00ff */
[----:B------:R-:W-:-:S13]  /*183f0*/  ISETP.NE.AND P1, PT, R170, 0x1, PT ;  /* 0x00000001aa00780c */ /* 0x000fda0003f25270 */
[----:B------:R-:W0:Y:S02]  /*18400*/  @P1 LDC.64 R12, c[0x0][0x9e8] ;  /* 0x00027a00ff0c1b82 */ /* 0x000e240000000a00 */
[----:B0-----:R-:W-:-:S05]  /*18410*/  @P1 IMAD.HI.U32 R12, R169, R12, RZ ;  /* 0x0000000ca90c1227 */ /* 0x001fca00078e00ff */
[----:B------:R-:W-:-:S07]  /*18420*/  @P1 SHF.R.U32.HI R169, RZ, R13, R12 ;  /* 0x0000000dffa91219 */ /* 0x000fce000001160c */
.L_x_1778:
[----:B------:R-:W-:Y:S05]  /*18430*/  BSYNC B2 ;  /* 0x0000000000027941 */ /* 0x000fea0003800000 */
.L_x_1776:
[----:B------:R-:W-:-:S05]  /*18440*/  IMAD R169, R169, R170, R0 ;  /* 0x000000aaa9a97224 */ /* 0x000fca00078e0200 */
[----:B------:R-:W-:Y:S02]  /*18450*/  VIMNMX R6, R6, R169, !PT ;  /* 0x000000a906067248 */ /* 0x000fe40007fe0100 */
[----:B------:R-:W-:-:S07]  /*18460*/  VIADDMNMX R14, R169, R170, R14, PT ;  /* 0x000000aaa90e7246 */ /* 0x000fce000380010e */
.L_x_1775:
[C---:B------:R-:W-:Y:S01]  /*18470*/  ISETP.GE.AND P1, PT, R168.reuse, 0x2, PT ;  /* 0x00000002a800780c */ /* 0x040fe20003f26270 */
[----:B------:R-:W0:Y:S01]  /*18480*/  SHFL.IDX PT, R2, R2, 0x1, 0x1c1f ;  /* 0x003c1f0002027f89 */ /* 0x000e2200000e0000 */
[----:B------:R-:W-:Y:S02]  /*18490*/  ISETP.GE.AND P2, PT, R168, 0x9, PT ;  /* 0x00000009a800780c */ /* 0x000fe40003f46270 */
[C---:B------:R-:W-:Y:S02]  /*184a0*/  ISETP.GT.AND P3, PT, R6.reuse, 0x1, !P1 ;  /* 0x000000010600780c */ /* 0x040fe40004f64270 */
[----:B------:R-:W-:Y:S02]  /*184b0*/  ISETP.GT.AND P4, PT, R6, 0x8, !P2 ;  /* 0x000000080600780c */ /* 0x000fe40005784270 */
[C---:B------:R-:W-:Y:S02]  /*184c0*/  ISETP.LT.OR P3, PT, R14.reuse, 0x2, P3 ;  /* 0x000000020e00780c */ /* 0x040fe40001f61670 */
[----:B------:R-:W-:-:S02]  /*184d0*/  ISETP.LT.OR P4, PT, R14, 0x9, P4 ;  /* 0x000000090e00780c */ /* 0x000fc40002781670 */
[----:B------:R-:W-:Y:S02]  /*184e0*/  FSEL R121, R121, -INF , !P3 ;  /* 0xff80000079797808 */ /* 0x000fe40005800000 */
[----:B------:R-:W-:Y:S02]  /*184f0*/  ISETP.GE.AND P3, PT, R168, 0xa, PT ;  /* 0x0000000aa800780c */ /* 0x000fe40003f66270 */
[----:B------:R-:W-:Y:S02]  /*18500*/  FSEL R124, R124, -INF , !P4 ;  /* 0xff8000007c7c7808 */ /* 0x000fe40006000000 */
[----:B------:R-:W-:Y:S02]  /*18510*/  ISETP.GT.AND P4, PT, R6, 0x9, !P3 ;  /* 0x000000090600780c */ /* 0x000fe40005f84270 */
[----:B------:R-:W-:Y:S02]  /*18520*/  LOP3.LUT R16, R16, 0xfffdffff, RZ, 0xc0, !PT ;  /* 0xfffdffff10107812 */ /* 0x000fe400078ec0ff */
[----:B------:R-:W-:Y:S01]  /*18530*/  ISETP.LT.OR P4, PT, R14, 0xa, P4 ;  /* 0x0000000a0e00780c */ /* 0x000fe20002781670 */
[----:B0-----:R-:W-:-:S03]  /*18540*/  IMAD.IADD R15, R15, 0x1, R2 ;  /* 0x000000010f0f7824 */ /* 0x001fc600078e0202 */
[----:B------:R-:W-:Y:S01]  /*18550*/  FSEL R125, R125, -INF , !P4 ;  /* 0xff8000007d7d7808 */ /* 0x000fe20006000000 */
[----:B------:R-:W-:Y:S01]  /*18560*/  IMAD.IADD R21, R21, 0x1, R2 ;  /* 0x0000000115157824 */ /* 0x000fe200078e0202 */
        /* <DEDUP_REMOVED lines=10> */
[----:B------:R-:W-:Y:S02]  /*18610*/  ISETP.GT.AND P6, PT, R6, 0x18, !P6 ;  /* 0x000000180600780c */ /* 0x000fe400077c4270 */
[----:B------:R-:W-:Y:S02]  /*18620*/  LOP3.LUT R16, R16, 0xfffeffff, RZ, 0xc0, !PT ;  /* 0xfffeffff10107812 */ /* 0x000fe400078ec0ff */
        /* <DEDUP_REMOVED lines=107> */
[----:B------:R-:W-:-:S04]  /*18ce0*/  ISETP.LT.OR P6, PT, R14, 0x5a, P6 ;  /* 0x0000005a0e00780c */ /* 0x000fc800037c1670 */
[----:B------:R-:W-:Y:S02]  /*18cf0*/  FSEL R165, R165, -INF , !P6 ;  /* 0xff800000a5a57808 */ /* 0x000fe40007000000 */
[----:B------:R-:W-:-:S13]  /*18d00*/  LOP3.LUT P6, RZ, R16, 0x80000, RZ, 0xc0, !PT ;  /* 0x0008000010ff7812 */ /* 0x000fda00078cc0ff */
[----:B------:R-:W-:Y:S05]  /*18d10*/  @!P6 BRA `(.L_x_1779) ;  /* 0x000000000054e947 */ /* 0x000fea0003800000 */
        /* <DEDUP_REMOVED lines=12> */
.L_x_1781:
[----:B------:R-:W-:-:S05]  /*18de0*/  IMAD.U32 R6, RZ, RZ, UR39 ;  /* 0x00000027ff067e24 */ /* 0x000fca000f8e00ff */
[----:B------:R-:W-:-:S13]  /*18df0*/  ISETP.NE.AND P6, PT, R6, 0x1, PT ;  /* 0x000000010600780c */ /* 0x000fda0003fc5270 */
[----:B------:R-:W0:Y:S02]  /*18e00*/  @P6 LDC.64 R12, c[0x0][0x9e8] ;  /* 0x00027a00ff0c6b82 */ /* 0x000e240000000a00 */
[----:B0-----:R-:W-:-:S05]  /*18e10*/  @P6 IMAD.HI.U32 R12, R2, R12, RZ ;  /* 0x0000000c020c6227 */ /* 0x001fca00078e00ff */
[----:B------:R-:W-:-:S07]  /*18e20*/  @P6 SHF.R.U32.HI R2, RZ, R13, R12 ;  /* 0x0000000dff026219 */ /* 0x000fce000001160c */
.L_x_1782:
[----:B------:R-:W-:Y:S05]  /*18e30*/  BSYNC B2 ;  /* 0x0000000000027941 */ /* 0x000fea0003800000 */
.L_x_1780:
[----:B------:R-:W-:-:S05]  /*18e40*/  IMAD R0, R2, R6, R0 ;  /* 0x0000000602007224 */ /* 0x000fca00078e0200 */
[----:B------:R-:W-:Y:S02]  /*18e50*/  VIMNMX R21, R21, R0, !PT ;  /* 0x0000000015157248 */ /* 0x000fe40007fe0100 */
[----:B------:R-:W-:-:S07]  /*18e60*/  VIADDMNMX R15, R0, R6, R15, PT ;  /* 0x00000006000f7246 */ /* 0x000fce000380010f */
.L_x_1779:
[C---:B------:R-:W-:Y:S02]  /*18e70*/  LOP3.LUT P6, RZ, R16.reuse, 0x4000, RZ, 0xc0, !PT ;  /* 0x0000400010ff7812 */ /* 0x040fe400078cc0ff */
[----:B------:R-:W-:Y:S02]  /*18e80*/  ISETP.GT.AND P1, PT, R21, 0x1, !P1 ;  /* 0x000000011500780c */ /* 0x000fe40004f24270 */
[----:B------:R-:W-:Y:S02]  /*18e90*/  LOP3.LUT R16, R16, 0xffdfffff, RZ, 0xc0, !PT ;  /* 0xffdfffff10107812 */ /* 0x000fe400078ec0ff */
[----:B------:R-:W-:Y:S02]  /*18ea0*/  ISETP.LT.OR P1, PT, R15, 0x2, P1 ;  /* 0x000000020f00780c */ /* 0x000fe40000f21670 */
[----:B------:R-:W-:Y:S02]  /*18eb0*/  @P0 LOP3.LUT R16, R16, 0x200000, RZ, 0xfc, !PT ;  /* 0x0020000010100812 */ /* 0x000fe400078efcff */
[----:B------:R-:W-:-:S02]  /*18ec0*/  FSEL R123, R123, -INF , !P1 ;  /* 0xff8000007b7b7808 */ /* 0x000fc40004800000 */
[----:B------:R-:W-:Y:S02]  /*18ed0*/  LOP3.LUT P1, RZ, R16, 0x20000, RZ, 0xc0, !PT ;  /* 0x0002000010ff7812 */ /* 0x000fe4000782c0ff */
[C---:B------:R-:W-:Y:S02]  /*18ee0*/  ISETP.GT.AND P2, PT, R21.reuse, 0x8, !P2 ;  /* 0x000000081500780c */ /* 0x040fe40005744270 */
[----:B------:R-:W-:Y:S02]  /*18ef0*/  ISETP.GT.AND P1, PT, R21, 0x18, !P1 ;  /* 0x000000181500780c */ /* 0x000fe40004f24270 */
[C---:B------:R-:W-:Y:S02]  /*18f00*/  ISETP.LT.OR P2, PT, R15.reuse, 0x9, P2 ;  /* 0x000000090f00780c */ /* 0x040fe40001741670 */
[----:B------:R-:W-:Y:S02]  /*18f10*/  ISETP.LT.OR P1, PT, R15, 0x19, P1 ;  /* 0x000000190f00780c */ /* 0x000fe40000f21670 */
[----:B------:R-:W-:-:S02]  /*18f20*/  FSEL R126, R126, -INF , !P2 ;  /* 0xff8000007e7e7808 */ /* 0x000fc40005000000 */
[----:B------:R-:W-:Y:S02]  /*18f30*/  LOP3.LUT P2, RZ, R16, 0x10000, RZ, 0xc0, !PT ;  /* 0x0001000010ff7812 */ /* 0x000fe4000784c0ff */
[----:B------:R-:W-:Y:S02]  /*18f40*/  FSEL R134, R134, -INF , !P1 ;  /* 0xff80000086867808 */ /* 0x000fe40004800000 */
[----:B------:R-:W-:Y:S02]  /*18f50*/  ISETP.GT.AND P1, PT, R21, 0x19, !P2 ;  /* 0x000000191500780c */ /* 0x000fe40005724270 */
[----:B------:R-:W-:Y:S02]  /*18f60*/  LOP3.LUT P0, RZ, R16, 0x8000, RZ, 0xc0, !PT ;  /* 0x0000800010ff7812 */ /* 0x000fe4000780c0ff */
        /* <DEDUP_REMOVED lines=13> */
[----:B------:R-:W-:-:S02]  /*19040*/  LOP3.LUT P1, RZ, R16, 0x2000, RZ, 0xc0, !PT ;  /* 0x0000200010ff7812 */ /* 0x000fc4000782c0ff */
[----:B------:R-:W-:Y:S02]  /*19050*/  FMNMX.FTZ R0, R129, R0, !PT ;  /* 0x0000000081007209 */ /* 0x000fe40007810000 */
        /* <DEDUP_REMOVED lines=31> */
[----:B------:R-:W-:Y:S02]  /*19250*/  ISETP.GT.AND P5, PT, R21, 0x11, !P5 ;  /* 0x000000111500780c */ /* 0x000fe40006fa4270 */
[----:B------:R-:W-:Y:S02]  /*19260*/  FSEL R150, R150, -INF , !P1 ;  /* 0xff80000096967808 */ /* 0x000fe40004800000 */
[----:B------:R-:W-:Y:S02]  /*19270*/  LOP3.LUT P1, RZ, R16, 0x100, RZ, 0xc0, !PT ;  /* 0x0000010010ff7812 */ /* 0x000fe4000782c0ff */
[----:B------:R-:W-:-:S02]  /*19280*/  FMNMX.FTZ R0, R157, R0, !PT ;  /* 0x000000009d007209 */ /* 0x000fc40007810000 */
[----:B------:R-:W-:Y:S02]  /*19290*/  ISETP.GT.AND P1, PT, R21, 0x39, !P1 ;  /* 0x000000391500780c */ /* 0x000fe40004f24270 */
[C---:B------:R-:W-:Y:S02]  /*192a0*/  ISETP.LT.OR P5, PT, R15.reuse, 0x12, P5 ;  /* 0x000000120f00780c */ /* 0x040fe40002fa1670 */
[----:B------:R-:W-:Y:S02]  /*192b0*/  ISETP.LT.OR P1, PT, R15, 0x3a, P1 ;  /* 0x0000003a0f00780c */ /* 0x000fe40000f21670 */
[----:B------:R-:W-:Y:S02]  /*192c0*/  FMNMX.FTZ R0, R160, R0, !PT ;  /* 0x00000000a0007209 */ /* 0x000fe40007810000 */
[----:B------:R-:W-:Y:S02]  /*192d0*/  FSEL R151, R151, -INF , !P1 ;  /* 0xff80000097977808 */ /* 0x000fe40004800000 */
[----:B------:R-:W-:-:S02]  /*192e0*/  FSEL R131, R131, -INF , !P5 ;  /* 0xff80000083837808 */ /* 0x000fc40006800000 */
[C---:B------:R-:W-:Y:S02]  /*192f0*/  LOP3.LUT P1, RZ, R16.reuse, 0x80, RZ, 0xc0, !PT ;  /* 0x0000008010ff7812 */ /* 0x040fe4000782c0ff */
[----:B------:R-:W-:Y:S02]  /*19300*/  LOP3.LUT P5, RZ, R16, 0x40, RZ, 0xc0, !PT ;  /* 0x0000004010ff7812 */ /* 0x000fe400078ac0ff */
[----:B------:R-:W-:Y:S02]  /*19310*/  FMNMX.FTZ R0, R161, R0, !PT ;  /* 0x00000000a1007209 */ /* 0x000fe40007810000 */
[C---:B------:R-:W-:Y:S02]  /*19320*/  ISETP.GT.AND P3, PT, R21.reuse, 0x9, !P3 ;  /* 0x000000091500780c */ /* 0x040fe40005f64270 */
[C---:B------:R-:W-:Y:S02]  /*19330*/  ISETP.GT.AND P4, PT, R21.reuse, 0x10, !P4 ;  /* 0x000000101500780c */ /* 0x040fe40006784270 */
[----:B------:R-:W-:-:S02]  /*19340*/  ISETP.GT.AND P1, PT, R21, 0x40, !P1 ;  /* 0x000000401500780c */ /* 0x000fc40004f24270 */
[----:B------:R-:W-:Y:S02]  /*19350*/  ISETP.GT.AND P5, PT, R21, 0x41, !P5 ;  /* 0x000000411500780c */ /* 0x000fe40006fa4270 */
[----:B------:R-:W-:Y:S02]  /*19360*/  FMNMX.FTZ R0, R164, R0, !PT ;  /* 0x00000000a4007209 */ /* 0x000fe40007810000 */
[C---:B------:R-:W-:Y:S02]  /*19370*/  ISETP.LT.OR P3, PT, R15.reuse, 0xa, P3 ;  /* 0x0000000a0f00780c */ /* 0x040fe40001f61670 */
[C---:B------:R-:W-:Y:S02]  /*19380*/  ISETP.LT.OR P4, PT, R15.reuse, 0x11, P4 ;  /* 0x000000110f00780c */ /* 0x040fe40002781670 */
[----:B------:R-:W-:Y:S02]  /*19390*/  ISETP.LT.OR P1, PT, R15, 0x41, P1 ;  /* 0x000000410f00780c */ /* 0x000fe40000f21670 */
[----:B------:R-:W-:-:S02]  /*193a0*/  FMNMX.FTZ R0, R165, R0, !PT ;  /* 0x00000000a5007209 */ /* 0x000fc40007810000 */
[----:B------:R-:W-:Y:S02]  /*193b0*/  FSEL R127, R127, -INF , !P3 ;  /* 0xff8000007f7f7808 */ /* 0x000fe40005800000 */
[----:B------:R-:W-:Y:S01]  /*193c0*/  FSEL R130, R130, -INF , !P4 ;  /* 0xff80000082827808 */ /* 0x000fe20006000000 */
[----:B------:R-:W0:Y:S01]  /*193d0*/  SHFL.BFLY PT, R2, R0, 0x2, 0x1f ;  /* 0x0c401f0000027f89 */ /* 0x000e2200000e0000 */
[----:B------:R-:W-:Y:S02]  /*193e0*/  FSEL R154, R154, -INF , !P1 ;  /* 0xff8000009a9a7808 */ /* 0x000fe40004800000 */
[C---:B------:R-:W-:Y:S02]  /*193f0*/  LOP3.LUT P4, RZ, R16.reuse, 0x20, RZ, 0xc0, !PT ;  /* 0x0000002010ff7812 */ /* 0x040fe4000788c0ff */
[C---:B------:R-:W-:Y:S02]  /*19400*/  LOP3.LUT P6, RZ, R16.reuse, 0x10, RZ, 0xc0, !PT ;  /* 0x0000001010ff7812 */ /* 0x040fe400078cc0ff */
[----:B------:R-:W-:-:S02]  /*19410*/  LOP3.LUT P3, RZ, R16, 0x8, RZ, 0xc0, !PT ;  /* 0x0000000810ff7812 */ /* 0x000fc4000786c0ff */
[C---:B------:R-:W-:Y:S02]  /*19420*/  LOP3.LUT P2, RZ, R16.reuse, 0x4, RZ, 0xc0, !PT ;  /* 0x0000000410ff7812 */ /* 0x040fe4000784c0ff */
[C---:B------:R-:W-:Y:S02]  /*19430*/  LOP3.LUT P0, RZ, R16.reuse, 0x1, RZ, 0xc0, !PT ;  /* 0x0000000110ff7812 */ /* 0x040fe4000780c0ff */
[C---:B------:R-:W-:Y:S02]  /*19440*/  LOP3.LUT P1, RZ, R16.reuse, 0x2, RZ, 0xc0, !PT ;  /* 0x0000000210ff7812 */ /* 0x040fe4000782c0ff */
[----:B------:R-:W-:Y:S02]  /*19450*/  LOP3.LUT R16, R16, 0xff7fffff, RZ, 0xc0, !PT ;  /* 0xff7fffff10107812 */ /* 0x000fe400078ec0ff */
[----:B------:R-:W-:Y:S02]  /*19460*/  ISETP.GT.AND P4, PT, R21, 0x48, !P4 ;  /* 0x000000481500780c */ /* 0x000fe40006784270 */
[----:B------:R-:W-:-:S02]  /*19470*/  @P5 LOP3.LUT R16, R16, 0x800000, RZ, 0xfc, !PT ;  /* 0x0080000010105812 */ /* 0x000fc400078efcff */
[----:B------:R-:W-:Y:S02]  /*19480*/  ISETP.LT.OR P4, PT, R15, 0x49, P4 ;  /* 0x000000490f00780c */ /* 0x000fe40002781670 */
[C---:B------:R-:W-:Y:S02]  /*19490*/  LOP3.LUT P5, RZ, R16.reuse, 0x40000, RZ, 0xc0, !PT ;  /* 0x0004000010ff7812 */ /* 0x040fe400078ac0ff */
[----:B------:R-:W-:Y:S02]  /*194a0*/  LOP3.LUT R16, R16, 0xfffffffd, RZ, 0xc0, !PT ;  /* 0xfffffffd10107812 */ /* 0x000fe400078ec0ff */
[C---:B------:R-:W-:Y:S02]  /*194b0*/  ISETP.GT.AND P5, PT, R21.reuse, 0x59, !P5 ;  /* 0x000000591500780c */ /* 0x040fe40006fa4270 */
[----:B0-----:R-:W-:Y:S01]  /*194c0*/  FMNMX.FTZ R2, R0, R2, !PT ;  /* 0x0000000200027209 */ /* 0x001fe20007810000 */
[----:B------:R-:W-:Y:S01]  /*194d0*/  IMAD.U32 R0, RZ, RZ, UR47 ;  /* 0x0000002fff007e24 */ /* 0x000fe2000f8e00ff */
[----:B------:R-:W-:-:S02]  /*194e0*/  ISETP.GT.AND P6, PT, R21, 0x49, !P6 ;  /* 0x000000491500780c */ /* 0x000fc400077c4270 */
[C---:B------:R-:W-:Y:S01]  /*194f0*/  ISETP.GT.AND P0, PT, R21.reuse, RZ, !P0 ;  /* 0x000000ff1500720c */ /* 0x040fe20004704270 */
[----:B------:R-:W0:Y:S01]  /*19500*/  SHFL.BFLY PT, R12, R2, 0x1, 0x1f ;  /* 0x0c201f00020c7f89 */ /* 0x000e2200000e0000 */
[----:B------:R-:W-:Y:S02]  /*19510*/  ISETP.GT.AND P3, PT, R21, 0x50, !P3 ;  /* 0x000000501500780c */ /* 0x000fe40005f64270 */
[----:B------:R-:W-:Y:S02]  /*19520*/  ISETP.LT.OR P0, PT, R15, 0x1, P0 ;  /* 0x000000010f00780c */ /* 0x000fe40000701670 */
[----:B------:R-:W-:Y:S02]  /*19530*/  ISETP.GT.AND P2, PT, R21, 0x51, !P2 ;  /* 0x000000511500780c */ /* 0x000fe40005744270 */
[----:B------:R-:W-:Y:S02]  /*19540*/  @P5 LOP3.LUT R16, R16, 0x2, RZ, 0xfc, !PT ;  /* 0x0000000210105812 */ /* 0x000fe400078efcff */
[----:B------:R-:W-:-:S02]  /*19550*/  FSEL R122, R122, -INF , !P0 ;  /* 0xff8000007a7a7808 */ /* 0x000fc40004000000 */
[C---:B------:R-:W-:Y:S02]  /*19560*/  LOP3.LUT P5, RZ, R16.reuse, 0x800000, RZ, 0xc0, !PT ;  /* 0x0080000010ff7812 */ /* 0x040fe400078ac0ff */
[----:B------:R-:W-:Y:S02]  /*19570*/  LOP3.LUT R16, R16, 0xfffffff7, RZ, 0xc0, !PT ;  /* 0xfffffff710107812 */ /* 0x000fe400078ec0ff */
[C---:B------:R-:W-:Y:S02]  /*19580*/  ISETP.LT.OR P5, PT, R15.reuse, 0x42, P5 ;  /* 0x000000420f00780c */ /* 0x040fe40002fa1670 */
[----:B------:R-:W-:Y:S02]  /*19590*/  ISETP.LT.OR P3, PT, R15, 0x51, P3 ;  /* 0x000000510f00780c */ /* 0x000fe40001f61670 */
[----:B------:R-:W-:Y:S02]  /*195a0*/  ISETP.GT.AND P1, PT, R21, 0x58, !P1 ;  /* 0x000000581500780c */ /* 0x000fe40004f24270 */
[----:B------:R-:W-:-:S02]  /*195b0*/  ISETP.LT.OR P2, PT, R15, 0x52, P2 ;  /* 0x000000520f00780c */ /* 0x000fc40001741670 */
[----:B------:R-:W-:Y:S02]  /*195c0*/  FSEL R162, R162, -INF , !P3 ;  /* 0xff800000a2a27808 */ /* 0x000fe40005800000 */
[----:B0-----:R-:W-:Y:S02]  /*195d0*/  FMNMX.FTZ R12, R2, R12, !PT ;  /* 0x0000000c020c7209 */ /* 0x001fe40007810000 */
[----:B------:R-:W-:Y:S02]  /*195e0*/  ISETP.LT.OR P1, PT, R15, 0x59, P1 ;  /* 0x000000590f00780c */ /* 0x000fe40000f21670 */
[----:B------:R-:W-:Y:S01]  /*195f0*/  @P5 LOP3.LUT R16, R16, 0x8, RZ, 0xfc, !PT ;  /* 0x0000000810105812 */ /* 0x000fe200078efcff */
[----:B------:R-:W-:Y:S01]  /*19600*/  FMUL.FTZ R13, R12, R0 ;  /* 0x000000000c0d7220 */ /* 0x000fe20000410000 */
[----:B------:R-:W-:Y:S02]  /*19610*/  FSEL R163, R163, -INF , !P2 ;  /* 0xff800000a3a37808 */ /* 0x000fe40005000000 */
[----:B------:R-:W-:-:S02]  /*19620*/  LOP3.LUT P5, RZ, R16, 0x2, RZ, 0xc0, !PT ;  /* 0x0000000210ff7812 */ /* 0x000fc400078ac0ff */
[----:B------:R-:W-:Y:S02]  /*19630*/  LOP3.LUT R16, R16, 0xfffffffb, RZ, 0xc0, !PT ;  /* 0xfffffffb10107812 */ /* 0x000fe400078ec0ff */
[C---:B------:R-:W-:Y:S02]  /*19640*/  ISETP.LT.OR P5, PT, R15.reuse, 0x5a, P5 ;  /* 0x0000005a0f00780c */ /* 0x040fe40002fa1670 */
[----:B------:R-:W-:Y:S02]  /*19650*/  @P4 LOP3.LUT R16, R16, 0x4, RZ, 0xfc, !PT ;  /* 0x0000000410104812 */ /* 0x000fe400078efcff */
[----:B------:R-:W-:Y:S02]  /*19660*/  ISETP.LT.OR P4, PT, R15, 0x4a, P6 ;  /* 0x0000004a0f00780c */ /* 0x000fe40003781670 */
[----:B------:R-:W-:Y:S02]  /*19670*/  FSETP.NEU.FTZ.AND P6, PT, R12, -INF , PT ;  /* 0xff8000000c00780b */ /* 0x000fe40003fdd000 */
[----:B------:R-:W-:-:S02]  /*19680*/  LOP3.LUT R16, R16, 0xffbfffff, RZ, 0xc0, !PT ;  /* 0xffbfffff10107812 */ /* 0x000fc400078ec0ff */
[----:B------:R-:W-:Y:S02]  /*19690*/  FSEL R2, R12, RZ, P6 ;  /* 0x000000ff0c027208 */ /* 0x000fe40003000000 */
[----:B------:R-:W-:Y:S02]  /*196a0*/  FSEL R13, R13, RZ, P6 ;  /* 0x000000ff0d0d7208 */ /* 0x000fe40003000000 */
[----:B------:R-:W-:Y:S01]  /*196b0*/  FSEL R166, R166, -INF , !P1 ;  /* 0xff800000a6a67808 */ /* 0x000fe20004800000 */
[----:B------:R-:W-:Y:S01]  /*196c0*/  FADD.FTZ R2, -R2, R4 ;  /* 0x0000000402027221 */ /* 0x000fe20000010100 */
[----:B------:R-:W-:Y:S01]  /*196d0*/  FMNMX.FTZ R4, R122, R3, !PT ;  /* 0x000000037a047209 */ /* 0x000fe20007810000 */
[-CC-:B------:R-:W-:Y:S01]  /*196e0*/  FFMA.FTZ R120, R120, R0.reuse, -R13.reuse ;  /* 0x0000000078787223 */ /* 0x180fe2000001080d */
[----:B------:R-:W-:Y:S01]  /*196f0*/  @P4 LOP3.LUT R16, R16, 0x400000, RZ, 0xfc, !PT ;  /* 0x0040000010104812 */ /* 0x000fe200078efcff */
[--C-:B------:R-:W-:Y:S01]  /*19700*/  FFMA.FTZ R121, R121, R0, -R13.reuse ;  /* 0x0000000079797223 */ /* 0x100fe2000001080d */
[----:B------:R-:W-:Y:S01]  /*19710*/  FMNMX.FTZ R4, R123, R4, !PT ;  /* 0x000000047b047209 */ /* 0x000fe20007810000 */
[-CC-:B------:R-:W-:Y:S01]  /*19720*/  FFMA.FTZ R124, R124, R0.reuse, -R13.reuse ;  /* 0x000000007c7c7223 */ /* 0x180fe2000001080d */
[----:B------:R-:W-:Y:S01]  /*19730*/  LOP3.LUT P4, RZ, R16, 0x8, RZ, 0xc0, !PT ;  /* 0x0000000810ff7812 */ /* 0x000fe2000788c0ff */
[--C-:B------:R-:W-:Y:S01]  /*19740*/  FFMA.FTZ R125, R125, R0, -R13.reuse ;  /* 0x000000007d7d7223 */ /* 0x100fe2000001080d */
[----:B------:R-:W-:Y:S01]  /*19750*/  FMNMX.FTZ R4, R126, R4, !PT ;  /* 0x000000047e047209 */ /* 0x000fe20007810000 */
[-CC-:B------:R-:W-:Y:S01]  /*19760*/  FFMA.FTZ R128, R128, R0.reuse, -R13.reuse ;  /* 0x0000000080807223 */ /* 0x180fe2000001080d */
[----:B------:R-:W-:Y:S01]  /*19770*/  LOP3.LUT P6, RZ, R16, 0x4, RZ, 0xc0, !PT ;  /* 0x0000000410ff7812 */ /* 0x000fe200078cc0ff */
[--C-:B------:R-:W-:Y:S01]  /*19780*/  FFMA.FTZ R129, R129, R0, -R13.reuse ;  /* 0x0000000081817223 */ /* 0x100fe2000001080d */
[----:B------:R-:W-:Y:S01]  /*19790*/  FMNMX.FTZ R4, R127, R4, !PT ;  /* 0x000000047f047209 */ /* 0x000fe20007810000 */
[-CC-:B------:R-:W-:Y:S01]  /*197a0*/  FFMA.FTZ R132, R132, R0.reuse, -R13.reuse ;  /* 0x0000000084847223 */ /* 0x180fe2000001080d */
[----:B------:R-:W-:Y:S01]  /*197b0*/  FSEL R155, R155, -INF , !P4 ;  /* 0xff8000009b9b7808 */ /* 0x000fe20006000000 */
        /* <DEDUP_REMOVED lines=19> */
[-CC-:B------:R-:W-:Y:S01]  /*198f0*/  FFMA.FTZ R153, R153, R0.reuse, -R13.reuse ;  /* 0x0000000099997223 */ /* 0x180fe2000001080d */
[--C-:B------:R-:W-:Y:S01]  /*19900*/  FFMA.FTZ R156, R156, R0, -R13.reuse ;  /* 0x000000009c9c7223 */ /* 0x100fe2000001080d */
[----:B------:R-:W-:Y:S01]  /*19910*/  FMNMX.FTZ R4, R139, R4, !PT ;  /* 0x000000048b047209 */ /* 0x000fe20007810000 */
[-CC-:B------:R-:W-:Y:S01]  /*19920*/  FFMA.FTZ R157, R157, R0.reuse, -R13.reuse ;  /* 0x000000009d9d7223 */ /* 0x180fe2000001080d */
[-CC-:B------:R-:W-:Y:S01]  /*19930*/  FFMA.FTZ R160, R160, R0.reuse, -R13.reuse ;  /* 0x00000000a0a07223 */ /* 0x180fe2000001080d */
[--C-:B------:R-:W-:Y:S01]  /*19940*/  FFMA.FTZ R161, R161, R0, -R13.reuse ;  /* 0x00000000a1a17223 */ /* 0x100fe2000001080d */
[----:B------:R-:W-:Y:S01]  /*19950*/  FMNMX.FTZ R4, R142, R4, !PT ;  /* 0x000000048e047209 */ /* 0x000fe20007810000 */
[-CC-:B------:R-:W-:Y:S01]  /*19960*/  FFMA.FTZ R164, R164, R0.reuse, -R13.reuse ;  /* 0x00000000a4a47223 */ /* 0x180fe2000001080d */
[-C--:B------:R-:W-:Y:S01]  /*19970*/  FFMA.FTZ R165, R165, R0.reuse, -R13 ;  /* 0x00000000a5a57223 */ /* 0x080fe2000001080d */
[----:B------:R-:W-:Y:S01]  /*19980*/  FMUL.FTZ R2, R2, R0 ;  /* 0x0000000002027220 */ /* 0x000fe20000410000 */
[----:B------:R-:W-:Y:S01]  /*19990*/  FMNMX.FTZ R4, R143, R4, !PT ;  /* 0x000000048f047209 */ /* 0x000fe20007810000 */
[----:B------:R-:W-:Y:S01]  /*199a0*/  MUFU.EX2 R120, R120 ;  /* 0x0000007800787308 */ /* 0x000fe20000000800 */
[----:B------:R-:W-:-:S02]  /*199b0*/  LOP3.LUT P0, RZ, R16, 0x200000, RZ, 0xc0, !PT ;  /* 0x0020000010ff7812 */ /* 0x000fc4000780c0ff */
        /* <DEDUP_REMOVED lines=8> */
[----:B------:R-:W2:Y:S01]  /*19a40*/  MUFU.EX2 R124, R124 ;  /* 0x0000007c007c7308 */ /* 0x000ea20000000800 */
[----:B0-----:R-:W-:Y:S02]  /*19a50*/  FFMA.FTZ R8, R6, R8, R120 ;  /* 0x0000000806087223 */ /* 0x001fe40000010078 */
[----:B------:R-:W-:-:S04]  /*19a60*/  FMNMX.FTZ R4, R158, R4, !PT ;  /* 0x000000049e047209 */ /* 0x000fc80007810000 */
[----:B------:R-:W-:Y:S01]  /*19a70*/  FMNMX.FTZ R4, R159, R4, !PT ;  /* 0x000000049f047209 */ /* 0x000fe20007810000 */
[----:B------:R-:W-:Y:S03]  /*19a80*/  MUFU.EX2 R125, R125 ;  /* 0x0000007d007d7308 */ /* 0x000fe60000000800 */
[----:B------:R-:W-:-:S04]  /*19a90*/  FMNMX.FTZ R4, R162, R4, !PT ;  /* 0x00000004a2047209 */ /* 0x000fc80007810000 */
[----:B------:R-:W-:Y:S01]  /*19aa0*/  FMNMX.FTZ R4, R163, R4, !PT ;  /* 0x00000004a3047209 */ /* 0x000fe20007810000 */
[----:B------:R-:W-:Y:S03]  /*19ab0*/  MUFU.EX2 R128, R128 ;  /* 0x0000008000807308 */ /* 0x000fe60000000800 */
[----:B------:R-:W-:-:S04]  /*19ac0*/  FMNMX.FTZ R4, R166, R4, !PT ;  /* 0x00000004a6047209 */ /* 0x000fc80007810000 */
[----:B------:R-:W-:Y:S01]  /*19ad0*/  FMNMX.FTZ R13, R167, R4, !PT ;  /* 0x00000004a70d7209 */ /* 0x000fe20007810000 */
[----:B------:R-:W-:Y:S04]  /*19ae0*/  MUFU.EX2 R129, R129 ;  /* 0x0000008100817308 */ /* 0x000fe80000000800 */
[----:B------:R-:W0:Y:S04]  /*19af0*/  SHFL.BFLY PT, R4, R13, 0x2, 0x1f ;  /* 0x0c401f000d047f89 */ /* 0x000e2800000e0000 */
[----:B------:R-:W-:Y:S08]  /*19b00*/  MUFU.EX2 R132, R132 ;  /* 0x0000008400847308 */ /* 0x000ff00000000800 */
[----:B------:R-:W-:Y:S08]  /*19b10*/  MUFU.EX2 R133, R133 ;  /* 0x0000008500857308 */ /* 0x000ff00000000800 */
[----:B------:R-:W-:Y:S01]  /*19b20*/  MUFU.EX2 R136, R136 ;  /* 0x0000008800887308 */ /* 0x000fe20000000800 */
[----:B0-----:R-:W-:-:S07]  /*19b30*/  FMNMX.FTZ R13, R13, R4, !PT ;  /* 0x000000040d0d7209 */ /* 0x001fce0007810000 */
[----:B------:R-:W-:Y:S01]  /*19b40*/  MUFU.EX2 R137, R137 ;  /* 0x0000008900897308 */ /* 0x000fe20000000800 */
[----:B------:R-:W0:Y:S07]  /*19b50*/  SHFL.BFLY PT, R4, R13, 0x1, 0x1f ;  /* 0x0c201f000d047f89 */ /* 0x000e2e00000e0000 */
[----:B------:R-:W-:Y:S08]  /*19b60*/  MUFU.EX2 R140, R140 ;  /* 0x0000008c008c7308 */ /* 0x000ff00000000800 */
[----:B------:R-:W-:Y:S08]  /*19b70*/  MUFU.EX2 R141, R141 ;  /* 0x0000008d008d7308 */ /* 0x000ff00000000800 */
[----:B------:R-:W-:Y:S01]  /*19b80*/  MUFU.EX2 R144, R144 ;  /* 0x0000009000907308 */ /* 0x000fe20000000800 */
[----:B0-----:R-:W-:-:S04]  /*19b90*/  FMNMX.FTZ R13, R13, R4, !PT ;  /* 0x000000040d0d7209 */ /* 0x001fc80007810000 */
[C---:B------:R-:W-:Y:S01]  /*19ba0*/  FSETP.NEU.FTZ.AND P1, PT, R13.reuse, -INF , PT ;  /* 0xff8000000d00780b */ /* 0x040fe20003f3d000 */
[C---:B------:R-:W-:Y:S02]  /*19bb0*/  FMUL.FTZ R15, R13.reuse, R0 ;  /* 0x000000000d0f7220 */ /* 0x040fe40000410000 */
[----:B------:R-:W-:Y:S01]  /*19bc0*/  MUFU.EX2 R145, R145 ;  /* 0x0000009100917308 */ /* 0x000fe20000000800 */
[----:B------:R-:W-:Y:S02]  /*19bd0*/  FSEL R4, R13, RZ, P1 ;  /* 0x000000ff0d047208 */ /* 0x000fe40000800000 */
[----:B------:R-:W-:-:S03]  /*19be0*/  FSEL R15, R15, RZ, P1 ;  /* 0x000000ff0f0f7208 */ /* 0x000fc60000800000 */
[----:B------:R-:W-:Y:S02]  /*19bf0*/  FADD.FTZ R3, -R4, R3 ;  /* 0x0000000304037221 */ /* 0x000fe40000010100 */
        /* <DEDUP_REMOVED lines=14> */
[----:B------:R1:W0:Y:S01]  /*19ce0*/  MUFU.EX2 R2, R3 ;  /* 0x0000000300027308 */ /* 0x0002220000000800 */
[-CC-:B------:R-:W-:Y:S01]  /*19cf0*/  FFMA.FTZ R146, R146, R0.reuse, -R15.reuse ;  /* 0x0000000092927223 */ /* 0x180fe2000001080f */
[-CC-:B------:R-:W-:Y:S01]  /*19d00*/  FFMA.FTZ R147, R147, R0.reuse, -R15.reuse ;  /* 0x0000000093937223 */ /* 0x180fe2000001080f */
[-CC-:B------:R-:W-:Y:S01]  /*19d10*/  FFMA.FTZ R150, R150, R0.reuse, -R15.reuse ;  /* 0x0000000096967223 */ /* 0x180fe2000001080f */
[-CC-:B------:R-:W-:Y:S01]  /*19d20*/  FFMA.FTZ R151, R151, R0.reuse, -R15.reuse ;  /* 0x0000000097977223 */ /* 0x180fe2000001080f */
[-CC-:B------:R-:W-:Y:S01]  /*19d30*/  FFMA.FTZ R154, R154, R0.reuse, -R15.reuse ;  /* 0x000000009a9a7223 */ /* 0x180fe2000001080f */
[-CC-:B------:R-:W-:Y:S01]  /*19d40*/  FFMA.FTZ R155, R155, R0.reuse, -R15.reuse ;  /* 0x000000009b9b7223 */ /* 0x180fe2000001080f */
[-CC-:B------:R-:W-:Y:S01]  /*19d50*/  FFMA.FTZ R158, R158, R0.reuse, -R15.reuse ;  /* 0x000000009e9e7223 */ /* 0x180fe2000001080f */
[----:B------:R-:W3:Y:S01]  /*19d60*/  MUFU.EX2 R123, R123 ;  /* 0x0000007b007b7308 */ /* 0x000ee20000000800 */
[----:B-1----:R-:W-:Y:S01]  /*19d70*/  FADD.FTZ R3, R121, R8 ;  /* 0x0000000879037221 */ /* 0x002fe20000010000 */
[-CC-:B------:R-:W-:Y:S01]  /*19d80*/  FFMA.FTZ R159, R159, R0.reuse, -R15.reuse ;  /* 0x000000009f9f7223 */ /* 0x180fe2000001080f */
[-CC-:B------:R-:W-:Y:S01]  /*19d90*/  FFMA.FTZ R162, R162, R0.reuse, -R15.reuse ;  /* 0x00000000a2a27223 */ /* 0x180fe2000001080f */
[-C--:B------:R-:W-:Y:S01]  /*19da0*/  FFMA.FTZ R163, R163, R0.reuse, -R15 ;  /* 0x00000000a3a37223 */ /* 0x080fe2000001080f */
[----:B--2---:R-:W-:Y:S01]  /*19db0*/  FADD.FTZ R3, R124, R3 ;  /* 0x000000037c037221 */ /* 0x004fe20000010000 */
[-CC-:B------:R-:W-:Y:S01]  /*19dc0*/  FFMA.FTZ R166, R166, R0.reuse, -R15.reuse ;  /* 0x00000000a6a67223 */ /* 0x180fe2000001080f */
[----:B------:R-:W-:Y:S01]  /*19dd0*/  FFMA.FTZ R15, R167, R0, -R15 ;  /* 0x00000000a70f7223 */ /* 0x000fe2000001080f */
[----:B------:R-:W1:Y:S01]  /*19de0*/  MUFU.EX2 R126, R126 ;  /* 0x0000007e007e7308 */ /* 0x000e620000000800 */
[----:B0-----:R-:W-:Y:S01]  /*19df0*/  FFMA.FTZ R7, R2, R7, R122 ;  /* 0x0000000702077223 */ /* 0x001fe2000001007a */
[----:B------:R-:W-:-:S04]  /*19e00*/  FADD.FTZ R3, R125, R3 ;  /* 0x000000037d037221 */ /* 0x000fc80000010000 */
[----:B------:R-:W-:Y:S02]  /*19e10*/  FADD.FTZ R3, R128, R3 ;  /* 0x0000000380037221 */ /* 0x000fe40000010000 */
[----:B------:R-:W0:Y:S01]  /*19e20*/  MUFU.EX2 R127, R127 ;  /* 0x0000007f007f7308 */ /* 0x000e220000000800 */
[----:B---3--:R-:W-:Y:S01]  /*19e30*/  FADD.FTZ R4, R123, R7 ;  /* 0x000000077b047221 */ /* 0x008fe20000010000 */
[----:B------:R-:W-:-:S04]  /*19e40*/  FADD.FTZ R3, R129, R3 ;  /* 0x0000000381037221 */ /* 0x000fc80000010000 */
[----:B------:R-:W-:Y:S02]  /*19e50*/  FADD.FTZ R3, R132, R3 ;  /* 0x0000000384037221 */ /* 0x000fe40000010000 */
[----:B------:R-:W2:Y:S01]  /*19e60*/  MUFU.EX2 R130, R130 ;  /* 0x0000008200827308 */ /* 0x000ea20000000800 */
[----:B-1----:R-:W-:Y:S01]  /*19e70*/  FADD.FTZ R4, R126, R4 ;  /* 0x000000047e047221 */ /* 0x002fe20000010000 */
[----:B------:R-:W-:-:S04]  /*19e80*/  FADD.FTZ R3, R133, R3 ;  /* 0x0000000385037221 */ /* 0x000fc80000010000 */
[----:B------:R-:W-:Y:S02]  /*19e90*/  FADD.FTZ R3, R136, R3 ;  /* 0x0000000388037221 */ /* 0x000fe40000010000 */
[----:B------:R-:W1:Y:S01]  /*19ea0*/  MUFU.EX2 R131, R131 ;  /* 0x0000008300837308 */ /* 0x000e620000000800 */
[----:B0-----:R-:W-:Y:S01]  /*19eb0*/  FADD.FTZ R4, R127, R4 ;  /* 0x000000047f047221 */ /* 0x001fe20000010000 */
[----:B------:R-:W-:-:S04]  /*19ec0*/  FADD.FTZ R3, R137, R3 ;  /* 0x0000000389037221 */ /* 0x000fc80000010000 */
[----:B------:R-:W-:Y:S02]  /*19ed0*/  FADD.FTZ R3, R140, R3 ;  /* 0x000000038c037221 */ /* 0x000fe40000010000 */
[----:B------:R-:W0:Y:S01]  /*19ee0*/  MUFU.EX2 R134, R134 ;  /* 0x0000008600867308 */ /* 0x000e220000000800 */
[----:B--2---:R-:W-:Y:S01]  /*19ef0*/  FADD.FTZ R4, R130, R4 ;  /* 0x0000000482047221 */ /* 0x004fe20000010000 */
[----:B------:R-:W-:-:S04]  /*19f00*/  FADD.FTZ R3, R141, R3 ;  /* 0x000000038d037221 */ /* 0x000fc80000010000 */
[----:B------:R-:W-:Y:S02]  /*19f10*/  FADD.FTZ R3, R144, R3 ;  /* 0x0000000390037221 */ /* 0x000fe40000010000 */
[----:B------:R-:W2:Y:S01]  /*19f20*/  MUFU.EX2 R135, R135 ;  /* 0x0000008700877308 */ /* 0x000ea20000000800 */
[----:B-1----:R-:W-:Y:S01]  /*19f30*/  FADD.FTZ R4, R131, R4 ;  /* 0x0000000483047221 */ /* 0x002fe20000010000 */
[----:B------:R-:W-:-:S06]  /*19f40*/  FADD.FTZ R3, R145, R3 ;  /* 0x0000000391037221 */ /* 0x000fcc0000010000 */
        /* <DEDUP_REMOVED lines=56> */
.L_x_1783:
        /* <DEDUP_REMOVED lines=33> */
[----:B0-----:R-:W-:Y:S06]  /*1a4e0*/  @P1 BRA `(.L_x_1784) ;  /* 0xffffffc8004c1947 */ /* 0x001fec000383ffff */
[----:B------:R-:W-:Y:S05]  /*1a4f0*/  BSYNC B0 ;  /* 0x0000000000007941 */ /* 0x000fea0003800000 */
.L_x_1763:
[----:B------:R-:W-:Y:S02]  /*1a500*/  IMAD.MOV.U32 R3, RZ, RZ, R13 ;  /* 0x000000ffff037224 */ /* 0x000fe400078e000d */
[----:B------:R-:W-:Y:S02]  /*1a510*/  IMAD.MOV.U32 R4, RZ, RZ, R12 ;  /* 0x000000ffff047224 */ /* 0x000fe400078e000c */
[----:B------:R-:W-:Y:S02]  /*1a520*/  IMAD.MOV.U32 R194, RZ, RZ, R10 ;  /* 0x000000ffffc27224 */ /* 0x000fe400078e000a */
[----:B------:R-:W-:-:S07]  /*1a530*/  IMAD.MOV.U32 R197, RZ, RZ, R11 ;  /* 0x000000ffffc57224 */ /* 0x000fce00078e000b */
.L_x_1762:
[----:B------:R-:W-:Y:S05]  /*1a540*/  BSYNC B1 ;  /* 0x0000000000017941 */ /* 0x000fea0003800000 */
.L_x_1761:
[----:B------:R-:W2:Y:S01]  /*1a550*/  LDL R11, [R1+0x38] ;  /* 0x00003800010b7983 */ /* 0x000ea20000100800 */
[----:B------:R-:W0:Y:S01]  /*1a560*/  LDC R10, c[0x0][0x448] ;  /* 0x00011200ff0a7b82 */ /* 0x000e220000000800 */
[----:B------:R-:W-:-:S07]  /*1a570*/  LOP3.LUT R16, R16, 0xfff7ffff, RZ, 0xc0, !PT ;  /* 0xfff7ffff10107812 */ /* 0x000fce00078ec0ff */
[----:B------:R-:W1:Y:S01]  /*1a580*/  LDC R13, c[0x0][0x9e4] ;  /* 0x00027900ff0d7b82 */ /* 0x000e620000000800 */
[----:B0-----:R-:W-:-:S13]  /*1a590*/  ISETP.NE.AND P1, PT, R10, 0x1, PT ;  /* 0x000000010a00780c */ /* 0x001fda0003f25270 */
[----:B------:R-:W0:Y:S01]  /*1a5a0*/  @P1 LDC R12, c[0x0][0x44c] ;  /* 0x00011300ff0c1b82 */ /* 0x000e220000000800 */
[----:B------:R-:W-:-:S04]  /*1a5b0*/  @P1 LOP3.LUT R16, R16, 0x80000, RZ, 0xfc, !PT ;  /* 0x0008000010101812 */ /* 0x000fc800078efcff */
[----:B------:R-:W-:-:S03]  /*1a5c0*/  LOP3.LUT R16, R16, 0xffefffff, RZ, 0xc0, !PT ;  /* 0xffefffff10107812 */ /* 0x000fc600078ec0ff */
[----:B------:R-:W3:Y:S01]  /*1a5d0*/  @P1 LDC R10, c[0x0][0x450] ;  /* 0x00011400ff0a1b82 */ /* 0x000ee20000000800 */
[----:B--2---:R-:W-:-:S04]  /*1a5e0*/  VIADD R11, R11, 0x7f ;  /* 0x0000007f0b0b7836 */ /* 0x004fc80000000000 */
[----:B0-----:R-:W-:-:S05]  /*1a5f0*/  @P1 IMAD.HI.U32 R12, R11, R12, RZ ;  /* 0x0000000c0b0c1227 */ /* 0x001fca00078e00ff */
[----:B---3--:R-:W-:Y:S02]  /*1a600*/  @P1 SHF.R.U32.HI R11, RZ, R10, R12 ;  /* 0x0000000aff0b1219 */ /* 0x008fe4000001160c */
[----:B-1----:R-:W-:Y:S02]  /*1a610*/  ISETP.GE.AND P1, PT, R13, 0x1, PT ;  /* 0x000000010d00780c */ /* 0x002fe40003f26270 */
[----:B------:R-:W-:-:S05]  /*1a620*/  IADD3 R10, R201, 0x1, -R200 ;  /* 0x00000001c90a7810 */ /* 0x000fca0007ffe8c8 */
[----:B------:R-:W-:-:S04]  /*1a630*/  IMAD.IADD R11, R10, 0x1, R11 ;  /* 0x000000010a0b7824 */ /* 0x000fc800078e020b */
[----:B------:R-:W-:Y:S02]  /*1a640*/  IMAD.IADD R9, R11, 0x1, -R9 ;  /* 0x000000010b097824 */ /* 0x000fe400078e0a09 */
[----:B------:R-:W-:Y:S01]  /*1a650*/  @P1 LOP3.LUT R16, R16, 0x100000, RZ, 0xfc, !PT ;  /* 0x0010000010101812 */ /* 0x000fe200078efcff */
        /* <DEDUP_REMOVED lines=12> */
.L_x_1787:
[----:B------:R-:W-:-:S13]  /*1a720*/  ISETP.NE.AND P1, PT, R13, 0x1, PT ;  /* 0x000000010d00780c */ /* 0x000fda0003f25270 */
[----:B------:R-:W0:Y:S02]  /*1a730*/  @P1 LDC.64 R10, c[0x0][0x9e8] ;  /* 0x00027a00ff0a1b82 */ /* 0x000e240000000a00 */
[----:B0-----:R-:W-:-:S05]  /*1a740*/  @P1 IMAD.HI.U32 R10, R12, R10, RZ ;  /* 0x0000000a0c0a1227 */ /* 0x001fca00078e00ff */
[----:B------:R-:W-:-:S07]  /*1a750*/  @P1 SHF.R.U32.HI R12, RZ, R11, R10 ;  /* 0x0000000bff0c1219 */ /* 0x000fce000001160a */
.L_x_1788:
[----:B------:R-:W-:Y:S05]  /*1a760*/  BSYNC B0 ;  /* 0x0000000000007941 */ /* 0x000fea0003800000 */
.L_x_1786:
[----:B------:R-:W-:-:S05]  /*1a770*/  IMAD R12, R12, R13, RZ ;  /* 0x0000000d0c0c7224 */ /* 0x000fca00078e02ff */
[----:B------:R-:W-:-:S07]  /*1a780*/  VIMNMX R9, R9, R12, !PT ;  /* 0x0000000c09097248 */ /* 0x000fce0007fe0100 */
.L_x_1785:
[----:B------:R-:W2:Y:S01]  /*1a790*/  LDL R11, [R1+0x40] ;  /* 0x00004000010b7983 */ /* 0x000ea20000100800 */
[----:B------:R-:W-:Y:S01]  /*1a7a0*/  VIADD R9, R9, 0x5f ;  /* 0x0000005f09097836 */ /* 0x000fe20000000000 */
[----:B------:R-:W-:Y:S03]  /*1a7b0*/  BSSY B0, `(.L_x_1789) ;  /* 0x000023d000007945 */ /* 0x000fe60003800000 */
[----:B------:R-:W-:-:S05]  /*1a7c0*/  IMAD.HI R9, R9, 0x2aaaaaab, RZ ;  /* 0x2aaaaaab09097827 */ /* 0x000fca00078e02ff */
[----:B------:R-:W-:-:S04]  /*1a7d0*/  SHF.R.U32.HI R10, RZ, 0x1f, R9 ;  /* 0x0000001fff0a7819 */ /* 0x000fc80000011609 */
[----:B------:R-:W-:-:S04]  /*1a7e0*/  LEA.HI.SX32 R10, R9, R10, 0x1c ;  /* 0x0000000a090a7211 */ /* 0x000fc800078fe2ff */
[----:B--2---:R-:W-:-:S04]  /*1a7f0*/  VIMNMX R228, R11, R10, !PT ;  /* 0x0000000a0be47248 */ /* 0x004fc80007fe0100 */
[----:B------:R-:W-:-:S13]  /*1a800*/  ISETP.GE.AND P1, PT, R5, R228, PT ;  /* 0x000000e40500720c */ /* 0x000fda0003f26270 */
[----:B------:R-:W-:Y:S05]  /*1a810*/  @!P1 BRA `(.L_x_1790) ;  /* 0x0000002000d89947 */ /* 0x000fea0003800000 */
[----:B------:R-:W-:Y:S01]  /*1a820*/  BSSY B1, `(.L_x_1790) ;  /* 0x0000235000017945 */ /* 0x000fe20003800000 */
[----:B------:R-:W-:Y:S02]  /*1a830*/  IMAD.MOV.U32 R9, RZ, RZ, R3 ;  /* 0x000000ffff097224 */ /* 0x000fe400078e0003 */
[----:B------:R-:W-:Y:S02]  /*1a840*/  IMAD.MOV.U32 R10, RZ, RZ, R4 ;  /* 0x000000ffff0a7224 */ /* 0x000fe400078e0004 */
[----:B------:R-:W-:Y:S02]  /*1a850*/  IMAD.MOV.U32 R11, RZ, RZ, R197 ;  /* 0x000000ffff0b7224 */ /* 0x000fe400078e00c5 */
[----:B------:R-:W-:-:S07]  /*1a860*/  IMAD.MOV.U32 R12, RZ, RZ, R194 ;  /* 0x000000ffff0c7224 */ /* 0x000fce00078e00c2 */
.L_x_1803:
[----:B------:R-:W-:-:S04]  /*1a870*/  ISETP.NE.AND P1, PT, R12, 0x1, PT ;  /* 0x000000010c00780c */ /* 0x000fc80003f25270 */
[----:B------:R-:W-:-:S04]  /*1a880*/  SEL R197, RZ, 0x1, P1 ;  /* 0x00000001ffc57807 */ /* 0x000fc80000800000 */
[----:B------:R-:W-:Y:S01]  /*1a890*/  LOP3.LUT R197, R11, R197, RZ, 0x3c, !PT ;  /* 0x000000c50bc57212 */ /* 0x000fe200078e3cff */
[----:B------:R-:W-:Y:S06]  /*1a8a0*/  @!P0 BRA `(.L_x_1791) ;  /* 0x0000000000048947 */ /* 0x000fec0003800000 */
[----:B------:R-:W-:Y:S01]  /*1a8b0*/  BPT.TRAP 0x1 ;  /* 0x000000040000795c */ /* 0x000fe20000300000 */
.L_x_1791:
        /* <DEDUP_REMOVED lines=8> */
.L_x_1792:
[----:B------:R-:W-:Y:S01]  /*1a940*/  IMAD R126, R194, 0x900, R218 ;  /* 0x00000900c27e7824 */ /* 0x000fe200078e02da */
[----:B------:R-:W-:Y:S03]  /*1a950*/  BSSY B2, `(.L_x_1793) ;  /* 0x0000006000027945 */ /* 0x000fe60003800000 */
[C---:B------:R-:W-:Y:S02]  /*1a960*/  VIADD R122, R126.reuse, 0x2 ;  /* 0x000000027e7a7836 */ /* 0x040fe40000000000 */
[----:B------:R-:W-:Y:S01]  /*1a970*/  VIADD R124, R126, 0x4 ;  /* 0x000000047e7c7836 */ /* 0x000fe20000000000 */
[----:B-1----:R-:W-:Y:S06]  /*1a980*/  @P1 BRA `(.L_x_1794) ;  /* 0x0000000000081947 */ /* 0x002fec0003800000 */
[----:B------:R-:W1:Y:S02]  /*1a990*/  SYNCS.PHASECHK.TRANS64.TRYWAIT P1, [R0+URZ+0x30830], R3 ;  /* 0x03083003000075a7 */ /* 0x000e64000802017f */
[----:B-1----:R-:W-:Y:S05]  /*1a9a0*/  @!P1 BRA `(.L_x_1795) ;  /* 0x0000013c00609947 */ /* 0x002fea0003800000 */
.L_x_1794:
[----:B------:R-:W-:Y:S05]  /*1a9b0*/  BSYNC B2 ;  /* 0x0000000000027941 */ /* 0x000fea0003800000 */
.L_x_1793:
        /* <DEDUP_REMOVED lines=233> */
.L_x_1796:
[----:B------:R-:W-:Y:S01]  /*1b850*/  SHF.L.U32 R2, R11, 0x1f, RZ ;  /* 0x0000001f0b027819 */ /* 0x000fe200000006ff */
[----:B------:R-:W-:-:S04]  /*1b860*/  IMAD R11, R12, 0x8, R17 ;  /* 0x000000080c0b7824 */ /* 0x000fc800078e0211 */
[----:B------:R0:W1:Y:S01]  /*1b870*/  SYNCS.PHASECHK.TRANS64.TRYWAIT P1, [R11+URZ+0x30850], R2 ;  /* 0x030850020b0075a7 */ /* 0x000062000802017f */
[----:B------:R-:W-:Y:S05]  /*1b880*/  @!P0 BRA `(.L_x_1797) ;  /* 0x0000000000048947 */ /* 0x000fea0003800000 */
[----:B------:R-:W-:Y:S01]  /*1b890*/  BPT.TRAP 0x1 ;  /* 0x000000040000795c */ /* 0x000fe20000300000 */
.L_x_1797:
[----:B------:R-:W-:Y:S04]  /*1b8a0*/  BSSY B2, `(.L_x_1798) ;  /* 0x0000004000027945 */ /* 0x000fe80003800000 */
[----:B-1----:R-:W-:Y:S05]  /*1b8b0*/  @P1 BRA `(.L_x_1799) ;  /* 0x0000000000081947 */ /* 0x002fea0003800000 */
[----:B------:R-:W1:Y:S02]  /*1b8c0*/  SYNCS.PHASECHK.TRANS64.TRYWAIT P1, [R11+URZ+0x30850], R2 ;  /* 0x030850020b0075a7 */ /* 0x000e64000802017f */
[----:B-1----:R-:W-:Y:S05]  /*1b8d0*/  @!P1 BRA `(.L_x_1800) ;  /* 0x0000012c00a89947 */ /* 0x002fea0003800000 */
.L_x_1799:
[----:B------:R-:W-:Y:S05]  /*1b8e0*/  BSYNC B2 ;  /* 0x0000000000027941 */ /* 0x000fea0003800000 */
.L_x_1798:
        /* <DEDUP_REMOVED lines=48> */
.L_x_1801:
[----:B------:R-:W-:-:S05]  /*1bbf0*/  VIADD R0, R0, 0x30840 ;  /* 0x0003084000007836 */ /* 0x000fca0000000000 */
[----:B------:R-:W-:-:S04]  /*1bc00*/  PRMT R0, R205, 0x654, R0 ;  /* 0x00000654cd007816 */ /* 0x000fc80000000000 */
[----:B------:R0:W-:Y:S02]  /*1bc10*/  SYNCS.ARRIVE.TRANS64.RED.A1T0 RZ, [R0+URZ], RZ ;  /* 0x000000ff00ff79a7 */ /* 0x0001e4000810043f */
[----:B0-----:R-:W-:-:S04]  /*1bc20*/  FMNMX.FTZ R0, R120, R10, !PT ;  /* 0x0000000a78007209 */ /* 0x001fc80007810000 */
        /* <DEDUP_REMOVED lines=76> */
[-CC-:B------:R-:W-:Y:S01]  /*1c0f0*/  FFMA.FTZ R152, R152, R0.reuse, -R13.reuse ;  /* 0x0000000098987223 */ /* 0x180fe2000001080d */
[----:B0-----:R-:W-:Y:S01]  /*1c100*/  FMNMX.FTZ R3, R2, R3, !PT ;  /* 0x0000000302037209 */ /* 0x001fe20007810000 */
[----:B------:R-:W0:Y:S01]  /*1c110*/  MUFU.EX2 R121, R121 ;  /* 0x0000007900797308 */ /* 0x000e220000000800 */
[-CC-:B------:R-:W-:Y:S01]  /*1c120*/  FFMA.FTZ R153, R153, R0.reuse, -R13.reuse ;  /* 0x0000000099997223 */ /* 0x180fe2000001080d */
[-CC-:B------:R-:W-:Y:S01]  /*1c130*/  FFMA.FTZ R156, R156, R0.reuse, -R13.reuse ;  /* 0x000000009c9c7223 */ /* 0x180fe2000001080d */
[-C--:B------:R-:W-:Y:S01]  /*1c140*/  FFMA.FTZ R157, R157, R0.reuse, -R13 ;  /* 0x000000009d9d7223 */ /* 0x080fe2000001080d */
        /* <DEDUP_REMOVED lines=11> */
[--C-:B------:R-:W-:Y:S01]  /*1c200*/  FFMA.FTZ R131, R131, R0, -R9.reuse ;  /* 0x0000000083837223 */ /* 0x100fe20000010809 */
        /* <DEDUP_REMOVED lines=116> */
.L_x_1802:
        /* <DEDUP_REMOVED lines=34> */
[----:B------:R-:W-:Y:S05]  /*1cb70*/  BSYNC B1 ;  /* 0x0000000000017941 */ /* 0x000fea0003800000 */
.L_x_1790:
[----:B------:R-:W-:Y:S05]  /*1cb80*/  BSYNC B0 ;  /* 0x0000000000007941 */ /* 0x000fea0003800000 */
.L_x_1789:
[----:B------:R-:W2:Y:S01]  /*1cb90*/  LDL R9, [R1+0x40] ;  /* 0x0000400001097983 */ /* 0x000ea20000100800 */
[----:B------:R-:W-:Y:S01]  /*1cba0*/  BSSY B0, `(.L_x_1804) ;  /* 0x0000376000007945 */ /* 0x000fe20003800000 */
[----:B--2---:R-:W-:-:S13]  /*1cbb0*/  ISETP.GE.AND P1, PT, R5, R9, PT ;  /* 0x000000090500720c */ /* 0x004fda0003f26270 */
[----:B------:R-:W-:Y:S05]  /*1cbc0*/  @!P1 BRA `(.L_x_1805) ;  /* 0x0000003400cc9947 */ /* 0x000fea0003800000 */
[----:B------:R-:W-:Y:S02]  /*1cbd0*/  IMAD.MOV.U32 R9, RZ, RZ, R3 ;  /* 0x000000ffff097224 */ /* 0x000fe400078e0003 */
[----:B------:R-:W-:Y:S02]  /*1cbe0*/  IMAD.MOV.U32 R10, RZ, RZ, R4 ;  /* 0x000000ffff0a7224 */ /* 0x000fe400078e0004 */
[----:B------:R-:W-:Y:S02]  /*1cbf0*/  IMAD.MOV.U32 R11, RZ, RZ, R197 ;  /* 0x000000ffff0b7224 */ /* 0x000fe400078e00c5 */
[----:B------:R-:W-:-:S07]  /*1cc00*/  IMAD.MOV.U32 R12, RZ, RZ, R194 ;  /* 0x000000ffff0c7224 */ /* 0x000fce00078e00c2 */
.L_x_1826:
[----:B------:R-:W-:-:S04]  /*1cc10*/  ISETP.NE.AND P1, PT, R12, 0x1, PT ;  /* 0x000000010c00780c */ /* 0x000fc80003f25270 */
[----:B------:R-:W-:-:S04]  /*1cc20*/  SEL R197, RZ, 0x1, P1 ;  /* 0x00000001ffc57807 */ /* 0x000fc80000800000 */
[----:B------:R-:W-:Y:S01]  /*1cc30*/  LOP3.LUT R197, R11, R197, RZ, 0x3c, !PT ;  /* 0x000000c50bc57212 */ /* 0x000fe200078e3cff */
[----:B------:R-:W-:Y:S06]  /*1cc40*/  @!P0 BRA `(.L_x_1806) ;  /* 0x0000000000048947 */ /* 0x000fec0003800000 */
[----:B------:R-:W-:Y:S01]  /*1cc50*/  BPT.TRAP 0x1 ;  /* 0x000000040000795c */ /* 0x000fe20000300000 */
.L_x_1806:
        /* <DEDUP_REMOVED lines=8> */
.L_x_1807:
[----:B------:R-:W-:Y:S01]  /*1cce0*/  IMAD R126, R194, 0x900, R218 ;  /* 0x00000900c27e7824 */ /* 0x000fe200078e02da */
[----:B------:R-:W-:Y:S03]  /*1ccf0*/  BSSY B1, `(.L_x_1808) ;  /* 0x0000006000017945 */ /* 0x000fe60003800000 */
[C---:B------:R-:W-:Y:S02]  /*1cd00*/  VIADD R122, R126.reuse, 0x2 ;  /* 0x000000027e7a7836 */ /* 0x040fe40000000000 */
[----:B------:R-:W-:Y:S01]  /*1cd10*/  VIADD R124, R126, 0x4 ;  /* 0x000000047e7c7836 */ /* 0x000fe20000000000 */
[----:B-1----:R-:W-:Y:S06]  /*1cd20*/  @P1 BRA `(.L_x_1809) ;  /* 0x0000000000081947 */ /* 0x002fec0003800000 */
[----:B------:R-:W1:Y:S02]  /*1cd30*/  SYNCS.PHASECHK.TRANS64.TRYWAIT P1, [R0+URZ+0x30830], R3 ;  /* 0x03083003000075a7 */ /* 0x000e64000802017f */
[----:B-1----:R-:W-:Y:S05]  /*1cd40*/  @!P1 BRA `(.L_x_1810) ;  /* 0x0000011800a09947 */ /* 0x002fea0003800000 */
.L_x_1809:
[----:B------:R-:W-:Y:S05]  /*1cd50*/  BSYNC B1 ;  /* 0x0000000000017941 */ /* 0x000fea0003800000 */
.L_x_1808:
        /* <DEDUP_REMOVED lines=233> */
.L_x_1811:
[----:B------:R-:W-:Y:S01]  /*1dbf0*/  SHF.L.U32 R2, R11, 0x1f, RZ ;  /* 0x0000001f0b027819 */ /* 0x000fe200000006ff */
[----:B------:R-:W-:-:S04]  /*1dc00*/  IMAD R11, R12, 0x8, R17 ;  /* 0x000000080c0b7824 */ /* 0x000fc800078e0211 */
[----:B------:R0:W1:Y:S01]  /*1dc10*/  SYNCS.PHASECHK.TRANS64.TRYWAIT P1, [R11+URZ+0x30850], R2 ;  /* 0x030850020b0075a7 */ /* 0x000062000802017f */
[----:B------:R-:W-:Y:S05]  /*1dc20*/  @!P0 BRA `(.L_x_1812) ;  /* 0x0000000000048947 */ /* 0x000fea0003800000 */
[----:B------:R-:W-:Y:S01]  /*1dc30*/  BPT.TRAP 0x1 ;  /* 0x000000040000795c */ /* 0x000fe20000300000 */
.L_x_1812:
[----:B------:R-:W-:Y:S04]  /*1dc40*/  BSSY B1, `(.L_x_1813) ;  /* 0x0000004000017945 */ /* 0x000fe80003800000 */
[----:B-1----:R-:W-:Y:S05]  /*1dc50*/  @P1 BRA `(.L_x_1814) ;  /* 0x0000000000081947 */ /* 0x002fea0003800000 */
[----:B------:R-:W1:Y:S02]  /*1dc60*/  SYNCS.PHASECHK.TRANS64.TRYWAIT P1, [R11+URZ+0x30850], R2 ;  /* 0x030850020b0075a7 */ /* 0x000e64000802017f */
[----:B-1----:R-:W-:Y:S05]  /*1dc70*/  @!P1 BRA `(.L_x_1815) ;  /* 0x0000010800e89947 */ /* 0x002fea0003800000 */
.L_x_1814:
[----:B------:R-:W-:Y:S05]  /*1dc80*/  BSYNC B1 ;  /* 0x0000000000017941 */ /* 0x000fea0003800000 */
.L_x_1813:
        /* <DEDUP_REMOVED lines=48> */
.L_x_1816:
[----:B------:R-:W2:Y:S01]  /*1df90*/  LDL R6, [R1+0x38] ;  /* 0x0000380001067983 */ /* 0x000ea20000100800 */
[----:B------:R-:W0:Y:S03]  /*1dfa0*/  LDC R2, c[0x0][0x448] ;  /* 0x00011200ff027b82 */ /* 0x000e260000000800 */
[----:B------:R-:W2:Y:S05]  /*1dfb0*/  LDL R4, [R1+0x44] ;  /* 0x0000440001047983 */ /* 0x000eaa0000100800 */
[----:B------:R-:W1:Y:S01]  /*1dfc0*/  LDC R168, c[0x0][0x9e4] ;  /* 0x00027900ffa87b82 */ /* 0x000e620000000800 */
[----:B0-----:R-:W-:-:S13]  /*1dfd0*/  ISETP.NE.AND P1, PT, R2, 0x1, PT ;  /* 0x000000010200780c */ /* 0x001fda0003f25270 */
[----:B------:R-:W0:Y:S08]  /*1dfe0*/  @P1 LDC R3, c[0x0][0x44c] ;  /* 0x00011300ff031b82 */ /* 0x000e300000000800 */
[----:B------:R-:W3:Y:S01]  /*1dff0*/  @P1 LDC R2, c[0x0][0x450] ;  /* 0x00011400ff021b82 */ /* 0x000ee20000000800 */
[----:B------:R-:W-:Y:S02]  /*1e000*/  IMAD R15, R5, -0x60, RZ ;  /* 0xffffffa0050f7824 */ /* 0x000fe400078e02ff */
[----:B------:R-:W-:-:S03]  /*1e010*/  VIADD R0, R0, 0x30840 ;  /* 0x0003084000007836 */ /* 0x000fc60000000000 */
[----:B------:R-:W-:Y:S01]  /*1e020*/  IADD3 R13, -R227, 0x1, R15 ;  /* 0x00000001e30d7810 */ /* 0x000fe20007ffe10f */
[----:B------:R-:W-:-:S03]  /*1e030*/  ULOP3.LUT UR4, URZ, UR42, URZ, 0x33, !UPT ;  /* 0x0000002a3f047292 */ /* 0x000fc6000f8e333f */
[----:B------:R-:W-:Y:S02]  /*1e040*/  IADD3 R13, -R200, R13, R201 ;  /* 0x0000000dc80d7210 */ /* 0x000fe40007ffe1c9 */
[----:B------:R-:W-:-:S03]  /*1e050*/  PRMT R0, R205, 0x654, R0 ;  /* 0x00000654cd007816 */ /* 0x000fc60000000000 */
[C---:B------:R-:W-:Y:S01]  /*1e060*/  VIADD R14, R13.reuse, UR51 ;  /* 0x000000330d0e7c36 */ /* 0x040fe20008000000 */
[----:B------:R4:W-:Y:S01]  /*1e070*/  SYNCS.ARRIVE.TRANS64.RED.A1T0 RZ, [R0+URZ], RZ ;  /* 0x000000ff00ff79a7 */ /* 0x0009e2000810043f */
[----:B------:R-:W-:Y:S02]  /*1e080*/  VIADD R13, R13, UR4 ;  /* 0x000000040d0d7c36 */ /* 0x000fe40008000000 */
[----:B----4-:R-:W-:Y:S02]  /*1e090*/  IMAD.IADD R0, R15, 0x1, -R227 ;  /* 0x000000010f007824 */ /* 0x010fe400078e0ae3 */
[----:B--2---:R-:W-:-:S04]  /*1e0a0*/  IMAD.IADD R4, R4, 0x1, R6 ;  /* 0x0000000104047824 */ /* 0x004fc800078e0206 */
[----:B0-----:R-:W-:-:S05]  /*1e0b0*/  @P1 IMAD.HI.U32 R3, R4, R3, RZ ;  /* 0x0000000304031227 */ /* 0x001fca00078e00ff */
[----:B---3--:R-:W-:-:S05]  /*1e0c0*/  @P1 SHF.R.U32.HI R4, RZ, R2, R3 ;  /* 0x00000002ff041219 */ /* 0x008fca0000011603 */
[----:B------:R-:W0:Y:S01]  /*1e0d0*/  SHFL.IDX PT, R20, R4, RZ, 0x1c1f ;  /* 0x001c1fff04147589 */ /* 0x000e2200000e0000 */
[----:B-1----:R-:W-:Y:S01]  /*1e0e0*/  ISETP.GE.AND P1, PT, R168, 0x1, PT ;  /* 0x00000001a800780c */ /* 0x002fe20003f26270 */
[--C-:B0-----:R-:W-:Y:S02]  /*1e0f0*/  IMAD.IADD R12, R14, 0x1, R20.reuse ;  /* 0x000000010e0c7824 */ /* 0x101fe400078e0214 */
[----:B------:R-:W-:-:S10]  /*1e100*/  IMAD.IADD R6, R13, 0x1, R20 ;  /* 0x000000010d067824 */ /* 0x000fd400078e0214 */
        /* <DEDUP_REMOVED lines=13> */
.L_x_1819:
[----:B------:R-:W-:-:S05]  /*1e1e0*/  IMAD.U32 R21, RZ, RZ, UR38 ;  /* 0x00000026ff157e24 */ /* 0x000fca000f8e00ff */
[----:B------:R-:W-:-:S13]  /*1e1f0*/  ISETP.NE.AND P1, PT, R21, 0x1, PT ;  /* 0x000000011500780c */ /* 0x000fda0003f25270 */
[----:B------:R-:W0:Y:S02]  /*1e200*/  @P1 LDC.64 R2, c[0x0][0x9e8] ;  /* 0x00027a00ff021b82 */ /* 0x000e240000000a00 */
[----:B0-----:R-:W-:-:S05]  /*1e210*/  @P1 IMAD.HI.U32 R2, R20, R2, RZ ;  /* 0x0000000214021227 */ /* 0x001fca00078e00ff */
[----:B------:R-:W-:-:S07]  /*1e220*/  @P1 SHF.R.U32.HI R20, RZ, R3, R2 ;  /* 0x00000003ff141219 */ /* 0x000fce0000011602 */
.L_x_1820:
[----:B------:R-:W-:Y:S05]  /*1e230*/  BSYNC B1 ;  /* 0x0000000000017941 */ /* 0x000fea0003800000 */
.L_x_1818:
[----:B------:R-:W-:-:S05]  /*1e240*/  IMAD R20, R20, R21, R0 ;  /* 0x0000001514147224 */ /* 0x000fca00078e0200 */
[----:B------:R-:W-:Y:S02]  /*1e250*/  VIMNMX R6, R6, R20, !PT ;  /* 0x0000001406067248 */ /* 0x000fe40007fe0100 */
[----:B------:R-:W-:-:S07]  /*1e260*/  VIADDMNMX R12, R20, R21, R12, PT ;  /* 0x00000015140c7246 */ /* 0x000fce000380010c */
.L_x_1817:
        /* <DEDUP_REMOVED lines=137> */
[----:B------:R-:W-:-:S13]  /*1eb00*/  ISETP.GE.AND P6, PT, R168, 0x1, PT ;  /* 0x00000001a800780c */ /* 0x000fda0003fc6270 */
        /* <DEDUP_REMOVED lines=13> */
.L_x_1823:
[----:B------:R-:W-:-:S05]  /*1ebe0*/  IMAD.U32 R6, RZ, RZ, UR38 ;  /* 0x00000026ff067e24 */ /* 0x000fca000f8e00ff */
[----:B------:R-:W-:-:S13]  /*1ebf0*/  ISETP.NE.AND P6, PT, R6, 0x1, PT ;  /* 0x000000010600780c */ /* 0x000fda0003fc5270 */
[----:B------:R-:W0:Y:S02]  /*1ec00*/  @P6 LDC.64 R2, c[0x0][0x9e8] ;  /* 0x00027a00ff026b82 */ /* 0x000e240000000a00 */
[----:B0-----:R-:W-:-:S05]  /*1ec10*/  @P6 IMAD.HI.U32 R2, R4, R2, RZ ;  /* 0x0000000204026227 */ /* 0x001fca00078e00ff */
[----:B------:R-:W-:-:S07]  /*1ec20*/  @P6 SHF.R.U32.HI R4, RZ, R3, R2 ;  /* 0x00000003ff046219 */ /* 0x000fce0000011602 */
.L_x_1824:
[----:B------:R-:W-:Y:S05]  /*1ec30*/  BSYNC B1 ;  /* 0x0000000000017941 */ /* 0x000fea0003800000 */
.L_x_1822:
[----:B------:R-:W-:-:S05]  /*1ec40*/  IMAD R0, R4, R6, R0 ;  /* 0x0000000604007224 */ /* 0x000fca00078e0200 */
[----:B------:R-:W-:Y:S02]  /*1ec50*/  VIMNMX R13, R13, R0, !PT ;  /* 0x000000000d0d7248 */ /* 0x000fe40007fe0100 */
[----:B------:R-:W-:-:S07]  /*1ec60*/  VIADDMNMX R14, R0, R6, R14, PT ;  /* 0x00000006000e7246 */ /* 0x000fce000380010e */
.L_x_1821:
        /* <DEDUP_REMOVED lines=65> */
[----:B------:R-:W-:-:S02]  /*1f080*/  ISETP.GT.AND P5, PT, R13, 0x11, !P5 ;  /* 0x000000110d00780c */ /* 0x000fc40006fa4270 */
[----:B------:R-:W-:Y:S02]  /*1f090*/  ISETP.GT.AND P1, PT, R13, 0x39, !P1 ;  /* 0x000000390d00780c */ /* 0x000fe40004f24270 */
[----:B------:R-:W-:Y:S02]  /*1f0a0*/  FMNMX.FTZ R0, R160, R0, !PT ;  /* 0x00000000a0007209 */ /* 0x000fe40007810000 */
[C---:B------:R-:W-:Y:S02]  /*1f0b0*/  ISETP.LT.OR P1, PT, R14.reuse, 0x3a, P1 ;  /* 0x0000003a0e00780c */ /* 0x040fe40000f21670 */
[----:B------:R-:W-:Y:S02]  /*1f0c0*/  ISETP.LT.OR P5, PT, R14, 0x12, P5 ;  /* 0x000000120e00780c */ /* 0x000fe40002fa1670 */
[----:B------:R-:W-:Y:S02]  /*1f0d0*/  FSEL R151, R151, -INF , !P1 ;  /* 0xff80000097977808 */ /* 0x000fe40004800000 */
[----:B------:R-:W-:-:S02]  /*1f0e0*/  FMNMX.FTZ R0, R161, R0, !PT ;  /* 0x00000000a1007209 */ /* 0x000fc40007810000 */
[----:B------:R-:W-:Y:S02]  /*1f0f0*/  FSEL R131, R131, -INF , !P5 ;  /* 0xff80000083837808 */ /* 0x000fe40006800000 */
[C---:B------:R-:W-:Y:S02]  /*1f100*/  LOP3.LUT P1, RZ, R16.reuse, 0x80, RZ, 0xc0, !PT ;  /* 0x0000008010ff7812 */ /* 0x040fe4000782c0ff */
[----:B------:R-:W-:Y:S02]  /*1f110*/  LOP3.LUT P5, RZ, R16, 0x40, RZ, 0xc0, !PT ;  /* 0x0000004010ff7812 */ /* 0x000fe400078ac0ff */
[----:B------:R-:W-:Y:S02]  /*1f120*/  FMNMX.FTZ R0, R164, R0, !PT ;  /* 0x00000000a4007209 */ /* 0x000fe40007810000 */
[C---:B------:R-:W-:Y:S02]  /*1f130*/  ISETP.GT.AND P3, PT, R13.reuse, 0x9, !P3 ;  /* 0x000000090d00780c */ /* 0x040fe40005f64270 */
[----:B------:R-:W-:-:S02]  /*1f140*/  ISETP.GT.AND P4, PT, R13, 0x10, !P4 ;  /* 0x000000100d00780c */ /* 0x000fc40006784270 */
[C---:B------:R-:W-:Y:S02]  /*1f150*/  ISETP.GT.AND P1, PT, R13.reuse, 0x40, !P1 ;  /* 0x000000400d00780c */ /* 0x040fe40004f24270 */
[----:B------:R-:W-:Y:S02]  /*1f160*/  ISETP.GT.AND P5, PT, R13, 0x41, !P5 ;  /* 0x000000410d00780c */ /* 0x000fe40006fa4270 */
[----:B------:R-:W-:Y:S02]  /*1f170*/  FMNMX.FTZ R0, R165, R0, !PT ;  /* 0x00000000a5007209 */ /* 0x000fe40007810000 */
[C---:B------:R-:W-:Y:S02]  /*1f180*/  ISETP.LT.OR P3, PT, R14.reuse, 0xa, P3 ;  /* 0x0000000a0e00780c */ /* 0x040fe40001f61670 */
[C---:B------:R-:W-:Y:S01]  /*1f190*/  ISETP.LT.OR P4, PT, R14.reuse, 0x11, P4 ;  /* 0x000000110e00780c */ /* 0x040fe20002781670 */
[----:B------:R-:W0:Y:S01]  /*1f1a0*/  SHFL.BFLY PT, R2, R0, 0x2, 0x1f ;  /* 0x0c401f0000027f89 */ /* 0x000e2200000e0000 */
[----:B------:R-:W-:-:S02]  /*1f1b0*/  ISETP.LT.OR P1, PT, R14, 0x41, P1 ;  /* 0x000000410e00780c */ /* 0x000fc40000f21670 */
[----:B------:R-:W-:Y:S02]  /*1f1c0*/  FSEL R127, R127, -INF , !P3 ;  /* 0xff8000007f7f7808 */ /* 0x000fe40005800000 */
[----:B------:R-:W-:Y:S02]  /*1f1d0*/  FSEL R130, R130, -INF , !P4 ;  /* 0xff80000082827808 */ /* 0x000fe40006000000 */
        /* <DEDUP_REMOVED lines=10> */
[----:B0-----:R-:W-:Y:S01]  /*1f280*/  FMNMX.FTZ R2, R0, R2, !PT ;  /* 0x0000000200027209 */ /* 0x001fe20007810000 */
[----:B------:R-:W-:Y:S01]  /*1f290*/  IMAD.U32 R0, RZ, RZ, UR43 ;  /* 0x0000002bff007e24 */ /* 0x000fe2000f8e00ff */
[C---:B------:R-:W-:Y:S02]  /*1f2a0*/  LOP3.LUT P5, RZ, R16.reuse, 0x40000, RZ, 0xc0, !PT ;  /* 0x0004000010ff7812 */ /* 0x040fe400078ac0ff */
[----:B------:R-:W-:Y:S01]  /*1f2b0*/  LOP3.LUT R16, R16, 0xfffffffd, RZ, 0xc0, !PT ;  /* 0xfffffffd10107812 */ /* 0x000fe200078ec0ff */
[----:B------:R-:W0:Y:S01]  /*1f2c0*/  SHFL.BFLY PT, R4, R2, 0x1, 0x1f ;  /* 0x0c201f0002047f89 */ /* 0x000e2200000e0000 */
[C---:B------:R-:W-:Y:S02]  /*1f2d0*/  ISETP.GT.AND P5, PT, R13.reuse, 0x59, !P5 ;  /* 0x000000590d00780c */ /* 0x040fe40006fa4270 */
[----:B------:R-:W-:Y:S02]  /*1f2e0*/  ISETP.LT.OR P4, PT, R14, 0x49, P4 ;  /* 0x000000490e00780c */ /* 0x000fe40002781670 */
[----:B------:R-:W-:-:S02]  /*1f2f0*/  ISETP.GT.AND P6, PT, R13, 0x49, !P6 ;  /* 0x000000490d00780c */ /* 0x000fc400077c4270 */
[C---:B------:R-:W-:Y:S02]  /*1f300*/  ISETP.GT.AND P0, PT, R13.reuse, RZ, !P0 ;  /* 0x000000ff0d00720c */ /* 0x040fe40004704270 */
[C---:B------:R-:W-:Y:S02]  /*1f310*/  ISETP.GT.AND P3, PT, R13.reuse, 0x50, !P3 ;  /* 0x000000500d00780c */ /* 0x040fe40005f64270 */
[----:B------:R-:W-:Y:S02]  /*1f320*/  ISETP.LT.OR P0, PT, R14, 0x1, P0 ;  /* 0x000000010e00780c */ /* 0x000fe40000701670 */
[----:B------:R-:W-:Y:S02]  /*1f330*/  ISETP.GT.AND P2, PT, R13, 0x51, !P2 ;  /* 0x000000510d00780c */ /* 0x000fe40005744270 */
[----:B------:R-:W-:Y:S02]  /*1f340*/  @P5 LOP3.LUT R16, R16, 0x2, RZ, 0xfc, !PT ;  /* 0x0000000210105812 */ /* 0x000fe400078efcff */
[----:B------:R-:W-:-:S02]  /*1f350*/  FSEL R122, R122, -INF , !P0 ;  /* 0xff8000007a7a7808 */ /* 0x000fc40004000000 */
[C---:B------:R-:W-:Y:S02]  /*1f360*/  LOP3.LUT P5, RZ, R16.reuse, 0x800000, RZ, 0xc0, !PT ;  /* 0x0080000010ff7812 */ /* 0x040fe400078ac0ff */
[----:B------:R-:W-:Y:S02]  /*1f370*/  LOP3.LUT R16, R16, 0xfffffff7, RZ, 0xc0, !PT ;  /* 0xfffffff710107812 */ /* 0x000fe400078ec0ff */
[----:B------:R-:W-:Y:S02]  /*1f380*/  ISETP.LT.OR P5, PT, R14, 0x42, P5 ;  /* 0x000000420e00780c */ /* 0x000fe40002fa1670 */
[----:B0-----:R-:W-:Y:S02]  /*1f390*/  FMNMX.FTZ R4, R2, R4, !PT ;  /* 0x0000000402047209 */ /* 0x001fe40007810000 */
[----:B------:R-:W-:Y:S02]  /*1f3a0*/  ISETP.LT.OR P3, PT, R14, 0x51, P3 ;  /* 0x000000510e00780c */ /* 0x000fe40001f61670 */
[----:B------:R-:W-:Y:S01]  /*1f3b0*/  ISETP.GT.AND P1, PT, R13, 0x58, !P1 ;  /* 0x000000580d00780c */ /* 0x000fe20004f24270 */
[----:B------:R-:W-:Y:S01]  /*1f3c0*/  FMUL.FTZ R3, R4, R0 ;  /* 0x0000000004037220 */ /* 0x000fe20000410000 */
[----:B------:R-:W-:-:S02]  /*1f3d0*/  ISETP.LT.OR P2, PT, R14, 0x52, P2 ;  /* 0x000000520e00780c */ /* 0x000fc40001741670 */
[----:B------:R-:W-:Y:S02]  /*1f3e0*/  FSEL R162, R162, -INF , !P3 ;  /* 0xff800000a2a27808 */ /* 0x000fe40005800000 */
[----:B------:R-:W-:Y:S02]  /*1f3f0*/  ISETP.LT.OR P1, PT, R14, 0x59, P1 ;  /* 0x000000590e00780c */ /* 0x000fe40000f21670 */
[----:B------:R-:W-:Y:S02]  /*1f400*/  @P5 LOP3.LUT R16, R16, 0x8, RZ, 0xfc, !PT ;  /* 0x0000000810105812 */ /* 0x000fe400078efcff */
[----:B------:R-:W-:Y:S02]  /*1f410*/  FSEL R163, R163, -INF , !P2 ;  /* 0xff800000a3a37808 */ /* 0x000fe40005000000 */
[C---:B------:R-:W-:Y:S02]  /*1f420*/  LOP3.LUT P5, RZ, R16.reuse, 0x2, RZ, 0xc0, !PT ;  /* 0x0000000210ff7812 */ /* 0x040fe400078ac0ff */
[----:B------:R-:W-:-:S02]  /*1f430*/  LOP3.LUT R16, R16, 0xfffffffb, RZ, 0xc0, !PT ;  /* 0xfffffffb10107812 */ /* 0x000fc400078ec0ff */
[----:B------:R-:W-:Y:S02]  /*1f440*/  ISETP.LT.OR P5, PT, R14, 0x5a, P5 ;  /* 0x0000005a0e00780c */ /* 0x000fe40002fa1670 */
[----:B------:R-:W-:Y:S02]  /*1f450*/  @P4 LOP3.LUT R16, R16, 0x4, RZ, 0xfc, !PT ;  /* 0x0000000410104812 */ /* 0x000fe400078efcff */
[----:B------:R-:W-:Y:S02]  /*1f460*/  ISETP.LT.OR P4, PT, R14, 0x4a, P6 ;  /* 0x0000004a0e00780c */ /* 0x000fe40003781670 */
[----:B------:R-:W-:Y:S02]  /*1f470*/  FSETP.NEU.FTZ.AND P6, PT, R4, -INF , PT ;  /* 0xff8000000400780b */ /* 0x000fe40003fdd000 */
[----:B------:R-:W-:Y:S02]  /*1f480*/  LOP3.LUT R16, R16, 0xffbfffff, RZ, 0xc0, !PT ;  /* 0xffbfffff10107812 */ /* 0x000fe400078ec0ff */
[----:B------:R-:W-:-:S02]  /*1f490*/  FSEL R3, R3, RZ, P6 ;  /* 0x000000ff03037208 */ /* 0x000fc40003000000 */
[----:B------:R-:W-:Y:S02]  /*1f4a0*/  FSEL R2, R4, RZ, P6 ;  /* 0x000000ff04027208 */ /* 0x000fe40003000000 */
[----:B------:R-:W-:Y:S01]  /*1f4b0*/  FSEL R166, R166, -INF , !P1 ;  /* 0xff800000a6a67808 */ /* 0x000fe20004800000 */
[-CC-:B------:R-:W-:Y:S01]  /*1f4c0*/  FFMA.FTZ R120, R120, R0.reuse, -R3.reuse ;  /* 0x0000000078787223 */ /* 0x180fe20000010803 */
        /* <DEDUP_REMOVED lines=22> */
[-C--:B------:R-:W-:Y:S01]  /*1f630*/  FFMA.FTZ R165, R165, R0.reuse, -R3 ;  /* 0x00000000a5a57223 */ /* 0x080fe20000010803 */
[----:B------:R-:W-:Y:S01]  /*1f640*/  FMNMX.FTZ R3, R122, R9, !PT ;  /* 0x000000097a037209 */ /* 0x000fe20007810000 */
[----:B------:R-:W-:Y:S01]  /*1f650*/  FADD.FTZ R2, -R2, R10 ;  /* 0x0000000a02027221 */ /* 0x000fe20000010100 */
[----:B------:R-:W-:Y:S01]  /*1f660*/  @P4 LOP3.LUT R16, R16, 0x400000, RZ, 0xfc, !PT ;  /* 0x0040000010104812 */ /* 0x000fe200078efcff */
[----:B------:R-:W-:Y:S01]  /*1f670*/  MUFU.EX2 R120, R120 ;  /* 0x0000007800787308 */ /* 0x000fe20000000800 */
[----:B------:R-:W-:Y:S01]  /*1f680*/  FMNMX.FTZ R3, R123, R3, !PT ;  /* 0x000000037b037209 */ /* 0x000fe20007810000 */
[----:B------:R-:W-:Y:S01]  /*1f690*/  FMUL.FTZ R2, R2, R0 ;  /* 0x0000000002027220 */ /* 0x000fe20000410000 */
[----:B------:R-:W-:-:S02]  /*1f6a0*/  LOP3.LUT P4, RZ, R16, 0x8, RZ, 0xc0, !PT ;  /* 0x0000000810ff7812 */ /* 0x000fc4000788c0ff */
[----:B------:R-:W-:Y:S02]  /*1f6b0*/  FMNMX.FTZ R3, R126, R3, !PT ;  /* 0x000000037e037209 */ /* 0x000fe40007810000 */
[----:B------:R-:W-:Y:S01]  /*1f6c0*/  LOP3.LUT P6, RZ, R16, 0x4, RZ, 0xc0, !PT ;  /* 0x0000000410ff7812 */ /* 0x000fe200078cc0ff */
[----:B------:R-:W-:Y:S01]  /*1f6d0*/  MUFU.EX2 R121, R121 ;  /* 0x0000007900797308 */ /* 0x000fe20000000800 */
[----:B------:R-:W-:Y:S02]  /*1f6e0*/  FMNMX.FTZ R3, R127, R3, !PT ;  /* 0x000000037f037209 */ /* 0x000fe40007810000 */
[----:B------:R-:W-:Y:S02]  /*1f6f0*/  FSEL R155, R155, -INF , !P4 ;  /* 0xff8000009b9b7808 */ /* 0x000fe40006000000 */
[----:B------:R-:W-:Y:S02]  /*1f700*/  FMNMX.FTZ R3, R130, R3, !PT ;  /* 0x0000000382037209 */ /* 0x000fe40007810000 */
[----:B------:R-:W-:Y:S01]  /*1f710*/  LOP3.LUT P4, RZ, R16, 0x400000, RZ, 0xc0, !PT ;  /* 0x0040000010ff7812 */ /* 0x000fe2000788c0ff */
[----:B------:R-:W-:Y:S01]  /*1f720*/  MUFU.EX2 R124, R124 ;  /* 0x0000007c007c7308 */ /* 0x000fe20000000800 */
[----:B------:R-:W-:-:S02]  /*1f730*/  FMNMX.FTZ R3, R131, R3, !PT ;  /* 0x0000000383037209 */ /* 0x000fc40007810000 */
[----:B------:R-:W-:Y:S02]  /*1f740*/  FSEL R158, R158, -INF , !P6 ;  /* 0xff8000009e9e7808 */ /* 0x000fe40007000000 */
[----:B------:R-:W-:Y:S02]  /*1f750*/  FMNMX.FTZ R3, R134, R3, !PT ;  /* 0x0000000386037209 */ /* 0x000fe40007810000 */
[----:B------:R-:W-:Y:S01]  /*1f760*/  FSEL R159, R159, -INF , !P4 ;  /* 0xff8000009f9f7808 */ /* 0x000fe20006000000 */
[----:B------:R-:W-:Y:S01]  /*1f770*/  MUFU.EX2 R125, R125 ;  /* 0x0000007d007d7308 */ /* 0x000fe20000000800 */
[----:B------:R-:W-:Y:S02]  /*1f780*/  FMNMX.FTZ R3, R135, R3, !PT ;  /* 0x0000000387037209 */ /* 0x000fe40007810000 */
[----:B------:R-:W-:Y:S02]  /*1f790*/  FSEL R167, R167, -INF , !P5 ;  /* 0xff800000a7a77808 */ /* 0x000fe40006800000 */
[----:B------:R-:W-:-:S02]  /*1f7a0*/  FMNMX.FTZ R3, R138, R3, !PT ;  /* 0x000000038a037209 */ /* 0x000fc40007810000 */
[----:B------:R-:W-:Y:S01]  /*1f7b0*/  LOP3.LUT P0, RZ, R16, 0x200000, RZ, 0xc0, !PT ;  /* 0x0020000010ff7812 */ /* 0x000fe2000780c0ff */
[----:B------:R-:W-:Y:S01]  /*1f7c0*/  MUFU.EX2 R128, R128 ;  /* 0x0000008000807308 */ /* 0x000fe20000000800 */
[----:B------:R-:W-:-:S04]  /*1f7d0*/  FMNMX.FTZ R3, R139, R3, !PT ;  /* 0x000000038b037209 */ /* 0x000fc80007810000 */
[----:B------:R-:W-:-:S03]  /*1f7e0*/  FMNMX.FTZ R3, R142, R3, !PT ;  /* 0x000000038e037209 */ /* 0x000fc60007810000 */
        /* <DEDUP_REMOVED lines=19> */
[----:B------:R-:W-:-:S05]  /*1f920*/  FMNMX.FTZ R3, R167, R3, !PT ;  /* 0x00000003a7037209 */ /* 0x000fca0007810000 */
[----:B------:R-:W0:Y:S02]  /*1f930*/  SHFL.BFLY PT, R6, R3, 0x2, 0x1f ;  /* 0x0c401f0003067f89 */ /* 0x000e2400000e0000 */
        /* <DEDUP_REMOVED lines=16> */
[----:B------:R-:W-:Y:S01]  /*1fa40*/  MUFU.EX2 R160, R160 ;  /* 0x000000a000a07308 */ /* 0x000fe20000000800 */
[-CC-:B------:R-:W-:Y:S01]  /*1fa50*/  FFMA.FTZ R122, R122, R0.reuse, -R13.reuse ;  /* 0x000000007a7a7223 */ /* 0x180fe2000001080d */
[-CC-:B------:R-:W-:Y:S01]  /*1fa60*/  FFMA.FTZ R123, R123, R0.reuse, -R13.reuse ;  /* 0x000000007b7b7223 */ /* 0x180fe2000001080d */
[-C--:B------:R-:W-:Y:S01]  /*1fa70*/  FMUL.FTZ R9, R9, R0.reuse ;  /* 0x0000000009097220 */ /* 0x080fe20000410000 */
        /* <DEDUP_REMOVED lines=19> */
[--C-:B------:R-:W-:Y:S01]  /*1fbb0*/  FFMA.FTZ R159, R159, R0, -R13.reuse ;  /* 0x000000009f9f7223 */ /* 0x100fe2000001080d */
[----:B------:R-:W1:Y:S01]  /*1fbc0*/  MUFU.EX2 R2, R9 ;  /* 0x0000000900027308 */ /* 0x000e620000000800 */
[----:B0-----:R-:W-:Y:S01]  /*1fbd0*/  FFMA.FTZ R8, R6, R8, R120 ;  /* 0x0000000806087223 */ /* 0x001fe20000010078 */
[-CC-:B------:R-:W-:Y:S01]  /*1fbe0*/  FFMA.FTZ R162, R162, R0.reuse, -R13.reuse ;  /* 0x00000000a2a27223 */ /* 0x180fe2000001080d */
[-CC-:B------:R-:W-:Y:S01]  /*1fbf0*/  FFMA.FTZ R163, R163, R0.reuse, -R13.reuse ;  /* 0x00000000a3a37223 */ /* 0x180fe2000001080d */
[-CC-:B------:R-:W-:Y:S01]  /*1fc00*/  FFMA.FTZ R166, R166, R0.reuse, -R13.reuse ;  /* 0x00000000a6a67223 */ /* 0x180fe2000001080d */
[----:B------:R-:W-:Y:S01]  /*1fc10*/  FADD.FTZ R8, R121, R8 ;  /* 0x0000000879087221 */ /* 0x000fe20000010000 */
[----:B------:R-:W-:-:S02]  /*1fc20*/  FFMA.FTZ R13, R167, R0, -R13 ;  /* 0x00000000a70d7223 */ /* 0x000fc4000001080d */
[----:B------:R-:W0:Y:S08]  /*1fc30*/  MUFU.EX2 R123, R123 ;  /* 0x0000007b007b7308 */ /* 0x000e300000000800 */
[----:B------:R-:W2:Y:S01]  /*1fc40*/  MUFU.EX2 R126, R126 ;  /* 0x0000007e007e7308 */ /* 0x000ea20000000800 */
[----:B-1----:R-:W-:-:S07]  /*1fc50*/  FFMA.FTZ R7, R2, R7, R122 ;  /* 0x0000000702077223 */ /* 0x002fce000001007a */
        /* <DEDUP_REMOVED lines=38> */
[----:B------:R-:W-:-:S06]  /*1fec0*/  FADD.FTZ R7, R160, R7 ;  /* 0x00000007a0077221 */ /* 0x000fcc0000010000 */
        /* <DEDUP_REMOVED lines=28> */
[----:B0-----:R-:W-:-:S03]  /*20090*/  FADD.FTZ R8, R165, R7 ;  /* 0x00000007a5087221 */ /* 0x001fc60000010000 */
[----:B--2---:R-:W-:Y:S01]  /*200a0*/  FADD.FTZ R7, R13, R9 ;  /* 0x000000090d077221 */ /* 0x004fe20000010000 */
[----:B------:R-:W-:Y:S06]  /*200b0*/  @!P0 BRA `(.L_x_1825) ;  /* 0x0000000000048947 */ /* 0x000fec0003800000 */
[----:B------:R-:W-:Y:S01]  /*200c0*/  BPT.TRAP 0x1 ;  /* 0x000000040000795c */ /* 0x000fe20000300000 */
.L_x_1825:
[----:B------:R-:W2:Y:S01]  /*200d0*/  LDL R9, [R1+0x40] ;  /* 0x0000400001097983 */ /* 0x000ea20000100800 */
[----:B------:R-:W-:Y:S01]  /*200e0*/  VIADD R11, R11, 0x30860 ;  /* 0x000308600b0b7836 */ /* 0x000fe20000000000 */
[----:B------:R-:W-:Y:S01]  /*200f0*/  F2FP.BF16.F32.PACK_AB R188, R121, R120 ;  /* 0x0000007879bc723e */ /* 0x000fe200000010ff */
[----:B------:R-:W-:Y:S01]  /*20100*/  IMAD.MOV.U32 R10, RZ, RZ, R4 ;  /* 0x000000ffff0a7224 */ /* 0x000fe200078e0004 */
[----:B------:R-:W-:Y:S01]  /*20110*/  F2FP.BF16.F32.PACK_AB R189, R123, R122 ;  /* 0x0000007a7bbd723e */ /* 0x000fe200000010ff */
[----:B------:R-:W-:Y:S01]  /*20120*/  IMAD.MOV.U32 R12, RZ, RZ, R194 ;  /* 0x000000ffff0c7224 */ /* 0x000fe200078e00c2 */
[----:B------:R-:W-:Y:S02]  /*20130*/  PRMT R11, R205, 0x654, R11 ;  /* 0x00000654cd0b7816 */ /* 0x000fe4000000000b */
[----:B------:R-:W-:Y:S02]  /*20140*/  F2FP.BF16.F32.PACK_AB R190, R125, R124 ;  /* 0x0000007c7dbe723e */ /* 0x000fe400000010ff */
        /* <DEDUP_REMOVED lines=23> */
[C---:B--2---:R-:W-:Y:S01]  /*202c0*/  ISETP.GT.AND P1, PT, R5.reuse, R9, PT ;  /* 0x000000090500720c */ /* 0x044fe20003f24270 */
[----:B------:R-:W-:Y:S02]  /*202d0*/  VIADD R5, R5, 0xffffffff ;  /* 0xffffffff05057836 */ /* 0x000fe40000000000 */
[----:B------:R-:W-:-:S10]  /*202e0*/  IMAD.MOV.U32 R9, RZ, RZ, R3 ;  /* 0x000000ffff097224 */ /* 0x000fd400078e0003 */
[----:B------:R-:W-:Y:S05]  /*202f0*/  @P1 BRA `(.L_x_1826) ;  /* 0xffffffc800441947 */ /* 0x000fea000383ffff */
.L_x_1805:
[----:B------:R-:W-:Y:S05]  /*20300*/  BSYNC B0 ;  /* 0x0000000000007941 */ /* 0x000fea0003800000 */
.L_x_1804:
        /* <DEDUP_REMOVED lines=99> */
.L_x_1827:
[----:B------:R-:W-:Y:S01]  /*20940*/  IMAD R6, R194, 0x8, R17 ;  /* 0x00000008c2067824 */ /* 0x000fe200078e0211 */
[----:B------:R-:W-:-:S04]  /*20950*/  SHF.L.U32 R5, R197, 0x1f, RZ ;  /* 0x0000001fc5057819 */ /* 0x000fc800000006ff */
[----:B------:R0:W1:Y:S01]  /*20960*/  SYNCS.PHASECHK.TRANS64.TRYWAIT P1, [R6+URZ+0x30850], R5 ;  /* 0x03085005060075a7 */ /* 0x000062000802017f */
[----:B------:R-:W-:Y:S05]  /*20970*/  @!P0 BRA `(.L_x_1828) ;  /* 0x0000000000048947 */ /* 0x000fea0003800000 */
[----:B------:R-:W-:Y:S01]  /*20980*/  BPT.TRAP 0x1 ;  /* 0x000000040000795c */ /* 0x000fe20000300000 */
.L_x_1828:
        /* <DEDUP_REMOVED lines=9> */
.L_x_1830:
[----:B------:R-:W-:Y:S05]  /*20a20*/  BSYNC B0 ;  /* 0x0000000000007941 */ /* 0x000fea0003800000 */
.L_x_1829:
[----:B------:R-:W-:Y:S01]  /*20a30*/  IMAD.MOV.U32 R10, RZ, RZ, R2 ;  /* 0x000000ffff0a7224 */ /* 0x000fe200078e0002 */
[----:B------:R-:W-:Y:S01]  /*20a40*/  WARPGROUP.ARRIVE ;  /* 0x00000000000079c5 */ /* 0x000fe20000000000 */
[----:B------:R-:W-:Y:S01]  /*20a50*/  IMAD.MOV.U32 R11, RZ, RZ, 0x40000040 ;  /* 0x40000040ff0b7424 */ /* 0x000fe200078e00ff */
[----:B01----:R-:W0:Y:S01]  /*20a60*/  SHFL.BFLY PT, R5, R8, 0x2, 0x1f ;  /* 0x0c401f0008057f89 */ /* 0x003e2200000e0000 */
        /* <DEDUP_REMOVED lines=33> */
[----:B------:R-:W0:Y:S01]  /*20c80*/  SHFL.BFLY PT, R2, R7, 0x2, 0x1f ;  /* 0x0c401f0007027f89 */ /* 0x000e2200000e0000 */
[----:B------:R-:W-:Y:S02]  /*20c90*/  WARPGROUP.DEPBAR.LE gsb0, 0x0 ;  /* 0x00008000000079c5 */ /* 0x000fe40000010000 */
[----:B------:R-:W-:-:S12]  /*20ca0*/  WARPGROUP.ARRIVE ;  /* 0x00000000000079c5 */ /* 0x000fd80000000000 */
[----:B------:R-:W-:Y:S01]  /*20cb0*/  HGMMA.64x192x16.F32.BF16 R24, R172, gdesc[UR4].tnspB, R24, gsb0 ;  /* 0x42e00004ac187df0 */ /* 0x000fe20008001818 */
[----:B------:R-:W-:Y:S01]  /*20cc0*/  R2UR UR6, R10 ;  /* 0x000000000a0672ca */ /* 0x000fe200000e0000 */
[----:B0-----:R-:W-:Y:S01]  /*20cd0*/  FADD.FTZ R10, R2, R7 ;  /* 0x00000007020a7221 */ /* 0x001fe20000010000 */
[----:B------:R-:W-:Y:S01]  /*20ce0*/  R2UR UR7, R11 ;  /* 0x000000000b0772ca */ /* 0x000fe200000e0000 */
[----:B------:R-:W0:Y:S04]  /*20cf0*/  SHFL.BFLY PT, R2, R9, 0x1, 0x1f ;  /* 0x0c201f0009027f89 */ /* 0x000e2800000e0000 */
[----:B------:R-:W1:Y:S01]  /*20d00*/  SHFL.BFLY PT, R5, R10, 0x1, 0x1f ;  /* 0x0c201f000a057f89 */ /* 0x000e6200000e0000 */
[----:B0-----:R-:W-:Y:S01]  /*20d10*/  FADD.FTZ R12, R9, R2 ;  /* 0x00000002090c7221 */ /* 0x001fe20000010000 */
[----:B------:R-:W-:-:S02]  /*20d20*/  IMAD.MOV.U32 R2, RZ, RZ, RZ ;  /* 0x000000ffff027224 */ /* 0x000fc400078e00ff */
[----:B-1----:R-:W-:Y:S02]  /*20d30*/  FADD.FTZ R13, R10, R5 ;  /* 0x000000050a0d7221 */ /* 0x002fe40000010000 */
[----:B------:R-:W-:Y:S01]  /*20d40*/  FSETP.NE.FTZ.AND P1, PT, R12, RZ, PT ;  /* 0x000000ff0c00720b */ /* 0x000fe20003f35000 */
[----:B------:R-:W-:Y:S02]  /*20d50*/  IMAD.MOV.U32 R5, RZ, RZ, RZ ;  /* 0x000000ffff057224 */ /* 0x000fe400078e00ff */
[----:B------:R-:W-:-:S10]  /*20d60*/  FSETP.NE.FTZ.AND P2, PT, R13, RZ, PT ;  /* 0x000000ff0d00720b */ /* 0x000fd40003f55000 */
[----:B------:R-:W0:Y:S01]  /*20d70*/  @P1 MUFU.LG2 R11, R12 ;  /* 0x0000000c000b1308 */ /* 0x000e220000000c00 */
[C---:B------:R-:W-:Y:S02]  /*20d80*/  @P1 FMUL.FTZ R7, R0.reuse, 0.69314718246459960938 ;  /* 0x3f31721800071820 */ /* 0x040fe40000410000 */
[----:B------:R-:W-:-:S05]  /*20d90*/  @P2 FMUL.FTZ R9, R0, 0.69314718246459960938 ;  /* 0x3f31721800092820 */ /* 0x000fca0000410000 */
        /* <DEDUP_REMOVED lines=13> */
.L_x_1832:
[----:B------:R-:W2:Y:S01]  /*20e70*/  LDL.LU R3, [R1+0x50] ;  /* 0x0000500001037983 */ /* 0x000ea20000300800 */
[----:B------:R-:W-:Y:S02]  /*20e80*/  VIADD R6, R6, 0x30860 ;  /* 0x0003086006067836 */ /* 0x000fe40000000000 */
[-C--:B------:R-:W-:Y:S01]  /*20e90*/  FMUL.FTZ R124, R24, R5.reuse ;  /* 0x00000005187c7220 */ /* 0x080fe20000410000 */
[----:B------:R-:W-:Y:S02]  /*20ea0*/  VIADD R194, R194, 0x1 ;  /* 0x00000001c2c27836 */ /* 0x000fe40000000000 */
[-C--:B------:R-:W-:Y:S01]  /*20eb0*/  FMUL.FTZ R125, R25, R5.reuse ;  /* 0x00000005197d7220 */ /* 0x080fe20000410000 */
[-C--:B------:R-:W-:Y:S01]  /*20ec0*/  FMUL.FTZ R122, R28, R5.reuse ;  /* 0x000000051c7a7220 */ /* 0x080fe20000410000 */
[----:B------:R-:W-:Y:S01]  /*20ed0*/  PRMT R6, R205, 0x654, R6 ;  /* 0x00000654cd067816 */ /* 0x000fe20000000006 */
[-C--:B------:R-:W-:Y:S01]  /*20ee0*/  FMUL.FTZ R123, R29, R5.reuse ;  /* 0x000000051d7b7220 */ /* 0x080fe20000410000 */
[----:B------:R-:W-:Y:S01]  /*20ef0*/  ISETP.NE.AND P1, PT, R194, 0x2, PT ;  /* 0x00000002c200780c */ /* 0x000fe20003f25270 */
[-C--:B------:R-:W-:Y:S01]  /*20f00*/  FMUL.FTZ R32, R32, R5.reuse ;  /* 0x0000000520207220 */ /* 0x080fe20000410000 */
[----:B------:R1:W-:Y:S01]  /*20f10*/  SYNCS.ARRIVE.TRANS64.RED.A1T0 RZ, [R6+URZ], RZ ;  /* 0x000000ff06ff79a7 */ /* 0x0003e2000810043f */
[-C--:B------:R-:W-:Y:S01]  /*20f20*/  FMUL.FTZ R33, R33, R5.reuse ;  /* 0x0000000521217220 */ /* 0x080fe20000410000 */
[----:B------:R-:W-:Y:S01]  /*20f30*/  SEL R0, RZ, 0x1, P1 ;  /* 0x00000001ff007807 */ /* 0x000fe20000800000 */
        /* <DEDUP_REMOVED lines=91> */
[----:B------:R-:W-:-:S02]  /*214f0*/  LOP3.LUT R197, R197, R0, RZ, 0x3c, !PT ;  /* 0x00000000c5c57212 */ /* 0x000fc400078e3cff */
[----:B------:R-:W-:Y:S01]  /*21500*/  SEL R194, R194, RZ, P1 ;  /* 0x000000ffc2c27207 */ /* 0x000fe20000800000 */
[----:B--2---:R-:W-:-:S05]  /*21510*/  VIADD R3, R3, 0x1 ;  /* 0x0000000103037836 */ /* 0x004fca0000000000 */
[----:B------:R1:W-:Y:S02]  /*21520*/  STL [R1+0x50], R3 ;  /* 0x0000500301007387 */ /* 0x0003e40000100800 */
.L_x_1685:
[----:B------:R-:W0:Y:S08]  /*21530*/  S2UR UR4, SR_CgaCtaId ;  /* 0x00000000000479c3 */ /* 0x000e300000008800 */
[----:B------:R-:W-:Y:S01]  /*21540*/  BAR.SYNC.DEFER_BLOCKING 0x5, 0x180 ;  /* 0x0146000000007b1d */ /* 0x000fe20000010000 */
[----:B------:R-:W-:-:S05]  /*21550*/  MOV R0, 0x400 ;  /* 0x0000040000007802 */ /* 0x000fca0000000f00 */
[----:B------:R-:W-:Y:S01]  /*21560*/  BSSY B0, `(.L_x_1833) ;  /* 0x00003d7000007945 */ /* 0x000fe20003800000 */
[----:B0-----:R-:W-:-:S05]  /*21570*/  IMAD.U32 R205, RZ, RZ, UR4 ;  /* 0x00000004ffcd7e24 */ /* 0x001fca000f8e00ff */
[----:B------:R-:W-:-:S05]  /*21580*/  LEA R17, R205, R0, 0x18 ;  /* 0x00000000cd117211 */ /* 0x000fca00078ec0ff */
[----:B------:R0:W2:Y:S01]  /*21590*/  LDS.128 R24, [R17+0x308d0] ;  /* 0x0308d00011187984 */ /* 0x0000a20000000c00 */
[----:B------:R-:W-:Y:S06]  /*215a0*/  BAR.ARV 0x4, 0x180 ;  /* 0x0106000000007b1d */ /* 0x000fec0000002000 */
[----:B------:R-:W-:Y:S05]  /*215b0*/  @P0 BRA `(.L_x_1834) ;  /* 0x0000002c00d80947 */ /* 0x000fea0003800000 */
[----:B------:R-:W3:Y:S01]  /*215c0*/  LDL R4, [R1+0x64] ;  /* 0x0000640001047983 */ /* 0x000ee20000100800 */
[----:B------:R-:W4:Y:S01]  /*215d0*/  S2R R0, SR_SWINHI ;  /* 0x0000000000007919 */ /* 0x000f220000002f00 */
[----:B-1----:R-:W-:Y:S01]  /*215e0*/  F2FP.BF16.F32.PACK_AB R6, R123, R122 ;  /* 0x0000007a7b06723e */ /* 0x002fe200000010ff */
[----:B------:R-:W-:Y:S01]  /*215f0*/  ULDC.64 UR4, c[0x0][0xc00] ;  /* 0x0003000000047ab9 */ /* 0x000fe20000000a00 */
[----:B------:R-:W-:Y:S01]  /*21600*/  F2FP.BF16.F32.PACK_AB R7, R121, R120 ;  /* 0x000000787907723e */ /* 0x000fe200000010ff */
[----:B------:R-:W2:Y:S01]  /*21610*/  LDL.LU R144, [R1+0x48] ;  /* 0x0000480001907983 */ /* 0x000ea20000300800 */
[----:B------:R-:W-:-:S03]  /*21620*/  ULDC.64 UR6, c[0x0][0xc08] ;  /* 0x0003020000067ab9 */ /* 0x000fc60000000a00 */
[----:B------:R-:W2:Y:S04]  /*21630*/  LDL.LU R143, [R1+0x4c] ;  /* 0x00004c00018f7983 */ /* 0x000ea80000300800 */
[----:B------:R-:W2:Y:S04]  /*21640*/  LDL R142, [R1+0x44] ;  /* 0x00004400018e7983 */ /* 0x000ea80000100800 */
[----:B------:R-:W2:Y:S04]  /*21650*/  LDL R141, [R1+0x38] ;  /* 0x00003800018d7983 */ /* 0x000ea80000100800 */
[----:B------:R-:W2:Y:S01]  /*21660*/  LDL R140, [R1+0x54] ;  /* 0x00005400018c7983 */ /* 0x000ea20000100800 */
[----:B------:R-:W-:-:S02]  /*21670*/  MOV R2, R17 ;  /* 0x0000001100027202 */ /* 0x000fc40000000f00 */
[----:B----4-:R-:W-:Y:S01]  /*21680*/  MOV R3, R0 ;  /* 0x0000000000037202 */ /* 0x010fe20000000f00 */
[----:B------:R-:W-:Y:S02]  /*21690*/  BAR.SYNC.DEFER_BLOCKING 0x1, 0x100 ;  /* 0x0044000000007b1d */ /* 0x000fe40000010000 */
[----:B---3--:R-:W-:-:S03]  /*216a0*/  IMAD.WIDE R28, R4, 0x2, R2 ;  /* 0x00000002041c7825 */ /* 0x008fc600078e0202 */
[----:B------:R-:W-:-:S04]  /*216b0*/  LOP3.LUT R5, R28, 0x380, RZ, 0xc0, !PT ;  /* 0x000003801c057812 */ /* 0x000fc800078ec0ff */
[----:B------:R-:W-:Y:S02]  /*216c0*/  SHF.R.U64 R5, R5, 0x3, RZ ;  /* 0x0000000305057819 */ /* 0x000fe400000012ff */
[----:B------:R-:W-:Y:S02]  /*216d0*/  IADD3 R11, P2, R28, 0x20, RZ ;  /* 0x000000201c0b7810 */ /* 0x000fe40007f5e0ff */
[----:B------:R-:W-:Y:S01]  /*216e0*/  LOP3.LUT R4, R5, R28, RZ, 0x3c, !PT ;  /* 0x0000001c05047212 */ /* 0x000fe200078e3cff */
[----:B------:R-:W-:Y:S01]  /*216f0*/  IMAD.MOV.U32 R5, RZ, RZ, R29 ;  /* 0x000000ffff057224 */ /* 0x000fe200078e001d */
[----:B------:R-:W-:-:S04]  /*21700*/  LOP3.LUT R10, R11, 0x380, RZ, 0xc0, !PT ;  /* 0x000003800b0a7812 */ /* 0x000fc800078ec0ff */
[----:B------:R-:W-:Y:S02]  /*21710*/  MOV R0, R4 ;  /* 0x0000000400007202 */ /* 0x000fe40000000f00 */
[----:B------:R-:W-:Y:S02]  /*21720*/  SHF.R.U64 R10, R10, 0x3, RZ ;  /* 0x000000030a0a7819 */ /* 0x000fe400000012ff */
[----:B------:R-:W-:Y:S02]  /*21730*/  F2FP.BF16.F32.PACK_AB R4, R125, R124 ;  /* 0x0000007c7d04723e */ /* 0x000fe400000010ff */
[----:B------:R-:W-:Y:S02]  /*21740*/  F2FP.BF16.F32.PACK_AB R5, R21, R20 ;  /* 0x000000141505723e */ /* 0x000fe400000010ff */
[C---:B------:R-:W-:Y:S02]  /*21750*/  IADD3 R13, P1, R28.reuse, 0x40, RZ ;  /* 0x000000401c0d7810 */ /* 0x040fe40007f3e0ff */
[----:B------:R-:W-:-:S02]  /*21760*/  IADD3 R15, P6, R28, 0x60, RZ ;  /* 0x000000601c0f7810 */ /* 0x000fc40007fde0ff */
[----:B------:R-:W-:Y:S01]  /*21770*/  IADD3 R30, P5, R28, 0x4000, RZ ;  /* 0x000040001c1e7810 */ /* 0x000fe20007fbe0ff */
[----:B------:R1:W-:Y:S01]  /*21780*/  STSM.16.M88.4 [R0], R4 ;  /* 0x0000000400007844 */ /* 0x0003e20000000200 */
[----:B------:R-:W-:Y:S01]  /*21790*/  LOP3.LUT R10, R10, R11, RZ, 0x3c, !PT ;  /* 0x0000000b0a0a7212 */ /* 0x000fe200078e3cff */
[----:B------:R-:W-:Y:S01]  /*217a0*/  IMAD.X R11, RZ, RZ, R29, P2 ;  /* 0x000000ffff0b7224 */ /* 0x000fe200010e061d */
[----:B------:R-:W-:Y:S02]  /*217b0*/  LOP3.LUT R12, R13, 0x380, RZ, 0xc0, !PT ;  /* 0x000003800d0c7812 */ /* 0x000fe400078ec0ff */
[----:B------:R-:W-:Y:S02]  /*217c0*/  LOP3.LUT R14, R15, 0x380, RZ, 0xc0, !PT ;  /* 0x000003800f0e7812 */ /* 0x000fe400078ec0ff */
[----:B------:R-:W-:Y:S02]  /*217d0*/  LOP3.LUT R31, R30, 0x380, RZ, 0xc0, !PT ;  /* 0x000003801e1f7812 */ /* 0x000fe400078ec0ff */
[----:B------:R-:W-:-:S02]  /*217e0*/  IADD3 R8, P3, R28, 0x4060, RZ ;  /* 0x000040601c087810 */ /* 0x000fc40007f7e0ff */
[----:B------:R-:W-:Y:S02]  /*217f0*/  SHF.R.U64 R12, R12, 0x3, RZ ;  /* 0x000000030c0c7819 */ /* 0x000fe400000012ff */
[----:B-1----:R-:W-:Y:S02]  /*21800*/  IADD3 R4, P2, R28, 0x8000, RZ ;  /* 0x000080001c047810 */ /* 0x002fe40007f5e0ff */
[----:B------:R-:W-:Y:S02]  /*21810*/  SHF.R.U64 R14, R14, 0x3, RZ ;  /* 0x000000030e0e7819 */ /* 0x000fe400000012ff */
[----:B------:R-:W-:Y:S02]  /*21820*/  LOP3.LUT R5, R4, 0x380, RZ, 0xc0, !PT ;  /* 0x0000038004057812 */ /* 0x000fe400078ec0ff */
[----:B------:R-:W-:Y:S02]  /*21830*/  SHF.R.U64 R31, R31, 0x3, RZ ;  /* 0x000000031f1f7819 */ /* 0x000fe400000012ff */
[----:B------:R-:W-:-:S02]  /*21840*/  LOP3.LUT R9, R8, 0x380, RZ, 0xc0, !PT ;  /* 0x0000038008097812 */ /* 0x000fc400078ec0ff */
[----:B-----5:R-:W-:Y:S02]  /*21850*/  IADD3 R134, P0, R28, 0x4020, RZ ;  /* 0x000040201c867810 */ /* 0x020fe40007f1e0ff */
[----:B------:R-:W-:Y:S01]  /*21860*/  LOP3.LUT R12, R12, R13, RZ, 0x3c, !PT ;  /* 0x0000000d0c0c7212 */ /* 0x000fe200078e3cff */
[--C-:B------:R-:W-:Y:S01]  /*21870*/  IMAD.X R13, RZ, RZ, R29.reuse, P1 ;  /* 0x000000ffff0d7224 */ /* 0x100fe200008e061d */
[----:B------:R-:W-:Y:S01]  /*21880*/  LOP3.LUT R14, R14, R15, RZ, 0x3c, !PT ;  /* 0x0000000f0e0e7212 */ /* 0x000fe200078e3cff */
[--C-:B------:R-:W-:Y:S01]  /*21890*/  IMAD.X R15, RZ, RZ, R29.reuse, P6 ;  /* 0x000000ffff0f7224 */ /* 0x100fe200030e061d */
[----:B------:R-:W-:Y:S02]  /*218a0*/  IADD3 R136, P4, R28, 0x4040, RZ ;  /* 0x000040401c887810 */ /* 0x000fe40007f9e0ff */
[----:B------:R-:W-:Y:S02]  /*218b0*/  SHF.R.U64 R5, R5, 0x3, RZ ;  /* 0x0000000305057819 */ /* 0x000fe400000012ff */
[----:B------:R-:W-:Y:S01]  /*218c0*/  LOP3.LUT R30, R31, R30, RZ, 0x3c, !PT ;  /* 0x0000001e1f1e7212 */ /* 0x000fe200078e3cff */
[----:B------:R-:W-:Y:S01]  /*218d0*/  IMAD.X R31, RZ, RZ, R29, P5 ;  /* 0x000000ffff1f7224 */ /* 0x000fe200028e061d */
[----:B------:R-:W-:-:S02]  /*218e0*/  SHF.R.U64 R9, R9, 0x3, RZ ;  /* 0x0000000309097819 */ /* 0x000fc400000012ff */
[----:B------:R-:W-:Y:S02]  /*218f0*/  LOP3.LUT R135, R134, 0x380, RZ, 0xc0, !PT ;  /* 0x0000038086877812 */ /* 0x000fe400078ec0ff */
[C---:B------:R-:W-:Y:S02]  /*21900*/  IADD3 R130, P1, R28.reuse, 0x8020, RZ ;  /* 0x000080201c827810 */ /* 0x040fe40007f3e0ff */
[C---:B------:R-:W-:Y:S02]  /*21910*/  IADD3 R132, P6, R28.reuse, 0x8040, RZ ;  /* 0x000080401c847810 */ /* 0x040fe40007fde0ff */
[----:B------:R-:W-:Y:S02]  /*21920*/  IADD3 R128, P5, R28, 0x8060, RZ ;  /* 0x000080601c807810 */ /* 0x000fe40007fbe0ff */
[----:B------:R-:W-:Y:S02]  /*21930*/  LOP3.LUT R137, R136, 0x380, RZ, 0xc0, !PT ;  /* 0x0000038088897812 */ /* 0x000fe400078ec0ff */
[----:B------:R-:W-:Y:S01]  /*21940*/  LOP3.LUT R4, R5, R4, RZ, 0x3c, !PT ;  /* 0x0000000405047212 */ /* 0x000fe200078e3cff */
[--C-:B------:R-:W-:Y:S01]  /*21950*/  IMAD.X R5, RZ, RZ, R29.reuse, P2 ;  /* 0x000000ffff057224 */ /* 0x100fe200010e061d */
[----:B------:R-:W-:Y:S01]  /*21960*/  LOP3.LUT R8, R9, R8, RZ, 0x3c, !PT ;  /* 0x0000000809087212 */ /* 0x000fe200078e3cff */
[----:B------:R-:W-:Y:S01]  /*21970*/  IMAD.X R9, RZ, RZ, R29, P3 ;  /* 0x000000ffff097224 */ /* 0x000fe200018e061d */
[----:B------:R-:W-:-:S02]  /*21980*/  MOV R28, R12 ;  /* 0x0000000c001c7202 */ /* 0x000fc40000000f00 */
[----:B------:R-:W-:Y:S02]  /*21990*/  MOV R139, R14 ;  /* 0x0000000e008b7202 */ /* 0x000fe40000000f00 */
[----:B------:R-:W-:Y:S02]  /*219a0*/  SHF.R.U64 R135, R135, 0x3, RZ ;  /* 0x0000000387877819 */ /* 0x000fe400000012ff */
[----:B------:R-:W-:Y:S02]  /*219b0*/  LOP3.LUT R131, R130, 0x380, RZ, 0xc0, !PT ;  /* 0x0000038082837812 */ /* 0x000fe400078ec0ff */
[----:B------:R-:W-:Y:S02]  /*219c0*/  LOP3.LUT R133, R132, 0x380, RZ, 0xc0, !PT ;  /* 0x0000038084857812 */ /* 0x000fe400078ec0ff */
[----:B------:R-:W-:Y:S02]  /*219d0*/  LOP3.LUT R129, R128, 0x380, RZ, 0xc0, !PT ;  /* 0x0000038080817812 */ /* 0x000fe400078ec0ff */
[----:B------:R-:W-:-:S02]  /*219e0*/  MOV R10, R10 ;  /* 0x0000000a000a7202 */ /* 0x000fc40000000f00 */
[----:B------:R-:W-:Y:S02]  /*219f0*/  F2FP.BF16.F32.PACK_AB R12, R33, R32 ;  /* 0x00000020210c723e */ /* 0x000fe400000010ff */
[----:B------:R-:W-:Y:S02]  /*21a00*/  F2FP.BF16.F32.PACK_AB R13, R35, R34 ;  /* 0x00000022230d723e */ /* 0x000fe400000010ff */
[----:B------:R-:W-:Y:S02]  /*21a10*/  F2FP.BF16.F32.PACK_AB R14, R37, R36 ;  /* 0x00000024250e723e */ /* 0x000fe400000010ff */
[----:B------:R-:W-:Y:S02]  /*21a20*/  F2FP.BF16.F32.PACK_AB R15, R39, R38 ;  /* 0x00000026270f723e */ /* 0x000fe400000010ff */
[----:B------:R-:W-:Y:S02]  /*21a30*/  SHF.R.U64 R137, R137, 0x3, RZ ;  /* 0x0000000389897819 */ /* 0x000fe400000012ff */
[----:B--2---:R-:W-:Y:S01]  /*21a40*/  MOV R24, R4 ;  /* 0x0000000400187202 */ /* 0x004fe20000000f00 */
[----:B------:R1:W-:Y:S01]  /*21a50*/  STSM.16.M88.4 [R10], R12 ;  /* 0x0000000c0a007844 */ /* 0x0003e20000000200 */
[----:B------:R-:W-:Y:S01]  /*21a60*/  LOP3.LUT R134, R135, R134, RZ, 0x3c, !PT ;  /* 0x0000008687867212 */ /* 0x000fe200078e3cff */
[----:B------:R-:W-:Y:S01]  /*21a70*/  IMAD.X R135, RZ, RZ, R29, P0 ;  /* 0x000000ffff877224 */ /* 0x000fe200000e061d */
[----:B------:R-:W-:-:S02]  /*21a80*/  SHF.R.U64 R131, R131, 0x3, RZ ;  /* 0x0000000383837819 */ /* 0x000fc400000012ff */
[----:B------:R-:W-:Y:S02]  /*21a90*/  SHF.R.U64 R133, R133, 0x3, RZ ;  /* 0x0000000385857819 */ /* 0x000fe400000012ff */
[----:B------:R-:W-:Y:S02]  /*21aa0*/  SHF.R.U64 R129, R129, 0x3, RZ ;  /* 0x0000000381817819 */ /* 0x000fe400000012ff */
[----:B------:R-:W-:Y:S02]  /*21ab0*/  F2FP.BF16.F32.PACK_AB R4, R41, R40 ;  /* 0x000000282904723e */ /* 0x000fe400000010ff */
[----:B------:R-:W-:Y:S02]  /*21ac0*/  F2FP.BF16.F32.PACK_AB R5, R43, R42 ;  /* 0x0000002a2b05723e */ /* 0x000fe400000010ff */
[----:B------:R-:W-:Y:S02]  /*21ad0*/  F2FP.BF16.F32.PACK_AB R6, R45, R44 ;  /* 0x0000002c2d06723e */ /* 0x000fe400000010ff */
[----:B------:R-:W-:-:S02]  /*21ae0*/  F2FP.BF16.F32.PACK_AB R7, R47, R46 ;  /* 0x0000002e2f07723e */ /* 0x000fc400000010ff */
[----:B------:R-:W-:Y:S01]  /*21af0*/  LOP3.LUT R136, R137, R136, RZ, 0x3c, !PT ;  /* 0x0000008889887212 */ /* 0x000fe200078e3cff */
[--C-:B------:R-:W-:Y:S01]  /*21b00*/  IMAD.X R137, RZ, RZ, R29.reuse, P4 ;  /* 0x000000ffff897224 */ /* 0x100fe200020e061d */
[----:B------:R-:W-:Y:S02]  /*21b10*/  MOV R0, R8 ;  /* 0x0000000800007202 */ /* 0x000fe40000000f00 */
[----:B------:R-:W-:Y:S02]  /*21b20*/  F2FP.BF16.F32.PACK_AB R8, R49, R48 ;  /* 0x000000303108723e */ /* 0x000fe400000010ff */
[----:B------:R-:W-:Y:S02]  /*21b30*/  F2FP.BF16.F32.PACK_AB R9, R51, R50 ;  /* 0x000000323309723e */ /* 0x000fe400000010ff */
[----:B-1----:R-:W-:Y:S02]  /*21b40*/  F2FP.BF16.F32.PACK_AB R10, R53, R52 ;  /* 0x00000034350a723e */ /* 0x002fe400000010ff */
[----:B------:R-:W-:Y:S01]  /*21b50*/  F2FP.BF16.F32.PACK_AB R11, R55, R54 ;  /* 0x00000036370b723e */ /* 0x000fe200000010ff */
[----:B------:R1:W-:Y:S01]  /*21b60*/  STSM.16.M88.4 [R28], R4 ;  /* 0x000000041c007844 */ /* 0x0003e20000000200 */
[----:B------:R-:W-:Y:S01]  /*21b70*/  LOP3.LUT R130, R131, R130, RZ, 0x3c, !PT ;  /* 0x0000008283827212 */ /* 0x000fe200078e3cff */
[--C-:B------:R-:W-:Y:S01]  /*21b80*/  IMAD.X R131, RZ, RZ, R29.reuse, P1 ;  /* 0x000000ffff837224 */ /* 0x100fe200008e061d */
[----:B------:R-:W-:Y:S01]  /*21b90*/  LOP3.LUT R132, R133, R132, RZ, 0x3c, !PT ;  /* 0x0000008485847212 */ /* 0x000fe200078e3cff */
[--C-:B------:R-:W-:Y:S01]  /*21ba0*/  IMAD.X R133, RZ, RZ, R29.reuse, P6 ;  /* 0x000000ffff857224 */ /* 0x100fe200030e061d */
[----:B------:R-:W-:Y:S01]  /*21bb0*/  LOP3.LUT R128, R129, R128, RZ, 0x3c, !PT ;  /* 0x0000008081807212 */ /* 0x000fe200078e3cff */
[----:B------:R-:W-:Y:S01]  /*21bc0*/  IMAD.X R129, RZ, RZ, R29, P5 ;  /* 0x000000ffff817224 */ /* 0x000fe200028e061d */
[----:B------:R-:W-:-:S02]  /*21bd0*/  MOV R138, R30 ;  /* 0x0000001e008a7202 */ /* 0x000fc40000000f00 */
[----:B------:R-:W-:Y:S02]  /*21be0*/  F2FP.BF16.F32.PACK_AB R12, R57, R56 ;  /* 0x00000038390c723e */ /* 0x000fe400000010ff */
[----:B------:R-:W-:Y:S02]  /*21bf0*/  F2FP.BF16.F32.PACK_AB R13, R59, R58 ;  /* 0x0000003a3b0d723e */ /* 0x000fe400000010ff */
[----:B------:R-:W-:Y:S02]  /*21c00*/  F2FP.BF16.F32.PACK_AB R14, R61, R60 ;  /* 0x0000003c3d0e723e */ /* 0x000fe400000010ff */
[----:B------:R-:W-:Y:S01]  /*21c10*/  F2FP.BF16.F32.PACK_AB R15, R63, R62 ;  /* 0x0000003e3f0f723e */ /* 0x000fe200000010ff */
[----:B------:R2:W-:Y:S01]  /*21c20*/  STSM.16.M88.4 [R139], R8 ;  /* 0x000000088b007844 */ /* 0x0005e20000000200 */
[----:B------:R-:W-:Y:S02]  /*21c30*/  MOV R134, R134 ;  /* 0x0000008600867202 */ /* 0x000fe40000000f00 */
[----:B-1----:R-:W-:-:S02]  /*21c40*/  F2FP.BF16.F32.PACK_AB R28, R65, R64 ;  /* 0x00000040411c723e */ /* 0x002fc400000010ff */
[----:B------:R-:W-:Y:S02]  /*21c50*/  F2FP.BF16.F32.PACK_AB R29, R67, R66 ;  /* 0x00000042431d723e */ /* 0x000fe400000010ff */
[----:B------:R-:W-:Y:S02]  /*21c60*/  F2FP.BF16.F32.PACK_AB R30, R69, R68 ;  /* 0x00000044451e723e */ /* 0x000fe400000010ff */
[----:B------:R-:W-:Y:S02]  /*21c70*/  F2FP.BF16.F32.PACK_AB R31, R71, R70 ;  /* 0x00000046471f723e */ /* 0x000fe400000010ff */
[----:B------:R-:W-:Y:S02]  /*21c80*/  MOV R136, R136 ;  /* 0x0000008800887202 */ /* 0x000fe40000000f00 */
[----:B------:R-:W-:Y:S02]  /*21c90*/  F2FP.BF16.F32.PACK_AB R4, R73, R72 ;  /* 0x000000484904723e */ /* 0x000fe400000010ff */
[----:B------:R-:W-:-:S02]  /*21ca0*/  F2FP.BF16.F32.PACK_AB R5, R75, R74 ;  /* 0x0000004a4b05723e */ /* 0x000fc400000010ff */
[----:B------:R-:W-:Y:S02]  /*21cb0*/  F2FP.BF16.F32.PACK_AB R6, R77, R76 ;  /* 0x0000004c4d06723e */ /* 0x000fe400000010ff */
[----:B------:R-:W-:Y:S02]  /*21cc0*/  F2FP.BF16.F32.PACK_AB R7, R79, R78 ;  /* 0x0000004e4f07723e */ /* 0x000fe400000010ff */
[----:B--2---:R-:W-:Y:S02]  /*21cd0*/  F2FP.BF16.F32.PACK_AB R8, R81, R80 ;  /* 0x000000505108723e */ /* 0x004fe400000010ff */
[----:B------:R-:W-:Y:S02]  /*21ce0*/  F2FP.BF16.F32.PACK_AB R9, R83, R82 ;  /* 0x000000525309723e */ /* 0x000fe400000010ff */
[----:B------:R-:W-:Y:S02]  /*21cf0*/  F2FP.BF16.F32.PACK_AB R10, R85, R84 ;  /* 0x00000054550a723e */ /* 0x000fe400000010ff */
[----:B------:R-:W-:Y:S01]  /*21d00*/  F2FP.BF16.F32.PACK_AB R11, R87, R86 ;  /* 0x00000056570b723e */ /* 0x000fe200000010ff */
[----:B------:R1:W-:Y:S01]  /*21d10*/  STSM.16.M88.4 [R138], R12 ;  /* 0x0000000c8a007844 */ /* 0x0003e20000000200 */
[----:B------:R-:W-:-:S03]  /*21d20*/  MOV R130, R130 ;  /* 0x0000008200827202 */ /* 0x000fc60000000f00 */
[----:B------:R2:W-:Y:S01]  /*21d30*/  STSM.16.M88.4 [R134], R28 ;  /* 0x0000001c86007844 */ /* 0x0005e20000000200 */
[----:B------:R-:W-:-:S03]  /*21d40*/  MOV R132, R132 ;  /* 0x0000008400847202 */ /* 0x000fc60000000f00 */
[----:B------:R3:W-:Y:S01]  /*21d50*/  STSM.16.M88.4 [R136], R4 ;  /* 0x0000000488007844 */ /* 0x0007e20000000200 */
[----:B------:R-:W-:-:S03]  /*21d60*/  MOV R128, R128 ;  /* 0x0000008000807202 */ /* 0x000fc60000000f00 */
[----:B------:R4:W-:Y:S01]  /*21d70*/  STSM.16.M88.4 [R0], R8 ;  /* 0x0000000800007844 */ /* 0x0009e20000000200 */
[----:B-1----:R-:W-:Y:S02]  /*21d80*/  F2FP.BF16.F32.PACK_AB R12, R89, R88 ;  /* 0x00000058590c723e */ /* 0x002fe400000010ff */
[----:B------:R-:W-:Y:S02]  /*21d90*/  F2FP.BF16.F32.PACK_AB R13, R91, R90 ;  /* 0x0000005a5b0d723e */ /* 0x000fe400000010ff */
[----:B------:R-:W-:Y:S01]  /*21da0*/  F2FP.BF16.F32.PACK_AB R14, R93, R92 ;  /* 0x0000005c5d0e723e */ /* 0x000fe200000010ff */
[----:B--2---:R-:W1:Y:S01]  /*21db0*/  LDC.64 R134, c[0x0][0xc00] ;  /* 0x00030000ff867b82 */ /* 0x004e620000000a00 */
[----:B------:R-:W-:Y:S02]  /*21dc0*/  F2FP.BF16.F32.PACK_AB R15, R95, R94 ;  /* 0x0000005e5f0f723e */ /* 0x000fe400000010ff */
[----:B------:R-:W-:Y:S02]  /*21dd0*/  F2FP.BF16.F32.PACK_AB R28, R97, R96 ;  /* 0x00000060611c723e */ /* 0x000fe400000010ff */
[----:B------:R-:W-:-:S02]  /*21de0*/  F2FP.BF16.F32.PACK_AB R29, R99, R98 ;  /* 0x00000062631d723e */ /* 0x000fc400000010ff */
[----:B------:R-:W-:Y:S02]  /*21df0*/  F2FP.BF16.F32.PACK_AB R30, R101, R100 ;  /* 0x00000064651e723e */ /* 0x000fe400000010ff */
[----:B------:R-:W-:Y:S02]  /*21e00*/  F2FP.BF16.F32.PACK_AB R31, R103, R102 ;  /* 0x00000066671f723e */ /* 0x000fe400000010ff */
[----:B---3--:R-:W-:Y:S02]  /*21e10*/  F2FP.BF16.F32.PACK_AB R4, R105, R104 ;  /* 0x000000686904723e */ /* 0x008fe400000010ff */
[----:B------:R-:W-:Y:S02]  /*21e20*/  F2FP.BF16.F32.PACK_AB R5, R107, R106 ;  /* 0x0000006a6b05723e */ /* 0x000fe400000010ff */
[----:B------:R-:W-:Y:S02]  /*21e30*/  F2FP.BF16.F32.PACK_AB R6, R109, R108 ;  /* 0x0000006c6d06723e */ /* 0x000fe400000010ff */
[----:B------:R-:W-:-:S02]  /*21e40*/  F2FP.BF16.F32.PACK_AB R7, R111, R110 ;  /* 0x0000006e6f07723e */ /* 0x000fc400000010ff */
[----:B----4-:R-:W-:Y:S02]  /*21e50*/  F2FP.BF16.F32.PACK_AB R8, R113, R112 ;  /* 0x000000707108723e */ /* 0x010fe400000010ff */
[----:B------:R-:W-:Y:S02]  /*21e60*/  F2FP.BF16.F32.PACK_AB R9, R115, R114 ;  /* 0x000000727309723e */ /* 0x000fe400000010ff */
[----:B------:R-:W-:Y:S02]  /*21e70*/  F2FP.BF16.F32.PACK_AB R10, R117, R116 ;  /* 0x00000074750a723e */ /* 0x000fe400000010ff */
[----:B------:R-:W-:Y:S01]  /*21e80*/  F2FP.BF16.F32.PACK_AB R11, R119, R118 ;  /* 0x00000076770b723e */ /* 0x000fe200000010ff */
[----:B------:R1:W-:Y:S04]  /*21e90*/  STSM.16.M88.4 [R24], R12 ;  /* 0x0000000c18007844 */ /* 0x0003e80000000200 */
[----:B------:R2:W-:Y:S04]  /*21ea0*/  STSM.16.M88.4 [R130], R28 ;  /* 0x0000001c82007844 */ /* 0x0005e80000000200 */
[----:B------:R3:W-:Y:S04]  /*21eb0*/  STSM.16.M88.4 [R132], R4 ;  /* 0x0000000484007844 */ /* 0x0007e80000000200 */
[----:B------:R4:W-:Y:S01]  /*21ec0*/  STSM.16.M88.4 [R128], R8 ;  /* 0x0000000880007844 */ /* 0x0009e20000000200 */
[----:B------:R-:W-:Y:S01]  /*21ed0*/  ISETP.NE.U32.AND P0, PT, RZ, UR4, PT ;  /* 0x00000004ff007c0c */ /* 0x000fe2000bf05070 */
[----:B------:R-:W-:-:S02]  /*21ee0*/  IMAD.MOV.U32 R0, RZ, RZ, RZ ;  /* 0x000000ffff007224 */ /* 0x000fc400078e00ff */
[----:B-1----:R-:W-:Y:S01]  /*21ef0*/  IMAD.WIDE R12, R143, 0x4, R134 ;  /* 0x000000048f0c7825 */ /* 0x002fe200078e0286 */
[----:B------:R-:W-:Y:S01]  /*21f00*/  BAR.SYNC.DEFER_BLOCKING 0x1, 0x100 ;  /* 0x0044000000007b1d */ /* 0x000fe20000010000 */
[----:B------:R-:W-:Y:S02]  /*21f10*/  ISETP.NE.AND.EX P0, PT, RZ, UR5, PT, P0 ;  /* 0x00000005ff007c0c */ /* 0x000fe4000bf05300 */
[----:B------:R-:W-:Y:S02]  /*21f20*/  ISETP.NE.U32.AND P1, PT, RZ, UR6, PT ;  /* 0x00000006ff007c0c */ /* 0x000fe4000bf25070 */
[----:B------:R-:W-:-:S03]  /*21f30*/  ISETP.NE.AND P2, PT, R144, RZ, PT ;  /* 0x000000ff9000720c */ /* 0x000fc60003f45270 */
[----:B--2---:R-:W1:Y:S08]  /*21f40*/  LDC R130, c[0x0][0xbe8] ;  /* 0x0002fa00ff827b82 */ /* 0x004e700000000800 */
[----:B------:R-:W2:Y:S01]  /*21f50*/  LDC.64 R14, c[0x0][0xba8] ;  /* 0x0002ea00ff0e7b82 */ /* 0x000ea20000000a00 */
[----:B------:R-:W2:Y:S01]  /*21f60*/  @P0 LDG.E R0, desc[UR60][R12.64] ;  /* 0x0000003c0c000981 */ /* 0x000ea2000c1e1900 */
[----:B------:R-:W-:Y:S01]  /*21f70*/  ISETP.NE.AND.EX P1, PT, RZ, UR7, PT, P1 ;  /* 0x00000007ff007c0c */ /* 0x000fe2000bf25310 */
[----:B------:R-:W-:-:S02]  /*21f80*/  ULDC UR6, c[0x0][0xa88] ;  /* 0x0002a20000067ab9 */ /* 0x000fc40000000800 */
[----:B------:R-:W-:Y:S01]  /*21f90*/  IMAD.U32 R129, RZ, RZ, UR6 ;  /* 0x00000006ff817e24 */ /* 0x000fe2000f8e00ff */
[----:B------:R-:W-:Y:S02]  /*21fa0*/  ULDC UR6, c[0x0][0xad4] ;  /* 0x0002b50000067ab9 */ /* 0x000fe40000000800 */
[----:B---3--:R-:W-:Y:S01]  /*21fb0*/  SEL R6, R144, UR6, P2 ;  /* 0x0000000690067c07 */ /* 0x008fe20009000000 */
[----:B------:R-:W-:-:S03]  /*21fc0*/  IMAD.MOV.U32 R132, RZ, RZ, 0x9b8 ;  /* 0x000009b8ff847424 */ /* 0x000fc600078e00ff */
[----:B------:R-:W-:-:S03]  /*21fd0*/  ISETP.GT.AND P3, PT, R6, 0x1, PT ;  /* 0x000000010600780c */ /* 0x000fc60003f64270 */
[----:B------:R-:W3:Y:S01]  /*21fe0*/  @P1 LDC.64 R4, c[0x0][0xc08] ;  /* 0x00030200ff041b82 */ /* 0x000ee20000000a00 */
[----:B------:R-:W-:-:S07]  /*21ff0*/  SEL R132, R132, 0x978, P3 ;  /* 0x0000097884847807 */ /* 0x000fce0001800000 */
[----:B------:R-:W0:Y:S08]  /*22000*/  LDC.64 R6, c[0x0][R132+0x220] ;  /* 0x0000880084067b82 */ /* 0x000e300000000a00 */
[----:B----4-:R-:W4:Y:S01]  /*22010*/  LDC.64 R8, c[0x0][R132+0x218] ;  /* 0x0000860084087b82 */ /* 0x010f220000000a00 */
[----:B-1----:R-:W-:-:S07]  /*22020*/  ISETP.NE.AND P4, PT, R130, 0x1, PT ;  /* 0x000000018200780c */ /* 0x002fce0003f85270 */
[----:B------:R-:W1:Y:S01]  /*22030*/  LDC.64 R10, c[0x0][R132+0x228] ;  /* 0x00008a00840a7b82 */ /* 0x000e620000000a00 */
[----:B---3--:R-:W-:-:S05]  /*22040*/  @P1 IMAD.WIDE R4, R143, 0x4, R4 ;  /* 0x000000048f041825 */ /* 0x008fca00078e0204 */
[----:B------:R3:W5:Y:S02]  /*22050*/  @P1 LDG.E R129, desc[UR60][R4.64] ;  /* 0x0000003c04811981 */ /* 0x000764000c1e1900 */
[----:B------:R-:W4:Y:S08]  /*22060*/  @P4 LDC R30, c[0x0][0xbec] ;  /* 0x0002fb00ff1e4b82 */ /* 0x000f300000000800 */
[----:B---3--:R-:W3:Y:S01]  /*22070*/  LDC.64 R4, c[0x0][R132+0x210] ;  /* 0x0000840084047b82 */ /* 0x008ee20000000a00 */
[----:B------:R-:W-:-:S07]  /*22080*/  ISETP.NE.U32.AND P2, PT, RZ, UR4, PT ;  /* 0x00000004ff007c0c */ /* 0x000fce000bf45070 */
[----:B------:R-:W1:Y:S01]  /*22090*/  @P4 LDC R29, c[0x0][0xbf0] ;  /* 0x0002fc00ff1d4b82 */ /* 0x000e620000000800 */
[----:B------:R-:W-:Y:S02]  /*220a0*/  ISETP.NE.AND.EX P2, PT, RZ, UR5, PT, P2 ;  /* 0x00000005ff007c0c */ /* 0x000fe4000bf45320 */
[----:B------:R-:W-:Y:S02]  /*220b0*/  SHF.R.S32.HI R28, RZ, 0x1f, R143 ;  /* 0x0000001fff1c7819 */ /* 0x000fe4000001148f */
[----:B------:R-:W-:Y:S02]  /*220c0*/  SEL R24, R143, RZ, !P2 ;  /* 0x000000ff8f187207 */ /* 0x000fe40005000000 */
[----:B------:R-:W-:Y:S01]  /*220d0*/  SEL R31, R28, RZ, !P2 ;  /* 0x000000ff1c1f7207 */ /* 0x000fe20005000000 */
[----:B------:R-:W-:Y:S01]  /*220e0*/  IMAD.IADD R28, R142, 0x1, R141 ;  /* 0x000000018e1c7824 */ /* 0x000fe200078e028d */
[----:B--2---:R-:W2:Y:S01]  /*220f0*/  @!P3 LDC R14, c[0x0][0xb50] ;  /* 0x0002d400ff0ebb82 */ /* 0x004ea20000000800 */
[----:B0-----:R-:W-:Y:S01]  /*22100*/  IMAD R7, R7, R24, RZ ;  /* 0x0000001807077224 */ /* 0x001fe200078e02ff */
[----:B------:R-:W-:Y:S01]  /*22110*/  SEL R131, R140, RZ, P3 ;  /* 0x000000ff8c837207 */ /* 0x000fe20001800000 */
[----:B----4-:R-:W-:-:S04]  /*22120*/  @P4 IMAD.HI.U32 R30, R28, R30, RZ ;  /* 0x0000001e1c1e4227 */ /* 0x010fc800078e00ff */
[C---:B------:R-:W-:Y:S01]  /*22130*/  IMAD R31, R6.reuse, R31, R7 ;  /* 0x0000001f061f7224 */ /* 0x040fe200078e0207 */
[----:B------:R-:W0:Y:S01]  /*22140*/  @!P3 LDC R15, c[0x0][0xb54] ;  /* 0x0002d500ff0fbb82 */ /* 0x000e220000000800 */
[----:B------:R-:W-:-:S04]  /*22150*/  IMAD.WIDE.U32 R6, R6, R24, RZ ;  /* 0x0000001806067225 */ /* 0x000fc800078e00ff */
[-C--:B------:R-:W-:Y:S02]  /*22160*/  IMAD R128, R9, R202.reuse, RZ ;  /* 0x000000ca09807224 */ /* 0x080fe400078e02ff */
[----:B------:R-:W-:-:S04]  /*22170*/  IMAD.WIDE.U32 R8, R8, R202, RZ ;  /* 0x000000ca08087225 */ /* 0x000fc800078e00ff */
[----:B------:R-:W-:Y:S02]  /*22180*/  IMAD.IADD R31, R7, 0x1, R31 ;  /* 0x00000001071f7824 */ /* 0x000fe400078e021f */
[----:B------:R-:W-:Y:S01]  /*22190*/  IMAD.MOV.U32 R7, RZ, RZ, R28 ;  /* 0x000000ffff077224 */ /* 0x000fe200078e001c */
[----:B-1----:R-:W-:Y:S01]  /*221a0*/  @P4 SHF.R.U32.HI R7, RZ, R29, R30 ;  /* 0x0000001dff074219 */ /* 0x002fe2000001161e */
[----:B------:R-:W-:Y:S02]  /*221b0*/  IMAD.IADD R9, R9, 0x1, R128 ;  /* 0x0000000109097824 */ /* 0x000fe400078e0280 */
[-C--:B------:R-:W-:Y:S02]  /*221c0*/  IMAD R133, R11, R131.reuse, RZ ;  /* 0x000000830b857224 */ /* 0x080fe400078e02ff */
[----:B------:R-:W-:-:S04]  /*221d0*/  IMAD.WIDE.U32 R10, R10, R131, RZ ;  /* 0x000000830a0a7225 */ /* 0x000fc800078e00ff */
[----:B------:R-:W-:Y:S02]  /*221e0*/  IMAD.MOV R29, RZ, RZ, -R7 ;  /* 0x000000ffff1d7224 */ /* 0x000fe400078e0a07 */
[----:B------:R-:W-:Y:S01]  /*221f0*/  IMAD.IADD R133, R11, 0x1, R133 ;  /* 0x000000010b857824 */ /* 0x000fe200078e0285 */
[--C-:B------:R-:W-:Y:S02]  /*22200*/  IADD3 R6, P2, P5, R6, R8, R0.reuse ;  /* 0x0000000806067210 */ /* 0x100fe40007d5e000 */
[----:B------:R-:W-:-:S04]  /*22210*/  SHF.R.S32.HI R128, RZ, 0x1f, R0 ;  /* 0x0000001fff807819 */ /* 0x000fc80000011400 */
[----:B------:R-:W-:Y:S02]  /*22220*/  IADD3.X R9, R31, R9, R128, P2, P5 ;  /* 0x000000091f097210 */ /* 0x000fe400017ea480 */
[----:B------:R-:W-:Y:S02]  /*22230*/  IADD3 R10, P2, P5, R7, R6, R10 ;  /* 0x00000006070a7210 */ /* 0x000fe40007d5e00a */
[----:B------:R-:W-:Y:S01]  /*22240*/  SHF.R.S32.HI R6, RZ, 0x1f, R7 ;  /* 0x0000001fff067819 */ /* 0x000fe20000011407 */
[----:B------:R-:W-:-:S03]  /*22250*/  IMAD R7, R130, R29, R28 ;  /* 0x0000001d82077224 */ /* 0x000fc600078e021c */
[----:B------:R-:W-:Y:S01]  /*22260*/  IADD3.X R11, R6, R9, R133, P2, P5 ;  /* 0x00000009060b7210 */ /* 0x000fe200017ea485 */
[-C--:B---3--:R-:W-:Y:S01]  /*22270*/  IMAD R5, R5, R7.reuse, RZ ;  /* 0x0000000705057224 */ /* 0x088fe200078e02ff */
[----:B------:R-:W-:Y:S01]  /*22280*/  SHF.R.S32.HI R9, RZ, 0x1f, R7 ;  /* 0x0000001fff097819 */ /* 0x000fe20000011407 */
[----:B------:R-:W-:-:S04]  /*22290*/  IMAD.WIDE.U32 R10, R4, R7, R10 ;  /* 0x00000007040a7225 */ /* 0x000fc800078e000a */
[----:B------:R-:W-:Y:S01]  /*222a0*/  IMAD R5, R4, R9, R5 ;  /* 0x0000000904057224 */ /* 0x000fe200078e0205 */
[----:B--2---:R-:W-:-:S03]  /*222b0*/  LEA R14, P2, R10, R14, 0x2 ;  /* 0x0000000e0a0e7211 */ /* 0x004fc600078410ff */
[----:B------:R-:W-:-:S05]  /*222c0*/  IMAD.IADD R4, R11, 0x1, R5 ;  /* 0x000000010b047824 */ /* 0x000fca00078e0205 */
[----:B0-----:R-:W-:Y:S01]  /*222d0*/  LEA.HI.X R15, R10, R15, R4, 0x2, P2 ;  /* 0x0000000f0a0f7211 */ /* 0x001fe200010f1404 */
[----:B------:R-:W-:Y:S06]  /*222e0*/  @P1 BRA `(.L_x_1835) ;  /* 0x0000000000101947 */ /* 0x000fec0003800000 */
[----:B------:R-:W-:Y:S05]  /*222f0*/  @!P0 BRA `(.L_x_1835) ;  /* 0x00000000000c8947 */ /* 0x000fea0003800000 */
[----:B------:R-:W2:Y:S04]  /*22300*/  LDG.E R4, desc[UR60][R12.64] ;  /* 0x0000003c0c047981 */ /* 0x000ea8000c1e1900 */
[----:B-----5:R-:W2:Y:S02]  /*22310*/  LDG.E R129, desc[UR60][R12.64+0x4] ;  /* 0x0000043c0c817981 */ /* 0x020ea4000c1e1900 */
[----:B--2---:R-:W-:-:S07]  /*22320*/  IMAD.IADD R129, R129, 0x1, -R4 ;  /* 0x0000000181817824 */ /* 0x004fce00078e0a04 */
.L_x_1835:
[----:B------:R-:W2:Y:S04]  /*22330*/  LDL R8, [R1+0x60] ;  /* 0x0000600001087983 */ /* 0x000ea80000100800 */
[----:B------:R-:W3:Y:S01]  /*22340*/  LDL R9, [R1+0x5c] ;  /* 0x00005c0001097983 */ /* 0x000ee20000100800 */
[----:B-----5:R-:W-:-:S03]  /*22350*/  IMAD R129, R129, R130, RZ ;  /* 0x0000008281817224 */ /* 0x020fc600078e02ff */
[----:B------:R-:W-:Y:S04]  /*22360*/  SHFL.IDX PT, R4, R14, RZ, 0x1c1f ;  /* 0x001c1fff0e047589 */ /* 0x000fe800000e0000 */
[----:B------:R-:W0:Y:S04]  /*22370*/  SHFL.IDX PT, R5, R15, RZ, 0x1c1f ;  /* 0x001c1fff0f057589 */ /* 0x000e2800000e0000 */
[----:B------:R-:W-:Y:S04]  /*22380*/  SHFL.IDX PT, R6, R14, 0x1, 0x1c1f ;  /* 0x003c1f000e067f89 */ /* 0x000fe800000e0000 */
[----:B------:R-:W1:Y:S01]  /*22390*/  SHFL.IDX PT, R7, R15, 0x1, 0x1c1f ;  /* 0x003c1f000f077f89 */ /* 0x000e6200000e0000 */
[----:B--2---:R-:W-:Y:S01]  /*223a0*/  IMAD.IADD R8, R8, 0x1, R141 ;  /* 0x0000000108087824 */ /* 0x004fe200078e028d */
[----:B---3--:R-:W-:-:S03]  /*223b0*/  LOP3.LUT P0, RZ, R9, 0x3, RZ, 0xc0, !PT ;  /* 0x0000000309ff7812 */ /* 0x008fc6000780c0ff */
[C---:B------:R-:W-:Y:S01]  /*223c0*/  VIADD R10, R8.reuse, 0x8 ;  /* 0x00000008080a7836 */ /* 0x040fe20000000000 */
[----:B------:R-:W-:-:S04]  /*223d0*/  ISETP.GE.OR P1, PT, R8, R129, P0 ;  /* 0x000000810800720c */ /* 0x000fc80000726670 */
[----:B------:R-:W-:-:S09]  /*223e0*/  ISETP.GE.OR P0, PT, R10, R129, P0 ;  /* 0x000000810a00720c */ /* 0x000fd20000706670 */
[----:B0-----:R0:W-:Y:S04]  /*223f0*/  @!P1 ST.E desc[UR60][R4.64], R126 ;  /* 0x0000007e04009985 */ /* 0x0011e8000c10193c */
[----:B-1----:R0:W-:Y:S01]  /*22400*/  @!P0 ST.E desc[UR60][R6.64], R127 ;  /* 0x0000007f06008985 */ /* 0x0021e2000c10193c */
[----:B------:R-:W-:Y:S05]  /*22410*/  @P3 BRA `(.L_x_1836) ;  /* 0x0000000c00503947 */ /* 0x000fea0003800000 */
[----:B0-----:R-:W0:Y:S01]  /*22420*/  S2R R4, SR_TID.X ;  /* 0x0000000000047919 */ /* 0x001e220000002100 */
[----:B------:R-:W1:Y:S01]  /*22430*/  @P4 LDC R69, c[0x0][0xbec] ;  /* 0x0002fb00ff454b82 */ /* 0x000e620000000800 */
[----:B------:R-:W-:-:S07]  /*22440*/  ULDC.64 UR4, c[0x0][0xaa0] ;  /* 0x0002a80000047ab9 */ /* 0x000fce0000000a00 */
[----:B------:R-:W2:Y:S01]  /*22450*/  @P4 LDC R71, c[0x0][0xbf0] ;  /* 0x0002fc00ff474b82 */ /* 0x000ea20000000800 */
[----:B0-----:R-:W-:-:S05]  /*22460*/  VIADD R4, R4, 0xffffff80 ;  /* 0xffffff8004047836 */ /* 0x001fca0000000000 */
[----:B------:R-:W-:-:S04]  /*22470*/  SHF.R.S32.HI R5, RZ, 0x1f, R4 ;  /* 0x0000001fff057819 */ /* 0x000fc80000011404 */
[----:B------:R-:W-:-:S04]  /*22480*/  LEA.HI R5, R5, R4, RZ, 0x3 ;  /* 0x0000000405057211 */ /* 0x000fc800078f18ff */
[----:B------:R-:W-:Y:S02]  /*22490*/  LOP3.LUT R7, R5, 0xfffffff8, RZ, 0xc0, !PT ;  /* 0xfffffff805077812 */ /* 0x000fe400078ec0ff */
[----:B------:R-:W-:-:S03]  /*224a0*/  SHF.R.S32.HI R21, RZ, 0x3, R5 ;  /* 0x00000003ff157819 */ /* 0x000fc60000011405 */
[----:B------:R-:W-:-:S04]  /*224b0*/  IMAD.IADD R20, R4, 0x1, -R7 ;  /* 0x0000000104147824 */ /* 0x000fc800078e0a07 */
[----:B------:R-:W-:-:S04]  /*224c0*/  IMAD.SHL.U32 R66, R20, 0x8, RZ ;  /* 0x0000000814427824 */ /* 0x000fc800078e00ff */
[----:B------:R-:W-:-:S04]  /*224d0*/  IMAD R5, R21, 0x40, R66 ;  /* 0x0000004015057824 */ /* 0x000fc800078e0242 */
[----:B------:R-:W-:-:S03]  /*224e0*/  IMAD.WIDE R2, R5, 0x2, R2 ;  /* 0x0000000205027825 */ /* 0x000fc600078e0202 */
        /* <DEDUP_REMOVED lines=25> */
[----:B------:R-:W-:Y:S01]  /*22680*/  IADD3 R5, P1, R2, 0xb000, RZ ;  /* 0x0000b00002057810 */ /* 0x000fe20007f3e0ff */
[----:B------:R-:W-:Y:S01]  /*22690*/  IMAD R20, R20, 0x20, R21 ;  /* 0x0000002014147824 */ /* 0x000fe200078e0215 */
[C---:B------:R-:W-:Y:S01]  /*226a0*/  IADD3 R41, P0, R2.reuse, 0x6000, RZ ;  /* 0x0000600002297810 */ /* 0x040fe20007f1e0ff */
[----:B------:R-:W5:Y:S01]  /*226b0*/  LD.E.128 R8, desc[UR60][R8.64] ;  /* 0x0000003c08087980 */ /* 0x000f62000c101d00 */
[C---:B------:R-:W-:Y:S01]  /*226c0*/  IADD3 R45, P3, R2.reuse, 0x7000, RZ ;  /* 0x00007000022d7810 */ /* 0x040fe20007f7e0ff */
[----:B------:R-:W-:Y:S01]  /*226d0*/  IMAD.X R61, RZ, RZ, R3, P1 ;  /* 0x000000ffff3d7224 */ /* 0x000fe200008e0603 */
[C---:B------:R-:W-:Y:S01]  /*226e0*/  IADD3 R49, P2, R2.reuse, 0x8000, RZ ;  /* 0x0000800002317810 */ /* 0x040fe20007f5e0ff */
[----:B------:R-:W5:Y:S01]  /*226f0*/  LD.E.128 R12, desc[UR60][R12.64] ;  /* 0x0000003c0c0c7980 */ /* 0x000f62000c101d00 */
[----:B------:R-:W-:-:S02]  /*22700*/  IADD3 R53, P6, R2, 0x9000, RZ ;  /* 0x0000900002357810 */ /* 0x000fc40007fde0ff */
[C---:B------:R-:W-:Y:S01]  /*22710*/  IADD3 R57, P5, R2.reuse, 0xa000, RZ ;  /* 0x0000a00002397810 */ /* 0x040fe20007fbe0ff */
        /* <DEDUP_REMOVED lines=8> */
[----:B------:R-:W-:Y:S02]  /*227a0*/  LOP3.LUT R52, R53, 0x380, RZ, 0xc0, !PT ;  /* 0x0000038035347812 */ /* 0x000fe400078ec0ff */
[----:B------:R-:W-:Y:S02]  /*227b0*/  LOP3.LUT R56, R57, 0x380, RZ, 0xc0, !PT ;  /* 0x0000038039387812 */ /* 0x000fe400078ec0ff */
[----:B------:R-:W-:Y:S02]  /*227c0*/  SHF.R.U64 R7, R7, 0x3, RZ ;  /* 0x0000000307077819 */ /* 0x000fe400000012ff */
[----:B------:R-:W-:Y:S02]  /*227d0*/  SHF.R.U64 R4, R4, 0x3, RZ ;  /* 0x0000000304047819 */ /* 0x000fe400000012ff */
[----:B------:R-:W-:Y:S02]  /*227e0*/  SHF.R.U64 R40, R40, 0x3, RZ ;  /* 0x0000000328287819 */ /* 0x000fe400000012ff */
[----:B------:R-:W-:-:S02]  /*227f0*/  SHF.R.U64 R44, R44, 0x3, RZ ;  /* 0x000000032c2c7819 */ /* 0x000fc400000012ff */
[----:B------:R-:W-:Y:S02]  /*22800*/  SHF.R.U64 R48, R48, 0x3, RZ ;  /* 0x0000000330307819 */ /* 0x000fe400000012ff */
[----:B------:R-:W-:Y:S02]  /*22810*/  SHF.R.U64 R52, R52, 0x3, RZ ;  /* 0x0000000334347819 */ /* 0x000fe400000012ff */
        /* <DEDUP_REMOVED lines=12> */
[----:B------:R-:W-:Y:S01]  /*228e0*/  LOP3.LUT R60, R4, R5, RZ, 0x3c, !PT ;  /* 0x00000005043c7212 */ /* 0x000fe200078e3cff */
[----:B------:R-:W-:Y:S01]  /*228f0*/  IMAD.IADD R20, R141, 0x1, R20 ;  /* 0x000000018d147824 */ /* 0x000fe200078e0214 */
[----:B------:R0:W5:Y:S01]  /*22900*/  LD.E.128 R4, desc[UR60][R2.64] ;  /* 0x0000003c02047980 */ /* 0x000162000c101d00 */
[----:B------:R-:W-:Y:S01]  /*22910*/  SHF.R.S32.HI R67, RZ, 0x1f, R24 ;  /* 0x0000001fff437819 */ /* 0x000fe20000011418 */
[----:B------:R-:W-:-:S02]  /*22920*/  IMAD.IADD R68, R21, 0x1, R141 ;  /* 0x0000000115447824 */ /* 0x000fc400078e028d */
[----:B------:R-:W5:Y:S04]  /*22930*/  LD.E.128 R40, desc[UR60][R40.64] ;  /* 0x0000003c28287980 */ /* 0x000f68000c101d00 */
[----:B------:R-:W5:Y:S01]  /*22940*/  LD.E.128 R44, desc[UR60][R44.64] ;  /* 0x0000003c2c2c7980 */ /* 0x000f62000c101d00 */
[----:B0-----:R-:W-:-:S03]  /*22950*/  IMAD R3, R128, UR4, RZ ;  /* 0x0000000480037c24 */ /* 0x001fc6000f8e02ff */
[----:B------:R-:W5:Y:S01]  /*22960*/  LD.E.128 R48, desc[UR60][R48.64] ;  /* 0x0000003c30307980 */ /* 0x000f62000c101d00 */
[C---:B------:R-:W-:Y:S02]  /*22970*/  IMAD R65, R0.reuse, UR5, R3 ;  /* 0x0000000500417c24 */ /* 0x040fe4000f8e0203 */
[----:B------:R-:W-:Y:S01]  /*22980*/  IMAD.WIDE.U32 R2, R0, UR4, RZ ;  /* 0x0000000400027c25 */ /* 0x000fe2000f8e00ff */
[----:B------:R-:W-:Y:S01]  /*22990*/  ULDC.64 UR4, c[0x0][0xae8] ;  /* 0x0002ba0000047ab9 */ /* 0x000fe20000000a00 */
[----:B------:R-:W5:Y:S02]  /*229a0*/  LD.E.128 R52, desc[UR60][R52.64] ;  /* 0x0000003c34347980 */ /* 0x000f64000c101d00 */
[----:B------:R-:W-:Y:S02]  /*229b0*/  IMAD.IADD R3, R3, 0x1, R65 ;  /* 0x0000000103037824 */ /* 0x000fe400078e0241 */
[----:B-1----:R-:W-:Y:S01]  /*229c0*/  @P4 IMAD.HI.U32 R0, R20, R69, RZ ;  /* 0x0000004514004227 */ /* 0x002fe200078e00ff */
[----:B------:R-:W5:Y:S03]  /*229d0*/  LD.E.128 R56, desc[UR60][R56.64] ;  /* 0x0000003c38387980 */ /* 0x000f66000c101d00 */
[C---:B------:R-:W-:Y:S01]  /*229e0*/  IMAD.WIDE.U32 R2, R202.reuse, UR4, R2 ;  /* 0x00000004ca027c25 */ /* 0x040fe2000f8e0002 */
[----:B------:R-:W5:Y:S03]  /*229f0*/  LD.E.128 R60, desc[UR60][R60.64] ;  /* 0x0000003c3c3c7980 */ /* 0x000f66000c101d00 */
[----:B------:R-:W-:Y:S01]  /*22a00*/  IMAD R3, R202, UR5, R3 ;  /* 0x00000005ca037c24 */ /* 0x000fe2000f8e0203 */
[----:B------:R-:W-:Y:S01]  /*22a10*/  ULDC.64 UR4, c[0x0][0xaf0] ;  /* 0x0002bc0000047ab9 */ /* 0x000fe20000000a00 */
[----:B------:R-:W-:Y:S01]  /*22a20*/  IMAD.MOV.U32 R65, RZ, RZ, R20 ;  /* 0x000000ffff417224 */ /* 0x000fe200078e0014 */
[----:B--2---:R-:W-:Y:S01]  /*22a30*/  @P4 SHF.R.U32.HI R65, RZ, R71, R0 ;  /* 0x00000047ff414219 */ /* 0x004fe20000011600 */
[----:B------:R-:W-:Y:S01]  /*22a40*/  IMAD R67, R67, UR4, RZ ;  /* 0x0000000443437c24 */ /* 0x000fe2000f8e02ff */
[----:B------:R-:W-:Y:S01]  /*22a50*/  @!PT LDS RZ, [RZ] ;  /* 0x00000000fffff984 */ /* 0x000fe20000000800 */
[----:B------:R-:W-:Y:S01]  /*22a60*/  @!PT LDS RZ, [RZ] ;  /* 0x00000000fffff984 */ /* 0x000fe20000000800 */
[----:B------:R-:W-:Y:S01]  /*22a70*/  @!PT LDS RZ, [RZ] ;  /* 0x00000000fffff984 */ /* 0x000fe20000000800 */
[----:B------:R-:W-:Y:S01]  /*22a80*/  @!PT LDS RZ, [RZ] ;  /* 0x00000000fffff984 */ /* 0x000fe20000000800 */
[----:B------:R0:W-:Y:S06]  /*22a90*/  MEMBAR.ALL.CTA ;  /* 0x0000000000007992 */ /* 0x0001ec0000008000 */
[----:B0-----:R-:W0:Y:S01]  /*22aa0*/  FENCE.VIEW.ASYNC.S ;  /* 0x00000000000073c6 */ /* 0x001e220000000000 */
[----:B------:R-:W-:Y:S01]  /*22ab0*/  IMAD.WIDE.U32 R2, R24, UR4, R2 ;  /* 0x0000000418027c25 */ /* 0x000fe2000f8e0002 */
[----:B------:R-:W-:-:S03]  /*22ac0*/  SHF.R.S32.HI R0, RZ, 0x1f, R65 ;  /* 0x0000001fff007819 */ /* 0x000fc60000011441 */
[----:B------:R-:W-:Y:S01]  /*22ad0*/  IMAD R67, R24, UR5, R67 ;  /* 0x0000000518437c24 */ /* 0x000fe2000f8e0243 */
[----:B------:R-:W-:Y:S01]  /*22ae0*/  ULDC.64 UR4, c[0x0][0xae0] ;  /* 0x0002b80000047ab9 */ /* 0x000fe20000000a00 */
[----:B------:R-:W-:Y:S02]  /*22af0*/  IMAD.MOV R69, RZ, RZ, -R65 ;  /* 0x000000ffff457224 */ /* 0x000fe400078e0a41 */
[----:B------:R-:W-:Y:S02]  /*22b00*/  IMAD.IADD R3, R3, 0x1, R67 ;  /* 0x0000000103037824 */ /* 0x000fe400078e0243 */
[----:B------:R-:W-:Y:S02]  /*22b10*/  IMAD R0, R0, UR4, RZ ;  /* 0x0000000400007c24 */ /* 0x000fe4000f8e02ff */
[----:B------:R-:W-:Y:S02]  /*22b20*/  IMAD R67, R130, R69, R20 ;  /* 0x0000004582437224 */ /* 0x000fe400078e0214 */
[----:B------:R-:W-:-:S04]  /*22b30*/  IMAD.WIDE.U32 R2, R65, UR4, R2 ;  /* 0x0000000441027c25 */ /* 0x000fc8000f8e0002 */
[----:B------:R-:W-:Y:S01]  /*22b40*/  IMAD R65, R65, UR5, R0 ;  /* 0x0000000541417c24 */ /* 0x000fe2000f8e0200 */
[----:B------:R-:W-:Y:S01]  /*22b50*/  SHF.R.S32.HI R0, RZ, 0x1f, R67 ;  /* 0x0000001fff007819 */ /* 0x000fe20000011443 */
[----:B------:R-:W-:Y:S02]  /*22b60*/  ULDC.64 UR4, c[0x0][0xad8] ;  /* 0x0002b60000047ab9 */ /* 0x000fe40000000a00 */
[----:B------:R-:W-:Y:S02]  /*22b70*/  IMAD.IADD R3, R3, 0x1, R65 ;  /* 0x0000000103037824 */ /* 0x000fe400078e0241 */
[----:B------:R-:W-:Y:S02]  /*22b80*/  IMAD R0, R0, UR4, RZ ;  /* 0x0000000400007c24 */ /* 0x000fe4000f8e02ff */
[----:B------:R-:W-:-:S04]  /*22b90*/  IMAD.WIDE.U32 R2, R67, UR4, R2 ;  /* 0x0000000443027c25 */ /* 0x000fc8000f8e0002 */
[----:B------:R-:W-:Y:S01]  /*22ba0*/  IMAD R21, R67, UR5, R0 ;  /* 0x0000000543157c24 */ /* 0x000fe2000f8e0200 */
[----:B------:R-:W-:Y:S01]  /*22bb0*/  ULDC.64 UR4, c[0x0][0xa80] ;  /* 0x0002a00000047ab9 */ /* 0x000fe20000000a00 */
[----:B------:R-:W-:Y:S01]  /*22bc0*/  VIADD R24, R68, 0x40 ;  /* 0x0000004044187836 */ /* 0x000fe20000000000 */
[----:B------:R-:W-:Y:S01]  /*22bd0*/  LEA R67, P2, R2, UR4, 0x1 ;  /* 0x0000000402437c11 */ /* 0x000fe2000f8408ff */
[----:B------:R-:W-:-:S03]  /*22be0*/  IMAD.IADD R3, R3, 0x1, R21 ;  /* 0x0000000103037824 */ /* 0x000fc600078e0215 */
[-C--:B------:R-:W-:Y:S02]  /*22bf0*/  ISETP.GE.AND P0, PT, R24, R129.reuse, PT ;  /* 0x000000811800720c */ /* 0x080fe40003f06270 */
[----:B------:R-:W-:Y:S02]  /*22c00*/  LEA.HI.X R24, R2, UR5, R3, 0x1, P2 ;  /* 0x0000000502187c11 */ /* 0x000fe400090f0c03 */
[C---:B------:R-:W-:Y:S01]  /*22c10*/  ISETP.GE.AND P2, PT, R68.reuse, R129, PT ;  /* 0x000000814400720c */ /* 0x040fe20003f46270 */
[----:B------:R-:W-:Y:S02]  /*22c20*/  VIADD R0, R17, 0x30820 ;  /* 0x0003082011007836 */ /* 0x000fe40000000000 */
[----:B------:R-:W-:-:S03]  /*22c30*/  VIADD R20, R68, 0x20 ;  /* 0x0000002044147836 */ /* 0x000fc60000000000 */
[----:B------:R-:W-:Y:S01]  /*22c40*/  PRMT R0, RZ, 0x654, R0 ;  /* 0x00000654ff007816 */ /* 0x000fe20000000000 */
[C---:B------:R-:W-:Y:S02]  /*22c50*/  VIADD R70, R66.reuse, 0x80 ;  /* 0x0000008042467836 */ /* 0x040fe40000000000 */
[----:B------:R-:W-:Y:S01]  /*22c60*/  VIADD R72, R66, 0x40 ;  /* 0x0000004042487836 */ /* 0x000fe20000000000 */
[----:B0-----:R0:W-:Y:S01]  /*22c70*/  SYNCS.ARRIVE.TRANS64.RED.A1T0 RZ, [R0+URZ], RZ ;  /* 0x000000ff00ff79a7 */ /* 0x0011e2000810043f */
[----:B------:R0:W1:Y:S01]  /*22c80*/  SHFL.IDX PT, R21, R67, RZ, 0x181f ;  /* 0x00181fff43157589 */ /* 0x00006200000e0000 */
[----:B------:R-:W-:Y:S03]  /*22c90*/  BSSY B1, `(.L_x_1837) ;  /* 0x0000014000017945 */ /* 0x000fe60003800000 */
[----:B------:R0:W2:Y:S01]  /*22ca0*/  SHFL.IDX PT, R65, R24, RZ, 0x181f ;  /* 0x00181fff18417589 */ /* 0x0000a200000e0000 */
[----:B------:R-:W-:-:S02]  /*22cb0*/  ISETP.GE.AND P1, PT, R20, R129, PT ;  /* 0x000000811400720c */ /* 0x000fc40003f26270 */
[----:B------:R-:W-:Y:S02]  /*22cc0*/  SHF.R.S32.HI R69, RZ, 0x1f, R66 ;  /* 0x0000001fff457819 */ /* 0x000fe40000011442 */
[----:B------:R-:W-:Y:S02]  /*22cd0*/  SHF.R.S32.HI R71, RZ, 0x1f, R72 ;  /* 0x0000001fff477819 */ /* 0x000fe40000011448 */
[----:B------:R-:W-:Y:S01]  /*22ce0*/  SHF.R.S32.HI R73, RZ, 0x1f, R70 ;  /* 0x0000001fff497819 */ /* 0x000fe20000011446 */
[----:B0-----:R-:W-:Y:S06]  /*22cf0*/  @P2 BRA `(.L_x_1838) ;  /* 0x0000000000342947 */ /* 0x001fec0003800000 */
        /* <DEDUP_REMOVED lines=13> */
.L_x_1838:
[----:B------:R-:W-:Y:S05]  /*22dd0*/  BSYNC B1 ;  /* 0x0000000000017941 */ /* 0x000fea0003800000 */
.L_x_1837:
[----:B0----5:R0:W3:Y:S01]  /*22de0*/  SHFL.IDX PT, R7, R24, 0x1, 0x181f ;  /* 0x00381f0018077f89 */ /* 0x0210e200000e0000 */
[----:B------:R-:W-:Y:S03]  /*22df0*/  BSSY B1, `(.L_x_1839) ;  /* 0x0000010000017945 */ /* 0x000fe60003800000 */
[----:B------:R0:W4:Y:S01]  /*22e00*/  SHFL.IDX PT, R3, R67, 0x1, 0x181f ;  /* 0x00381f0043037f89 */ /* 0x00012200000e0000 */
[----:B------:R-:W-:Y:S05]  /*22e10*/  @P1 BRA `(.L_x_1840) ;  /* 0x0000000000341947 */ /* 0x000fea0003800000 */
[----:B------:R-:W-:Y:S02]  /*22e20*/  ULDC UR4, c[0x0][0xac8] ;  /* 0x0002b20000047ab9 */ /* 0x000fe40000000800 */
[----:B------:R-:W-:Y:S02]  /*22e30*/  ISETP.GE.AND P4, PT, R66, UR4, PT ;  /* 0x0000000442007c0c */ /* 0x000fe4000bf86270 */
[----:B------:R-:W-:Y:S02]  /*22e40*/  ISETP.GE.AND P5, PT, R72, UR4, PT ;  /* 0x0000000448007c0c */ /* 0x000fe4000bfa6270 */
[----:B------:R-:W-:-:S09]  /*22e50*/  ISETP.GE.AND P6, PT, R70, UR4, PT ;  /* 0x0000000446007c0c */ /* 0x000fd2000bfc6270 */
[-C--:B----4-:R-:W-:Y:S02]  /*22e60*/  @!P4 LEA R2, P1, R66, R3.reuse, 0x1 ;  /* 0x000000034202c211 */ /* 0x090fe400078208ff */
[-C--:B------:R-:W-:Y:S02]  /*22e70*/  @!P5 LEA R4, P2, R72, R3.reuse, 0x1 ;  /* 0x000000034804d211 */ /* 0x080fe400078408ff */
[----:B------:R-:W-:Y:S02]  /*22e80*/  @!P6 LEA R6, P3, R70, R3, 0x1 ;  /* 0x000000034606e211 */ /* 0x000fe400078608ff */
[-C--:B---3--:R-:W-:Y:S02]  /*22e90*/  @!P4 LEA.HI.X R3, R66, R7.reuse, R69, 0x1, P1 ;  /* 0x000000074203c211 */ /* 0x088fe400008f0c45 */
[-C--:B------:R-:W-:Y:S02]  /*22ea0*/  @!P5 LEA.HI.X R5, R72, R7.reuse, R71, 0x1, P2 ;  /* 0x000000074805d211 */ /* 0x080fe400010f0c47 */
[----:B------:R-:W-:Y:S01]  /*22eb0*/  @!P6 LEA.HI.X R7, R70, R7, R73, 0x1, P3 ;  /* 0x000000074607e211 */ /* 0x000fe200018f0c49 */
[----:B------:R3:W-:Y:S04]  /*22ec0*/  @!P4 ST.E.128 desc[UR60][R2.64], R8 ;  /* 0x000000080200c985 */ /* 0x0007e8000c101d3c */
[----:B------:R3:W-:Y:S04]  /*22ed0*/  @!P5 ST.E.128 desc[UR60][R4.64], R36 ;  /* 0x000000240400d985 */ /* 0x0007e8000c101d3c */
[----:B------:R3:W-:Y:S02]  /*22ee0*/  @!P6 ST.E.128 desc[UR60][R6.64], R52 ;  /* 0x000000340600e985 */ /* 0x0007e4000c101d3c */
.L_x_1840:
[----:B------:R-:W-:Y:S05]  /*22ef0*/  BSYNC B1 ;  /* 0x0000000000017941 */ /* 0x000fea0003800000 */
.L_x_1839:
[----:B---3--:R3:W0:Y:S01]  /*22f00*/  SHFL.IDX PT, R7, R24, 0x2, 0x181f ;  /* 0x00581f0018077f89 */ /* 0x00862200000e0000 */
[----:B------:R-:W-:Y:S03]  /*22f10*/  BSSY B1, `(.L_x_1841) ;  /* 0x0000010000017945 */ /* 0x000fe60003800000 */
[----:B----4-:R3:W4:Y:S01]  /*22f20*/  SHFL.IDX PT, R3, R67, 0x2, 0x181f ;  /* 0x00581f0043037f89 */ /* 0x01072200000e0000 */
        /* <DEDUP_REMOVED lines=14> */
.L_x_1842:
[----:B------:R-:W-:Y:S05]  /*23010*/  BSYNC B1 ;  /* 0x0000000000017941 */ /* 0x000fea0003800000 */
.L_x_1841:
[----:B------:R-:W-:Y:S01]  /*23020*/  VIADD R0, R68, 0x60 ;  /* 0x0000006044007836 */ /* 0x000fe20000000000 */
[----:B0-----:R0:W0:Y:S04]  /*23030*/  SHFL.IDX PT, R7, R24, 0x3, 0x181f ;  /* 0x00781f0018077f89 */ /* 0x00102800000e0000 */
[----:B------:R-:W-:Y:S01]  /*23040*/  ISETP.GE.AND P0, PT, R0, R129, PT ;  /* 0x000000810000720c */ /* 0x000fe20003f06270 */
[----:B---3--:R-:W3:-:S12]  /*23050*/  SHFL.IDX PT, R67, R67, 0x3, 0x181f ;  /* 0x00781f0043437f89 */ /* 0x008ed800000e0000 */
[----:B------:R-:W-:Y:S05]  /*23060*/  @P0 BRA `(.L_x_1843) ;  /* 0x0000002000980947 */ /* 0x000fea0003800000 */
[----:B------:R-:W-:Y:S02]  /*23070*/  ULDC UR4, c[0x0][0xac8] ;  /* 0x0002b20000047ab9 */ /* 0x000fe40000000800 */
[----:B------:R-:W-:Y:S02]  /*23080*/  ISETP.GE.AND P2, PT, R66, UR4, PT ;  /* 0x0000000442007c0c */ /* 0x000fe4000bf46270 */
[----:B------:R-:W-:-:S11]  /*23090*/  ISETP.GE.AND P3, PT, R72, UR4, PT ;  /* 0x0000000448007c0c */ /* 0x000fd6000bf66270 */
[-C--:B---3--:R-:W-:Y:S02]  /*230a0*/  @!P2 LEA R2, P0, R66, R67.reuse, 0x1 ;  /* 0x000000434202a211 */ /* 0x088fe400078008ff */
[----:B------:R-:W-:Y:S02]  /*230b0*/  @!P3 LEA R4, P1, R72, R67, 0x1 ;  /* 0x000000434804b211 */ /* 0x000fe400078208ff */
[-C--:B0---4-:R-:W-:Y:S02]  /*230c0*/  @!P2 LEA.HI.X R3, R66, R7.reuse, R69, 0x1, P0 ;  /* 0x000000074203a211 */ /* 0x091fe400000f0c45 */
        /* <DEDUP_REMOVED lines=9> */
.L_x_1836:
[----:B------:R-:W-:Y:S01]  /*23160*/  ULDC.64 UR4, c[0x0][0xb08] ;  /* 0x0002c20000047ab9 */ /* 0x000fe20000000a00 */
[----:B------:R-:W1:Y:S01]  /*23170*/  @P4 LDC R9, c[0x0][0xbec] ;  /* 0x0002fb00ff094b82 */ /* 0x000e620000000800 */
[----:B0-----:R-:W-:Y:S01]  /*23180*/  IMAD R5, R128, UR4, RZ ;  /* 0x0000000480057c24 */ /* 0x001fe2000f8e02ff */
[----:B------:R-:W-:Y:S01]  /*23190*/  ULDC.64 UR6, c[0x0][0xb30] ;  /* 0x0002cc0000067ab9 */ /* 0x000fe20000000a00 */
[----:B------:R-:W-:Y:S01]  /*231a0*/  IMAD.WIDE.U32 R2, R0, UR4, RZ ;  /* 0x0000000400027c25 */ /* 0x000fe2000f8e00ff */
[----:B------:R-:W-:Y:S01]  /*231b0*/  ISETP.GE.AND P0, PT, R8, R129, PT ;  /* 0x000000810800720c */ /* 0x000fe20003f06270 */
[----:B------:R-:W-:Y:S02]  /*231c0*/  BSSY B1, `(.L_x_1844) ;  /* 0x00000cc000017945 */ /* 0x000fe40003800000 */
[----:B------:R-:W-:Y:S01]  /*231d0*/  IMAD R5, R0, UR5, R5 ;  /* 0x0000000500057c24 */ /* 0x000fe2000f8e0205 */
[----:B------:R-:W-:Y:S01]  /*231e0*/  ULDC.64 UR4, c[0x0][0xb38] ;  /* 0x0002ce0000047ab9 */ /* 0x000fe20000000a00 */
[----:B------:R-:W0:Y:S01]  /*231f0*/  @P4 LDC R0, c[0x0][0xbf0] ;  /* 0x0002fc00ff004b82 */ /* 0x000e220000000800 */
[----:B------:R-:W-:-:S02]  /*23200*/  VIADD R4, R17, 0x30820 ;  /* 0x0003082011047836 */ /* 0x000fc40000000000 */
[----:B------:R-:W-:Y:S01]  /*23210*/  IMAD.IADD R3, R3, 0x1, R5 ;  /* 0x0000000103037824 */ /* 0x000fe200078e0205 */
[----:B------:R-:W-:Y:S01]  /*23220*/  SHF.R.S32.HI R5, RZ, 0x1f, R24 ;  /* 0x0000001fff057819 */ /* 0x000fe20000011418 */
[----:B------:R-:W-:Y:S01]  /*23230*/  VIADD R30, R227, 0xa8 ;  /* 0x000000a8e31e7836 */ /* 0x000fe20000000000 */
[----:B------:R-:W-:Y:S01]  /*23240*/  PRMT R4, RZ, 0x654, R4 ;  /* 0x00000654ff047816 */ /* 0x000fe20000000004 */
[----:B------:R-:W-:-:S03]  /*23250*/  IMAD.WIDE.U32 R2, R202, UR4, R2 ;  /* 0x00000004ca027c25 */ /* 0x000fc6000f8e0002 */
[----:B------:R2:W-:Y:S01]  /*23260*/  SYNCS.ARRIVE.TRANS64.RED.A1T0 RZ, [R4+URZ], RZ ;  /* 0x000000ff04ff79a7 */ /* 0x0005e2000810043f */
[----:B------:R-:W-:Y:S01]  /*23270*/  IMAD R3, R202, UR5, R3 ;  /* 0x00000005ca037c24 */ /* 0x000fe2000f8e0203 */
[----:B------:R-:W-:Y:S01]  /*23280*/  ULDC.64 UR4, c[0x0][0xb40] ;  /* 0x0002d00000047ab9 */ /* 0x000fe20000000a00 */
[----:B------:R-:W-:Y:S01]  /*23290*/  VIADD R126, R227, 0xa0 ;  /* 0x000000a0e37e7836 */ /* 0x000fe20000000000 */
[----:B------:R-:W-:Y:S01]  /*232a0*/  SHF.R.S32.HI R30, RZ, 0x1f, R30 ;  /* 0x0000001fff1e7819 */ /* 0x000fe2000001141e */
[----:B------:R-:W-:Y:S02]  /*232b0*/  IMAD R5, R5, UR4, RZ ;  /* 0x0000000405057c24 */ /* 0x000fe4000f8e02ff */
[----:B-1----:R-:W-:Y:S01]  /*232c0*/  @P4 IMAD.HI.U32 R9, R28, R9, RZ ;  /* 0x000000091c094227 */ /* 0x002fe200078e00ff */
[----:B------:R-:W-:-:S03]  /*232d0*/  SHF.R.S32.HI R126, RZ, 0x1f, R126 ;  /* 0x0000001fff7e7819 */ /* 0x000fc6000001147e */
[C---:B------:R-:W-:Y:S02]  /*232e0*/  IMAD R7, R24.reuse, UR5, R5 ;  /* 0x0000000518077c24 */ /* 0x040fe4000f8e0205 */
[----:B------:R-:W-:Y:S01]  /*232f0*/  IMAD.WIDE.U32 R2, R24, UR4, R2 ;  /* 0x0000000418027c25 */ /* 0x000fe2000f8e0002 */
[----:B------:R-:W-:-:S03]  /*23300*/  ULDC.64 UR4, c[0x0][0xb48] ;  /* 0x0002d20000047ab9 */ /* 0x000fc60000000a00 */
[----:B------:R-:W-:Y:S01]  /*23310*/  IMAD.MOV.U32 R5, RZ, RZ, R28 ;  /* 0x000000ffff057224 */ /* 0x000fe200078e001c */
[----:B0-----:R-:W-:Y:S01]  /*23320*/  @P4 SHF.R.U32.HI R5, RZ, R0, R9 ;  /* 0x00000000ff054219 */ /* 0x001fe20000011609 */
[----:B------:R-:W-:Y:S02]  /*23330*/  IMAD.IADD R3, R3, 0x1, R7 ;  /* 0x0000000103037824 */ /* 0x000fe400078e0207 */
[----:B------:R-:W-:Y:S01]  /*23340*/  VIADD R128, R227, 0x98 ;  /* 0x00000098e3807836 */ /* 0x000fe20000000000 */
[--C-:B------:R-:W-:Y:S01]  /*23350*/  SHF.R.S32.HI R0, RZ, 0x1f, R5.reuse ;  /* 0x0000001fff007819 */ /* 0x100fe20000011405 */
[----:B------:R-:W-:Y:S02]  /*23360*/  IMAD.MOV R7, RZ, RZ, -R5 ;  /* 0x000000ffff077224 */ /* 0x000fe400078e0a05 */
[----:B------:R-:W-:Y:S01]  /*23370*/  IMAD.WIDE.U32 R2, R140, UR4, R2 ;  /* 0x000000048c027c25 */ /* 0x000fe2000f8e0002 */
[----:B------:R-:W-:-:S03]  /*23380*/  SHF.R.S32.HI R128, RZ, 0x1f, R128 ;  /* 0x0000001fff807819 */ /* 0x000fc60000011480 */
[----:B------:R-:W-:Y:S02]  /*23390*/  IMAD R7, R130, R7, R28 ;  /* 0x0000000782077224 */ /* 0x000fe400078e021c */
[----:B------:R-:W-:Y:S02]  /*233a0*/  IMAD R0, R0, UR6, RZ ;  /* 0x0000000600007c24 */ /* 0x000fe4000f8e02ff */
[----:B------:R-:W-:Y:S01]  /*233b0*/  IMAD R3, R140, UR5, R3 ;  /* 0x000000058c037c24 */ /* 0x000fe2000f8e0203 */
[----:B------:R-:W-:Y:S01]  /*233c0*/  ULDC.64 UR4, c[0x0][0xb28] ;  /* 0x0002ca0000047ab9 */ /* 0x000fe20000000a00 */
        /* <DEDUP_REMOVED lines=9> */
[C---:B------:R-:W-:Y:S01]  /*23460*/  LEA R0, P1, R2.reuse, UR4, 0x2 ;  /* 0x0000000402007c11 */ /* 0x040fe2000f8210ff */
[C---:B------:R-:W-:Y:S02]  /*23470*/  VIADD R131, R227.reuse, 0x90 ;  /* 0x00000090e3837836 */ /* 0x040fe40000000000 */
[C---:B------:R-:W-:Y:S01]  /*23480*/  VIADD R133, R227.reuse, 0x88 ;  /* 0x00000088e3857836 */ /* 0x040fe20000000000 */
[----:B------:R-:W-:Y:S01]  /*23490*/  LEA.HI.X R11, R2, UR5, R11, 0x2, P1 ;  /* 0x00000005020b7c11 */ /* 0x000fe200088f140b */
[C---:B------:R-:W-:Y:S01]  /*234a0*/  VIADD R135, R227.reuse, 0x80 ;  /* 0x00000080e3877836 */ /* 0x040fe20000000000 */
[----:B------:R2:W0:Y:S01]  /*234b0*/  SHFL.IDX PT, R2, R0, RZ, 0x1c1f ;  /* 0x001c1fff00027589 */ /* 0x00042200000e0000 */
[C---:B------:R-:W-:Y:S01]  /*234c0*/  VIADD R137, R227.reuse, 0x78 ;  /* 0x00000078e3897836 */ /* 0x040fe20000000000 */
[----:B------:R-:W-:Y:S01]  /*234d0*/  SHF.R.S32.HI R131, RZ, 0x1f, R131 ;  /* 0x0000001fff837819 */ /* 0x000fe20000011483 */
[C---:B------:R-:W-:Y:S01]  /*234e0*/  VIADD R139, R227.reuse, 0x70 ;  /* 0x00000070e38b7836 */ /* 0x040fe20000000000 */
[----:B------:R2:W1:Y:S01]  /*234f0*/  SHFL.IDX PT, R3, R11, RZ, 0x1c1f ;  /* 0x001c1fff0b037589 */ /* 0x00046200000e0000 */
        /* <DEDUP_REMOVED lines=51> */
[----:B------:R-:W-:Y:S01]  /*23830*/  VIADD R164, R227, 0x8 ;  /* 0x00000008e3a47836 */ /* 0x000fe20000000000 */
[----:B012---:R-:W-:Y:S06]  /*23840*/  @P0 BRA `(.L_x_1845) ;  /* 0x00000004008c0947 */ /* 0x007fec0003800000 */
[----:B------:R-:W-:Y:S01]  /*23850*/  ULDC UR4, c[0x0][0xac8] ;  /* 0x0002b20000047ab9 */ /* 0x000fe20000000800 */
[C---:B------:R-:W-:Y:S01]  /*23860*/  VIADD R29, R227.reuse, 0xb8 ;  /* 0x000000b8e31d7836 */ /* 0x040fe20000000000 */
[----:B------:R-:W-:Y:S02]  /*23870*/  ISETP.GE.AND P0, PT, R227, UR4, PT ;  /* 0x00000004e3007c0c */ /* 0x000fe4000bf06270 */
[----:B------:R-:W-:Y:S02]  /*23880*/  ISETP.GE.AND P5, PT, R164, UR4, PT ;  /* 0x00000004a4007c0c */ /* 0x000fe4000bfa6270 */
[----:B------:R-:W-:Y:S02]  /*23890*/  ISETP.GE.AND P4, PT, R162, UR4, PT ;  /* 0x00000004a2007c0c */ /* 0x000fe4000bf86270 */
[----:B------:R-:W-:Y:S02]  /*238a0*/  ISETP.GE.AND P3, PT, R160, UR4, PT ;  /* 0x00000004a0007c0c */ /* 0x000fe4000bf66270 */
[----:B------:R-:W-:-:S02]  /*238b0*/  SHF.R.S32.HI R15, RZ, 0x1f, R24 ;  /* 0x0000001fff0f7819 */ /* 0x000fc40000011418 */
[----:B------:R-:W-:-:S03]  /*238c0*/  SHF.R.S32.HI R14, RZ, 0x1f, R29 ;  /* 0x0000001fff0e7819 */ /* 0x000fc6000001141d */
[----:B------:R-:W-:-:S04]  /*238d0*/  @!P0 IMAD.WIDE R4, R227, 0x4, R2 ;  /* 0x00000004e3048825 */ /* 0x000fc800078e0202 */
[-C--:B------:R-:W-:Y:S01]  /*238e0*/  @!P4 LEA R6, P2, R162, R2.reuse, 0x2 ;  /* 0x00000002a206c211 */ /* 0x080fe200078410ff */
[----:B------:R0:W-:Y:S01]  /*238f0*/  @!P0 ST.E.64 desc[UR60][R4.64], R124 ;  /* 0x0000007c04008985 */ /* 0x0001e2000c101b3c */
[----:B------:R-:W-:Y:S02]  /*23900*/  ISETP.GE.AND P0, PT, R158, UR4, PT ;  /* 0x000000049e007c0c */ /* 0x000fe4000bf06270 */
[----:B------:R-:W-:Y:S02]  /*23910*/  @!P3 LEA R8, P6, R160, R2, 0x2 ;  /* 0x00000002a008b211 */ /* 0x000fe400078c10ff */
[-C--:B------:R-:W-:Y:S02]  /*23920*/  @!P4 LEA.HI.X R7, R162, R3.reuse, R163, 0x2, P2 ;  /* 0x00000003a207c211 */ /* 0x080fe400010f14a3 */
[----:B------:R-:W-:Y:S02]  /*23930*/  ISETP.GE.AND P2, PT, R154, UR4, PT ;  /* 0x000000049a007c0c */ /* 0x000fe4000bf46270 */
[----:B------:R-:W-:-:S02]  /*23940*/  @!P3 LEA.HI.X R9, R160, R3, R161, 0x2, P6 ;  /* 0x00000003a009b211 */ /* 0x000fc400030f14a1 */
[----:B0-----:R-:W-:-:S04]  /*23950*/  @!P5 LEA R4, P1, R164, R2, 0x2 ;  /* 0x00000002a404d211 */ /* 0x001fc800078210ff */
[----:B------:R-:W-:Y:S02]  /*23960*/  @!P5 LEA.HI.X R5, R164, R3, R165, 0x2, P1 ;  /* 0x00000003a405d211 */ /* 0x000fe400008f14a5 */
[----:B------:R-:W-:-:S03]  /*23970*/  ISETP.GE.AND P1, PT, R156, UR4, PT ;  /* 0x000000049c007c0c */ /* 0x000fc6000bf26270 */
        /* <DEDUP_REMOVED lines=8> */
[----:B--2---:R-:W-:Y:S02]  /*23a00*/  @!P2 LEA R8, P6, R154, R2, 0x2 ;  /* 0x000000029a08a211 */ /* 0x004fe400078c10ff */
[----:B------:R-:W-:Y:S01]  /*23a10*/  @!P1 LEA.HI.X R7, R156, R3, R157, 0x2, P5 ;  /* 0x000000039c079211 */ /* 0x000fe200028f149d */
[----:B------:R0:W-:Y:S01]  /*23a20*/  @!P0 ST.E.64 desc[UR60][R4.64], R40 ;  /* 0x0000002804008985 */ /* 0x0001e2000c101b3c */
[----:B------:R-:W-:-:S02]  /*23a30*/  ISETP.GE.AND P5, PT, R148, UR4, PT ;  /* 0x0000000494007c0c */ /* 0x000fc4000bfa6270 */
[-C--:B------:R-:W-:Y:S01]  /*23a40*/  @!P2 LEA.HI.X R9, R154, R3.reuse, R155, 0x2, P6 ;  /* 0x000000039a09a211 */ /* 0x080fe200030f149b */
[----:B------:R1:W-:Y:S01]  /*23a50*/  @!P1 ST.E.64 desc[UR60][R6.64], R44 ;  /* 0x0000002c06009985 */ /* 0x0003e2000c101b3c */
[----:B------:R-:W-:Y:S02]  /*23a60*/  ISETP.GE.AND P0, PT, R146, UR4, PT ;  /* 0x0000000492007c0c */ /* 0x000fe4000bf06270 */
[----:B------:R-:W-:Y:S01]  /*23a70*/  ISETP.GE.AND P1, PT, R144, UR4, PT ;  /* 0x0000000490007c0c */ /* 0x000fe2000bf26270 */
[----:B------:R2:W-:Y:S01]  /*23a80*/  @!P2 ST.E.64 desc[UR60][R8.64], R48 ;  /* 0x000000300800a985 */ /* 0x0005e2000c101b3c */
[-C--:B0-----:R-:W-:Y:S02]  /*23a90*/  @!P3 LEA R4, P6, R152, R2.reuse, 0x2 ;  /* 0x000000029804b211 */ /* 0x081fe400078c10ff */
[----:B-1----:R-:W-:Y:S02]  /*23aa0*/  @!P4 LEA R6, P2, R150, R2, 0x2 ;  /* 0x000000029606c211 */ /* 0x002fe400078410ff */
[----:B------:R-:W-:-:S02]  /*23ab0*/  @!P3 LEA.HI.X R5, R152, R3, R153, 0x2, P6 ;  /* 0x000000039805b211 */ /* 0x000fc400030f1499 */
[----:B--2---:R-:W-:Y:S02]  /*23ac0*/  @!P5 LEA R8, P6, R148, R2, 0x2 ;  /* 0x000000029408d211 */ /* 0x004fe400078c10ff */
[-C--:B------:R-:W-:Y:S01]  /*23ad0*/  @!P4 LEA.HI.X R7, R150, R3.reuse, R151, 0x2, P2 ;  /* 0x000000039607c211 */ /* 0x080fe200010f1497 */
[----:B------:R0:W-:Y:S01]  /*23ae0*/  @!P3 ST.E.64 desc[UR60][R4.64], R52 ;  /* 0x000000340400b985 */ /* 0x0001e2000c101b3c */
[----:B------:R-:W-:Y:S02]  /*23af0*/  ISETP.GE.AND P2, PT, R142, UR4, PT ;  /* 0x000000048e007c0c */ /* 0x000fe4000bf46270 */
[----:B------:R-:W-:Y:S01]  /*23b00*/  @!P5 LEA.HI.X R9, R148, R3, R149, 0x2, P6 ;  /* 0x000000039409d211 */ /* 0x000fe200030f1495 */
[----:B------:R1:W-:Y:S01]  /*23b10*/  @!P4 ST.E.64 desc[UR60][R6.64], R56 ;  /* 0x000000380600c985 */ /* 0x0003e2000c101b3c */
[----:B------:R-:W-:-:S03]  /*23b20*/  ISETP.GE.AND P3, PT, R140, UR4, PT ;  /* 0x000000048c007c0c */ /* 0x000fc6000bf66270 */
[----:B------:R2:W-:Y:S01]  /*23b30*/  @!P5 ST.E.64 desc[UR60][R8.64], R60 ;  /* 0x0000003c0800d985 */ /* 0x0005e2000c101b3c */
[-C--:B0-----:R-:W-:Y:S02]  /*23b40*/  @!P0 LEA R4, P4, R146, R2.reuse, 0x2 ;  /* 0x0000000292048211 */ /* 0x081fe400078810ff */
[-C--:B-1----:R-:W-:Y:S02]  /*23b50*/  @!P1 LEA R6, P5, R144, R2.reuse, 0x2 ;  /* 0x0000000290069211 */ /* 0x082fe400078a10ff */
[-C--:B------:R-:W-:Y:S02]  /*23b60*/  @!P0 LEA.HI.X R5, R146, R3.reuse, R147, 0x2, P4 ;  /* 0x0000000392058211 */ /* 0x080fe400020f1493 */
[----:B--2---:R-:W-:Y:S02]  /*23b70*/  @!P2 LEA R8, P6, R142, R2, 0x2 ;  /* 0x000000028e08a211 */ /* 0x004fe400078c10ff */
[----:B------:R-:W-:Y:S01]  /*23b80*/  ISETP.GE.AND P4, PT, R138, UR4, PT ;  /* 0x000000048a007c0c */ /* 0x000fe2000bf86270 */
[----:B------:R0:W-:Y:S01]  /*23b90*/  @!P0 ST.E.64 desc[UR60][R4.64], R64 ;  /* 0x0000004004008985 */ /* 0x0001e2000c101b3c */
[----:B------:R-:W-:-:S02]  /*23ba0*/  @!P1 LEA.HI.X R7, R144, R3, R145, 0x2, P5 ;  /* 0x0000000390079211 */ /* 0x000fc400028f1491 */
[----:B------:R-:W-:Y:S02]  /*23bb0*/  ISETP.GE.AND P5, PT, R136, UR4, PT ;  /* 0x0000000488007c0c */ /* 0x000fe4000bfa6270 */
        /* <DEDUP_REMOVED lines=9> */
[----:B--2---:R-:W-:Y:S02]  /*23c50*/  @!P5 LEA R8, P6, R136, R2, 0x2 ;  /* 0x000000028808d211 */ /* 0x004fe400078c10ff */
[-C--:B------:R-:W-:Y:S02]  /*23c60*/  @!P4 LEA.HI.X R7, R138, R3.reuse, R139, 0x2, P1 ;  /* 0x000000038a07c211 */ /* 0x080fe400008f148b */
        /* <DEDUP_REMOVED lines=10> */
[----:B------:R-:W-:Y:S02]  /*23d10*/  ISETP.GE.AND P2, PT, R29, UR4, PT ;  /* 0x000000041d007c0c */ /* 0x000fe4000bf46270 */
[-C--:B------:R-:W-:Y:S02]  /*23d20*/  @!P0 LEA.HI.X R7, R132, R3.reuse, R133, 0x2, P6 ;  /* 0x0000000384078211 */ /* 0x080fe400030f1485 */
[----:B------:R-:W-:Y:S02]  /*23d30*/  ISETP.GE.AND P6, PT, R24, UR4, PT ;  /* 0x0000000418007c0c */ /* 0x000fe4000bfc6270 */
[----:B--2---:R-:W-:Y:S01]  /*23d40*/  @!P1 LEA R8, P3, R130, R2, 0x2 ;  /* 0x0000000282089211 */ /* 0x004fe200078610ff */
[----:B------:R1:W-:Y:S01]  /*23d50*/  @!P0 ST.E.64 desc[UR60][R6.64], R92 ;  /* 0x0000005c06008985 */ /* 0x0003e2000c101b3c */
[----:B------:R-:W-:Y:S02]  /*23d60*/  ISETP.GE.AND P0, PT, R28, UR4, PT ;  /* 0x000000041c007c0c */ /* 0x000fe4000bf06270 */
[----:B------:R-:W-:-:S02]  /*23d70*/  @!P1 LEA.HI.X R9, R130, R3, R131, 0x2, P3 ;  /* 0x0000000382099211 */ /* 0x000fc400018f1483 */
[----:B0-----:R-:W-:-:S03]  /*23d80*/  @!P5 LEA R4, P3, R127, R2, 0x2 ;  /* 0x000000027f04d211 */ /* 0x001fc600078610ff */
[----:B------:R0:W-:Y:S01]  /*23d90*/  @!P1 ST.E.64 desc[UR60][R8.64], R96 ;  /* 0x0000006008009985 */ /* 0x0001e2000c101b3c */
[-C--:B------:R-:W-:Y:S02]  /*23da0*/  @!P4 LEA R12, P1, R31, R2.reuse, 0x2 ;  /* 0x000000021f0cc211 */ /* 0x080fe400078210ff */
[-C--:B------:R-:W-:Y:S02]  /*23db0*/  @!P5 LEA.HI.X R5, R127, R3.reuse, R128, 0x2, P3 ;  /* 0x000000037f05d211 */ /* 0x080fe400018f1480 */
[-C--:B------:R-:W-:Y:S02]  /*23dc0*/  @!P4 LEA.HI.X R13, R31, R3.reuse, R126, 0x2, P1 ;  /* 0x000000031f0dc211 */ /* 0x080fe400008f147e */
[CC--:B-1----:R-:W-:Y:S01]  /*23dd0*/  @!P2 LEA R6, P1, R29.reuse, R2.reuse, 0x2 ;  /* 0x000000021d06a211 */ /* 0x0c2fe200078210ff */
[----:B------:R1:W-:Y:S03]  /*23de0*/  @!P5 ST.E.64 desc[UR60][R4.64], R100 ;  /* 0x000000640400d985 */ /* 0x0003e6000c101b3c */
[----:B------:R-:W-:Y:S01]  /*23df0*/  @!P2 LEA.HI.X R7, R29, R3, R14, 0x2, P1 ;  /* 0x000000031d07a211 */ /* 0x000fe200008f140e */
[----:B------:R1:W-:Y:S01]  /*23e00*/  @!P4 ST.E.64 desc[UR60][R12.64], R104 ;  /* 0x000000680c00c985 */ /* 0x0003e2000c101b3c */
[----:B0-----:R-:W-:-:S04]  /*23e10*/  @!P6 LEA R8, P3, R24, R2, 0x2 ;  /* 0x000000021808e211 */ /* 0x001fc800078610ff */
[----:B------:R-:W-:Y:S02]  /*23e20*/  @!P6 LEA.HI.X R9, R24, R3, R15, 0x2, P3 ;  /* 0x000000031809e211 */ /* 0x000fe400018f140f */
[----:B------:R-:W-:-:S04]  /*23e30*/  @!P0 LEA R2, P3, R28, R2, 0x2 ;  /* 0x000000021c028211 */ /* 0x000fc800078610ff */
[----:B------:R-:W-:-:S05]  /*23e40*/  @!P0 LEA.HI.X R3, R28, R3, R30, 0x2, P3 ;  /* 0x000000031c038211 */ /* 0x000fca00018f141e */
[----:B------:R1:W-:Y:S04]  /*23e50*/  @!P0 ST.E.64 desc[UR60][R2.64], R108 ;  /* 0x0000006c02008985 */ /* 0x0003e8000c101b3c */
[----:B------:R1:W-:Y:S04]  /*23e60*/  @!P6 ST.E.64 desc[UR60][R8.64], R112 ;  /* 0x000000700800e985 */ /* 0x0003e8000c101b3c */
[----:B------:R1:W-:Y:S02]  /*23e70*/  @!P2 ST.E.64 desc[UR60][R6.64], R116 ;  /* 0x000000740600a985 */ /* 0x0003e4000c101b3c */
.L_x_1845:
[----:B------:R-:W-:Y:S05]  /*23e80*/  BSYNC B1 ;  /* 0x0000000000017941 */ /* 0x000fea0003800000 */
.L_x_1844:
[----:B------:R-:W-:Y:S01]  /*23e90*/  ISETP.GE.AND P0, PT, R10, R129, PT ;  /* 0x000000810a00720c */ /* 0x000fe20003f06270 */
[----:B-1----:R0:W1:Y:S04]  /*23ea0*/  SHFL.IDX PT, R3, R11, 0x1, 0x1c1f ;  /* 0x003c1f000b037f89 */ /* 0x00206800000e0000 */
[----:B------:R0:W2:Y:S08]  /*23eb0*/  SHFL.IDX PT, R2, R0, 0x1, 0x1c1f ;  /* 0x003c1f0000027f89 */ /* 0x0000b000000e0000 */
[----:B0-----:R-:W-:Y:S05]  /*23ec0*/  @P0 BRA `(.L_x_1843) ;  /* 0x0000001400000947 */ /* 0x001fea0003800000 */
[----:B------:R-:W-:Y:S02]  /*23ed0*/  ULDC UR4, c[0x0][0xac8] ;  /* 0x0002b20000047ab9 */ /* 0x000fe40000000800 */
[----:B------:R-:W-:Y:S02]  /*23ee0*/  ISETP.GE.AND P2, PT, R164, UR4, PT ;  /* 0x00000004a4007c0c */ /* 0x000fe4000bf46270 */
[----:B------:R-:W-:Y:S02]  /*23ef0*/  ISETP.GE.AND P1, PT, R227, UR4, PT ;  /* 0x00000004e3007c0c */ /* 0x000fe4000bf26270 */
[----:B------:R-:W-:Y:S02]  /*23f00*/  ISETP.GE.AND P5, PT, R162, UR4, PT ;  /* 0x00000004a2007c0c */ /* 0x000fe4000bfa6270 */
[----:B------:R-:W-:Y:S02]  /*23f10*/  ISETP.GE.AND P4, PT, R160, UR4, PT ;  /* 0x00000004a0007c0c */ /* 0x000fe4000bf86270 */
[----:B------:R-:W-:-:S05]  /*23f20*/  ISETP.GE.AND P3, PT, R158, UR4, PT ;  /* 0x000000049e007c0c */ /* 0x000fca000bf66270 */
[C---:B--2---:R-:W-:Y:S02]  /*23f30*/  @!P2 LEA R4, P0, R164.reuse, R2, 0x2 ;  /* 0x00000002a404a211 */ /* 0x044fe400078010ff */
[----:B-1----:R-:W-:Y:S02]  /*23f40*/  @!P1 IMAD.WIDE R6, R227, 0x4, R2 ;  /* 0x00000004e3069825 */ /* 0x002fe400078e0202 */
[----:B------:R-:W-:Y:S02]  /*23f50*/  @!P2 LEA.HI.X R5, R164, R3, R165, 0x2, P0 ;  /* 0x00000003a405a211 */ /* 0x000fe400000f14a5 */
        /* <DEDUP_REMOVED lines=23> */
[-C--:B------:R-:W-:Y:S01]  /*240d0*/  @!P2 LEA.HI.X R9, R152, R3.reuse, R153, 0x2, P6 ;  /* 0x000000039809a211 */ /* 0x080fe200030f1499 */
[----:B------:R1:W-:Y:S01]  /*240e0*/  @!P1 ST.E.64 desc[UR60][R6.64], R50 ;  /* 0x0000003206009985 */ /* 0x0003e2000c101b3c */
[-C--:B------:R-:W-:Y:S02]  /*240f0*/  @!P3 LEA R10, P6, R150, R2.reuse, 0x2 ;  /* 0x00000002960ab211 */ /* 0x080fe400078c10ff */
[----:B------:R-:W-:Y:S01]  /*24100*/  @!P4 LEA R12, P0, R148, R2, 0x2 ;  /* 0x00000002940cc211 */ /* 0x000fe200078010ff */
[----:B------:R2:W-:Y:S01]  /*24110*/  @!P2 ST.E.64 desc[UR60][R8.64], R54 ;  /* 0x000000360800a985 */ /* 0x0005e2000c101b3c */
[----:B------:R-:W-:Y:S02]  /*24120*/  ISETP.GE.AND P2, PT, R144, UR4, PT ;  /* 0x0000000490007c0c */ /* 0x000fe4000bf46270 */
[----:B------:R-:W-:Y:S02]  /*24130*/  ISETP.GE.AND P1, PT, R142, UR4, PT ;  /* 0x000000048e007c0c */ /* 0x000fe4000bf26270 */
[----:B------:R-:W-:-:S02]  /*24140*/  @!P4 LEA.HI.X R13, R148, R3, R149, 0x2, P0 ;  /* 0x00000003940dc211 */ /* 0x000fc400000f1495 */
[-C--:B------:R-:W-:Y:S02]  /*24150*/  @!P3 LEA.HI.X R11, R150, R3.reuse, R151, 0x2, P6 ;  /* 0x00000003960bb211 */ /* 0x080fe400030f1497 */
[----:B------:R-:W-:Y:S02]  /*24160*/  ISETP.GE.AND P0, PT, R140, UR4, PT ;  /* 0x000000048c007c0c */ /* 0x000fe4000bf06270 */
[CC--:B------:R-:W-:Y:S01]  /*24170*/  @!P5 LEA R14, P6, R146.reuse, R2.reuse, 0x2 ;  /* 0x00000002920ed211 */ /* 0x0c0fe200078c10ff */
[----:B------:R3:W-:Y:S03]  /*24180*/  @!P3 ST.E.64 desc[UR60][R10.64], R58 ;  /* 0x0000003a0a00b985 */ /* 0x0007e6000c101b3c */
[----:B------:R-:W-:Y:S01]  /*24190*/  @!P5 LEA.HI.X R15, R146, R3, R147, 0x2, P6 ;  /* 0x00000003920fd211 */ /* 0x000fe200030f1493 */
[----:B------:R4:W-:Y:S01]  /*241a0*/  @!P4 ST.E.64 desc[UR60][R12.64], R62 ;  /* 0x0000003e0c00c985 */ /* 0x0009e2000c101b3c */
[----:B0-----:R-:W-:-:S02]  /*241b0*/  @!P2 LEA R4, P6, R144, R2, 0x2 ;  /* 0x000000029004a211 */ /* 0x001fc400078c10ff */
[-C--:B-1----:R-:W-:Y:S01]  /*241c0*/  @!P1 LEA R6, P3, R142, R2.reuse, 0x2 ;  /* 0x000000028e069211 */ /* 0x082fe200078610ff */
[----:B------:R0:W-:Y:S01]  /*241d0*/  @!P5 ST.E.64 desc[UR60][R14.64], R66 ;  /* 0x000000420e00d985 */ /* 0x0001e2000c101b3c */
[----:B------:R-:W-:Y:S02]  /*241e0*/  ISETP.GE.AND P5, PT, R138, UR4, PT ;  /* 0x000000048a007c0c */ /* 0x000fe4000bfa6270 */
        /* <DEDUP_REMOVED lines=8> */
[----:B---3--:R-:W-:-:S03]  /*24270*/  @!P5 LEA R10, P1, R138, R2, 0x2 ;  /* 0x000000028a0ad211 */ /* 0x008fc600078210ff */
[----:B------:R3:W-:Y:S01]  /*24280*/  @!P0 ST.E.64 desc[UR60][R8.64], R78 ;  /* 0x0000004e08008985 */ /* 0x0007e2000c101b3c */
[----:B------:R-:W-:Y:S02]  /*24290*/  ISETP.GE.AND P0, PT, R132, UR4, PT ;  /* 0x0000000484007c0c */ /* 0x000fe4000bf06270 */
[-C--:B------:R-:W-:Y:S02]  /*242a0*/  @!P5 LEA.HI.X R11, R138, R3.reuse, R139, 0x2, P1 ;  /* 0x000000038a0bd211 */ /* 0x080fe400008f148b */
[-C--:B----4-:R-:W-:Y:S02]  /*242b0*/  @!P4 LEA R12, P2, R136, R2.reuse, 0x2 ;  /* 0x00000002880cc211 */ /* 0x090fe400078410ff */
[----:B------:R-:W-:Y:S01]  /*242c0*/  ISETP.GE.AND P1, PT, R130, UR4, PT ;  /* 0x0000000482007c0c */ /* 0x000fe2000bf26270 */
[----:B------:R-:W-:Y:S01]  /*242d0*/  @!P5 ST.E.64 desc[UR60][R10.64], R82 ;  /* 0x000000520a00d985 */ /* 0x000fe2000c101b3c */
[----:B0-----:R-:W-:Y:S02]  /*242e0*/  @!P3 LEA R14, P6, R134, R2, 0x2 ;  /* 0x00000002860eb211 */ /* 0x001fe400078c10ff */
[----:B------:R-:W-:-:S02]  /*242f0*/  @!P4 LEA.HI.X R13, R136, R3, R137, 0x2, P2 ;  /* 0x00000003880dc211 */ /* 0x000fc400010f1489 */
[-C--:B------:R-:W-:Y:S02]  /*24300*/  @!P3 LEA.HI.X R15, R134, R3.reuse, R135, 0x2, P6 ;  /* 0x00000003860fb211 */ /* 0x080fe400030f1487 */
[----:B------:R-:W-:Y:S01]  /*24310*/  ISETP.GE.AND P5, PT, R127, UR4, PT ;  /* 0x000000047f007c0c */ /* 0x000fe2000bfa6270 */
[----:B------:R0:W-:Y:S01]  /*24320*/  @!P4 ST.E.64 desc[UR60][R12.64], R86 ;  /* 0x000000560c00c985 */ /* 0x0001e2000c101b3c */
[----:B-1----:R-:W-:Y:S02]  /*24330*/  @!P0 LEA R4, P2, R132, R2, 0x2 ;  /* 0x0000000284048211 */ /* 0x002fe400078410ff */
[----:B------:R-:W-:Y:S01]  /*24340*/  ISETP.GE.AND P4, PT, R31, UR4, PT ;  /* 0x000000041f007c0c */ /* 0x000fe2000bf86270 */
[----:B------:R1:W-:Y:S01]  /*24350*/  @!P3 ST.E.64 desc[UR60][R14.64], R90 ;  /* 0x0000005a0e00b985 */ /* 0x0003e2000c101b3c */
[----:B------:R-:W-:Y:S02]  /*24360*/  ISETP.GE.AND P3, PT, R28, UR4, PT ;  /* 0x000000041c007c0c */ /* 0x000fe4000bf66270 */
[----:B------:R-:W-:-:S02]  /*24370*/  @!P0 LEA.HI.X R5, R132, R3, R133, 0x2, P2 ;  /* 0x0000000384058211 */ /* 0x000fc400010f1485 */
[----:B------:R-:W-:Y:S02]  /*24380*/  ISETP.GE.AND P2, PT, R24, UR4, PT ;  /* 0x0000000418007c0c */ /* 0x000fe4000bf46270 */
[CC--:B--2---:R-:W-:Y:S01]  /*24390*/  @!P1 LEA R6, P6, R130.reuse, R2.reuse, 0x2 ;  /* 0x0000000282069211 */ /* 0x0c4fe200078c10ff */
[----:B------:R2:W-:Y:S03]  /*243a0*/  @!P0 ST.E.64 desc[UR60][R4.64], R94 ;  /* 0x0000005e04008985 */ /* 0x0005e6000c101b3c */
[----:B------:R-:W-:Y:S02]  /*243b0*/  @!P1 LEA.HI.X R7, R130, R3, R131, 0x2, P6 ;  /* 0x0000000382079211 */ /* 0x000fe400030f1483 */
[-C--:B---3--:R-:W-:Y:S02]  /*243c0*/  @!P5 LEA R8, P6, R127, R2.reuse, 0x2 ;  /* 0x000000027f08d211 */ /* 0x088fe400078c10ff */
[-C--:B0-----:R-:W-:Y:S01]  /*243d0*/  @!P3 LEA R12, P0, R28, R2.reuse, 0x2 ;  /* 0x000000021c0cb211 */ /* 0x081fe200078010ff */
[----:B------:R0:W-:Y:S01]  /*243e0*/  @!P1 ST.E.64 desc[UR60][R6.64], R98 ;  /* 0x0000006206009985 */ /* 0x0001e2000c101b3c */
[----:B------:R-:W-:-:S02]  /*243f0*/  @!P4 LEA R10, P1, R31, R2, 0x2 ;  /* 0x000000021f0ac211 */ /* 0x000fc400078210ff */
[-C--:B------:R-:W-:Y:S02]  /*24400*/  @!P5 LEA.HI.X R9, R127, R3.reuse, R128, 0x2, P6 ;  /* 0x000000037f09d211 */ /* 0x080fe400030f1480 */
[----:B-1----:R-:W-:Y:S01]  /*24410*/  SHF.R.S32.HI R15, RZ, 0x1f, R24 ;  /* 0x0000001fff0f7819 */ /* 0x002fe20000011418 */
[----:B--2---:R-:W-:Y:S01]  /*24420*/  VIADD R5, R227, 0xb8 ;  /* 0x000000b8e3057836 */ /* 0x004fe20000000000 */
[----:B------:R-:W-:Y:S01]  /*24430*/  @!P2 LEA R14, P6, R24, R2, 0x2 ;  /* 0x00000002180ea211 */ /* 0x000fe200078c10ff */
        /* <DEDUP_REMOVED lines=9> */
[----:B------:R-:W-:Y:S02]  /*244d0*/  LEA R2, P0, R5, R2, 0x2 ;  /* 0x0000000205027211 */ /* 0x000fe400078010ff */
[----:B------:R-:W-:-:S04]  /*244e0*/  SHF.R.S32.HI R0, RZ, 0x1f, R5 ;  /* 0x0000001fff007819 */ /* 0x000fc80000011405 */
[----:B------:R-:W-:-:S05]  /*244f0*/  LEA.HI.X R3, R5, R3, R0, 0x2, P0 ;  /* 0x0000000305037211 */ /* 0x000fca00000f1400 */
[----:B------:R3:W-:Y:S01]  /*24500*/  ST.E.64 desc[UR60][R2.64], R118 ;  /* 0x0000007602007985 */ /* 0x0007e2000c101b3c */
[----:B------:R-:W-:Y:S05]  /*24510*/  BRA `(.L_x_1843) ;  /* 0x0000000c006c7947 */ /* 0x000fea0003800000 */
.L_x_1834:
[----:B------:R-:W3:Y:S01]  /*24520*/  LDL R8, [R1+0x4c] ;  /* 0x00004c0001087983 */ /* 0x000ee20000100800 */
[----:B------:R-:W-:Y:S01]  /*24530*/  ULDC.64 UR4, c[0x0][0xc08] ;  /* 0x0003020000047ab9 */ /* 0x000fe20000000a00 */
[----:B-1----:R-:W3:Y:S01]  /*24540*/  LDC.64 R2, c[0x0][0xc00] ;  /* 0x00030000ff027b82 */ /* 0x002ee20000000a00 */
[----:B------:R-:W-:Y:S01]  /*24550*/  ISETP.NE.U32.AND P0, PT, RZ, UR4, PT ;  /* 0x00000004ff007c0c */ /* 0x000fe2000bf05070 */
[----:B------:R-:W4:Y:S01]  /*24560*/  LDL R7, [R1+0x48] ;  /* 0x0000480001077983 */ /* 0x000f220000100800 */
[----:B------:R-:W-:Y:S02]  /*24570*/  IMAD.MOV.U32 R15, RZ, RZ, RZ ;  /* 0x000000ffff0f7224 */ /* 0x000fe400078e00ff */
[----:B------:R-:W-:Y:S01]  /*24580*/  ISETP.NE.AND.EX P1, PT, RZ, UR5, PT, P0 ;  /* 0x00000005ff007c0c */ /* 0x000fe2000bf25300 */
[----:B------:R-:W-:Y:S02]  /*24590*/  ULDC.64 UR4, c[0x0][0xc00] ;  /* 0x0003000000047ab9 */ /* 0x000fe40000000a00 */
[----:B------:R-:W-:-:S04]  /*245a0*/  ISETP.NE.U32.AND P0, PT, RZ, UR4, PT ;  /* 0x00000004ff007c0c */ /* 0x000fc8000bf05070 */
[----:B------:R-:W-:-:S06]  /*245b0*/  ISETP.NE.AND.EX P0, PT, RZ, UR5, PT, P0 ;  /* 0x00000005ff007c0c */ /* 0x000fcc000bf05300 */
[----:B------:R-:W1:Y:S01]  /*245c0*/  @P1 LDC.64 R4, c[0x0][0xc08] ;  /* 0x00030200ff041b82 */ /* 0x000e620000000a00 */
[----:B------:R-:W-:Y:S02]  /*245d0*/  ULDC UR4, c[0x0][0xa88] ;  /* 0x0002a20000047ab9 */ /* 0x000fe40000000800 */
[----:B------:R-:W-:Y:S01]  /*245e0*/  IMAD.U32 R0, RZ, RZ, UR4 ;  /* 0x00000004ff007e24 */ /* 0x000fe2000f8e00ff */
[----:B------:R-:W0:Y:S01]  /*245f0*/  S2R R35, SR_TID.X ;  /* 0x0000000000237919 */ /* 0x000e220000002100 */
[----:B---3--:R-:W-:-:S04]  /*24600*/  IMAD.WIDE R2, R8, 0x4, R2 ;  /* 0x0000000408027825 */ /* 0x008fc800078e0202 */
[----:B-1----:R-:W-:Y:S01]  /*24610*/  @P1 IMAD.WIDE R4, R8, 0x4, R4 ;  /* 0x0000000408041825 */ /* 0x002fe200078e0204 */
[----:B------:R1:W5:Y:S04]  /*24620*/  @P0 LDG.E R15, desc[UR60][R2.64] ;  /* 0x0000003c020f0981 */ /* 0x000368000c1e1900 */
[----:B------:R1:W5:Y:S01]  /*24630*/  @P1 LDG.E R0, desc[UR60][R4.64] ;  /* 0x0000003c04001981 */ /* 0x000362000c1e1900 */
[----:B----4-:R-:W-:Y:S01]  /*24640*/  ISETP.NE.AND P2, PT, R7, RZ, PT ;  /* 0x000000ff0700720c */ /* 0x010fe20003f45270 */
[----:B0-----:R-:W-:Y:S01]  /*24650*/  VIADD R6, R35, 0xffffff80 ;  /* 0xffffff8023067836 */ /* 0x001fe20000000000 */
[----:B------:R-:W-:-:S04]  /*24660*/  SHF.R.S32.HI R28, RZ, 0x1f, R8 ;  /* 0x0000001fff1c7819 */ /* 0x000fc80000011408 */
[----:B------:R-:W-:-:S07]  /*24670*/  ISETP.GT.AND P3, PT, R6, 0x7f, PT ;  /* 0x0000007f0600780c */ /* 0x000fce0003f64270 */
[----:B------:R-:W0:Y:S02]  /*24680*/  @!P2 LDC R7, c[0x0][0xad4] ;  /* 0x0002b500ff07ab82 */ /* 0x000e240000000800 */
[----:B0-----:R1:W-:Y:S01]  /*24690*/  @!P2 STL [R1+0x48], R7 ;  /* 0x000048070100a387 */ /* 0x0013e20000100800 */
[----:B------:R-:W-:Y:S01]  /*246a0*/  ISETP.GT.AND P2, PT, R7, 0x1, PT ;  /* 0x000000010700780c */ /* 0x000fe20003f44270 */
[----:B------:R-:W-:-:S12]  /*246b0*/  @P1 BRA `(.L_x_1846) ;  /* 0x0000000000101947 */ /* 0x000fd80003800000 */
[----:B------:R-:W-:Y:S05]  /*246c0*/  @!P0 BRA `(.L_x_1846) ;  /* 0x00000000000c8947 */ /* 0x000fea0003800000 */
[----:B-1----:R-:W3:Y:S04]  /*246d0*/  LDG.E R5, desc[UR60][R2.64] ;  /* 0x0000003c02057981 */ /* 0x002ee8000c1e1900 */
[----:B-----5:R-:W3:Y:S02]  /*246e0*/  LDG.E R0, desc[UR60][R2.64+0x4] ;  /* 0x0000043c02007981 */ /* 0x020ee4000c1e1900 */
[----:B---3--:R-:W-:-:S07]  /*246f0*/  IMAD.IADD R0, R0, 0x1, -R5 ;  /* 0x0000000100007824 */ /* 0x008fce00078e0a05 */
.L_x_1846:
[----:B------:R-:W-:Y:S01]  /*24700*/  BSSY B1, `(.L_x_1847) ;  /* 0x0000037000017945 */ /* 0x000fe20003800000 */
[----:B------:R-:W-:Y:S02]  /*24710*/  SEL R33, R8, RZ, !P0 ;  /* 0x000000ff08217207 */ /* 0x000fe40004000000 */
[----:B------:R-:W-:Y:S02]  /*24720*/  SEL R28, R28, RZ, !P0 ;  /* 0x000000ff1c1c7207 */ /* 0x000fe40004000000 */
[----:B--2--5:R-:W-:Y:S01]  /*24730*/  SHF.R.S32.HI R24, RZ, 0x1f, R15 ;  /* 0x0000001fff187819 */ /* 0x024fe2000001140f */
[----:B------:R-:W-:Y:S06]  /*24740*/  @P3 BRA `(.L_x_1848) ;  /* 0x0000000000c83947 */ /* 0x000fec0003800000 */
[----:B-1----:R-:W2:Y:S01]  /*24750*/  LDL R3, [R1+0x38] ;  /* 0x0000380001037983 */ /* 0x002ea20000100800 */
[----:B------:R-:W0:Y:S02]  /*24760*/  LDC R37, c[0x0][0xbe8] ;  /* 0x0002fa00ff257b82 */ /* 0x000e240000000800 */
[----:B0-----:R-:W-:Y:S01]  /*24770*/  IMAD R2, R0, R37, RZ ;  /* 0x0000002500027224 */ /* 0x001fe200078e02ff */
[----:B--2---:R-:W-:-:S04]  /*24780*/  IADD3 R35, R3, -0x80, R35 ;  /* 0xffffff8003237810 */ /* 0x004fc80007ffe023 */
[----:B------:R-:W-:-:S13]  /*24790*/  ISETP.GE.AND P0, PT, R35, R2, PT ;  /* 0x000000022300720c */ /* 0x000fda0003f06270 */
[----:B------:R-:W-:Y:S05]  /*247a0*/  @P0 BRA `(.L_x_1848) ;  /* 0x0000000000b00947 */ /* 0x000fea0003800000 */
[----:B------:R-:W2:Y:S01]  /*247b0*/  LDL.LU R30, [R1+0x54] ;  /* 0x00005400011e7983 */ /* 0x000ea20000300800 */
[----:B------:R-:W-:Y:S01]  /*247c0*/  IMAD.MOV.U32 R20, RZ, RZ, 0x9b8 ;  /* 0x000009b8ff147424 */ /* 0x000fe200078e00ff */
[----:B------:R-:W-:Y:S01]  /*247d0*/  ISETP.GT.AND P0, PT, R7, 0x1, PT ;  /* 0x000000010700780c */ /* 0x000fe20003f04270 */
[----:B------:R-:W0:Y:S01]  /*247e0*/  LDC.64 R2, c[0x0][0xba8] ;  /* 0x0002ea00ff027b82 */ /* 0x000e220000000a00 */
[----:B------:R-:W-:Y:S01]  /*247f0*/  ISETP.NE.AND P1, PT, R37, 0x1, PT ;  /* 0x000000012500780c */ /* 0x000fe20003f25270 */
[----:B------:R-:W-:Y:S01]  /*24800*/  IMAD.MOV.U32 R21, RZ, RZ, R35 ;  /* 0x000000ffff157224 */ /* 0x000fe200078e0023 */
[----:B------:R-:W-:-:S05]  /*24810*/  SEL R20, R20, 0x978, P0 ;  /* 0x0000097814147807 */ /* 0x000fca0000000000 */
[----:B------:R-:W1:Y:S08]  /*24820*/  LDC.64 R12, c[0x0][R20+0x220] ;  /* 0x00008800140c7b82 */ /* 0x000e700000000a00 */
[----:B------:R-:W3:Y:S08]  /*24830*/  LDC.64 R10, c[0x0][R20+0x218] ;  /* 0x00008600140a7b82 */ /* 0x000ef00000000a00 */
[----:B------:R-:W4:Y:S08]  /*24840*/  LDC.64 R6, c[0x0][R20+0x228] ;  /* 0x00008a0014067b82 */ /* 0x000f300000000a00 */
[----:B------:R-:W5:Y:S08]  /*24850*/  @P1 LDC R14, c[0x0][0xbec] ;  /* 0x0002fb00ff0e1b82 */ /* 0x000f700000000800 */
[----:B------:R-:W4:Y:S08]  /*24860*/  LDC.64 R4, c[0x0][R20+0x210] ;  /* 0x0000840014047b82 */ /* 0x000f300000000a00 */
[----:B------:R-:W4:Y:S01]  /*24870*/  @P1 LDC R31, c[0x0][0xbf0] ;  /* 0x0002fc00ff1f1b82 */ /* 0x000f220000000800 */
[----:B-----5:R-:W-:-:S07]  /*24880*/  @P1 IMAD.HI.U32 R14, R35, R14, RZ ;  /* 0x0000000e230e1227 */ /* 0x020fce00078e00ff */
[----:B0-----:R-:W0:Y:S01]  /*24890*/  @!P0 LDC R2, c[0x0][0xb50] ;  /* 0x0002d400ff028b82 */ /* 0x001e220000000800 */
[-C--:B-1----:R-:W-:Y:S02]  /*248a0*/  IMAD R13, R13, R33.reuse, RZ ;  /* 0x000000210d0d7224 */ /* 0x082fe400078e02ff */
[----:B------:R-:W-:-:S05]  /*248b0*/  IMAD.WIDE.U32 R8, R12, R33, RZ ;  /* 0x000000210c087225 */ /* 0x000fca00078e00ff */
[----:B------:R-:W1:Y:S01]  /*248c0*/  @!P0 LDC R3, c[0x0][0xb54] ;  /* 0x0002d500ff038b82 */ /* 0x000e620000000800 */
[-C--:B---3--:R-:W-:Y:S02]  /*248d0*/  IMAD R29, R11, R202.reuse, RZ ;  /* 0x000000ca0b1d7224 */ /* 0x088fe400078e02ff */
[----:B------:R-:W-:Y:S01]  /*248e0*/  IMAD.WIDE.U32 R10, R10, R202, RZ ;  /* 0x000000ca0a0a7225 */ /* 0x000fe200078e00ff */
[----:B----4-:R-:W-:-:S03]  /*248f0*/  @P1 SHF.R.U32.HI R21, RZ, R31, R14 ;  /* 0x0000001fff151219 */ /* 0x010fc6000001160e */
[----:B------:R-:W-:Y:S01]  /*24900*/  IMAD R31, R12, R28, R13 ;  /* 0x0000001c0c1f7224 */ /* 0x000fe200078e020d */
[----:B------:R-:W-:Y:S01]  /*24910*/  IADD3 R10, P1, P3, R8, R10, R15 ;  /* 0x0000000a080a7210 */ /* 0x000fe20007b3e00f */
[----:B------:R-:W-:Y:S02]  /*24920*/  IMAD.IADD R29, R11, 0x1, R29 ;  /* 0x000000010b1d7824 */ /* 0x000fe400078e021d */
[----:B------:R-:W-:Y:S02]  /*24930*/  IMAD.MOV R8, RZ, RZ, -R21 ;  /* 0x000000ffff087224 */ /* 0x000fe400078e0a15 */
[----:B------:R-:W-:Y:S02]  /*24940*/  IMAD.IADD R31, R9, 0x1, R31 ;  /* 0x00000001091f7824 */ /* 0x000fe400078e021f */
[----:B------:R-:W-:-:S03]  /*24950*/  IMAD R9, R37, R8, R35 ;  /* 0x0000000825097224 */ /* 0x000fc600078e0223 */
[----:B------:R-:W-:Y:S01]  /*24960*/  IADD3.X R8, R31, R29, R24, P1, P3 ;  /* 0x0000001d1f087210 */ /* 0x000fe20000fe6418 */
[----:B------:R-:W-:Y:S01]  /*24970*/  IMAD R5, R5, R9, RZ ;  /* 0x0000000905057224 */ /* 0x000fe200078e02ff */
[----:B--2---:R-:W-:-:S05]  /*24980*/  SEL R13, R30, RZ, P0 ;  /* 0x000000ff1e0d7207 */ /* 0x004fca0000000000 */
[-C--:B------:R-:W-:Y:S02]  /*24990*/  IMAD R11, R7, R13.reuse, RZ ;  /* 0x0000000d070b7224 */ /* 0x080fe400078e02ff */
[----:B------:R-:W-:-:S04]  /*249a0*/  IMAD.WIDE.U32 R6, R6, R13, RZ ;  /* 0x0000000d06067225 */ /* 0x000fc800078e00ff */
[----:B------:R-:W-:Y:S01]  /*249b0*/  IMAD.IADD R11, R7, 0x1, R11 ;  /* 0x00000001070b7824 */ /* 0x000fe200078e020b */
[----:B------:R-:W-:Y:S02]  /*249c0*/  IADD3 R6, P0, P1, R21, R10, R6 ;  /* 0x0000000a15067210 */ /* 0x000fe4000791e006 */
[----:B------:R-:W-:-:S04]  /*249d0*/  SHF.R.S32.HI R21, RZ, 0x1f, R21 ;  /* 0x0000001fff157819 */ /* 0x000fc80000011415 */
[----:B------:R-:W-:Y:S02]  /*249e0*/  IADD3.X R7, R21, R8, R11, P0, P1 ;  /* 0x0000000815077210 */ /* 0x000fe400007e240b */
[----:B------:R-:W-:-:S05]  /*249f0*/  SHF.R.S32.HI R11, RZ, 0x1f, R9 ;  /* 0x0000001fff0b7819 */ /* 0x000fca0000011409 */
[C---:B------:R-:W-:Y:S02]  /*24a00*/  IMAD R11, R4.reuse, R11, R5 ;  /* 0x0000000b040b7224 */ /* 0x040fe400078e0205 */
[----:B------:R-:W-:-:S04]  /*24a10*/  IMAD.WIDE.U32 R4, R4, R9, R6 ;  /* 0x0000000904047225 */ /* 0x000fc800078e0006 */
[----:B------:R-:W-:Y:S01]  /*24a20*/  IMAD.IADD R5, R5, 0x1, R11 ;  /* 0x0000000105057824 */ /* 0x000fe200078e020b */
[----:B0-----:R-:W-:-:S04]  /*24a30*/  LEA R2, P0, R4, R2, 0x2 ;  /* 0x0000000204027211 */ /* 0x001fc800078010ff */
[----:B-1----:R-:W-:Y:S01]  /*24a40*/  LEA.HI.X R3, R4, R3, R5, 0x2, P0 ;  /* 0x0000000304037211 */ /* 0x002fe200000f1405 */
[----:B------:R-:W-:-:S05]  /*24a50*/  IMAD.MOV.U32 R5, RZ, RZ, -0x800000 ;  /* 0xff800000ff057424 */ /* 0x000fca00078e00ff */
[----:B------:R0:W-:Y:S03]  /*24a60*/  STG.E desc[UR60][R2.64], R5 ;  /* 0x0000000502007986 */ /* 0x0001e6000c10193c */
.L_x_1848:
[----:B------:R-:W-:Y:S05]  /*24a70*/  BSYNC B1 ;  /* 0x0000000000017941 */ /* 0x000fea0003800000 */
.L_x_1847:
[----:B------:R-:W-:Y:S05]  /*24a80*/  @P2 BRA `(.L_x_1843) ;  /* 0x0000000800102947 */ /* 0x000fea0003800000 */
[----:B------:R-:W2:Y:S01]  /*24a90*/  LDL.LU R12, [R1+0x38] ;  /* 0x00003800010c7983 */ /* 0x000ea20000300800 */
[----:B------:R-:W3:Y:S01]  /*24aa0*/  LDC R9, c[0x0][0xbe8] ;  /* 0x0002fa00ff097b82 */ /* 0x000ee20000000800 */
[----:B------:R-:W-:Y:S01]  /*24ab0*/  ULDC.64 UR4, c[0x0][0xaa0] ;  /* 0x0002a80000047ab9 */ /* 0x000fe20000000a00 */
[----:B------:R-:W-:Y:S01]  /*24ac0*/  BSSY B1, `(.L_x_1849) ;  /* 0x000004a000017945 */ /* 0x000fe20003800000 */
[----:B01----:R-:W0:Y:S01]  /*24ad0*/  S2R R2, SR_TID.X ;  /* 0x0000000000027919 */ /* 0x003e220000002100 */
[----:B---3--:R-:W-:Y:S01]  /*24ae0*/  ISETP.NE.AND P0, PT, R9, 0x1, PT ;  /* 0x000000010900780c */ /* 0x008fe20003f05270 */
[----:B0-----:R-:W-:-:S12]  /*24af0*/  VIADD R4, R2, 0xffffff80 ;  /* 0xffffff8002047836 */ /* 0x001fd80000000000 */
[----:B------:R-:W0:Y:S01]  /*24b00*/  @P0 LDC R7, c[0x0][0xbec] ;  /* 0x0002fb00ff070b82 */ /* 0x000e220000000800 */
[----:B------:R-:W-:Y:S01]  /*24b10*/  IMAD R2, R24, UR4, RZ ;  /* 0x0000000418027c24 */ /* 0x000fe2000f8e02ff */
[----:B------:R-:W-:-:S03]  /*24b20*/  SHF.R.S32.HI R3, RZ, 0x1f, R4 ;  /* 0x0000001fff037819 */ /* 0x000fc60000011404 */
[----:B------:R-:W-:Y:S01]  /*24b30*/  IMAD R5, R15, UR5, R2 ;  /* 0x000000050f057c24 */ /* 0x000fe2000f8e0202 */
[----:B------:R-:W-:Y:S02]  /*24b40*/  LEA.HI R6, R3, R4, RZ, 0x3 ;  /* 0x0000000403067211 */ /* 0x000fe400078f18ff */
[----:B------:R-:W1:Y:S01]  /*24b50*/  @P0 LDC R11, c[0x0][0xbf0] ;  /* 0x0002fc00ff0b0b82 */ /* 0x000e620000000800 */
[----:B------:R-:W-:Y:S01]  /*24b60*/  IMAD.WIDE.U32 R2, R15, UR4, RZ ;  /* 0x000000040f027c25 */ /* 0x000fe2000f8e00ff */
[----:B------:R-:W-:Y:S01]  /*24b70*/  ULDC.64 UR4, c[0x0][0xae8] ;  /* 0x0002ba0000047ab9 */ /* 0x000fe20000000a00 */
[----:B------:R-:W-:Y:S02]  /*24b80*/  LOP3.LUT R13, R6, 0xfffffff8, RZ, 0xc0, !PT ;  /* 0xfffffff8060d7812 */ /* 0x000fe400078ec0ff */
[----:B------:R-:W-:Y:S01]  /*24b90*/  SHF.R.S32.HI R10, RZ, 0x3, R6 ;  /* 0x00000003ff0a7819 */ /* 0x000fe20000011406 */
[----:B------:R-:W-:Y:S02]  /*24ba0*/  IMAD.IADD R3, R3, 0x1, R5 ;  /* 0x0000000103037824 */ /* 0x000fe400078e0205 */
[----:B------:R-:W-:-:S02]  /*24bb0*/  IMAD.IADD R13, R4, 0x1, -R13 ;  /* 0x00000001040d7824 */ /* 0x000fc400078e0a0d */
[----:B------:R-:W-:-:S04]  /*24bc0*/  IMAD.WIDE.U32 R2, R202, UR4, R2 ;  /* 0x00000004ca027c25 */ /* 0x000fc8000f8e0002 */
[C---:B------:R-:W-:Y:S02]  /*24bd0*/  IMAD R4, R13.reuse, 0x20, R10 ;  /* 0x000000200d047824 */ /* 0x040fe400078e020a */
[----:B------:R-:W-:Y:S01]  /*24be0*/  IMAD R3, R202, UR5, R3 ;  /* 0x00000005ca037c24 */ /* 0x000fe2000f8e0203 */
[----:B------:R-:W-:Y:S01]  /*24bf0*/  ULDC.64 UR4, c[0x0][0xaf0] ;  /* 0x0002bc0000047ab9 */ /* 0x000fe20000000a00 */
[----:B------:R-:W-:Y:S02]  /*24c00*/  IMAD.SHL.U32 R13, R13, 0x8, RZ ;  /* 0x000000080d0d7824 */ /* 0x000fe400078e00ff */
[----:B------:R-:W-:Y:S02]  /*24c10*/  IMAD R6, R28, UR4, RZ ;  /* 0x000000041c067c24 */ /* 0x000fe4000f8e02ff */
[----:B------:R-:W-:-:S04]  /*24c20*/  IMAD.WIDE.U32 R2, R33, UR4, R2 ;  /* 0x0000000421027c25 */ /* 0x000fc8000f8e0002 */
[----:B--2---:R-:W-:-:S04]  /*24c30*/  IMAD.IADD R8, R12, 0x1, R4 ;  /* 0x000000010c087824 */ /* 0x004fc800078e0204 */
[----:B0-----:R-:W-:-:S04]  /*24c40*/  @P0 IMAD.HI.U32 R4, R8, R7, RZ ;  /* 0x0000000708040227 */ /* 0x001fc800078e00ff */
[----:B------:R-:W-:Y:S01]  /*24c50*/  IMAD.MOV.U32 R5, RZ, RZ, R8 ;  /* 0x000000ffff057224 */ /* 0x000fe200078e0008 */
[----:B-1----:R-:W-:Y:S01]  /*24c60*/  @P0 SHF.R.U32.HI R5, RZ, R11, R4 ;  /* 0x0000000bff050219 */ /* 0x002fe20000011604 */
[----:B------:R-:W-:Y:S01]  /*24c70*/  IMAD R7, R33, UR5, R6 ;  /* 0x0000000521077c24 */ /* 0x000fe2000f8e0206 */
[----:B------:R-:W-:Y:S01]  /*24c80*/  ULDC.64 UR4, c[0x0][0xae0] ;  /* 0x0002b80000047ab9 */ /* 0x000fe20000000a00 */
[----:B------:R-:W-:Y:S01]  /*24c90*/  VIADD R11, R13, 0x40 ;  /* 0x000000400d0b7836 */ /* 0x000fe20000000000 */
[----:B------:R-:W-:Y:S01]  /*24ca0*/  SHF.R.S32.HI R4, RZ, 0x1f, R5 ;  /* 0x0000001fff047819 */ /* 0x000fe20000011405 */
[----:B------:R-:W-:Y:S02]  /*24cb0*/  IMAD.IADD R3, R3, 0x1, R7 ;  /* 0x0000000103037824 */ /* 0x000fe400078e0207 */
[----:B------:R-:W-:Y:S02]  /*24cc0*/  IMAD.MOV R7, RZ, RZ, -R5 ;  /* 0x000000ffff077224 */ /* 0x000fe400078e0a05 */
[----:B------:R-:W-:-:S02]  /*24cd0*/  IMAD R4, R4, UR4, RZ ;  /* 0x0000000404047c24 */ /* 0x000fc4000f8e02ff */
[----:B------:R-:W-:Y:S02]  /*24ce0*/  IMAD R7, R9, R7, R8 ;  /* 0x0000000709077224 */ /* 0x000fe400078e0208 */
[----:B------:R-:W-:-:S04]  /*24cf0*/  IMAD.WIDE.U32 R2, R5, UR4, R2 ;  /* 0x0000000405027c25 */ /* 0x000fc8000f8e0002 */
[----:B------:R-:W-:Y:S01]  /*24d00*/  IMAD R5, R5, UR5, R4 ;  /* 0x0000000505057c24 */ /* 0x000fe2000f8e0204 */
[----:B------:R-:W-:Y:S01]  /*24d10*/  SHF.R.S32.HI R4, RZ, 0x1f, R7 ;  /* 0x0000001fff047819 */ /* 0x000fe20000011407 */
[----:B------:R-:W-:Y:S01]  /*24d20*/  ULDC.64 UR4, c[0x0][0xad8] ;  /* 0x0002b60000047ab9 */ /* 0x000fe20000000a00 */
[----:B------:R-:W-:Y:S01]  /*24d30*/  IMAD.IADD R8, R10, 0x1, R12 ;  /* 0x000000010a087824 */ /* 0x000fe200078e020c */
[----:B------:R-:W-:Y:S01]  /*24d40*/  SHF.R.S32.HI R12, RZ, 0x1f, R13 ;  /* 0x0000001fff0c7819 */ /* 0x000fe2000001140d */
[----:B------:R-:W-:Y:S01]  /*24d50*/  IMAD.IADD R3, R3, 0x1, R5 ;  /* 0x0000000103037824 */ /* 0x000fe200078e0205 */
[----:B------:R-:W-:Y:S01]  /*24d60*/  SHF.R.S32.HI R10, RZ, 0x1f, R11 ;  /* 0x0000001fff0a7819 */ /* 0x000fe2000001140b */
        /* <DEDUP_REMOVED lines=10> */
[----:B------:R-:W-:Y:S02]  /*24e10*/  VIADD R0, R8, 0x20 ;  /* 0x0000002008007836 */ /* 0x000fe40000000000 */
[----:B------:R-:W-:Y:S01]  /*24e20*/  VIADD R7, R13, 0x80 ;  /* 0x000000800d077836 */ /* 0x000fe20000000000 */
[----:B------:R-:W-:-:S02]  /*24e30*/  LEA.HI.X R5, R2, UR5, R3, 0x1, P3 ;  /* 0x0000000502057c11 */ /* 0x000fc400098f0c03 */
[----:B------:R-:W-:Y:S01]  /*24e40*/  ISETP.GE.AND P0, PT, R0, R9, PT ;  /* 0x000000090000720c */ /* 0x000fe20003f06270 */
[----:B------:R0:W1:Y:S01]  /*24e50*/  SHFL.IDX PT, R2, R4, RZ, 0x181f ;  /* 0x00181fff04027589 */ /* 0x00006200000e0000 */
[----:B------:R-:W-:-:S03]  /*24e60*/  SHF.R.S32.HI R6, RZ, 0x1f, R7 ;  /* 0x0000001fff067819 */ /* 0x000fc60000011407 */
[----:B------:R0:W2:Y:S01]  /*24e70*/  SHFL.IDX PT, R0, R5, RZ, 0x181f ;  /* 0x00181fff05007589 */ /* 0x0000a200000e0000 */
[----:B------:R-:W-:Y:S07]  /*24e80*/  @P2 BRA `(.L_x_1850) ;  /* 0x0000000000342947 */ /* 0x000fee0003800000 */
        /* <DEDUP_REMOVED lines=13> */
.L_x_1850:
[----:B------:R-:W-:Y:S05]  /*24f60*/  BSYNC B1 ;  /* 0x0000000000017941 */ /* 0x000fea0003800000 */
.L_x_1849:
        /* <DEDUP_REMOVED lines=17> */
.L_x_1852:
[----:B------:R-:W-:Y:S05]  /*25080*/  BSYNC B1 ;  /* 0x0000000000017941 */ /* 0x000fea0003800000 */
.L_x_1851:
        /* <DEDUP_REMOVED lines=17> */
.L_x_1854:
[----:B------:R-:W-:Y:S05]  /*251a0*/  BSYNC B1 ;  /* 0x0000000000017941 */ /* 0x000fea0003800000 */
.L_x_1853:
        /* <DEDUP_REMOVED lines=18> */
.L_x_1843:
[----:B------:R-:W-:Y:S05]  /*252d0*/  BSYNC B0 ;  /* 0x0000000000007941 */ /* 0x000fea0003800000 */
.L_x_1833:
[----:B------:R-:W-:Y:S02]  /*252e0*/  ULDC UR4, c[0x0][0xc3c] ;  /* 0x00030f0000047ab9 */ /* 0x000fe40000000800 */
[----:B------:R-:W-:-:S13]  /*252f0*/  ISETP.GE.AND P0, PT, R27, UR4, PT ;  /* 0x000000041b007c0c */ /* 0x000fda000bf06270 */
[----:B------:R-:W-:Y:S05]  /*25300*/  @!P0 BRA `(.L_x_1855) ;  /* 0xfffffdc000208947 */ /* 0x000fea000383ffff */
[----:B------:R-:W-:Y:S05]  /*25310*/  BRA `(.L_x_1548) ;  /* 0x0000008000b07947 */ /* 0x000fea0003800000 */
.L_x_1546:
        /* <DEDUP_REMOVED lines=16> */
.L_x_1856:
        /* <DEDUP_REMOVED lines=43> */
.L_x_1860:
[----:B------:R-:W0:Y:S01]  /*256d0*/  LDC R2, c[0x0][0xc3c] ;  /* 0x00030f00ff027b82 */ /* 0x000e220000000800 */
[----:B------:R-:W-:Y:S01]  /*256e0*/  UIADD3 UR4, UR4, 0x1f, URZ ;  /* 0x0000001f04047890 */ /* 0x000fe2000fffe03f */
[----:B------:R-:W-:Y:S02]  /*256f0*/  ULDC UR7, c[0x0][0xc3c] ;  /* 0x00030f0000077ab9 */ /* 0x000fe40000000800 */
[----:B------:R-:W-:-:S03]  /*25700*/  IMAD.U32 R27, RZ, RZ, UR7 ;  /* 0x00000007ff1b7e24 */ /* 0x000fc6000f8e00ff */
[----:B0-----:R-:W-:-:S13]  /*25710*/  ISETP.LE.AND P6, PT, R2, UR4, PT ;  /* 0x0000000402007c0c */ /* 0x001fda000bfc3270 */
[----:B------:R-:W-:Y:S05]  /*25720*/  @P6 BRA `(.L_x_1859) ;  /* 0x0000000800a86947 */ /* 0x000fea0003800000 */
[----:B------:R-:W-:Y:S02]  /*25730*/  VIADD R11, R6, UR4 ;  /* 0x00000004060b7c36 */ /* 0x000fe40008000000 */
[----:B------:R-:W-:Y:S02]  /*25740*/  IMAD.MOV.U32 R7, RZ, RZ, RZ ;  /* 0x000000ffff077224 */ /* 0x000fe400078e00ff */
[----:B------:R-:W-:Y:S01]  /*25750*/  IMAD.MOV.U32 R8, RZ, RZ, RZ ;  /* 0x000000ffff087224 */ /* 0x000fe200078e00ff */
[----:B------:R-:W-:-:S13]  /*25760*/  ISETP.GE.OR P6, PT, R11, R2, !P0 ;  /* 0x000000020b00720c */ /* 0x000fda00047c6670 */
[----:B------:R-:W0:Y:S08]  /*25770*/  @!P6 LDC.64 R4, c[0x0][0xc80] ;  /* 0x00032000ff04eb82 */ /* 0x000e300000000a00 */
[----:B------:R-:W1:Y:S01]  /*25780*/  @!P6 LDC.64 R2, c[0x0][0xc78] ;  /* 0x00031e00ff02eb82 */ /* 0x000e620000000a00 */
[----:B0-----:R-:W-:-:S05]  /*25790*/  @!P6 IMAD.WIDE R4, R11, 0x4, R4 ;  /* 0x000000040b04e825 */ /* 0x001fca00078e0204 */
[----:B------:R-:W2:Y:S01]  /*257a0*/  @!P6 LDG.E R7, desc[UR60][R4.64] ;  /* 0x0000003c0407e981 */ /* 0x000ea2000c1e1900 */
[----:B-1----:R-:W-:-:S05]  /*257b0*/  @!P6 IMAD.WIDE R2, R11, 0x4, R2 ;  /* 0x000000040b02e825 */ /* 0x002fca00078e0202 */
        /* <DEDUP_REMOVED lines=22> */
.L_x_1858:
        /* <DEDUP_REMOVED lines=11> */
[----:B------:R-:W-:-:S05]  /*259d0*/  VIADD R3, R27, 0xffffffff ;  /* 0xffffffff1b037836 */ /* 0x000fca0000000000 */
[----:B------:R0:W1:Y:S02]  /*259e0*/  SHFL.IDX PT, R24, R2, R3, 0x1f ;  /* 0x00001f0302187589 */ /* 0x00006400000e0000 */
.L_x_1861:
[----:B-1----:R-:W-:Y:S02]  /*259f0*/  IMAD R24, R24, UR5, R5 ;  /* 0x0000000518187c24 */ /* 0x002fe4000f8e0205 */
[----:B------:R-:W-:-:S03]  /*25a00*/  VIADD R27, R27, UR4 ;  /* 0x000000041b1b7c36 */ /* 0x000fc60008000000 */
[----:B------:R-:W-:Y:S01]  /*25a10*/  IADD3 R4, -R24, UR6, RZ ;  /* 0x0000000618047c10 */ /* 0x000fe2000fffe1ff */
[----:B------:R-:W-:Y:S06]  /*25a20*/  @!P1 BRA `(.L_x_1862) ;  /* 0x0000000000e89947 */ /* 0x000fec0003800000 */
[-C--:B--2---:R-:W-:Y:S02]  /*25a30*/  IABS R12, R7.reuse ;  /* 0x00000007000c7213 */ /* 0x084fe40000000000 */
[----:B------:R-:W-:Y:S02]  /*25a40*/  IABS R5, R8 ;  /* 0x0000000800057213 */ /* 0x000fe40000000000 */
[----:B------:R-:W1:Y:S01]  /*25a50*/  I2F.RP R9, R12 ;  /* 0x0000000c00097306 */ /* 0x000e620000209400 */
[----:B------:R-:W-:-:S07]  /*25a60*/  IABS R13, R7 ;  /* 0x00000007000d7213 */ /* 0x000fce0000000000 */
[----:B------:R-:W2:Y:S08]  /*25a70*/  I2F.RP R10, R5 ;  /* 0x00000005000a7306 */ /* 0x000eb00000209400 */
[----:B-1----:R-:W0:Y:S08]  /*25a80*/  MUFU.RCP R9, R9 ;  /* 0x0000000900097308 */ /* 0x002e300000001000 */
[----:B--2---:R-:W-:Y:S01]  /*25a90*/  MUFU.RCP R10, R10 ;  /* 0x0000000a000a7308 */ /* 0x004fe20000001000 */
        /* <DEDUP_REMOVED lines=18> */
[----:B------:R-:W0:Y:S01]  /*25bc0*/  F2I.FTZ.U32.TRUNC.NTZ R3, R11 ;  /* 0x0000000b00037305 */ /* 0x000e22000021f000 */
[----:B------:R-:W-:-:S05]  /*25bd0*/  IABS R12, R8 ;  /* 0x00000008000c7213 */ /* 0x000fca0000000000 */
[----:B------:R-:W-:-:S05]  /*25be0*/  IMAD.MOV R12, RZ, RZ, -R12 ;  /* 0x000000ffff0c7224 */ /* 0x000fca00078e0a0c */
[----:B------:R-:W-:-:S04]  /*25bf0*/  @P0 VIADD R2, R2, 0x1 ;  /* 0x0000000102020836 */ /* 0x000fc80000000000 */
[----:B------:R-:W-:Y:S02]  /*25c00*/  IMAD.MOV.U32 R13, RZ, RZ, R2 ;  /* 0x000000ffff0d7224 */ /* 0x000fe400078e0002 */
[----:B0-----:R-:W-:Y:S02]  /*25c10*/  IMAD.MOV R2, RZ, RZ, -R3 ;  /* 0x000000ffff027224 */ /* 0x001fe400078e0a03 */
[----:B------:R-:W-:Y:S01]  /*25c20*/  @!P2 IMAD.MOV R13, RZ, RZ, -R13 ;  /* 0x000000ffff0da224 */ /* 0x000fe200078e0a0d */
[----:B------:R-:W-:Y:S01]  /*25c30*/  @!P1 LOP3.LUT R13, RZ, R7, RZ, 0x33, !PT ;  /* 0x00000007ff0d9212 */ /* 0x000fe200078e33ff */
[----:B------:R-:W-:Y:S02]  /*25c40*/  IMAD R9, R2, R5, RZ ;  /* 0x0000000502097224 */ /* 0x000fe400078e02ff */
[----:B------:R-:W-:Y:S01]  /*25c50*/  IMAD.MOV.U32 R2, RZ, RZ, RZ ;  /* 0x000000ffff027224 */ /* 0x000fe200078e00ff */
[----:B------:R-:W-:-:S03]  /*25c60*/  IABS R10, R13 ;  /* 0x0000000d000a7213 */ /* 0x000fc60000000000 */
[----:B------:R-:W-:-:S04]  /*25c70*/  IMAD.HI.U32 R2, R3, R9, R2 ;  /* 0x0000000903027227 */ /* 0x000fc800078e0002 */
[----:B------:R-:W-:Y:S02]  /*25c80*/  IMAD.MOV.U32 R3, RZ, RZ, R10 ;  /* 0x000000ffff037224 */ /* 0x000fe400078e000a */
[----:B------:R-:W-:Y:S02]  /*25c90*/  IMAD.MOV.U32 R10, RZ, RZ, R12 ;  /* 0x000000ffff0a7224 */ /* 0x000fe400078e000c */
[----:B------:R-:W-:-:S04]  /*25ca0*/  IMAD.HI.U32 R2, R2, R3, RZ ;  /* 0x0000000302027227 */ /* 0x000fc800078e00ff */
[----:B------:R-:W-:Y:S01]  /*25cb0*/  IMAD R10, R2, R10, R3 ;  /* 0x0000000a020a7224 */ /* 0x000fe200078e0203 */
[----:B------:R-:W-:-:S04]  /*25cc0*/  LOP3.LUT R3, R13, R8, RZ, 0x3c, !PT ;  /* 0x000000080d037212 */ /* 0x000fc800078e3cff */
[----:B------:R-:W-:Y:S02]  /*25cd0*/  ISETP.GT.U32.AND P1, PT, R5, R10, PT ;  /* 0x0000000a0500720c */ /* 0x000fe40003f24070 */
[----:B------:R-:W-:-:S11]  /*25ce0*/  ISETP.GE.AND P2, PT, R3, RZ, PT ;  /* 0x000000ff0300720c */ /* 0x000fd60003f46270 */
[----:B------:R-:W-:Y:S02]  /*25cf0*/  @!P1 IMAD.IADD R10, R10, 0x1, -R5 ;  /* 0x000000010a0a9824 */ /* 0x000fe400078e0a05 */
[----:B------:R-:W-:Y:S01]  /*25d00*/  @!P1 VIADD R2, R2, 0x1 ;  /* 0x0000000102029836 */ /* 0x000fe20000000000 */
[----:B------:R-:W-:Y:S02]  /*25d10*/  ISETP.NE.AND P1, PT, R8, RZ, PT ;  /* 0x000000ff0800720c */ /* 0x000fe40003f25270 */
[----:B------:R-:W-:Y:S01]  /*25d20*/  ISETP.GE.U32.AND P0, PT, R10, R5, PT ;  /* 0x000000050a00720c */ /* 0x000fe20003f06070 */
[----:B------:R-:W-:-:S12]  /*25d30*/  IMAD.MOV R5, RZ, RZ, -R13 ;  /* 0x000000ffff057224 */ /* 0x000fd800078e0a0d */
[----:B------:R-:W-:-:S04]  /*25d40*/  @P0 VIADD R2, R2, 0x1 ;  /* 0x0000000102020836 */ /* 0x000fc80000000000 */
        /* <DEDUP_REMOVED lines=8> */
.L_x_1862:
[----:B0-----:R-:W0:Y:S02]  /*25dd0*/  LDC.64 R2, c[0x0][0xc90] ;  /* 0x00032400ff027b82 */ /* 0x001e240000000a00 */
        /* <DEDUP_REMOVED lines=32> */
[----:B------:R-:W-:Y:S02]  /*25fe0*/  VIADDMNMX R8, R8, UR5, R13, PT ;  /* 0x0000000508087c46 */ /* 0x000fe4000b80010d */
[----:B------:R-:W-:-:S02]  /*25ff0*/  IADD3 R9, R9, 0x1000000, R4 ;  /* 0x0100000009097810 */ /* 0x000fc40007ffe004 */
        /* <DEDUP_REMOVED lines=25> */
[----:B------:R-:W-:-:S07]  /*26190*/  IMAD R26, R2, R26, R9 ;  /* 0x0000001a021a7224 */ /* 0x000fce00078e0209 */
.L_x_1863:
[----:B------:R-:W-:-:S05]  /*261a0*/  LOP3.LUT R2, RZ, R2, RZ, 0x33, !PT ;  /* 0x00000002ff027212 */ /* 0x000fca00078e33ff */
[----:B------:R-:W-:Y:S01]  /*261b0*/  IMAD.IADD R25, R7, 0x1, R2 ;  /* 0x0000000107197824 */ /* 0x000fe200078e0202 */
[----:B------:R-:W-:Y:S06]  /*261c0*/  BRA `(.L_x_1864) ;  /* 0x00000000000c7947 */ /* 0x000fec0003800000 */
.L_x_1859:
[----:B------:R-:W-:Y:S02]  /*261d0*/  IMAD.MOV.U32 R25, RZ, RZ, RZ ;  /* 0x000000ffff197224 */ /* 0x000fe400078e00ff */
[----:B------:R-:W-:Y:S02]  /*261e0*/  IMAD.U32 R24, RZ, RZ, UR6 ;  /* 0x00000006ff187e24 */ /* 0x000fe4000f8e00ff */
[----:B------:R-:W-:-:S07]  /*261f0*/  IMAD.MOV.U32 R26, RZ, RZ, RZ ;  /* 0x000000ffff1a7224 */ /* 0x000fce00078e00ff */
.L_x_1864:
[----:B------:R-:W-:-:S13]  /*26200*/  ISETP.NE.AND P0, PT, R6, RZ, PT ;  /* 0x000000ff0600720c */ /* 0x000fda0003f05270 */
[----:B------:R-:W0:Y:S01]  /*26210*/  @!P0 S2R R3, SR_CgaCtaId ;  /* 0x0000000000038919 */ /* 0x000e220000008800 */
[----:B------:R-:W-:-:S04]  /*26220*/  @!P0 MOV R2, 0x400 ;  /* 0x0000040000028802 */ /* 0x000fc80000000f00 */
[----:B0-----:R-:W-:-:S05]  /*26230*/  @!P0 LEA R2, R3, R2, 0x18 ;  /* 0x0000000203028211 */ /* 0x001fca00078ec0ff */
[----:B------:R0:W-:Y:S01]  /*26240*/  @!P0 STS.128 [R2+0x308d0], R24 ;  /* 0x0308d01802008388 */ /* 0x0001e20000000c00 */
[----:B------:R-:W-:Y:S06]  /*26250*/  BAR.ARV 0x5, 0x180 ;  /* 0x0146000000007b1d */ /* 0x000fec0000002000 */
.L_x_1857:
        /* <DEDUP_REMOVED lines=8> */
[C---:B------:R-:W-:Y:S01]  /*262e0*/  IMAD.SHL.U32 R33, R0.reuse, 0x8, RZ ;  /* 0x0000000800217824 */ /* 0x040fe200078e00ff */
[----:B------:R-:W-:Y:S01]  /*262f0*/  LOP3.LUT R4, R0, 0x7f, RZ, 0xc0, !PT ;  /* 0x0000007f00047812 */ /* 0x000fe200078ec0ff */
[----:B------:R1:W-:Y:S01]  /*26300*/  STL [R1+0x28], RZ ;  /* 0x000028ff01007387 */ /* 0x0003e20000100800 */
[----:B------:R-:W-:Y:S01]  /*26310*/  BSSY B8, `(.L_x_1865) ;  /* 0x00006f3000087945 */ /* 0x000fe20003800000 */
[----:B------:R-:W-:Y:S01]  /*26320*/  IMAD.MOV.U32 R30, RZ, RZ, 0x1 ;  /* 0x00000001ff1e7424 */ /* 0x000fe200078e00ff */
[C---:B------:R-:W-:Y:S01]  /*26330*/  LOP3.LUT R3, R33.reuse, 0x1f8, RZ, 0xc0, !PT ;  /* 0x000001f821037812 */ /* 0x040fe200078ec0ff */
[----:B------:R-:W-:Y:S01]  /*26340*/  IMAD.SHL.U32 R37, R4, 0x8, RZ ;  /* 0x0000000804257824 */ /* 0x000fe200078e00ff */
[----:B------:R-:W-:Y:S01]  /*26350*/  LOP3.LUT R33, R33, 0x38, RZ, 0xc0, !PT ;  /* 0x0000003821217812 */ /* 0x000fe200078ec0ff */
[----:B------:R-:W-:Y:S01]  /*26360*/  IMAD.MOV.U32 R28, RZ, RZ, RZ ;  /* 0x000000ffff1c7224 */ /* 0x000fe200078e00ff */
[----:B------:R-:W-:Y:S01]  /*26370*/  ULDC.64 UR36, c[0x0][0x198] ;  /* 0x0000660000247ab9 */ /* 0x000fe20000000a00 */
[----:B------:R-:W-:Y:S01]  /*26380*/  IMAD.MOV.U32 R23, RZ, RZ, RZ ;  /* 0x000000ffff177224 */ /* 0x000fe200078e00ff */
[C---:B------:R-:W-:Y:S01]  /*26390*/  LOP3.LUT R36, R33.reuse, 0x40, RZ, 0xfc, !PT ;  /* 0x0000004021247812 */ /* 0x040fe200078efcff */
[----:B------:R-:W-:Y:S01]  /*263a0*/  IMAD.MOV.U32 R29, RZ, RZ, 0x1 ;  /* 0x00000001ff1d7424 */ /* 0x000fe200078e00ff */
[----:B------:R-:W-:Y:S01]  /*263b0*/  LOP3.LUT R34, R33, 0x80, RZ, 0xfc, !PT ;  /* 0x0000008021227812 */ /* 0x000fe200078efcff */
[----:B------:R-:W-:Y:S01]  /*263c0*/  ULDC UR38, c[0x0][0xc] ;  /* 0x0000030000267ab9 */ /* 0x000fe20000000800 */
[----:B--2---:R-:W-:-:S02]  /*263d0*/  R2UR UR4, R2 ;  /* 0x00000000020472ca */ /* 0x004fc400000e0000 */
[----:B------:R-:W-:Y:S01]  /*263e0*/  LOP3.LUT R2, R3, 0x38, R0, 0x78, !PT ;  /* 0x0000003803027812 */ /* 0x000fe200078e7800 */
[----:B------:R-:W-:-:S03]  /*263f0*/  IMAD.SHL.U32 R0, R0, 0x10, RZ ;  /* 0x0000001000007824 */ /* 0x000fc600078e00ff */
[----:B------:R-:W-:Y:S02]  /*26400*/  LOP3.LUT R37, R2, 0x200, R37, 0xf8, !PT ;  /* 0x0000020002257812 */ /* 0x000fe400078ef825 */
[----:B------:R-:W-:-:S04]  /*26410*/  SHF.R.U32.HI R2, RZ, 0x3, R4 ;  /* 0x00000003ff027819 */ /* 0x000fc80000011604 */
[----:B------:R-:W-:Y:S01]  /*26420*/  LOP3.LUT R0, R2, 0x70, R0, 0xf8, !PT ;  /* 0x0000007002007812 */ /* 0x000fe200078ef800 */
[----:B------:R-:W-:-:S03]  /*26430*/  ULOP3.LUT UR39, UR4, 0x2, URZ, 0xfc, !UPT ;  /* 0x0000000204277892 */ /* 0x000fc6000f8efc3f */
[----:B------:R-:W-:Y:S02]  /*26440*/  UMOV UR4, 0x400 ;  /* 0x0000040000047882 */ /* 0x000fe40000000000 */
[----:B0-----:R-:W-:-:S06]  /*26450*/  ULEA UR4, UR5, UR4, 0x18 ;  /* 0x0000000405047291 */ /* 0x001fcc000f8ec03f */
[----:B------:R-:W-:-:S04]  /*26460*/  IMAD.U32 R17, RZ, RZ, UR4 ;  /* 0x00000004ff117e24 */ /* 0x000fc8000f8e00ff */
[----:B------:R-:W-:-:S05]  /*26470*/  IMAD R0, R37, 0x2, R17 ;  /* 0x0000000225007824 */ /* 0x000fca00078e0211 */
[----:B------:R1:W-:Y:S02]  /*26480*/  STL [R1], R0 ;  /* 0x0000000001007387 */ /* 0x0003e40000100800 */
.L_x_1988:
[----:B------:R-:W-:Y:S05]  /*26490*/  YIELD ;  /* 0x0000000000007946 */ /* 0x000fea0003800000 */
[----:B------:R-:W-:Y:S01]  /*264a0*/  ULDC.64 UR4, c[0x0][0xa28] ;  /* 0x00028a0000047ab9 */ /* 0x000fe20000000a00 */
[----:B0-----:R-:W-:Y:S01]  /*264b0*/  IMAD.MOV.U32 R12, RZ, RZ, RZ ;  /* 0x000000ffff0c7224 */ /* 0x001fe200078e00ff */
[----:B------:R-:W-:Y:S01]  /*264c0*/  ISETP.NE.U32.AND P0, PT, RZ, UR4, PT ;  /* 0x00000004ff007c0c */ /* 0x000fe2000bf05070 */
[----:B------:R-:W0:Y:S01]  /*264d0*/  LDC.64 R4, c[0x0][0xa00] ;  /* 0x00028000ff047b82 */ /* 0x000e220000000a00 */
[----:B------:R-:W-:Y:S02]  /*264e0*/  ULDC.64 UR6, c[0x0][0xa10] ;  /* 0x0002840000067ab9 */ /* 0x000fe40000000a00 */
[----:B------:R-:W-:Y:S01]  /*264f0*/  ISETP.NE.AND.EX P0, PT, RZ, UR5, PT, P0 ;  /* 0x00000005ff007c0c */ /* 0x000fe2000bf05300 */
[----:B------:R-:W-:-:S12]  /*26500*/  ULDC.64 UR4, c[0x0][0xa18] ;  /* 0x0002860000047ab9 */ /* 0x000fd80000000a00 */
[----:B--2---:R-:W2:Y:S01]  /*26510*/  @P0 LDC.64 R2, c[0x0][0xa28] ;  /* 0x00028a00ff020b82 */ /* 0x004ea20000000a00 */
[----:B------:R-:W-:Y:S01]  /*26520*/  ISETP.NE.U32.AND P1, PT, RZ, UR6, PT ;  /* 0x00000006ff007c0c */ /* 0x000fe2000bf25070 */
[----:B--2---:R-:W-:-:S05]  /*26530*/  @P0 IMAD.WIDE R2, R27, 0x4, R2 ;  /* 0x000000041b020825 */ /* 0x004fca00078e0202 */
[----:B------:R2:W3:Y:S01]  /*26540*/  @P0 LDG.E R12, desc[UR60][R2.64] ;  /* 0x0000003c020c0981 */ /* 0x0004e2000c1e1900 */
[----:B------:R-:W-:Y:S01]  /*26550*/  ISETP.NE.U32.AND P0, PT, RZ, UR4, PT ;  /* 0x00000004ff007c0c */ /* 0x000fe2000bf05070 */
[----:B------:R-:W-:Y:S01]  /*26560*/  IMAD.MOV.U32 R35, RZ, RZ, RZ ;  /* 0x000000ffff237224 */ /* 0x000fe200078e00ff */
[----:B------:R-:W-:Y:S01]  /*26570*/  ISETP.NE.AND.EX P1, PT, RZ, UR7, PT, P1 ;  /* 0x00000007ff007c0c */ /* 0x000fe2000bf25310 */
[----:B-1----:R-:W-:Y:S01]  /*26580*/  IMAD.MOV.U32 R0, RZ, RZ, RZ ;  /* 0x000000ffff007224 */ /* 0x002fe200078e00ff */
[----:B------:R-:W-:Y:S01]  /*26590*/  ISETP.NE.AND.EX P2, PT, RZ, UR5, PT, P0 ;  /* 0x00000005ff007c0c */ /* 0x000fe2000bf45300 */
[----:B------:R-:W-:Y:S01]  /*265a0*/  ULDC.64 UR4, c[0x0][0xa00] ;  /* 0x0002800000047ab9 */ /* 0x000fe20000000a00 */
[----:B0-----:R-:W-:Y:S01]  /*265b0*/  IMAD.WIDE R4, R27, 0x4, R4 ;  /* 0x000000041b047825 */ /* 0x001fe200078e0204 */
[----:B------:R-:W-:Y:S01]  /*265c0*/  ISETP.NE.U32.AND P0, PT, RZ, UR4, PT ;  /* 0x00000004ff007c0c */ /* 0x000fe2000bf05070 */
[----:B--2---:R-:W0:Y:S03]  /*265d0*/  LDC.64 R2, c[0x0][0xa10] ;  /* 0x00028400ff027b82 */ /* 0x004e260000000a00 */
[----:B------:R-:W-:-:S06]  /*265e0*/  ISETP.NE.AND.EX P0, PT, RZ, UR5, PT, P0 ;  /* 0x00000005ff007c0c */ /* 0x000fcc000bf05300 */
[----:B------:R-:W1:Y:S07]  /*265f0*/  @P2 LDC.64 R6, c[0x0][0xa18] ;  /* 0x00028600ff062b82 */ /* 0x000e6e0000000a00 */
[----:B------:R-:W5:Y:S01]  /*26600*/  @P0 LDG.E R35, desc[UR60][R4.64] ;  /* 0x0000003c04230981 */ /* 0x000f62000c1e1900 */
[----:B0-----:R-:W-:-:S05]  /*26610*/  IMAD.WIDE R2, R27, 0x4, R2 ;  /* 0x000000041b027825 */ /* 0x001fca00078e0202 */
[----:B------:R-:W5:Y:S01]  /*26620*/  @P1 LDG.E R0, desc[UR60][R2.64] ;  /* 0x0000003c02001981 */ /* 0x000f62000c1e1900 */
[----:B------:R-:W-:Y:S02]  /*26630*/  ULDC UR4, c[0x0][0x288] ;  /* 0x0000a20000047ab9 */ /* 0x000fe40000000800 */
[----:B------:R-:W-:Y:S01]  /*26640*/  IMAD.U32 R31, RZ, RZ, UR4 ;  /* 0x00000004ff1f7e24 */ /* 0x000fe2000f8e00ff */
[----:B------:R-:W-:Y:S02]  /*26650*/  ULDC.64 UR4, c[0x0][0x418] ;  /* 0x0001060000047ab9 */ /* 0x000fe40000000a00 */
[----:B------:R-:W-:-:S03]  /*26660*/  UISETP.NE.U32.AND UP0, UPT, UR4, URZ, UPT ;  /* 0x0000003f0400728c */ /* 0x000fc6000bf05070 */
[----:B------:R-:W-:Y:S01]  /*26670*/  ULDC UR4, c[0x0][0x424] ;  /* 0x0001090000047ab9 */ /* 0x000fe20000000800 */
[----:B------:R-:W-:Y:S01]  /*26680*/  UISETP.NE.AND.EX UP0, UPT, UR5, URZ, UPT, UP0 ;  /* 0x0000003f0500728c */ /* 0x000fe2000bf05300 */
[----:B-1----:R-:W-:Y:S02]  /*26690*/  @P2 IMAD.WIDE R6, R27, 0x4, R6 ;  /* 0x000000041b062825 */ /* 0x002fe400078e0206 */
[----:B------:R-:W-:Y:S01]  /*266a0*/  ULDC UR5, c[0x0][0x2f0] ;  /* 0x0000bc0000057ab9 */ /* 0x000fe20000000800 */
[----:B------:R-:W-:Y:S02]  /*266b0*/  USEL UR4, UR4, 0x1, UP0 ;  /* 0x0000000104047887 */ /* 0x000fe40008000000 */
[----:B------:R0:W5:Y:S02]  /*266c0*/  @P2 LDG.E R31, desc[UR60][R6.64] ;  /* 0x0000003c061f2981 */ /* 0x000164000c1e1900 */
[----:B------:R-:W-:-:S03]  /*266d0*/  UIMAD UR4, UR4, UR5, URZ ;  /* 0x00000005040472a4 */ /* 0x000fc6000f8e023f */
[----:B------:R-:W-:-:S03]  /*266e0*/  ULDC UR5, c[0x0][0x348] ;  /* 0x0000d20000057ab9 */ /* 0x000fc60000000800 */
[----:B------:R-:W-:Y:S02]  /*266f0*/  IMAD.U32 R8, RZ, RZ, UR4 ;  /* 0x00000004ff087e24 */ /* 0x000fe4000f8e00ff */
[----:B0-----:R-:W-:Y:S01]  /*26700*/  IMAD.U32 R7, RZ, RZ, UR5 ;  /* 0x00000005ff077e24 */ /* 0x001fe2000f8e00ff */
[----:B---3--:R0:W-:Y:S01]  /*26710*/  STL [R1+0xc], R12 ;  /* 0x00000c0c01007387 */ /* 0x0081e20000100800 */
[----:B------:R-:W-:Y:S05]  /*26720*/  @P2 BRA `(.L_x_1866) ;  /* 0x0000000000102947 */ /* 0x000fea0003800000 */
[----:B------:R-:W-:Y:S05]  /*26730*/  @!P0 BRA `(.L_x_1866) ;  /* 0x00000000000c8947 */ /* 0x000fea0003800000 */
[----:B------:R-:W2:Y:S04]  /*26740*/  LDG.E R6, desc[UR60][R4.64] ;  /* 0x0000003c04067981 */ /* 0x000ea8000c1e1900 */
[----:B-----5:R-:W2:Y:S02]  /*26750*/  LDG.E R31, desc[UR60][R4.64+0x4] ;  /* 0x0000043c041f7981 */ /* 0x020ea4000c1e1900 */
[----:B--2---:R-:W-:-:S07]  /*26760*/  IMAD.IADD R31, R31, 0x1, -R6 ;  /* 0x000000011f1f7824 */ /* 0x004fce00078e0a06 */
.L_x_1866:
[----:B------:R-:W-:Y:S01]  /*26770*/  ULDC.64 UR4, c[0x0][0xa20] ;  /* 0x0002880000047ab9 */ /* 0x000fe20000000a00 */
[C---:B------:R-:W-:Y:S02]  /*26780*/  LOP3.LUT R4, R26.reuse, 0xff000000, RZ, 0xc0, !PT ;  /* 0xff0000001a047812 */ /* 0x040fe400078ec0ff */
[----:B------:R-:W-:Y:S02]  /*26790*/  ISETP.NE.U32.AND P0, PT, RZ, UR4, PT ;  /* 0x00000004ff007c0c */ /* 0x000fe4000bf05070 */
[----:B------:R-:W-:Y:S02]  /*267a0*/  SHF.R.U32.HI R5, RZ, 0x8, R4 ;  /* 0x00000008ff057819 */ /* 0x000fe40000011604 */
[----:B------:R-:W-:Y:S02]  /*267b0*/  ISETP.NE.AND.EX P0, PT, RZ, UR5, PT, P0 ;  /* 0x00000005ff007c0c */ /* 0x000fe4000bf05300 */
[C---:B------:R-:W-:Y:S02]  /*267c0*/  LOP3.LUT R6, R26.reuse, 0xff0000, RZ, 0xc0, !PT ;  /* 0x00ff00001a067812 */ /* 0x040fe400078ec0ff */
[----:B------:R-:W-:-:S02]  /*267d0*/  LOP3.LUT R26, R26, 0xffff, RZ, 0xc0, !PT ;  /* 0x0000ffff1a1a7812 */ /* 0x000fc400078ec0ff */
[----:B------:R-:W-:-:S07]  /*267e0*/  LEA.HI R6, R6, R5, RZ, 0x10 ;  /* 0x0000000506067211 */ /* 0x000fce00078f80ff */
[----:B------:R-:W-:Y:S05]  /*267f0*/  @!P0 BRA `(.L_x_1867) ;  /* 0x0000000000108947 */ /* 0x000fea0003800000 */
[----:B------:R-:W1:Y:S02]  /*26800*/  LDC.64 R4, c[0x0][0xa20] ;  /* 0x00028800ff047b82 */ /* 0x000e640000000a00 */
[----:B-1----:R-:W-:-:S05]  /*26810*/  IMAD.WIDE R4, R27, 0x4, R4 ;  /* 0x000000041b047825 */ /* 0x002fca00078e0204 */
[----:B------:R1:W5:Y:S01]  /*26820*/  LDG.E R8, desc[UR60][R4.64] ;  /* 0x0000003c04087981 */ /* 0x000362000c1e1900 */
[----:B------:R-:W-:Y:S05]  /*26830*/  BRA `(.L_x_1868) ;  /* 0x0000000000247947 */ /* 0x000fea0003800000 */
.L_x_1867:
[----:B------:R-:W-:Y:S02]  /*26840*/  ULDC.64 UR4, c[0x0][0xa08] ;  /* 0x0002820000047ab9 */ /* 0x000fe40000000a00 */
[----:B------:R-:W-:-:S04]  /*26850*/  ISETP.NE.U32.AND P0, PT, RZ, UR4, PT ;  /* 0x00000004ff007c0c */ /* 0x000fc8000bf05070 */
[----:B------:R-:W-:-:S13]  /*26860*/  ISETP.NE.AND.EX P0, PT, RZ, UR5, PT, P0 ;  /* 0x00000005ff007c0c */ /* 0x000fda000bf05300 */
[----:B------:R-:W-:Y:S05]  /*26870*/  @!P0 BRA `(.L_x_1868) ;  /* 0x0000000000148947 */ /* 0x000fea0003800000 */
[----:B------:R-:W1:Y:S02]  /*26880*/  LDC.64 R4, c[0x0][0xa08] ;  /* 0x00028200ff047b82 */ /* 0x000e640000000a00 */
[----:B-1----:R-:W-:-:S05]  /*26890*/  IMAD.WIDE R4, R27, 0x4, R4 ;  /* 0x000000041b047825 */ /* 0x002fca00078e0204 */
[----:B------:R-:W2:Y:S04]  /*268a0*/  LDG.E R8, desc[UR60][R4.64] ;  /* 0x0000003c04087981 */ /* 0x000ea8000c1e1900 */
[----:B------:R-:W2:Y:S02]  /*268b0*/  LDG.E R9, desc[UR60][R4.64+0x4] ;  /* 0x0000043c04097981 */ /* 0x000ea4000c1e1900 */
[----:B--2---:R-:W-:-:S07]  /*268c0*/  IMAD.IADD R8, R9, 0x1, -R8 ;  /* 0x0000000109087824 */ /* 0x004fce00078e0a08 */
.L_x_1868:
[----:B-1----:R-:W2:Y:S01]  /*268d0*/  @P1 LDG.E R5, desc[UR60][R2.64] ;  /* 0x0000003c02051981 */ /* 0x002ea2000c1e1900 */
[----:B------:R-:W1:Y:S03]  /*268e0*/  LDC R9, c[0x0][0x448] ;  /* 0x00011200ff097b82 */ /* 0x000e660000000800 */
[----:B------:R3:W2:Y:S01]  /*268f0*/  @P1 LDG.E R4, desc[UR60][R2.64+0x4] ;  /* 0x0000043c02041981 */ /* 0x0006a2000c1e1900 */
[----:B------:R-:W-:Y:S02]  /*26900*/  IMAD.SHL.U32 R25, R25, 0x80, RZ ;  /* 0x0000008019197824 */ /* 0x000fe400078e00ff */
[----:B-----5:R-:W-:Y:S02]  /*26910*/  IMAD.IADD R8, R8, 0x1, -R12 ;  /* 0x0000000108087824 */ /* 0x020fe400078e0a0c */
[----:B---3--:R-:W3:Y:S01]  /*26920*/  LDC.64 R2, c[0x0][0x9e0] ;  /* 0x00027800ff027b82 */ /* 0x008ee20000000a00 */
[----:B-1----:R-:W-:Y:S01]  /*26930*/  ISETP.NE.AND P2, PT, R9, 0x1, PT ;  /* 0x000000010900780c */ /* 0x002fe20003f45270 */
[----:B------:R-:W-:-:S12]  /*26940*/  VIADD R9, R25, 0x7f ;  /* 0x0000007f19097836 */ /* 0x000fd80000000000 */
[----:B------:R-:W1:Y:S01]  /*26950*/  @P2 LDC R10, c[0x0][0x44c] ;  /* 0x00011300ff0a2b82 */ /* 0x000e620000000800 */
[----:B---3--:R-:W-:-:S07]  /*26960*/  ISETP.GE.AND P3, PT, R3, 0x1, PT ;  /* 0x000000010300780c */ /* 0x008fce0003f66270 */
[----:B------:R-:W3:Y:S01]  /*26970*/  @P2 LDC R11, c[0x0][0x450] ;  /* 0x00011400ff0b2b82 */ /* 0x000ee20000000800 */
[----:B--2---:R-:W-:Y:S02]  /*26980*/  @P1 IMAD.IADD R7, R4, 0x1, -R5 ;  /* 0x0000000104071824 */ /* 0x004fe400078e0a05 */
[----:B-1----:R-:W-:-:S05]  /*26990*/  @P2 IMAD.HI.U32 R4, R9, R10, RZ ;  /* 0x0000000a09042227 */ /* 0x002fca00078e00ff */
[----:B---3--:R-:W-:Y:S01]  /*269a0*/  @P2 SHF.R.U32.HI R9, RZ, R11, R4 ;  /* 0x0000000bff092219 */ /* 0x008fe20000011604 */
[----:B------:R-:W-:-:S04]  /*269b0*/  IMAD.IADD R11, R8, 0x1, R7 ;  /* 0x00000001080b7824 */ /* 0x000fc800078e0207 */
[C---:B------:R-:W-:Y:S01]  /*269c0*/  VIADD R4, R11.reuse, 0x5f ;  /* 0x0000005f0b047836 */ /* 0x040fe20000000000 */
[----:B------:R1:W-:Y:S01]  /*269d0*/  STL [R1+0x4], R11 ;  /* 0x0000040b01007387 */ /* 0x0003e20000100800 */
[----:B------:R-:W-:Y:S02]  /*269e0*/  IADD3 R18, R11, 0x1, -R31 ;  /* 0x000000010b127810 */ /* 0x000fe40007ffe81f */
[----:B------:R-:W-:-:S04]  /*269f0*/  IMAD.HI R4, R4, 0x2aaaaaab, RZ ;  /* 0x2aaaaaab04047827 */ /* 0x000fc800078e02ff */
[----:B------:R-:W-:Y:S01]  /*26a00*/  IMAD.IADD R9, R18, 0x1, R9 ;  /* 0x0000000112097824 */ /* 0x000fe200078e0209 */
[----:B------:R-:W-:-:S03]  /*26a10*/  SHF.R.U32.HI R19, RZ, 0x1f, R4 ;  /* 0x0000001fff137819 */ /* 0x000fc60000011604 */
[----:B------:R-:W-:Y:S01]  /*26a20*/  IMAD.IADD R2, R9, 0x1, R2 ;  /* 0x0000000109027824 */ /* 0x000fe200078e0202 */
[----:B------:R-:W-:Y:S01]  /*26a30*/  LEA.HI.SX32 R19, R4, R19, 0x1c ;  /* 0x0000001304137211 */ /* 0x000fe200078fe2ff */
[----:B-1----:R-:W-:Y:S06]  /*26a40*/  @!P3 BRA `(.L_x_1869) ;  /* 0x000000000048b947 */ /* 0x002fec0003800000 */
[C---:B------:R-:W-:Y:S01]  /*26a50*/  ISETP.GT.AND P0, PT, R9.reuse, RZ, PT ;  /* 0x000000ff0900720c */ /* 0x040fe20003f04270 */
[----:B------:R-:W-:Y:S01]  /*26a60*/  BSSY B0, `(.L_x_1870) ;  /* 0x000000e000007945 */ /* 0x000fe20003800000 */
[----:B------:R-:W-:-:S11]  /*26a70*/  VIADD R10, R9, 0xffffffff ;  /* 0xffffffff090a7836 */ /* 0x000fd60000000000 */
[----:B------:R-:W-:Y:S05]  /*26a80*/  @P0 BRA `(.L_x_1871) ;  /* 0x00000000001c0947 */ /* 0x000fea0003800000 */
[----:B------:R-:W-:Y:S01]  /*26a90*/  ISETP.NE.AND P0, PT, R3, 0x1, PT ;  /* 0x000000010300780c */ /* 0x000fe20003f05270 */
[----:B------:R-:W-:-:S12]  /*26aa0*/  IMAD.MOV R9, RZ, RZ, -R9 ;  /* 0x000000ffff097224 */ /* 0x000fd800078e0a09 */
[----:B------:R-:W1:Y:S02]  /*26ab0*/  @P0 LDC.64 R4, c[0x0][0x9e8] ;  /* 0x00027a00ff040b82 */ /* 0x000e640000000a00 */
[----:B-1----:R-:W-:-:S05]  /*26ac0*/  @P0 IMAD.HI.U32 R4, R9, R4, RZ ;  /* 0x0000000409040227 */ /* 0x002fca00078e00ff */
[----:B------:R-:W-:-:S04]  /*26ad0*/  @P0 SHF.R.U32.HI R9, RZ, R5, R4 ;  /* 0x00000005ff090219 */ /* 0x000fc80000011604 */
[----:B------:R-:W-:Y:S01]  /*26ae0*/  LOP3.LUT R10, RZ, R9, RZ, 0x33, !PT ;  /* 0x00000009ff0a7212 */ /* 0x000fe200078e33ff */
[----:B------:R-:W-:Y:S06]  /*26af0*/  BRA `(.L_x_1872) ;  /* 0x0000000000107947 */ /* 0x000fec0003800000 */
.L_x_1871:
[----:B------:R-:W-:-:S13]  /*26b00*/  ISETP.NE.AND P0, PT, R3, 0x1, PT ;  /* 0x000000010300780c */ /* 0x000fda0003f05270 */
[----:B------:R-:W1:Y:S02]  /*26b10*/  @P0 LDC.64 R4, c[0x0][0x9e8] ;  /* 0x00027a00ff040b82 */ /* 0x000e640000000a00 */
[----:B-1----:R-:W-:-:S05]  /*26b20*/  @P0 IMAD.HI.U32 R4, R10, R4, RZ ;  /* 0x000000040a040227 */ /* 0x002fca00078e00ff */
[----:B------:R-:W-:-:S07]  /*26b30*/  @P0 SHF.R.U32.HI R10, RZ, R5, R4 ;  /* 0x00000005ff0a0219 */ /* 0x000fce0000011604 */
.L_x_1872:
[----:B------:R-:W-:Y:S05]  /*26b40*/  BSYNC B0 ;  /* 0x0000000000007941 */ /* 0x000fea0003800000 */
.L_x_1870:
[----:B------:R-:W-:-:S05]  /*26b50*/  IMAD R5, R10, R3, R3 ;  /* 0x000000030a057224 */ /* 0x000fca00078e0203 */
[----:B------:R-:W-:-:S07]  /*26b60*/  VIMNMX R2, R2, R5, PT ;  /* 0x0000000502027248 */ /* 0x000fce0003fe0100 */
.L_x_1869:
[----:B------:R-:W1:Y:S01]  /*26b70*/  @P2 LDC R10, c[0x0][0x44c] ;  /* 0x00011300ff0a2b82 */ /* 0x000e620000000800 */
[----:B------:R-:W-:Y:S01]  /*26b80*/  VIADD R2, R2, 0x5f ;  /* 0x0000005f02027836 */ /* 0x000fe20000000000 */
[----:B------:R-:W-:Y:S01]  /*26b90*/  ULDC UR4, c[0x0][0x9dc] ;  /* 0x0002770000047ab9 */ /* 0x000fe20000000800 */
[----:B------:R-:W-:Y:S02]  /*26ba0*/  IMAD.MOV.U32 R4, RZ, RZ, R25 ;  /* 0x000000ffff047224 */ /* 0x000fe400078e0019 */
[----:B------:R-:W-:-:S03]  /*26bb0*/  IMAD.HI R2, R2, 0x2aaaaaab, RZ ;  /* 0x2aaaaaab02027827 */ /* 0x000fc600078e02ff */
[----:B------:R-:W2:Y:S01]  /*26bc0*/  @P2 LDC R5, c[0x0][0x450] ;  /* 0x00011400ff052b82 */ /* 0x000ea20000000800 */
[----:B------:R-:W-:Y:S02]  /*26bd0*/  IMAD.IADD R9, R11, 0x1, -R31 ;  /* 0x000000010b097824 */ /* 0x000fe400078e0a1f */
[----:B-1----:R-:W-:-:S05]  /*26be0*/  @P2 IMAD.HI.U32 R10, R25, R10, RZ ;  /* 0x0000000a190a2227 */ /* 0x002fca00078e00ff */
[----:B--2---:R-:W-:Y:S02]  /*26bf0*/  @P2 SHF.R.U32.HI R4, RZ, R5, R10 ;  /* 0x00000005ff042219 */ /* 0x004fe4000001160a */
[----:B------:R-:W-:-:S03]  /*26c00*/  SHF.R.U32.HI R5, RZ, 0x1f, R2 ;  /* 0x0000001fff057819 */ /* 0x000fc60000011602 */
[----:B------:R-:W-:Y:S01]  /*26c10*/  IMAD.IADD R10, R9, 0x1, R4 ;  /* 0x00000001090a7824 */ /* 0x000fe200078e0204 */
[----:B------:R-:W-:-:S04]  /*26c20*/  LEA.HI.SX32 R2, R2, R5, 0x1c ;  /* 0x0000000502027211 */ /* 0x000fc800078fe2ff */
[----:B------:R-:W-:Y:S01]  /*26c30*/  VIMNMX R11, R19, R2, PT ;  /* 0x00000002130b7248 */ /* 0x000fe20003fe0100 */
[----:B------:R-:W-:Y:S01]  /*26c40*/  VIADD R2, R10, -UR4 ;  /* 0x800000040a027c36 */ /* 0x000fe20008000000 */
[----:B------:R-:W-:Y:S06]  /*26c50*/  @!P3 BRA `(.L_x_1873) ;  /* 0x000000000044b947 */ /* 0x000fec0003800000 */
[----:B------:R-:W-:Y:S01]  /*26c60*/  ISETP.GT.AND P0, PT, R10, -0x1, PT ;  /* 0xffffffff0a00780c */ /* 0x000fe20003f04270 */
[----:B------:R-:W-:-:S12]  /*26c70*/  BSSY B0, `(.L_x_1874) ;  /* 0x000000d000007945 */ /* 0x000fd80003800000 */
[----:B------:R-:W-:Y:S05]  /*26c80*/  @P0 BRA `(.L_x_1875) ;  /* 0x00000000001c0947 */ /* 0x000fea0003800000 */
[----:B------:R-:W-:Y:S02]  /*26c90*/  ISETP.NE.AND P0, PT, R3, 0x1, PT ;  /* 0x000000010300780c */ /* 0x000fe40003f05270 */
[----:B------:R-:W-:-:S11]  /*26ca0*/  LOP3.LUT R10, RZ, R10, RZ, 0x33, !PT ;  /* 0x0000000aff0a7212 */ /* 0x000fd600078e33ff */
[----:B------:R-:W1:Y:S02]  /*26cb0*/  @P0 LDC.64 R4, c[0x0][0x9e8] ;  /* 0x00027a00ff040b82 */ /* 0x000e640000000a00 */
[----:B-1----:R-:W-:-:S05]  /*26cc0*/  @P0 IMAD.HI.U32 R4, R10, R4, RZ ;  /* 0x000000040a040227 */ /* 0x002fca00078e00ff */
[----:B------:R-:W-:-:S04]  /*26cd0*/  @P0 SHF.R.U32.HI R10, RZ, R5, R4 ;  /* 0x00000005ff0a0219 */ /* 0x000fc80000011604 */
[----:B------:R-:W-:Y:S01]  /*26ce0*/  LOP3.LUT R10, RZ, R10, RZ, 0x33, !PT ;  /* 0x0000000aff0a7212 */ /* 0x000fe200078e33ff */
[----:B------:R-:W-:Y:S06]  /*26cf0*/  BRA `(.L_x_1876) ;  /* 0x0000000000107947 */ /* 0x000fec0003800000 */
.L_x_1875:
[----:B------:R-:W-:-:S13]  /*26d00*/  ISETP.NE.AND P0, PT, R3, 0x1, PT ;  /* 0x000000010300780c */ /* 0x000fda0003f05270 */
[----:B------:R-:W1:Y:S02]  /*26d10*/  @P0 LDC.64 R4, c[0x0][0x9e8] ;  /* 0x00027a00ff040b82 */ /* 0x000e640000000a00 */
[----:B-1----:R-:W-:-:S05]  /*26d20*/  @P0 IMAD.HI.U32 R4, R10, R4, RZ ;  /* 0x000000040a040227 */ /* 0x002fca00078e00ff */
[----:B------:R-:W-:-:S07]  /*26d30*/  @P0 SHF.R.U32.HI R10, RZ, R5, R4 ;  /* 0x00000005ff0a0219 */ /* 0x000fce0000011604 */
.L_x_1876:
[----:B------:R-:W-:Y:S05]  /*26d40*/  BSYNC B0 ;  /* 0x0000000000007941 */ /* 0x000fea0003800000 */
.L_x_1874:
[----:B------:R-:W-:-:S05]  /*26d50*/  IMAD R3, R10, R3, RZ ;  /* 0x000000030a037224 */ /* 0x000fca00078e02ff */
[----:B------:R-:W-:-:S07]  /*26d60*/  VIMNMX R2, R2, R3, !PT ;  /* 0x0000000302027248 */ /* 0x000fce0007fe0100 */
.L_x_1873:
[----:B------:R-:W-:Y:S01]  /*26d70*/  IMAD.HI R2, R2, 0x2aaaaaab, RZ ;  /* 0x2aaaaaab02027827 */ /* 0x000fe200078e02ff */
[----:B------:R-:W-:Y:S01]  /*26d80*/  BSSY B0, `(.L_x_1877) ;  /* 0x0000026000007945 */ /* 0x000fe20003800000 */
[----:B------:R-:W-:Y:S02]  /*26d90*/  LOP3.LUT R10, R6, 0xff, RZ, 0xc0, !PT ;  /* 0x000000ff060a7812 */ /* 0x000fe400078ec0ff */
[----:B------:R-:W-:Y:S01]  /*26da0*/  SHF.R.U32.HI R6, RZ, 0x10, R6 ;  /* 0x00000010ff067819 */ /* 0x000fe20000011606 */
[----:B------:R-:W-:Y:S01]  /*26db0*/  IMAD.MOV.U32 R14, RZ, RZ, RZ ;  /* 0x000000ffff0e7224 */ /* 0x000fe200078e00ff */
[----:B------:R-:W-:-:S04]  /*26dc0*/  SHF.R.U32.HI R3, RZ, 0x1f, R2 ;  /* 0x0000001fff037819 */ /* 0x000fc80000011602 */
[----:B------:R-:W-:-:S04]  /*26dd0*/  LEA.HI.SX32 R3, R2, R3, 0x1c ;  /* 0x0000000302037211 */ /* 0x000fc800078fe2ff */
[----:B------:R-:W-:-:S04]  /*26de0*/  VIMNMX R4, RZ, R3, !PT ;  /* 0x00000003ff047248 */ /* 0x000fc80007fe0100 */
[----:B------:R-:W-:-:S13]  /*26df0*/  ISETP.GT.AND P0, PT, R11, R4, PT ;  /* 0x000000040b00720c */ /* 0x000fda0003f04270 */
[----:B------:R-:W-:Y:S05]  /*26e00*/  @!P0 BRA `(.L_x_1878) ;  /* 0x0000000000748947 */ /* 0x000fea0003800000 */
[----:B------:R-:W-:Y:S01]  /*26e10*/  ISETP.NE.AND P0, PT, R6, RZ, PT ;  /* 0x000000ff0600720c */ /* 0x000fe20003f05270 */
[----:B------:R-:W-:-:S03]  /*26e20*/  ULDC UR4, c[0x0][0x9f0] ;  /* 0x00027c0000047ab9 */ /* 0x000fc60000000800 */
[----:B------:R-:W-:-:S04]  /*26e30*/  SEL R5, R6, UR4, P0 ;  /* 0x0000000406057c07 */ /* 0x000fc80008000000 */
[----:B------:R-:W-:Y:S02]  /*26e40*/  IABS R13, R5 ;  /* 0x00000005000d7213 */ /* 0x000fe40000000000 */
[----:B0-----:R-:W-:Y:S02]  /*26e50*/  IADD3 R12, R5, -0x1, R11 ;  /* 0xffffffff050c7810 */ /* 0x001fe40007ffe00b */
[----:B------:R-:W0:Y:S03]  /*26e60*/  I2F.RP R2, R13 ;  /* 0x0000000d00027306 */ /* 0x000e260000209400 */
[----:B------:R-:W-:-:S05]  /*26e70*/  IMAD.IADD R12, R12, 0x1, -R4 ;  /* 0x000000010c0c7824 */ /* 0x000fca00078e0a04 */
        /* <DEDUP_REMOVED lines=22> */
.L_x_1878:
[----:B------:R-:W-:Y:S05]  /*26fe0*/  BSYNC B0 ;  /* 0x0000000000007941 */ /* 0x000fea0003800000 */
.L_x_1877:
[-C--:B------:R-:W-:Y:S01]  /*26ff0*/  IMAD R3, R10, R14.reuse, R4 ;  /* 0x0000000e0a037224 */ /* 0x080fe200078e0204 */
        /* <DEDUP_REMOVED lines=20> */
[----:B------:R-:W1:Y:S02]  /*27140*/  S2R R3, SR_TID.X ;  /* 0x0000000000037919 */ /* 0x000e640000002100 */
[----:B-1----:R-:W-:-:S04]  /*27150*/  SHF.R.U32.HI R3, RZ, 0x5, R3 ;  /* 0x00000005ff037819 */ /* 0x002fc80000011603 */
[----:B------:R-:W-:-:S05]  /*27160*/  LOP3.LUT R3, R3, 0x3, RZ, 0xc0, !PT ;  /* 0x0000000303037812 */ /* 0x000fca00078ec0ff */
[----:B------:R1:W2:Y:S02]  /*27170*/  SHFL.IDX PT, R14, R3, RZ, 0x1f ;  /* 0x00001fff030e7589 */ /* 0x0002a400000e0000 */
.L_x_2056:
[----:B--2---:R-:W-:Y:S02]  /*27180*/  ISETP.NE.AND P0, PT, R14, RZ, PT ;  /* 0x000000ff0e00720c */ /* 0x004fe40003f05270 */
[----:B------:R-:W-:-:S11]  /*27190*/  PLOP3.LUT P6, PT, PT, PT, PT, 0x8, 0x0 ;  /* 0x000000000000781c */ /* 0x000fd60003fce170 */
[----:B------:R-:W-:Y:S05]  /*271a0*/  @P0 BRA `(.L_x_1882) ;  /* 0x00000000000c0947 */ /* 0x000fea0003800000 */
[----:B------:R-:W-:-:S03]  /*271b0*/  UMOV UR4, 0xffffffff ;  /* 0xffffffff00047882 */ /* 0x000fc60000000000 */
[----:B------:R-:W-:Y:S05]  /*271c0*/  BRA.DIV UR4, `(.L_x_1883) ;  /* 0x0000007604f07947 */ /* 0x000fea000b800000 */
[----:B------:R-:W-:-:S13]  /*271d0*/  ELECT P6, URZ, PT ;  /* 0x00000000003f782f */ /* 0x000fda00038c0000 */
.L_x_1882:
[----:B-1----:R-:W2:Y:S01]  /*271e0*/  LDL R3, [R1+0x28] ;  /* 0x0000280001037983 */ /* 0x002ea20000100800 */
[----:B------:R-:W-:Y:S01]  /*271f0*/  BSSY B1, `(.L_x_1884) ;  /* 0x0000008000017945 */ /* 0x000fe20003800000 */
[----:B--2---:R-:W-:-:S05]  /*27200*/  VIADD R3, R3, 0x1 ;  /* 0x0000000103037836 */ /* 0x004fca0000000000 */
[----:B------:R-:W-:-:S04]  /*27210*/  LEA.HI R7, R3, R3, RZ, 0x1 ;  /* 0x0000000303077211 */ /* 0x000fc800078f08ff */
[----:B------:R-:W-:-:S05]  /*27220*/  LOP3.LUT R8, R7, 0xfffffffe, RZ, 0xc0, !PT ;  /* 0xfffffffe07087812 */ /* 0x000fca00078ec0ff */
[----:B------:R-:W-:-:S05]  /*27230*/  IMAD.IADD R8, R3, 0x1, -R8 ;  /* 0x0000000103087824 */ /* 0x000fca00078e0a08 */
[----:B------:R-:W-:-:S04]  /*27240*/  SHF.L.U32 R8, R8, 0x1f, RZ ;  /* 0x0000001f08087819 */ /* 0x000fc800000006ff */
[----:B------:R-:W1:Y:S02]  /*27250*/  SYNCS.PHASECHK.TRANS64.TRYWAIT P0, [R17+URZ+0x30820], R8 ;  /* 0x03082008110075a7 */ /* 0x000e64000800017f */
[----:B-1----:R-:W-:Y:S05]  /*27260*/  @!P0 BRA `(.L_x_1885) ;  /* 0x0000007400e88947 */ /* 0x002fea0003800000 */
.L_x_2059:
[----:B------:R-:W-:Y:S05]  /*27270*/  BSYNC B1 ;  /* 0x0000000000017941 */ /* 0x000fea0003800000 */
.L_x_1884:
[----:B------:R-:W-:Y:S04]  /*27280*/  BSSY B1, `(.L_x_1886) ;  /* 0x000008b000017945 */ /* 0x000fe80003800000 */
[----:B------:R-:W-:Y:S05]  /*27290*/  @!P6 BRA `(.L_x_1887) ;  /* 0x000000080024e947 */ /* 0x000fea0003800000 */
[----:B0-----:R-:W-:Y:S01]  /*272a0*/  IMAD R12, R28, 0x8, R17 ;  /* 0x000000081c0c7824 */ /* 0x001fe200078e0211 */
[----:B------:R-:W-:Y:S01]  /*272b0*/  SHF.L.U32 R11, R30, 0x1f, RZ ;  /* 0x0000001f1e0b7819 */ /* 0x000fe200000006ff */
[----:B------:R-:W0:Y:S01]  /*272c0*/  S2R R3, SR_TID.X ;  /* 0x0000000000037919 */ /* 0x000e220000002100 */
[----:B------:R-:W-:Y:S02]  /*272d0*/  BSSY B2, `(.L_x_1888) ;  /* 0x0000005000027945 */ /* 0x000fe40003800000 */
[----:B------:R-:W2:Y:S01]  /*272e0*/  SYNCS.PHASECHK.TRANS64.TRYWAIT P0, [R12+URZ+0x308a0], R11 ;  /* 0x0308a00b0c0075a7 */ /* 0x000ea2000800017f */
[----:B0-----:R-:W-:-:S04]  /*272f0*/  LOP3.LUT R3, R3, 0x7f, RZ, 0xc0, !PT ;  /* 0x0000007f03037812 */ /* 0x001fc800078ec0ff */
[----:B------:R-:W-:Y:S01]  /*27300*/  ISETP.NE.AND P1, PT, R3, RZ, PT ;  /* 0x000000ff0300720c */ /* 0x000fe20003f25270 */
[----:B--2---:R-:W-:-:S12]  /*27310*/  @!P0 BRA `(.L_x_1889) ;  /* 0x0000007400d08947 */ /* 0x004fd80003800000 */
.L_x_2060:
[----:B------:R-:W-:Y:S05]  /*27320*/  BSYNC B2 ;  /* 0x0000000000027941 */ /* 0x000fea0003800000 */
.L_x_1888:
[----:B------:R-:W-:Y:S04]  /*27330*/  BSSY B2, `(.L_x_1890) ;  /* 0x0000009000027945 */ /* 0x000fe80003800000 */
[----:B------:R-:W-:Y:S05]  /*27340*/  @P1 BRA `(.L_x_1891) ;  /* 0x00000000001c1947 */ /* 0x000fea0003800000 */
[----:B------:R-:W2:Y:S01]  /*27350*/  S2R R7, SR_TID.X ;  /* 0x0000000000077919 */ /* 0x000ea20000002100 */
[----:B------:R-:W-:-:S04]  /*27360*/  IMAD.MOV.U32 R3, RZ, RZ, 0x9000 ;  /* 0x00009000ff037424 */ /* 0x000fc800078e00ff */
[----:B------:R3:W-:Y:S01]  /*27370*/  SYNCS.ARRIVE.TRANS64 RZ, [R12+URZ+0x30890], R3 ;  /* 0x030890030cff79a7 */ /* 0x0007e2000800003f */
[----:B--2---:R-:W-:-:S04]  /*27380*/  LOP3.LUT R7, R7, 0x1f, RZ, 0xc0, !PT ;  /* 0x0000001f07077812 */ /* 0x004fc800078ec0ff */
[----:B------:R-:W-:-:S13]  /*27390*/  ISETP.NE.AND P0, PT, R7, RZ, PT ;  /* 0x000000ff0700720c */ /* 0x000fda0003f05270 */
[----:B---3--:R-:W-:Y:S05]  /*273a0*/  @!P0 BRA `(.L_x_1891) ;  /* 0x0000000000048947 */ /* 0x008fea0003800000 */
[----:B------:R-:W-:Y:S01]  /*273b0*/  BPT.TRAP 0x1 ;  /* 0x000000040000795c */ /* 0x000fe20000300000 */
.L_x_1891:
[----:B------:R-:W-:Y:S05]  /*273c0*/  BSYNC B2 ;  /* 0x0000000000027941 */ /* 0x000fea0003800000 */
.L_x_1890:
[----:B------:R-:W-:Y:S01]  /*273d0*/  IMAD.MOV.U32 R22, RZ, RZ, RZ ;  /* 0x000000ffff167224 */ /* 0x000fe200078e00ff */
[----:B------:R-:W-:Y:S01]  /*273e0*/  UIADD3 UR4, UP0, UR36, 0x570, URZ ;  /* 0x0000057024047890 */ /* 0x000fe2000ff1e03f */
[----:B------:R-:W-:Y:S01]  /*273f0*/  IMAD R7, R2, 0x60, R0 ;  /* 0x0000006002077824 */ /* 0x000fe200078e0200 */
[----:B------:R-:W-:Y:S01]  /*27400*/  PLOP3.LUT P0, PT, PT, PT, PT, 0x80, 0x0 ;  /* 0x000000000000781c */ /* 0x000fe20003f0f070 */
[----:B-1----:R-:W-:Y:S01]  /*27410*/  IMAD R8, R28, 0x9000, R17 ;  /* 0x000090001c087824 */ /* 0x002fe200078e0211 */
[----:B------:R-:W-:Y:S01]  /*27420*/  R2UR UR10, R22 ;  /* 0x00000000160a72ca */ /* 0x000fe200000e0000 */
[----:B------:R-:W-:Y:S01]  /*27430*/  VIADD R7, R7, 0xffffffa0 ;  /* 0xffffffa007077836 */ /* 0x000fe20000000000 */
[----:B------:R-:W-:Y:S01]  /*27440*/  UIADD3.X UR5, URZ, UR37, URZ, UP0, !UPT ;  /* 0x000000253f057290 */ /* 0x000fe200087fe43f */
[----:B------:R-:W-:Y:S01]  /*27450*/  VIADD R3, R12, 0x30890 ;  /* 0x000308900c037836 */ /* 0x000fe20000000000 */
[----:B------:R-:W-:Y:S01]  /*27460*/  UMOV UR6, 0x0 ;  /* 0x0000000000067882 */ /* 0x000fe20000000000 */
[----:B------:R-:W-:Y:S01]  /*27470*/  VIADD R13, R8, 0x1e400 ;  /* 0x0001e400080d7836 */ /* 0x000fe20000000000 */
[----:B------:R-:W-:-:S09]  /*27480*/  UMOV UR7, 0x12f00000 ;  /* 0x12f0000000077882 */ /* 0x000fd20000000000 */
.L_x_1892:
        /* <DEDUP_REMOVED lines=10> */
[----:B------:R-:W-:Y:S01]  /*27530*/  IMAD.MOV.U32 R21, RZ, RZ, 0x40 ;  /* 0x00000040ff157424 */ /* 0x000fe200078e00ff */
[----:B------:R-:W-:Y:S01]  /*27540*/  PLOP3.LUT P0, PT, PT, PT, PT, 0x80, 0x0 ;  /* 0x000000000000781c */ /* 0x000fe20003f0f070 */
[----:B------:R-:W-:Y:S01]  /*27550*/  VIADD R13, R8, 0x21400 ;  /* 0x00021400080d7836 */ /* 0x000fe20000000000 */
[----:B------:R-:W-:Y:S01]  /*27560*/  UMOV UR6, 0x0 ;  /* 0x0000000000067882 */ /* 0x000fe20000000000 */
[----:B------:R-:W-:Y:S01]  /*27570*/  UMOV UR7, 0x12f00000 ;  /* 0x12f0000000077882 */ /* 0x000fe20000000000 */
[----:B------:R-:W-:-:S15]  /*27580*/  R2UR UR10, R21 ;  /* 0x00000000150a72ca */ /* 0x000fde00000e0000 */
.L_x_1893:
        /* <DEDUP_REMOVED lines=16> */
.L_x_1894:
        /* <DEDUP_REMOVED lines=10> */
[----:B------:R-:W1:Y:S01]  /*27730*/  SYNCS.PHASECHK.TRANS64.TRYWAIT P0, [R12+URZ+0x308c0], R11 ;  /* 0x0308c00b0c0075a7 */ /* 0x000e62000800017f */
[----:B------:R-:W-:Y:S04]  /*27740*/  BSSY B2, `(.L_x_1895) ;  /* 0x0000002000027945 */ /* 0x000fe80003800000 */
[----:B-1----:R-:W-:Y:S05]  /*27750*/  @!P0 BRA `(.L_x_1896) ;  /* 0x0000007000d48947 */ /* 0x002fea0003800000 */
.L_x_2061:
[----:B------:R-:W-:Y:S05]  /*27760*/  BSYNC B2 ;  /* 0x0000000000027941 */ /* 0x000fea0003800000 */
.L_x_1895:
        /* <DEDUP_REMOVED lines=11> */
.L_x_1898:
[----:B------:R-:W-:Y:S05]  /*27820*/  BSYNC B2 ;  /* 0x0000000000027941 */ /* 0x000fea0003800000 */
.L_x_1897:
        /* <DEDUP_REMOVED lines=8> */
.L_x_1899:
        /* <DEDUP_REMOVED lines=15> */
.L_x_1900:
        /* <DEDUP_REMOVED lines=15> */
.L_x_1901:
        /* <DEDUP_REMOVED lines=9> */
[----:B--2---:R-:W-:Y:S05]  /*27b20*/  @P0 BRA.U.ANY `(.L_x_1901) ;  /* 0xfffffffd00d80947 */ /* 0x004fea000393ffff */
.L_x_1887:
[----:B------:R-:W-:Y:S05]  /*27b30*/  BSYNC B1 ;  /* 0x0000000000017941 */ /* 0x000fea0003800000 */
.L_x_1886:
[----:B-1----:R-:W-:Y:S01]  /*27b40*/  VIADD R8, R2, 0xfffffffe ;  /* 0xfffffffe02087836 */ /* 0x002fe20000000000 */
        /* <DEDUP_REMOVED lines=8> */
.L_x_1918:
        /* <DEDUP_REMOVED lines=11> */
.L_x_2062:
[----:B------:R-:W-:Y:S05]  /*27c80*/  BSYNC B2 ;  /* 0x0000000000027941 */ /* 0x000fea0003800000 */
.L_x_1904:
        /* <DEDUP_REMOVED lines=9> */
.L_x_1907:
[----:B------:R-:W-:Y:S05]  /*27d20*/  BSYNC B2 ;  /* 0x0000000000027941 */ /* 0x000fea0003800000 */
.L_x_1906:
        /* <DEDUP_REMOVED lines=11> */
.L_x_1908:
        /* <DEDUP_REMOVED lines=16> */
.L_x_1909:
        /* <DEDUP_REMOVED lines=16> */
.L_x_1910:
        /* <DEDUP_REMOVED lines=13> */
.L_x_2063:
[----:B------:R-:W-:Y:S05]  /*280b0*/  BSYNC B2 ;  /* 0x0000000000027941 */ /* 0x000fea0003800000 */
.L_x_1911:
[----:B------:R-:W-:Y:S01]  /*280c0*/  BSSY B2, `(.L_x_1913) ;  /* 0x000000b000027945 */ /* 0x000fe20003800000 */
[----:B------:R-:W-:Y:S02]  /*280d0*/  IMAD.MOV.U32 R2, RZ, RZ, 0x0 ;  /* 0x00000000ff027424 */ /* 0x000fe400078e00ff */
[----:B01----:R-:W-:Y:S01]  /*280e0*/  IMAD.MOV.U32 R3, RZ, RZ, 0x12f00000 ;  /* 0x12f00000ff037424 */ /* 0x003fe200078e00ff */
[----:B------:R-:W-:Y:S06]  /*280f0*/  @P2 BRA `(.L_x_1914) ;  /* 0x00000000001c2947 */ /* 0x000fec0003800000 */
[----:B------:R-:W0:Y:S01]  /*28100*/  S2R R21, SR_TID.X ;  /* 0x0000000000157919 */ /* 0x000e220000002100 */
[----:B------:R-:W-:-:S04]  /*28110*/  IMAD.MOV.U32 R13, RZ, RZ, 0x9000 ;  /* 0x00009000ff0d7424 */ /* 0x000fc800078e00ff */
[----:B------:R1:W-:Y:S01]  /*28120*/  SYNCS.ARRIVE.TRANS64 RZ, [R7+URZ+0x308b0], R13 ;  /* 0x0308b00d07ff79a7 */ /* 0x0003e2000800003f */
[----:B0-----:R-:W-:-:S04]  /*28130*/  LOP3.LUT R21, R21, 0x1f, RZ, 0xc0, !PT ;  /* 0x0000001f15157812 */ /* 0x001fc800078ec0ff */
[----:B------:R-:W-:-:S13]  /*28140*/  ISETP.NE.AND P1, PT, R21, RZ, PT ;  /* 0x000000ff1500720c */ /* 0x000fda0003f25270 */
[----:B-1----:R-:W-:Y:S05]  /*28150*/  @!P1 BRA `(.L_x_1914) ;  /* 0x0000000000049947 */ /* 0x002fea0003800000 */
[----:B------:R-:W-:Y:S01]  /*28160*/  BPT.TRAP 0x1 ;  /* 0x000000040000795c */ /* 0x000fe20000300000 */
.L_x_1914:
[----:B------:R-:W-:Y:S05]  /*28170*/  BSYNC B2 ;  /* 0x0000000000027941 */ /* 0x000fea0003800000 */
.L_x_1913:
[----:B------:R-:W-:Y:S01]  /*28180*/  R2UR UR10, R14 ;  /* 0x000000000e0a72ca */ /* 0x000fe200000e0000 */
[----:B------:R-:W-:Y:S01]  /*28190*/  UIADD3 UR4, UP0, UR36, 0x670, URZ ;  /* 0x0000067024047890 */ /* 0x000fe2000ff1e03f */
[----:B------:R-:W-:Y:S01]  /*281a0*/  R2UR UR6, R2 ;  /* 0x00000000020672ca */ /* 0x000fe200000e0000 */
[----:B------:R-:W-:Y:S01]  /*281b0*/  VIADD R7, R7, 0x308b0 ;  /* 0x000308b007077836 */ /* 0x000fe20000000000 */
[----:B------:R-:W-:Y:S01]  /*281c0*/  R2UR UR7, R3 ;  /* 0x00000000030772ca */ /* 0x000fe200000e0000 */
[----:B------:R-:W-:Y:S01]  /*281d0*/  VIADD R13, R11, 0x400 ;  /* 0x000004000b0d7836 */ /* 0x000fe20000000000 */
[----:B------:R-:W-:Y:S01]  /*281e0*/  PLOP3.LUT P1, PT, PT, PT, PT, 0x80, 0x0 ;  /* 0x000000000000781c */ /* 0x000fe20003f2f070 */
[----:B------:R-:W-:-:S12]  /*281f0*/  UIADD3.X UR5, URZ, UR37, URZ, UP0, !UPT ;  /* 0x000000253f057290 */ /* 0x000fd800087fe43f */
.L_x_1915:
        /* <DEDUP_REMOVED lines=15> */
.L_x_1916:
        /* <DEDUP_REMOVED lines=15> */
.L_x_1917:
        /* <DEDUP_REMOVED lines=10> */
.L_x_1903:
[----:B------:R-:W-:Y:S05]  /*28480*/  BSYNC B1 ;  /* 0x0000000000017941 */ /* 0x000fea0003800000 */
.L_x_1902:
[----:B------:R-:W-:Y:S01]  /*28490*/  ISETP.GT.AND P2, PT, R8, R4, PT ;  /* 0x000000040800720c */ /* 0x000fe20003f44270 */
[----:B------:R-:W-:Y:S02]  /*284a0*/  VIADD R28, R28, 0x1 ;  /* 0x000000011c1c7836 */ /* 0x000fe40000000000 */
[----:B------:R-:W-:-:S03]  /*284b0*/  VIADD R8, R8, 0xffffffff ;  /* 0xffffffff08087836 */ /* 0x000fc60000000000 */
[----:B------:R-:W-:-:S04]  /*284c0*/  ISETP.NE.AND P1, PT, R28, 0x2, PT ;  /* 0x000000021c00780c */ /* 0x000fc80003f25270 */
[----:B------:R-:W-:Y:S02]  /*284d0*/  SEL R3, RZ, 0x1, P1 ;  /* 0x00000001ff037807 */ /* 0x000fe40000800000 */
[----:B------:R-:W-:Y:S02]  /*284e0*/  SEL R28, R28, RZ, P1 ;  /* 0x000000ff1c1c7207 */ /* 0x000fe40000800000 */
[----:B------:R-:W-:Y:S01]  /*284f0*/  LOP3.LUT R30, R30, R3, RZ, 0x3c, !PT ;  /* 0x000000031e1e7212 */ /* 0x000fe200078e3cff */
[----:B------:R-:W-:Y:S06]  /*28500*/  @P2 BRA `(.L_x_1918) ;  /* 0xfffffff400b02947 */ /* 0x000fec000383ffff */
.L_x_1880:
[----:B------:R-:W-:Y:S05]  /*28510*/  BSYNC B0 ;  /* 0x0000000000007941 */ /* 0x000fea0003800000 */
.L_x_1879:
[----:B------:R-:W1:Y:S01]  /*28520*/  LDC R0, c[0x0][0x448] ;  /* 0x00011200ff007b82 */ /* 0x000e620000000800 */
[----:B------:R-:W-:Y:S01]  /*28530*/  VIADD R5, R25, 0x7f ;  /* 0x0000007f19057836 */ /* 0x000fe20000000000 */
[----:B------:R-:W-:Y:S06]  /*28540*/  @!P0 WARPSYNC.ALL ;  /* 0x0000000000008948 */ /* 0x000fec0003800000 */
[----:B------:R-:W2:Y:S08]  /*28550*/  LDC.64 R2, c[0x0][0x9e0] ;  /* 0x00027800ff027b82 */ /* 0x000eb00000000a00 */
[----:B------:R-:W-:Y:S01]  /*28560*/  @!P0 BAR.SYNC.DEFER_BLOCKING 0xc, 0x180 ;  /* 0x0306000000008b1d */ /* 0x000fe20000010000 */
[----:B-1----:R-:W-:-:S02]  /*28570*/  ISETP.NE.AND P1, PT, R0, 0x1, PT ;  /* 0x000000010000780c */ /* 0x002fc40003f25270 */
[----:B--2---:R-:W-:-:S11]  /*28580*/  ISETP.GE.AND P2, PT, R3, 0x1, PT ;  /* 0x000000010300780c */ /* 0x004fd60003f46270 */
[----:B------:R-:W1:Y:S08]  /*28590*/  @P1 LDC R4, c[0x0][0x44c] ;  /* 0x00011300ff041b82 */ /* 0x000e700000000800 */
[----:B------:R-:W2:Y:S01]  /*285a0*/  @P1 LDC R0, c[0x0][0x450] ;  /* 0x00011400ff001b82 */ /* 0x000ea20000000800 */
[----:B-1----:R-:W-:-:S05]  /*285b0*/  @P1 IMAD.HI.U32 R7, R5, R4, RZ ;  /* 0x0000000405071227 */ /* 0x002fca00078e00ff */
[----:B--2---:R-:W-:-:S05]  /*285c0*/  @P1 SHF.R.U32.HI R5, RZ, R0, R7 ;  /* 0x00000000ff051219 */ /* 0x004fca0000011607 */
        /* <DEDUP_REMOVED lines=14> */
.L_x_1921:
[----:B------:R-:W-:-:S13]  /*286b0*/  ISETP.NE.AND P0, PT, R3, 0x1, PT ;  /* 0x000000010300780c */ /* 0x000fda0003f05270 */
[----:B------:R-:W1:Y:S02]  /*286c0*/  @P0 LDC.64 R4, c[0x0][0x9e8] ;  /* 0x00027a00ff040b82 */ /* 0x000e640000000a00 */
[----:B-1----:R-:W-:-:S05]  /*286d0*/  @P0 IMAD.HI.U32 R4, R0, R4, RZ ;  /* 0x0000000400040227 */ /* 0x002fca00078e00ff */
[----:B------:R-:W-:-:S07]  /*286e0*/  @P0 SHF.R.U32.HI R0, RZ, R5, R4 ;  /* 0x00000005ff000219 */ /* 0x000fce0000011604 */
.L_x_1922:
[----:B------:R-:W-:Y:S05]  /*286f0*/  BSYNC B0 ;  /* 0x0000000000007941 */ /* 0x000fea0003800000 */
.L_x_1920:
[----:B------:R-:W-:-:S05]  /*28700*/  IMAD R5, R0, R3, R3 ;  /* 0x0000000300057224 */ /* 0x000fca00078e0203 */
[----:B------:R-:W-:-:S07]  /*28710*/  VIMNMX R2, R2, R5, PT ;  /* 0x0000000502027248 */ /* 0x000fce0003fe0100 */
.L_x_1919:
[----:B------:R-:W1:Y:S01]  /*28720*/  @P1 LDC R0, c[0x0][0x44c] ;  /* 0x00011300ff001b82 */ /* 0x000e620000000800 */
[----:B------:R-:W-:Y:S01]  /*28730*/  VIADD R2, R2, 0x5f ;  /* 0x0000005f02027836 */ /* 0x000fe20000000000 */
[----:B------:R-:W-:-:S03]  /*28740*/  ULDC UR4, c[0x0][0x9dc] ;  /* 0x0002770000047ab9 */ /* 0x000fc60000000800 */
[----:B------:R-:W-:-:S03]  /*28750*/  IMAD.HI R2, R2, 0x2aaaaaab, RZ ;  /* 0x2aaaaaab02027827 */ /* 0x000fc600078e02ff */
[----:B------:R-:W2:Y:S01]  /*28760*/  @P1 LDC R5, c[0x0][0x450] ;  /* 0x00011400ff051b82 */ /* 0x000ea20000000800 */
[----:B-1----:R-:W-:-:S04]  /*28770*/  @P1 IMAD.HI.U32 R4, R25, R0, RZ ;  /* 0x0000000019041227 */ /* 0x002fc800078e00ff */
[----:B------:R-:W-:Y:S01]  /*28780*/  IMAD.MOV.U32 R0, RZ, RZ, R25 ;  /* 0x000000ffff007224 */ /* 0x000fe200078e0019 */
[----:B--2---:R-:W-:Y:S02]  /*28790*/  @P1 SHF.R.U32.HI R0, RZ, R5, R4 ;  /* 0x00000005ff001219 */ /* 0x004fe40000011604 */
[----:B------:R-:W-:-:S03]  /*287a0*/  SHF.R.U32.HI R5, RZ, 0x1f, R2 ;  /* 0x0000001fff057819 */ /* 0x000fc60000011602 */
[----:B------:R-:W-:Y:S01]  /*287b0*/  IMAD.IADD R9, R9, 0x1, R0 ;  /* 0x0000000109097824 */ /* 0x000fe200078e0200 */
[----:B------:R-:W-:-:S03]  /*287c0*/  LEA.HI.SX32 R2, R2, R5, 0x1c ;  /* 0x0000000502027211 */ /* 0x000fc600078fe2ff */
[----:B------:R-:W-:Y:S01]  /*287d0*/  VIADD R0, R9, -UR4 ;  /* 0x8000000409007c36 */ /* 0x000fe20008000000 */
[----:B------:R-:W-:Y:S01]  /*287e0*/  VIMNMX R19, R19, R2, PT ;  /* 0x0000000213137248 */ /* 0x000fe20003fe0100 */
        /* <DEDUP_REMOVED lines=11> */
.L_x_1925:
[----:B------:R-:W-:-:S13]  /*288a0*/  ISETP.NE.AND P0, PT, R3, 0x1, PT ;  /* 0x000000010300780c */ /* 0x000fda0003f05270 */
[----:B------:R-:W1:Y:S02]  /*288b0*/  @P0 LDC.64 R4, c[0x0][0x9e8] ;  /* 0x00027a00ff040b82 */ /* 0x000e640000000a00 */
[----:B-1----:R-:W-:-:S05]  /*288c0*/  @P0 IMAD.HI.U32 R4, R9, R4, RZ ;  /* 0x0000000409040227 */ /* 0x002fca00078e00ff */
[----:B------:R-:W-:-:S07]  /*288d0*/  @P0 SHF.R.U32.HI R9, RZ, R5, R4 ;  /* 0x00000005ff090219 */ /* 0x000fce0000011604 */
.L_x_1926:
[----:B------:R-:W-:Y:S05]  /*288e0*/  BSYNC B0 ;  /* 0x0000000000007941 */ /* 0x000fea0003800000 */
.L_x_1924:
[----:B------:R-:W-:-:S05]  /*288f0*/  IMAD R3, R9, R3, RZ ;  /* 0x0000000309037224 */ /* 0x000fca00078e02ff */
[----:B------:R-:W-:-:S07]  /*28900*/  VIMNMX R0, R0, R3, !PT ;  /* 0x0000000300007248 */ /* 0x000fce0007fe0100 */
.L_x_1923:
[----:B------:R-:W-:Y:S01]  /*28910*/  ISETP.NE.AND P1, PT, R6, RZ, PT ;  /* 0x000000ff0600720c */ /* 0x000fe20003f25270 */
[----:B------:R-:W-:Y:S01]  /*28920*/  IMAD.HI R0, R0, 0x2aaaaaab, RZ ;  /* 0x2aaaaaab00007827 */ /* 0x000fe200078e02ff */
[----:B------:R-:W-:Y:S04]  /*28930*/  BSSY B0, `(.L_x_1927) ;  /* 0x0000023000007945 */ /* 0x000fe80003800000 */
[----:B------:R-:W-:-:S04]  /*28940*/  SHF.R.U32.HI R3, RZ, 0x1f, R0 ;  /* 0x0000001fff037819 */ /* 0x000fc80000011600 */
[----:B------:R-:W-:Y:S01]  /*28950*/  LEA.HI.SX32 R0, R0, R3, 0x1c ;  /* 0x0000000300007211 */ /* 0x000fe200078fe2ff */
[----:B------:R-:W-:Y:S02]  /*28960*/  IMAD.MOV.U32 R3, RZ, RZ, RZ ;  /* 0x000000ffff037224 */ /* 0x000fe400078e00ff */
[----:B------:R-:W1:Y:S01]  /*28970*/  @!P1 LDC R6, c[0x0][0x9f0] ;  /* 0x00027c00ff069b82 */ /* 0x000e620000000800 */
[----:B------:R-:W-:-:S04]  /*28980*/  VIMNMX R0, RZ, R0, !PT ;  /* 0x00000000ff007248 */ /* 0x000fc80007fe0100 */
[----:B------:R-:W-:-:S13]  /*28990*/  ISETP.GT.AND P0, PT, R19, R0, PT ;  /* 0x000000001300720c */ /* 0x000fda0003f04270 */
[----:B------:R-:W-:Y:S05]  /*289a0*/  @!P0 BRA `(.L_x_1928) ;  /* 0x00000000006c8947 */ /* 0x000fea0003800000 */
[-C--:B-1----:R-:W-:Y:S01]  /*289b0*/  IABS R4, R6.reuse ;  /* 0x0000000600047213 */ /* 0x082fe20000000000 */
[----:B------:R-:W-:Y:S01]  /*289c0*/  IMAD.MOV.U32 R2, RZ, RZ, RZ ;  /* 0x000000ffff027224 */ /* 0x000fe200078e00ff */
[----:B------:R-:W-:Y:S02]  /*289d0*/  IABS R8, R6 ;  /* 0x0000000600087213 */ /* 0x000fe40000000000 */
[----:B------:R-:W1:Y:S08]  /*289e0*/  I2F.RP R5, R4 ;  /* 0x0000000400057306 */ /* 0x000e700000209400 */
[----:B-1----:R-:W1:Y:S02]  /*289f0*/  MUFU.RCP R5, R5 ;  /* 0x0000000500057308 */ /* 0x002e640000001000 */
[----:B-1----:R-:W-:-:S06]  /*28a00*/  VIADD R7, R5, 0xffffffe ;  /* 0x0ffffffe05077836 */ /* 0x002fcc0000000000 */
[----:B------:R1:W2:Y:S02]  /*28a10*/  F2I.FTZ.U32.TRUNC.NTZ R3, R7 ;  /* 0x0000000700037305 */ /* 0x0002a4000021f000 */
[----:B-1----:R-:W-:Y:S02]  /*28a20*/  IMAD.MOV R7, RZ, RZ, -R8 ;  /* 0x000000ffff077224 */ /* 0x002fe400078e0a08 */
[----:B--2---:R-:W-:-:S04]  /*28a30*/  IMAD.MOV R9, RZ, RZ, -R3 ;  /* 0x000000ffff097224 */ /* 0x004fc800078e0a03 */
        /* <DEDUP_REMOVED lines=18> */
.L_x_1928:
[----:B------:R-:W-:Y:S05]  /*28b60*/  BSYNC B0 ;  /* 0x0000000000007941 */ /* 0x000fea0003800000 */
.L_x_1927:
[-C--:B------:R-:W-:Y:S01]  /*28b70*/  IMAD R0, R10, R3.reuse, R0 ;  /* 0x000000030a007224 */ /* 0x080fe200078e0200 */
[----:B------:R-:W-:Y:S04]  /*28b80*/  BSSY B7, `(.L_x_1929) ;  /* 0x0000368000077945 */ /* 0x000fe80003800000 */
[----:B------:R-:W-:Y:S01]  /*28b90*/  VIADDMNMX R22, R0, R3, R19, PT ;  /* 0x0000000300167246 */ /* 0x000fe20003800113 */
[----:B------:R2:W-:Y:S03]  /*28ba0*/  STL [R1+0x8], R0 ;  /* 0x0000080001007387 */ /* 0x0005e60000100800 */
[----:B------:R-:W-:Y:S01]  /*28bb0*/  ISETP.GT.AND P0, PT, R22, R0, PT ;  /* 0x000000001600720c */ /* 0x000fe20003f04270 */
[----:B------:R2:W-:-:S12]  /*28bc0*/  STL [R1+0x24], R22 ;  /* 0x0000241601007387 */ /* 0x0005d80000100800 */
[----:B--2---:R-:W-:Y:S05]  /*28bd0*/  @P0 BRA `(.L_x_1930) ;  /* 0x0000000000440947 */ /* 0x004fea0003800000 */
[----:B------:R-:W2:Y:S02]  /*28be0*/  S2R R2, SR_TID.X ;  /* 0x0000000000027919 */ /* 0x000ea40000002100 */
[----:B--2---:R-:W-:-:S04]  /*28bf0*/  LOP3.LUT R2, R2, 0x7f, RZ, 0xc0, !PT ;  /* 0x0000007f02027812 */ /* 0x004fc800078ec0ff */
[----:B------:R-:W-:-:S13]  /*28c00*/  ISETP.NE.AND P0, PT, R2, RZ, PT ;  /* 0x000000ff0200720c */ /* 0x000fda0003f05270 */
[----:B------:R-:W-:Y:S05]  /*28c10*/  @P0 BRA `(.L_x_1931) ;  /* 0x0000003400780947 */ /* 0x000fea0003800000 */
[----:B------:R-:W2:Y:S01]  /*28c20*/  S2R R5, SR_LANEID ;  /* 0x0000000000057919 */ /* 0x000ea20000000000 */
[----:B------:R-:W-:Y:S01]  /*28c30*/  VOTEU.ANY UR4, UPT, PT ;  /* 0x0000000000047886 */ /* 0x000fe200038e0100 */
[----:B------:R-:W3:Y:S01]  /*28c40*/  LDC.64 R2, c[0x0][0xc60] ;  /* 0x00031800ff027b82 */ /* 0x000ee20000000a00 */
[----:B------:R-:W2:Y:S02]  /*28c50*/  FLO.U32 R0, UR4 ;  /* 0x0000000400007d00 */ /* 0x000ea400080e0000 */
[----:B--2---:R-:W-:-:S06]  /*28c60*/  ISETP.EQ.U32.AND P0, PT, R0, R5, PT ;  /* 0x000000050000720c */ /* 0x004fcc0003f02070 */
[----:B------:R-:W3:Y:S07]  /*28c70*/  POPC R5, UR4 ;  /* 0x0000000400057d09 */ /* 0x000eee0008000000 */
[----:B---3--:R-:W2:Y:S01]  /*28c80*/  @P0 ATOMG.E.ADD.STRONG.GPU PT, R3, desc[UR60][R2.64], R5 ;  /* 0x00000005020309a8 */ /* 0x008ea200081ee1fc */
[----:B------:R-:W3:Y:S02]  /*28c90*/  S2R R4, SR_LTMASK ;  /* 0x0000000000047919 */ /* 0x000ee40000003900 */
[----:B---3--:R-:W-:-:S04]  /*28ca0*/  LOP3.LUT R4, R4, UR4, RZ, 0xc0, !PT ;  /* 0x0000000404047c12 */ /* 0x008fc8000f8ec0ff */
[----:B------:R-:W3:Y:S01]  /*28cb0*/  POPC R7, R4 ;  /* 0x0000000400077309 */ /* 0x000ee20000000000 */
[----:B--2---:R-:W3:Y:S02]  /*28cc0*/  SHFL.IDX PT, R0, R3, R0, 0x1f ;  /* 0x00001f0003007589 */ /* 0x004ee400000e0000 */
[----:B---3--:R-:W-:Y:S01]  /*28cd0*/  IADD3 R24, R0, UR38, R7 ;  /* 0x0000002600187c10 */ /* 0x008fe2000fffe007 */
[----:B------:R-:W-:Y:S06]  /*28ce0*/  BRA `(.L_x_1931) ;  /* 0x0000003400447947 */ /* 0x000fec0003800000 */
.L_x_1930:
        /* <DEDUP_REMOVED lines=9> */
[----:B------:R-:W2:Y:S01]  /*28d80*/  LDC.64 R2, c[0x4][R2] ;  /* 0x0100000002027b82 */ /* 0x000ea20000000a00 */
[----:B------:R-:W-:Y:S02]  /*28d90*/  IMAD.U32 R5, RZ, RZ, UR7 ;  /* 0x00000007ff057e24 */ /* 0x000fe4000f8e00ff */
[----:B-1----:R-:W-:Y:S02]  /*28da0*/  IMAD.U32 R6, RZ, RZ, UR8 ;  /* 0x00000008ff067e24 */ /* 0x002fe4000f8e00ff */
[----:B------:R-:W-:-:S02]  /*28db0*/  IMAD.U32 R7, RZ, RZ, UR9 ;  /* 0x00000009ff077e24 */ /* 0x000fc4000f8e00ff */
[----:B------:R-:W-:Y:S02]  /*28dc0*/  IMAD.U32 R10, RZ, RZ, UR4 ;  /* 0x00000004ff0a7e24 */ /* 0x000fe4000f8e00ff */
[----:B------:R-:W-:Y:S02]  /*28dd0*/  IMAD.U32 R11, RZ, RZ, UR5 ;  /* 0x00000005ff0b7e24 */ /* 0x000fe4000f8e00ff */
[----:B------:R-:W-:Y:S02]  /*28de0*/  IMAD.MOV.U32 R8, RZ, RZ, 0x70 ;  /* 0x00000070ff087424 */ /* 0x000fe400078e00ff */
[----:B0-----:R-:W-:Y:S02]  /*28df0*/  IMAD.MOV.U32 R12, RZ, RZ, 0x1 ;  /* 0x00000001ff0c7424 */ /* 0x001fe400078e00ff */
[----:B------:R-:W-:-:S07]  /*28e00*/  IMAD.MOV.U32 R13, RZ, RZ, RZ ;  /* 0x000000ffff0d7224 */ /* 0x000fce00078e00ff */
[----:B------:R-:W-:-:S07]  /*28e10*/  LEPC R20, `(.L_x_1933) ;  /* 0x000000001014794e */ /* 0x000fce0000000000 */
[----:B--2---:R-:W-:Y:S05]  /*28e20*/  CALL.ABS.NOINC R2 ;  /* 0x0000000002007343 */ /* 0x004fea0003c00000 */
.L_x_1933:
[----:B------:R-:W-:Y:S05]  /*28e30*/  BSYNC B6 ;  /* 0x0000000000067941 */ /* 0x000fea0003800000 */
.L_x_1932:
        /* <DEDUP_REMOVED lines=8> */
[----:B------:R2:W3:Y:S01]  /*28ec0*/  LDC.64 R2, c[0x4][R18] ;  /* 0x0100000012027b82 */ /* 0x0004e20000000a00 */
[----:B------:R-:W-:Y:S02]  /*28ed0*/  IMAD.U32 R4, RZ, RZ, UR6 ;  /* 0x00000006ff047e24 */ /* 0x000fe4000f8e00ff */
[----:B------:R-:W-:Y:S02]  /*28ee0*/  IMAD.U32 R5, RZ, RZ, UR7 ;  /* 0x00000007ff057e24 */ /* 0x000fe4000f8e00ff */
[----:B-1----:R-:W-:Y:S02]  /*28ef0*/  IMAD.U32 R6, RZ, RZ, UR8 ;  /* 0x00000008ff067e24 */ /* 0x002fe4000f8e00ff */
[----:B------:R-:W-:-:S02]  /*28f00*/  IMAD.U32 R7, RZ, RZ, UR9 ;  /* 0x00000009ff077e24 */ /* 0x000fc4000f8e00ff */
[----:B------:R-:W-:Y:S02]  /*28f10*/  IMAD.U32 R10, RZ, RZ, UR4 ;  /* 0x00000004ff0a7e24 */ /* 0x000fe4000f8e00ff */
[----:B------:R-:W-:Y:S02]  /*28f20*/  IMAD.U32 R11, RZ, RZ, UR5 ;  /* 0x00000005ff0b7e24 */ /* 0x000fe4000f8e00ff */
[----:B------:R-:W-:Y:S02]  /*28f30*/  IMAD.MOV.U32 R8, RZ, RZ, 0x70 ;  /* 0x00000070ff087424 */ /* 0x000fe400078e00ff */
[----:B0-----:R-:W-:Y:S02]  /*28f40*/  IMAD.MOV.U32 R12, RZ, RZ, 0x1 ;  /* 0x00000001ff0c7424 */ /* 0x001fe400078e00ff */
[----:B--2---:R-:W-:-:S07]  /*28f50*/  IMAD.MOV.U32 R13, RZ, RZ, RZ ;  /* 0x000000ffff0d7224 */ /* 0x004fce00078e00ff */
[----:B------:R-:W-:-:S07]  /*28f60*/  LEPC R20, `(.L_x_1936) ;  /* 0x000000001014794e */ /* 0x000fce0000000000 */
[----:B---3--:R-:W-:Y:S05]  /*28f70*/  CALL.ABS.NOINC R2 ;  /* 0x0000000002007343 */ /* 0x008fea0003c00000 */
.L_x_1936:
        /* <DEDUP_REMOVED lines=15> */
.L_x_1935:
[----:B------:R-:W-:Y:S05]  /*29070*/  BSYNC B6 ;  /* 0x0000000000067941 */ /* 0x000fea0003800000 */
.L_x_1934:
[----:B------:R-:W-:Y:S01]  /*29080*/  ULDC.64 UR4, c[0x0][0x9f8] ;  /* 0x00027e0000047ab9 */ /* 0x000fe20000000a00 */
[----:B------:R-:W2:Y:S01]  /*29090*/  LDL R20, [R1+0x4] ;  /* 0x0000040001147983 */ /* 0x000ea20000100800 */
[----:B------:R-:W-:-:S03]  /*290a0*/  ISETP.NE.U32.AND P0, PT, RZ, UR4, PT ;  /* 0x00000004ff007c0c */ /* 0x000fc6000bf05070 */
[----:B------:R-:W3:Y:S01]  /*290b0*/  LDL R19, [R1+0xc] ;  /* 0x00000c0001137983 */ /* 0x000ee20000100800 */
[----:B------:R-:W-:Y:S01]  /*290c0*/  ISETP.NE.AND.EX P0, PT, RZ, UR5, PT, P0 ;  /* 0x00000005ff007c0c */ /* 0x000fe2000bf05300 */
[----:B------:R-:W-:Y:S01]  /*290d0*/  IMAD.MOV.U32 R32, RZ, RZ, R27 ;  /* 0x000000ffff207224 */ /* 0x000fe200078e001b */
[----:B------:R-:W4:Y:S01]  /*290e0*/  LDC R0, c[0x0][0x430] ;  /* 0x00010c00ff007b82 */ /* 0x000f220000000800 */
[----:B------:R-:W0:Y:S01]  /*290f0*/  S2R R18, SR_TID.X ;  /* 0x0000000000127919 */ /* 0x000e220000002100 */
[----:B------:R-:W-:Y:S01]  /*29100*/  VIADD R22, R22, 0xffffffff ;  /* 0xffffffff16167836 */ /* 0x000fe20000000000 */
[----:B------:R-:W-:Y:S01]  /*29110*/  LOP3.LUT R16, R16, 0xfffffff7, RZ, 0xc0, !PT ;  /* 0xfffffff710107812 */ /* 0x000fe200078ec0ff */
[----:B------:R-:W-:-:S07]  /*29120*/  ULDC UR4, c[0x0][0x2f4] ;  /* 0x0000bd0000047ab9 */ /* 0x000fce0000000800 */
[----:B------:R-:W1:Y:S01]  /*29130*/  @P0 LDC.64 R2, c[0x0][0x9f8] ;  /* 0x00027e00ff020b82 */ /* 0x000e620000000a00 */
[----:B0-----:R-:W-:Y:S01]  /*29140*/  LOP3.LUT R18, R18, 0x7f, RZ, 0xc0, !PT ;  /* 0x0000007f12127812 */ /* 0x001fe200078ec0ff */
[----:B-1----:R-:W-:-:S05]  /*29150*/  @P0 IMAD.WIDE R2, R27, 0x4, R2 ;  /* 0x000000041b020825 */ /* 0x002fca00078e0202 */
[----:B------:R0:W3:Y:S01]  /*29160*/  @P0 LDG.E R32, desc[UR60][R2.64] ;  /* 0x0000003c02200981 */ /* 0x0000e2000c1e1900 */
[----:B------:R-:W-:Y:S02]  /*29170*/  SHF.R.U32.HI R21, RZ, 0x3, R18 ;  /* 0x00000003ff157819 */ /* 0x000fe40000011612 */
[----:B----4-:R-:W-:Y:S01]  /*29180*/  ISETP.NE.AND P1, PT, R0, 0x1, PT ;  /* 0x000000010000780c */ /* 0x010fe20003f25270 */
[----:B------:R-:W1:-:S12]  /*29190*/  S2R R18, SR_TID.X ;  /* 0x0000000000127919 */ /* 0x000e580000002100 */
[----:B------:R-:W4:Y:S08]  /*291a0*/  @P1 LDC R6, c[0x0][0x434] ;  /* 0x00010d00ff061b82 */ /* 0x000f300000000800 */
[----:B------:R-:W0:Y:S01]  /*291b0*/  @P1 LDC R7, c[0x0][0x438] ;  /* 0x00010e00ff071b82 */ /* 0x000e220000000800 */
[----:B-1----:R-:W-:-:S05]  /*291c0*/  IMAD.SHL.U32 R18, R18, 0x10, RZ ;  /* 0x0000001012127824 */ /* 0x002fca00078e00ff */
[----:B------:R-:W-:-:S05]  /*291d0*/  LOP3.LUT R18, R21, 0x70, R18, 0xf8, !PT ;  /* 0x0000007015127812 */ /* 0x000fca00078ef812 */
[----:B------:R-:W-:Y:S01]  /*291e0*/  IMAD R5, R22, 0x60, R18 ;  /* 0x0000006016057824 */ /* 0x000fe200078e0212 */
[----:B------:R-:W-:Y:S01]  /*291f0*/  ISETP.GE.AND P3, PT, R33, UR4, PT ;  /* 0x0000000421007c0c */ /* 0x000fe2000bf66270 */
[----:B------:R-:W-:-:S03]  /*29200*/  UMOV UR5, 0xffffffff ;  /* 0xffffffff00057882 */ /* 0x000fc60000000000 */
[----:B--2---:R-:W-:-:S04]  /*29210*/  ISETP.GE.AND P0, PT, R5, R20, PT ;  /* 0x000000140500720c */ /* 0x004fc80003f06270 */
[----:B------:R-:W-:Y:S01]  /*29220*/  ISETP.GT.U32.OR P0, PT, R18, 0x5f, P0 ;  /* 0x0000005f1200780c */ /* 0x000fe20000704470 */
[----:B---3--:R-:W-:-:S04]  /*29230*/  IMAD.IADD R5, R5, 0x1, R19 ;  /* 0x0000000105057824 */ /* 0x008fc800078e0213 */
[----:B----4-:R-:W-:-:S04]  /*29240*/  @P1 IMAD.HI.U32 R6, R5, R6, RZ ;  /* 0x0000000605061227 */ /* 0x010fc800078e00ff */
[----:B------:R-:W-:Y:S01]  /*29250*/  IMAD.MOV.U32 R4, RZ, RZ, R5 ;  /* 0x000000ffff047224 */ /* 0x000fe200078e0005 */
[----:B0-----:R-:W-:-:S03]  /*29260*/  @P1 SHF.R.U32.HI R4, RZ, R7, R6 ;  /* 0x00000007ff041219 */ /* 0x001fc60000011606 */
[----:B------:R-:W0:Y:S02]  /*29270*/  @!P0 LDC.64 R2, c[0x0][0x428] ;  /* 0x00010a00ff028b82 */ /* 0x000e240000000a00 */
[----:B------:R-:W-:-:S04]  /*29280*/  IMAD.MOV R6, RZ, RZ, -R4 ;  /* 0x000000ffff067224 */ /* 0x000fc800078e0a04 */
[----:B------:R-:W-:Y:S01]  /*29290*/  IMAD R0, R0, R6, R5 ;  /* 0x0000000600007224 */ /* 0x000fe200078e0205 */
[----:B------:R-:W-:Y:S02]  /*292a0*/  @!P0 SHF.R.S32.HI R5, RZ, 0x1f, R4 ;  /* 0x0000001fff058819 */ /* 0x000fe40000011404 */
[----:B------:R-:W-:Y:S01]  /*292b0*/  SHF.R.S32.HI R8, RZ, 0x1f, R32 ;  /* 0x0000001fff087819 */ /* 0x000fe20000011420 */
[----:B0-----:R-:W-:-:S04]  /*292c0*/  @!P0 IMAD.WIDE.U32 R4, R32, R2, R4 ;  /* 0x0000000220048225 */ /* 0x001fc800078e0004 */
[----:B------:R-:W-:Y:S01]  /*292d0*/  @!P0 IMAD R6, R8, R2, RZ ;  /* 0x0000000208068224 */ /* 0x000fe200078e02ff */
[----:B------:R0:W-:Y:S03]  /*292e0*/  STL [R1+0x10], R8 ;  /* 0x0000100801007387 */ /* 0x0001e60000100800 */
[----:B------:R-:W-:Y:S02]  /*292f0*/  @!P0 IMAD R6, R32, R3, R6 ;  /* 0x0000000320068224 */ /* 0x000fe400078e0206 */
[----:B------:R-:W1:Y:S02]  /*29300*/  @!P0 LDC.64 R2, c[0x0][0x418] ;  /* 0x00010600ff028b82 */ /* 0x000e640000000a00 */
[----:B------:R-:W-:Y:S02]  /*29310*/  @!P0 IMAD.IADD R6, R5, 0x1, R6 ;  /* 0x0000000105068824 */ /* 0x000fe400078e0206 */
[----:B------:R-:W-:Y:S01]  /*29320*/  IMAD.U32 R5, RZ, RZ, UR39 ;  /* 0x00000027ff057e24 */ /* 0x000fe2000f8e00ff */
[----:B-1----:R-:W-:-:S04]  /*29330*/  @!P0 LEA R2, P1, R4, R2, 0x2 ;  /* 0x0000000204028211 */ /* 0x002fc800078210ff */
[----:B------:R-:W-:Y:S01]  /*29340*/  @!P0 LEA.HI.X R3, R4, R3, R6, 0x2, P1 ;  /* 0x0000000304038211 */ /* 0x000fe200008f1406 */
[----:B------:R-:W-:-:S06]  /*29350*/  IMAD.MOV.U32 R4, RZ, RZ, RZ ;  /* 0x000000ffff047224 */ /* 0x000fcc00078e00ff */
[----:B------:R0:W5:Y:S01]  /*29360*/  @!P0 LDG.E R4, desc[UR60][R2.64] ;  /* 0x0000003c02048981 */ /* 0x000162000c1e1900 */
[----:B------:R-:W-:Y:S02]  /*29370*/  ISETP.GT.U32.AND P0, PT, R18, 0x5f, PT ;  /* 0x0000005f1200780c */ /* 0x000fe40003f04070 */
[----:B------:R-:W-:Y:S02]  /*29380*/  ISETP.NE.AND P2, PT, R5, 0x3, PT ;  /* 0x000000030500780c */ /* 0x000fe40003f45270 */
[----:B------:R-:W-:-:S09]  /*29390*/  ISETP.GE.AND P1, PT, R36, UR4, PT ;  /* 0x0000000424007c0c */ /* 0x000fd2000bf26270 */
[----:B------:R-:W-:Y:S02]  /*293a0*/  @P0 LOP3.LUT R16, R16, 0x8, RZ, 0xfc, !PT ;  /* 0x0000000810100812 */ /* 0x000fe400078efcff */
[----:B------:R-:W-:Y:S02]  /*293b0*/  ISETP.GE.AND P0, PT, R34, UR4, PT ;  /* 0x0000000422007c0c */ /* 0x000fe4000bf06270 */
[----:B------:R-:W-:-:S04]  /*293c0*/  LOP3.LUT R16, R16, 0xffffffef, RZ, 0xc0, !PT ;  /* 0xffffffef10107812 */ /* 0x000fc800078ec0ff */
[----:B------:R-:W-:-:S04]  /*293d0*/  @P2 LOP3.LUT R16, R16, 0x10, RZ, 0xfc, !PT ;  /* 0x0000001010102812 */ /* 0x000fc800078efcff */
[----:B------:R-:W-:-:S04]  /*293e0*/  LOP3.LUT R16, R16, 0xfffffffb, RZ, 0xc0, !PT ;  /* 0xfffffffb10107812 */ /* 0x000fc800078ec0ff */
[----:B------:R-:W-:-:S04]  /*293f0*/  @P3 LOP3.LUT R16, R16, 0x4, RZ, 0xfc, !PT ;  /* 0x0000000410103812 */ /* 0x000fc800078efcff */
[----:B------:R-:W-:-:S04]  /*29400*/  LOP3.LUT R16, R16, 0xfffffffe, RZ, 0xc0, !PT ;  /* 0xfffffffe10107812 */ /* 0x000fc800078ec0ff */
[----:B------:R-:W-:-:S04]  /*29410*/  LOP3.LUT R16, R16, 0xfffffffd, RZ, 0xc0, !PT ;  /* 0xfffffffd10107812 */ /* 0x000fc800078ec0ff */
[----:B------:R-:W-:-:S04]  /*29420*/  @P1 LOP3.LUT R16, R16, 0x2, RZ, 0xfc, !PT ;  /* 0x0000000210101812 */ /* 0x000fc800078efcff */
[----:B------:R-:W-:Y:S01]  /*29430*/  @P0 LOP3.LUT R16, R16, 0x1, RZ, 0xfc, !PT ;  /* 0x0000000110100812 */ /* 0x000fe200078efcff */
[----:B0-----:R-:W-:Y:S06]  /*29440*/  BRA.DIV UR5, `(.L_x_1937) ;  /* 0x0000005605d47947 */ /* 0x001fec000b800000 */
.L_x_2066:
[----:B------:R-:W-:Y:S05]  /*29450*/  @!P2 BRA `(.L_x_1938) ;  /* 0x000000000004a947 */ /* 0x000fea0003800000 */
[----:B------:R-:W-:Y:S01]  /*29460*/  BPT.TRAP 0x1 ;  /* 0x000000040000795c */ /* 0x000fe20000300000 */
.L_x_1938:
        /* <DEDUP_REMOVED lines=23> */
.L_x_2067:
[----:B------:R-:W-:Y:S05]  /*295e0*/  BSYNC B0 ;  /* 0x0000000000007941 */ /* 0x000fea0003800000 */
.L_x_1939:
[----:B------:R-:W2:Y:S01]  /*295f0*/  LDL R9, [R1+0x4] ;  /* 0x0000040001097983 */ /* 0x000ea20000100800 */
[----:B------:R-:W-:Y:S01]  /*29600*/  ULDC.64 UR4, c[0x0][0x300] ;  /* 0x0000c00000047ab9 */ /* 0x000fe20000000a00 */
[----:B------:R-:W-:Y:S01]  /*29610*/  ULDC.64 UR6, c[0x0][0x2e8] ;  /* 0x0000ba0000067ab9 */ /* 0x000fe20000000a00 */
[----:B------:R-:W-:Y:S01]  /*29620*/  IMAD R5, R5, UR4, RZ ;  /* 0x0000000405057c24 */ /* 0x000fe2000f8e02ff */
[----:B------:R-:W1:Y:S01]  /*29630*/  S2R R8, SR_TID.X ;  /* 0x0000000000087919 */ /* 0x000e620000002100 */
[----:B0-----:R-:W-:Y:S01]  /*29640*/  IMAD.WIDE.U32 R2, R0, UR4, RZ ;  /* 0x0000000400027c25 */ /* 0x001fe2000f8e00ff */
[C---:B------:R-:W-:Y:S02]  /*29650*/  LOP3.LUT P4, RZ, R16.reuse, 0x4, RZ, 0xc0, !PT ;  /* 0x0000000410ff7812 */ /* 0x040fe4000788c0ff */
[----:B------:R-:W-:Y:S01]  /*29660*/  LOP3.LUT P3, RZ, R16, 0x2, RZ, 0xc0, !PT ;  /* 0x0000000210ff7812 */ /* 0x000fe2000786c0ff */
[----:B------:R-:W-:Y:S01]  /*29670*/  IMAD R5, R0, UR5, R5 ;  /* 0x0000000500057c24 */ /* 0x000fe2000f8e0205 */
[----:B------:R-:W-:Y:S01]  /*29680*/  ULDC.64 UR4, c[0x0][0x310] ;  /* 0x0000c40000047ab9 */ /* 0x000fe20000000a00 */
[----:B------:R-:W-:Y:S01]  /*29690*/  LOP3.LUT P2, RZ, R16, 0x1, RZ, 0xc0, !PT ;  /* 0x0000000110ff7812 */ /* 0x000fe2000784c0ff */
[----:B------:R-:W-:-:S02]  /*296a0*/  IMAD R6, R6, UR4, RZ ;  /* 0x0000000406067c24 */ /* 0x000fc4000f8e02ff */
[----:B------:R-:W-:Y:S02]  /*296b0*/  IMAD.IADD R3, R3, 0x1, R5 ;  /* 0x0000000103037824 */ /* 0x000fe400078e0205 */
[C---:B------:R-:W-:Y:S02]  /*296c0*/  IMAD R5, R4.reuse, UR5, R6 ;  /* 0x0000000504057c24 */ /* 0x040fe4000f8e0206 */
[----:B------:R-:W-:Y:S01]  /*296d0*/  IMAD.WIDE.U32 R2, R4, UR4, R2 ;  /* 0x0000000404027c25 */ /* 0x000fe2000f8e0002 */
[----:B------:R-:W-:-:S03]  /*296e0*/  ULDC.64 UR4, c[0x0][0x308] ;  /* 0x0000c20000047ab9 */ /* 0x000fc60000000a00 */
[----:B------:R-:W-:Y:S02]  /*296f0*/  IMAD.IADD R3, R3, 0x1, R5 ;  /* 0x0000000103037824 */ /* 0x000fe400078e0205 */
[----:B------:R-:W-:Y:S02]  /*29700*/  IMAD R5, R23, 0x4800, R37 ;  /* 0x0000480017057824 */ /* 0x000fe400078e0225 */
[----:B------:R-:W-:Y:S01]  /*29710*/  IMAD.WIDE.U32 R2, R26, UR4, R2 ;  /* 0x000000041a027c25 */ /* 0x000fe2000f8e0002 */
[----:B------:R-:W-:-:S03]  /*29720*/  UMOV UR4, 0xffffffff ;  /* 0xffffffff00047882 */ /* 0x000fc60000000000 */
[----:B------:R-:W-:Y:S01]  /*29730*/  IMAD R0, R26, UR5, R3 ;  /* 0x000000051a007c24 */ /* 0x000fe2000f8e0203 */
[----:B------:R-:W-:-:S04]  /*29740*/  LEA R4, P0, R2, UR6, 0x1 ;  /* 0x0000000602047c11 */ /* 0x000fc8000f8008ff */
[----:B------:R-:W-:Y:S02]  /*29750*/  LEA.HI.X R0, R2, UR7, R0, 0x1, P0 ;  /* 0x0000000702007c11 */ /* 0x000fe400080f0c00 */
[----:B-1----:R-:W-:-:S04]  /*29760*/  LOP3.LUT R8, R8, 0x7f, RZ, 0xc0, !PT ;  /* 0x0000007f08087812 */ /* 0x002fc800078ec0ff */
[----:B------:R-:W-:Y:S01]  /*29770*/  SHF.R.U32.HI R8, RZ, 0x3, R8 ;  /* 0x00000003ff087819 */ /* 0x000fe20000011608 */
[----:B--2---:R-:W-:-:S04]  /*29780*/  IMAD R6, R22, -0x60, R9 ;  /* 0xffffffa016067824 */ /* 0x004fc800078e0209 */
        /* <DEDUP_REMOVED lines=65> */
.L_x_2081:
        /* <DEDUP_REMOVED lines=12> */
.L_x_1942:
        /* <DEDUP_REMOVED lines=10> */
.L_x_1943:
[----:B------:R2:W-:Y:S02]  /*29d00*/  SYNCS.ARRIVE.TRANS64.A1T0 RZ, [R7+URZ+0x30830], RZ ;  /* 0x030830ff07ff79a7 */ /* 0x0005e4000810003f */
[----:B------:R-:W-:Y:S05]  /*29d10*/  WARPSYNC.ALL ;  /* 0x0000000000007948 */ /* 0x000fea0003800000 */
[----:B------:R-:W-:Y:S01]  /*29d20*/  ULDC.64 UR4, c[0x0][0xa00] ;  /* 0x0002800000047ab9 */ /* 0x000fe20000000a00 */
[----:B------:R-:W-:Y:S01]  /*29d30*/  SHF.R.S32.HI R0, RZ, 0x1f, R27 ;  /* 0x0000001fff007819 */ /* 0x000fe2000001141b */
[----:B-1----:R-:W-:Y:S01]  /*29d40*/  VIADD R2, R17, 0x12400 ;  /* 0x0001240011027836 */ /* 0x002fe20000000000 */
[----:B------:R-:W-:Y:S01]  /*29d50*/  BAR.SYNC.DEFER_BLOCKING 0x8, 0x180 ;  /* 0x0206000000007b1d */ /* 0x000fe20000010000 */
[----:B------:R-:W-:-:S04]  /*29d60*/  ISETP.NE.U32.AND P0, PT, RZ, UR4, PT ;  /* 0x00000004ff007c0c */ /* 0x000fc8000bf05070 */
[----:B------:R-:W-:Y:S01]  /*29d70*/  ISETP.NE.AND.EX P0, PT, RZ, UR5, PT, P0 ;  /* 0x00000005ff007c0c */ /* 0x000fe2000bf05300 */
[----:B------:R-:W-:Y:S01]  /*29d80*/  ULDC.64 UR4, c[0x0][0x298] ;  /* 0x0000a60000047ab9 */ /* 0x000fe20000000a00 */
[----:B------:R-:W-:Y:S01]  /*29d90*/  BSSY B6, `(.L_x_1944) ;  /* 0x000001d000067945 */ /* 0x000fe20003800000 */
[----:B0-----:R-:W-:Y:S01]  /*29da0*/  IMAD.WIDE.U32 R4, R35, UR4, RZ ;  /* 0x0000000423047c25 */ /* 0x001fe2000f8e00ff */
[----:B------:R-:W-:Y:S02]  /*29db0*/  SEL R3, R0, RZ, !P0 ;  /* 0x000000ff00037207 */ /* 0x000fe40004000000 */
[----:B------:R-:W-:Y:S02]  /*29dc0*/  SEL R0, R27, RZ, !P0 ;  /* 0x000000ff1b007207 */ /* 0x000fe40004000000 */
[----:B------:R-:W-:Y:S01]  /*29dd0*/  LOP3.LUT P0, RZ, R2, 0x3ff, RZ, 0xc0, !PT ;  /* 0x000003ff02ff7812 */ /* 0x000fe2000780c0ff */
[----:B------:R-:W-:Y:S04]  /*29de0*/  STL [R1+0x2c], R3 ;  /* 0x00002c0301007387 */ /* 0x000fe80000100800 */
[----:B------:R0:W-:Y:S04]  /*29df0*/  STL [R1+0x20], R0 ;  /* 0x0000200001007387 */ /* 0x0001e80000100800 */
[----:B------:R1:W-:Y:S01]  /*29e00*/  STL.64 [R1+0x18], R4 ;  /* 0x0000180401007387 */ /* 0x0003e20000100a00 */
[----:B0-----:R-:W-:-:S05]  /*29e10*/  SHF.R.S32.HI R0, RZ, 0x1f, R35 ;  /* 0x0000001fff007819 */ /* 0x001fca0000011423 */
[----:B------:R-:W-:-:S04]  /*29e20*/  IMAD R0, R0, UR4, RZ ;  /* 0x0000000400007c24 */ /* 0x000fc8000f8e02ff */
[----:B------:R-:W-:-:S04]  /*29e30*/  IMAD R0, R35, UR5, R0 ;  /* 0x0000000523007c24 */ /* 0x000fc8000f8e0200 */
[----:B------:R-:W-:Y:S01]  /*29e40*/  IMAD.IADD R35, R5, 0x1, R0 ;  /* 0x0000000105237824 */ /* 0x000fe200078e0200 */
[----:B-1----:R-:W-:Y:S06]  /*29e50*/  @!P0 BRA `(.L_x_1945) ;  /* 0x0000000000408947 */ /* 0x002fec0003800000 */
        /* <DEDUP_REMOVED lines=16> */
.L_x_1945:
[----:B------:R-:W-:Y:S05]  /*29f60*/  BSYNC B6 ;  /* 0x0000000000067941 */ /* 0x000fea0003800000 */
.L_x_1944:
[----:B------:R-:W3:Y:S01]  /*29f70*/  LDL.LU R20, [R1+0x2c] ;  /* 0x00002c0001147983 */ /* 0x000ee20000300800 */
[----:B------:R-:W-:Y:S01]  /*29f80*/  ULDC.64 UR4, c[0x0][0x2d8] ;  /* 0x0000b60000047ab9 */ /* 0x000fe20000000a00 */
[----:B------:R-:W0:Y:S02]  /*29f90*/  LDC R6, c[0x0][0x448] ;  /* 0x00011200ff067b82 */ /* 0x000e240000000800 */
[----:B------:R-:W4:Y:S04]  /*29fa0*/  LDL.LU R21, [R1+0x20] ;  /* 0x0000200001157983 */ /* 0x000f280000300800 */
[----:B------:R-:W3:Y:S04]  /*29fb0*/  LDL.LU.64 R2, [R1+0x18] ;  /* 0x0000180001027983 */ /* 0x000ee80000300a00 */
[----:B------:R1:W5:Y:S01]  /*29fc0*/  LDL R8, [R1] ;  /* 0x0000000001087983 */ /* 0x0003620000100800 */
[----:B0-----:R-:W-:-:S13]  /*29fd0*/  ISETP.NE.AND P0, PT, R6, 0x1, PT ;  /* 0x000000010600780c */ /* 0x001fda0003f05270 */
[----:B--2---:R-:W0:Y:S01]  /*29fe0*/  @P0 LDC R7, c[0x0][0x44c] ;  /* 0x00011300ff070b82 */ /* 0x004e220000000800 */
[----:B---3--:R-:W-:Y:S02]  /*29ff0*/  IMAD.MOV.U32 R3, RZ, RZ, R35 ;  /* 0x000000ffff037224 */ /* 0x008fe400078e0023 */
[----:B------:R-:W-:-:S04]  /*2a000*/  IMAD.WIDE.U32 R2, R26, UR4, R2 ;  /* 0x000000041a027c25 */ /* 0x000fc8000f8e0002 */
[----:B------:R-:W-:Y:S01]  /*2a010*/  IMAD R3, R26, UR5, R3 ;  /* 0x000000051a037c24 */ /* 0x000fe2000f8e0203 */
[----:B------:R-:W-:Y:S02]  /*2a020*/  ULDC.64 UR4, c[0x0][0x2e0] ;  /* 0x0000b80000047ab9 */ /* 0x000fe40000000a00 */
[----:B------:R-:W-:Y:S02]  /*2a030*/  IMAD R0, R20, UR4, RZ ;  /* 0x0000000414007c24 */ /* 0x000fe4000f8e02ff */
[----:B------:R-:W2:Y:S01]  /*2a040*/  S2R R20, SR_TID.X ;  /* 0x0000000000147919 */ /* 0x000ea20000002100 */
[----:B----4-:R-:W-:-:S04]  /*2a050*/  IMAD.WIDE.U32 R2, R21, UR4, R2 ;  /* 0x0000000415027c25 */ /* 0x010fc8000f8e0002 */
[----:B------:R-:W-:Y:S01]  /*2a060*/  IMAD R0, R21, UR5, R0 ;  /* 0x0000000515007c24 */ /* 0x000fe2000f8e0200 */
[----:B------:R-:W-:-:S03]  /*2a070*/  ULDC.64 UR4, c[0x0][0x2d0] ;  /* 0x0000b40000047ab9 */ /* 0x000fc60000000a00 */
[----:B------:R-:W-:Y:S02]  /*2a080*/  IMAD.IADD R3, R3, 0x1, R0 ;  /* 0x0000000103037824 */ /* 0x000fe400078e0200 */
[----:B------:R-:W3:Y:S01]  /*2a090*/  @P0 LDC R0, c[0x0][0x450] ;  /* 0x00011400ff000b82 */ /* 0x000ee20000000800 */
[----:B--2---:R-:W-:-:S04]  /*2a0a0*/  LOP3.LUT R20, R20, 0x7f, RZ, 0xc0, !PT ;  /* 0x0000007f14147812 */ /* 0x004fc800078ec0ff */
[----:B------:R-:W-:Y:S02]  /*2a0b0*/  SHF.R.U32.HI R21, RZ, 0x3, R20 ;  /* 0x00000003ff157819 */ /* 0x000fe40000011614 */
[----:B------:R-:W2:Y:S02]  /*2a0c0*/  S2R R20, SR_TID.X ;  /* 0x0000000000147919 */ /* 0x000ea40000002100 */
[----:B--2---:R-:W-:-:S05]  /*2a0d0*/  IMAD.SHL.U32 R20, R20, 0x10, RZ ;  /* 0x0000001014147824 */ /* 0x004fca00078e00ff */
[----:B------:R-:W-:-:S05]  /*2a0e0*/  LOP3.LUT R20, R21, 0x70, R20, 0xf8, !PT ;  /* 0x0000007015147812 */ /* 0x000fca00078ef814 */
[----:B------:R-:W-:-:S04]  /*2a0f0*/  IMAD.IADD R5, R20, 0x1, R25 ;  /* 0x0000000114057824 */ /* 0x000fc800078e0219 */
[----:B0-----:R-:W-:-:S04]  /*2a100*/  @P0 IMAD.HI.U32 R7, R5, R7, RZ ;  /* 0x0000000705070227 */ /* 0x001fc800078e00ff */
[----:B------:R-:W-:Y:S01]  /*2a110*/  IMAD.MOV.U32 R4, RZ, RZ, R5 ;  /* 0x000000ffff047224 */ /* 0x000fe200078e0005 */
[----:B---3--:R-:W-:Y:S01]  /*2a120*/  @P0 SHF.R.U32.HI R4, RZ, R0, R7 ;  /* 0x00000000ff040219 */ /* 0x008fe20000011607 */
        /* <DEDUP_REMOVED lines=17> */
[----:B0-----:R-:W-:-:S03]  /*2a240*/  LOP3.LUT R20, R20, 0x7f, RZ, 0xc0, !PT ;  /* 0x0000007f14147812 */ /* 0x001fc600078ec0ff */
[----:B------:R-:W-:Y:S01]  /*2a250*/  LEA.HI.X R4, R2, UR5, R3, 0x1, P0 ;  /* 0x0000000502047c11 */ /* 0x000fe200080f0c03 */
[----:B------:R-:W-:Y:S01]  /*2a260*/  UMOV UR5, 0xffffffff ;  /* 0xffffffff00057882 */ /* 0x000fe20000000000 */
[----:B------:R-:W-:Y:S02]  /*2a270*/  ISETP.GE.AND P3, PT, R33, UR4, PT ;  /* 0x0000000421007c0c */ /* 0x000fe4000bf66270 */
[----:B------:R-:W-:Y:S02]  /*2a280*/  ISETP.GE.AND P2, PT, R36, UR4, PT ;  /* 0x0000000424007c0c */ /* 0x000fe4000bf46270 */
[----:B------:R-:W-:Y:S02]  /*2a290*/  ISETP.GE.AND P0, PT, R34, UR4, PT ;  /* 0x0000000422007c0c */ /* 0x000fe4000bf06270 */
[----:B------:R-:W-:Y:S01]  /*2a2a0*/  SHF.R.U32.HI R9, RZ, 0x3, R20 ;  /* 0x00000003ff097819 */ /* 0x000fe20000011614 */
[----:B-1----:R-:W-:Y:S10]  /*2a2b0*/  BRA.DIV UR5, `(.L_x_1946) ;  /* 0x0000005205a87947 */ /* 0x002ff4000b800000 */
        /* <DEDUP_REMOVED lines=10> */
[----:B-----5:R-:W-:Y:S04]  /*2a360*/  @!P1 LDGSTS.E.BYPASS.LTC128B.128 [R8+0x12400], desc[UR60][R2.64], !P3 ;  /* 0x1240000002089fae */ /* 0x020fe8000d901d7c */
        /* <DEDUP_REMOVED lines=68> */
.L_x_2098:
        /* <DEDUP_REMOVED lines=12> */
.L_x_1948:
[----:B------:R-:W-:Y:S05]  /*2a870*/  BSYNC B0 ;  /* 0x0000000000007941 */ /* 0x000fea0003800000 */
.L_x_1947:
[----:B------:R-:W-:Y:S01]  /*2a880*/  NOP ;  /* 0x0000000000007918 */ /* 0x000fe20000000000 */
[----:B------:R-:W-:-:S13]  /*2a890*/  PLOP3.LUT P0, PT, PT, PT, PT, 0x80, 0x0 ;  /* 0x000000000000781c */ /* 0x000fda0003f0f070 */
.L_x_1949:
[----:B------:R-:W-:Y:S02]  /*2a8a0*/  PLOP3.LUT P1, PT, P1, P0, PT, 0xa2, 0x0 ;  /* 0x000000000000781c */ /* 0x000fe40000f21472 */
[----:B------:R-:W-:-:S08]  /*2a8b0*/  @P0 R2UR P1, UR4, R17 ;  /* 0x00000000110402ca */ /* 0x000fd00000020000 */
[----:B------:R-:W-:-:S05]  /*2a8c0*/  @P0 PLOP3.LUT P0, PT, P1, PT, PT, 0x80, 0x0 ;  /* 0x000000000000081c */ /* 0x000fca0000f0f070 */
[----:B------:R-:W-:Y:S01]  /*2a8d0*/  @!P1 SYNCS.ARRIVE.TRANS64.RED.A0T1 RZ, [UR4+0x30800], RZ ;  /* 0x030800ffffff99a7 */ /* 0x000fe20008200404 */
[----:B------:R-:W-:Y:S07]  /*2a8e0*/  @!P1 ARRIVES.LDGSTSBAR.64.TRANSCNT [UR4+0x30800] ;  /* 0x03080000ff0099b0 */ /* 0x000fee0008000a84 */
[----:B------:R-:W-:Y:S05]  /*2a8f0*/  @P0 BRA.U.ANY `(.L_x_1949) ;  /* 0xfffffffd00e80947 */ /* 0x000fea000393ffff */
[----:B0-----:R-:W3:Y:S02]  /*2a900*/  LDL.LU R2, [R1+0x28] ;  /* 0x0000280001027983 */ /* 0x001ee40000300800 */
[----:B---3--:R-:W-:-:S05]  /*2a910*/  VIADD R2, R2, 0x1 ;  /* 0x0000000102027836 */ /* 0x008fca0000000000 */
[----:B------:R0:W-:Y:S01]  /*2a920*/  STL [R1+0x28], R2 ;  /* 0x0000280201007387 */ /* 0x0001e20000100800 */
[----:B------:R-:W-:-:S04]  /*2a930*/  LEA.HI R0, R2, R2, RZ, 0x1 ;  /* 0x0000000202007211 */ /* 0x000fc800078f08ff */
[----:B------:R-:W-:-:S05]  /*2a940*/  LOP3.LUT R0, R0, 0xfffffffe, RZ, 0xc0, !PT ;  /* 0xfffffffe00007812 */ /* 0x000fca00078ec0ff */
[----:B------:R-:W-:-:S05]  /*2a950*/  IMAD.IADD R0, R2, 0x1, -R0 ;  /* 0x0000000102007824 */ /* 0x000fca00078e0a00 */
[----:B------:R-:W-:Y:S01]  /*2a960*/  SHF.L.U32 R0, R0, 0x1f, RZ ;  /* 0x0000001f00007819 */ /* 0x000fe200000006ff */
[----:B------:R-:W-:Y:S01]  /*2a970*/  NOP ;  /* 0x0000000000007918 */ /* 0x000fe20000000000 */
[----:B0-----:R-:W3:Y:S01]  /*2a980*/  LDL.LU R2, [R1+0x24] ;  /* 0x0000240001027983 */ /* 0x001ee20000300800 */
[----:B------:R0:W-:Y:S01]  /*2a990*/  SYNCS.ARRIVE.TRANS64.A1T0 RZ, [R17+URZ+0x30800], RZ ;  /* 0x030800ff11ff79a7 */ /* 0x0001e2000810003f */
[----:B------:R-:W-:Y:S01]  /*2a9a0*/  BSSY B0, `(.L_x_1950) ;  /* 0x0000004000007945 */ /* 0x000fe20003800000 */
[----:B------:R-:W1:Y:S01]  /*2a9b0*/  SYNCS.PHASECHK.TRANS64.TRYWAIT P0, [R17+URZ+0x30820], R0 ;  /* 0x03082000110075a7 */ /* 0x000e62000800017f */
[----:B---3--:R-:W-:Y:S02]  /*2a9c0*/  VIADD R6, R2, 0xfffffffe ;  /* 0xfffffffe02067836 */ /* 0x008fe40000000000 */
[----:B01----:R-:W-:Y:S05]  /*2a9d0*/  @!P0 BRA `(.L_x_1951) ;  /* 0x00000054007c8947 */ /* 0x003fea0003800000 */
.L_x_2099:
[----:B------:R-:W-:Y:S05]  /*2a9e0*/  BSYNC B0 ;  /* 0x0000000000007941 */ /* 0x000fea0003800000 */
.L_x_1950:
[----:B------:R-:W3:Y:S01]  /*2a9f0*/  LDL R2, [R1+0x8] ;  /* 0x0000080001027983 */ /* 0x000ee20000100800 */
        /* <DEDUP_REMOVED lines=10> */
.L_x_1966:
[----:B------:R-:W3:Y:S01]  /*2aaa0*/  LDL R4, [R1+0xc] ;  /* 0x00000c0001047983 */ /* 0x000ee20000100800 */
[----:B------:R-:W1:Y:S03]  /*2aab0*/  LDC R7, c[0x0][0x430] ;  /* 0x00010c00ff077b82 */ /* 0x000e660000000800 */
[----:B------:R-:W4:Y:S01]  /*2aac0*/  LDL R8, [R1+0x10] ;  /* 0x0000100001087983 */ /* 0x000f220000100800 */
[----:B0-----:R-:W0:Y:S02]  /*2aad0*/  S2R R0, SR_TID.X ;  /* 0x0000000000007919 */ /* 0x001e240000002100 */
[----:B0-----:R-:W-:-:S04]  /*2aae0*/  LOP3.LUT R0, R0, 0x7f, RZ, 0xc0, !PT ;  /* 0x0000007f00007812 */ /* 0x001fc800078ec0ff */
[----:B------:R-:W-:Y:S02]  /*2aaf0*/  SHF.R.U32.HI R2, RZ, 0x3, R0 ;  /* 0x00000003ff027819 */ /* 0x000fe40000011600 */
[----:B------:R-:W0:Y:S01]  /*2ab00*/  S2R R0, SR_TID.X ;  /* 0x0000000000007919 */ /* 0x000e220000002100 */
[----:B-1----:R-:W-:-:S13]  /*2ab10*/  ISETP.NE.AND P0, PT, R7, 0x1, PT ;  /* 0x000000010700780c */ /* 0x002fda0003f05270 */
[----:B------:R-:W1:Y:S01]  /*2ab20*/  @P0 LDC R3, c[0x0][0x438] ;  /* 0x00010e00ff030b82 */ /* 0x000e620000000800 */
[----:B0-----:R-:W-:-:S05]  /*2ab30*/  IMAD.SHL.U32 R0, R0, 0x10, RZ ;  /* 0x0000001000007824 */ /* 0x001fca00078e00ff */
[----:B------:R-:W-:Y:S02]  /*2ab40*/  LOP3.LUT R0, R2, 0x70, R0, 0xf8, !PT ;  /* 0x0000007002007812 */ /* 0x000fe400078ef800 */
[----:B------:R-:W0:Y:S02]  /*2ab50*/  @P0 LDC R2, c[0x0][0x434] ;  /* 0x00010d00ff020b82 */ /* 0x000e240000000800 */
[----:B------:R-:W-:Y:S01]  /*2ab60*/  ISETP.GT.U32.AND P5, PT, R0, 0x5f, PT ;  /* 0x0000005f0000780c */ /* 0x000fe20003fa4070 */
[----:B---3--:R-:W-:-:S12]  /*2ab70*/  IMAD R9, R6, 0x60, R4 ;  /* 0x0000006006097824 */ /* 0x008fd800078e0204 */
[----:B------:R-:W4:Y:S01]  /*2ab80*/  @!P5 LDC.64 R4, c[0x0][0x428] ;  /* 0x00010a00ff04db82 */ /* 0x000f220000000a00 */
[----:B------:R-:W-:-:S04]  /*2ab90*/  IMAD.IADD R9, R0, 0x1, R9 ;  /* 0x0000000100097824 */ /* 0x000fc800078e0209 */
[----:B0-----:R-:W-:-:S04]  /*2aba0*/  @P0 IMAD.HI.U32 R2, R9, R2, RZ ;  /* 0x0000000209020227 */ /* 0x001fc800078e00ff */
[----:B------:R-:W-:Y:S01]  /*2abb0*/  IMAD.MOV.U32 R0, RZ, RZ, R9 ;  /* 0x000000ffff007224 */ /* 0x000fe200078e0009 */
[----:B-1----:R-:W-:-:S04]  /*2abc0*/  @P0 SHF.R.U32.HI R0, RZ, R3, R2 ;  /* 0x00000003ff000219 */ /* 0x002fc80000011602 */
[--C-:B------:R-:W-:Y:S01]  /*2abd0*/  @!P5 SHF.R.S32.HI R3, RZ, 0x1f, R0.reuse ;  /* 0x0000001fff03d819 */ /* 0x100fe20000011400 */
[----:B------:R-:W-:Y:S02]  /*2abe0*/  @!P5 IMAD.MOV.U32 R2, RZ, RZ, R0 ;  /* 0x000000ffff02d224 */ /* 0x000fe400078e0000 */
[-C--:B----4-:R-:W-:Y:S02]  /*2abf0*/  @!P5 IMAD R8, R8, R4.reuse, RZ ;  /* 0x000000040808d224 */ /* 0x090fe400078e02ff */
[----:B------:R-:W-:-:S04]  /*2ac00*/  @!P5 IMAD.WIDE.U32 R2, R32, R4, R2 ;  /* 0x000000042002d225 */ /* 0x000fc800078e0002 */
[----:B------:R-:W-:Y:S02]  /*2ac10*/  @!P5 IMAD R8, R32, R5, R8 ;  /* 0x000000052008d224 */ /* 0x000fe400078e0208 */
[----:B------:R-:W0:Y:S01]  /*2ac20*/  @!P5 LDC.64 R4, c[0x0][0x418] ;  /* 0x00010600ff04db82 */ /* 0x000e220000000a00 */
[----:B------:R-:W-:Y:S02]  /*2ac30*/  IMAD.MOV R0, RZ, RZ, -R0 ;  /* 0x000000ffff007224 */ /* 0x000fe400078e0a00 */
[----:B------:R-:W-:Y:S02]  /*2ac40*/  @!P5 IMAD.IADD R3, R8, 0x1, R3 ;  /* 0x000000010803d824 */ /* 0x000fe400078e0203 */
[----:B------:R-:W-:Y:S02]  /*2ac50*/  IMAD R9, R7, R0, R9 ;  /* 0x0000000007097224 */ /* 0x000fe400078e0209 */
[----:B------:R-:W-:Y:S01]  /*2ac60*/  IMAD.MOV.U32 R0, RZ, RZ, RZ ;  /* 0x000000ffff007224 */ /* 0x000fe200078e00ff */
[----:B0-----:R-:W-:-:S04]  /*2ac70*/  @!P5 LEA R4, P0, R2, R4, 0x2 ;  /* 0x000000040204d211 */ /* 0x001fc800078010ff */
[----:B------:R-:W-:-:S05]  /*2ac80*/  @!P5 LEA.HI.X R5, R2, R5, R3, 0x2, P0 ;  /* 0x000000050205d211 */ /* 0x000fca00000f1403 */
[----:B------:R0:W5:Y:S01]  /*2ac90*/  @!P5 LDG.E R0, desc[UR60][R4.64] ;  /* 0x0000003c0400d981 */ /* 0x000162000c1e1900 */
[----:B------:R-:W-:Y:S01]  /*2aca0*/  LOP3.LUT P4, RZ, R16, 0x10, RZ, 0xc0, !PT ;  /* 0x0000001010ff7812 */ /* 0x000fe2000788c0ff */
[----:B------:R-:W-:-:S05]  /*2acb0*/  VIADD R23, R10, 0x1 ;  /* 0x000000010a177836 */ /* 0x000fca0000000000 */
[C---:B------:R-:W-:Y:S01]  /*2acc0*/  ISETP.NE.AND P0, PT, R23.reuse, 0x2, PT ;  /* 0x000000021700780c */ /* 0x040fe20003f05270 */
[----:B------:R-:W-:Y:S05]  /*2acd0*/  YIELD ;  /* 0x0000000000007946 */ /* 0x000fea0003800000 */
[----:B------:R-:W-:Y:S01]  /*2ace0*/  SEL R29, RZ, 0x1, P0 ;  /* 0x00000001ff1d7807 */ /* 0x000fe20000000000 */
[----:B------:R-:W-:Y:S01]  /*2acf0*/  IMAD.MOV.U32 R22, RZ, RZ, R6 ;  /* 0x000000ffff167224 */ /* 0x000fe200078e0006 */
[----:B------:R-:W-:Y:S02]  /*2ad00*/  SEL R23, R23, RZ, P0 ;  /* 0x000000ff17177207 */ /* 0x000fe40000000000 */
[----:B------:R-:W-:Y:S01]  /*2ad10*/  LOP3.LUT R29, R20, R29, RZ, 0x3c, !PT ;  /* 0x0000001d141d7212 */ /* 0x000fe200078e3cff */
[----:B0-----:R-:W-:Y:S06]  /*2ad20*/  @!P4 BRA `(.L_x_1954) ;  /* 0x000000000004c947 */ /* 0x001fec0003800000 */
[----:B------:R-:W-:Y:S01]  /*2ad30*/  BPT.TRAP 0x1 ;  /* 0x000000040000795c */ /* 0x000fe20000300000 */
.L_x_1954:
[----:B------:R-:W-:Y:S01]  /*2ad40*/  IMAD R7, R23, 0x8, R17 ;  /* 0x0000000817077824 */ /* 0x000fe200078e0211 */
[----:B------:R-:W-:Y:S01]  /*2ad50*/  SHF.L.U32 R2, R29, 0x1f, RZ ;  /* 0x0000001f1d027819 */ /* 0x000fe200000006ff */
[----:B------:R-:W-:Y:S03]  /*2ad60*/  BSSY B1, `(.L_x_1955) ;  /* 0x0000003000017945 */ /* 0x000fe60003800000 */
[----:B------:R-:W0:Y:S02]  /*2ad70*/  SYNCS.PHASECHK.TRANS64.TRYWAIT P0, [R7+URZ+0x30840], R2 ;  /* 0x03084002070075a7 */ /* 0x000e24000800017f */
[----:B0-----:R-:W-:Y:S05]  /*2ad80*/  @!P0 BRA `(.L_x_1956) ;  /* 0x0000005000a48947 */ /* 0x001fea0003800000 */
.L_x_2100:
[----:B------:R-:W-:Y:S05]  /*2ad90*/  BSYNC B1 ;  /* 0x0000000000017941 */ /* 0x000fea0003800000 */
.L_x_1955:
        /* <DEDUP_REMOVED lines=63> */
.L_x_2114:
        /* <DEDUP_REMOVED lines=11> */
.L_x_1958:
        /* <DEDUP_REMOVED lines=10> */
.L_x_1959:
[----:B------:R3:W-:Y:S01]  /*2b2e0*/  SYNCS.ARRIVE.TRANS64.A1T0 RZ, [R7+URZ+0x30830], RZ ;  /* 0x030830ff07ff79a7 */ /* 0x0007e2000810003f */
[----:B------:R-:W-:Y:S05]  /*2b2f0*/  @!P5 BRA `(.L_x_1960) ;  /* 0x000000000004d947 */ /* 0x000fea0003800000 */
[----:B------:R-:W-:Y:S01]  /*2b300*/  BPT.TRAP 0x1 ;  /* 0x000000040000795c */ /* 0x000fe20000300000 */
.L_x_1960:
[----:B-1----:R-:W-:Y:S01]  /*2b310*/  SHF.L.U32 R2, R20, 0x1f, RZ ;  /* 0x0000001f14027819 */ /* 0x002fe200000006ff */
[----:B0-----:R-:W-:Y:S01]  /*2b320*/  IMAD R6, R10, 0x8, R17 ;  /* 0x000000080a067824 */ /* 0x001fe200078e0211 */
[----:B------:R-:W-:Y:S03]  /*2b330*/  BSSY B1, `(.L_x_1961) ;  /* 0x0000003000017945 */ /* 0x000fe60003800000 */
[----:B------:R-:W0:Y:S02]  /*2b340*/  SYNCS.PHASECHK.TRANS64.TRYWAIT P0, [R6+URZ+0x30860], R2 ;  /* 0x03086002060075a7 */ /* 0x000e24000800017f */
[----:B0-----:R-:W-:Y:S05]  /*2b350*/  @!P0 BRA `(.L_x_1962) ;  /* 0x0000005400248947 */ /* 0x001fea0003800000 */
.L_x_2115:
[----:B------:R-:W-:Y:S05]  /*2b360*/  BSYNC B1 ;  /* 0x0000000000017941 */ /* 0x000fea0003800000 */
.L_x_1961:
[----:B------:R-:W3:Y:S01]  /*2b370*/  LDL R5, [R1+0x4] ;  /* 0x0000040001057983 */ /* 0x000ee20000100800 */
[----:B------:R-:W1:Y:S01]  /*2b380*/  S2R R3, SR_TID.X ;  /* 0x0000000000037919 */ /* 0x000e620000002100 */
[----:B------:R-:W-:Y:S01]  /*2b390*/  UMOV UR4, 0xffffffff ;  /* 0xffffffff00047882 */ /* 0x000fe20000000000 */
[----:B-1----:R-:W-:-:S04]  /*2b3a0*/  LOP3.LUT R3, R3, 0x7f, RZ, 0xc0, !PT ;  /* 0x0000007f03037812 */ /* 0x002fc800078ec0ff */
[----:B------:R-:W-:Y:S01]  /*2b3b0*/  SHF.R.U32.HI R3, RZ, 0x3, R3 ;  /* 0x00000003ff037819 */ /* 0x000fe20000011603 */
[----:B---3--:R-:W-:Y:S02]  /*2b3c0*/  IMAD R7, R31, -0x60, R5 ;  /* 0xffffffa01f077824 */ /* 0x008fe400078e0205 */
[----:B------:R-:W-:Y:S02]  /*2b3d0*/  IMAD R5, R10, 0x4800, R37 ;  /* 0x000048000a057824 */ /* 0x000fe400078e0225 */
        /* <DEDUP_REMOVED lines=55> */
.L_x_2129:
        /* <DEDUP_REMOVED lines=29> */
.L_x_1964:
        /* <DEDUP_REMOVED lines=10> */
.L_x_1965:
        /* <DEDUP_REMOVED lines=8> */
.L_x_1953:
[----:B------:R-:W-:Y:S05]  /*2ba40*/  BSYNC B0 ;  /* 0x0000000000007941 */ /* 0x000fea0003800000 */
.L_x_1952:
        /* <DEDUP_REMOVED lines=17> */
.L_x_1968:
[----:B------:R-:W-:Y:S05]  /*2bb60*/  BSYNC B0 ;  /* 0x0000000000007941 */ /* 0x000fea0003800000 */
.L_x_1967:
[----:B------:R-:W-:-:S13]  /*2bb70*/  LOP3.LUT P0, RZ, R16, 0x10, RZ, 0xc0, !PT ;  /* 0x0000001010ff7812 */ /* 0x000fda000780c0ff */
[----:B------:R-:W-:Y:S05]  /*2bb80*/  @!P0 BRA `(.L_x_1969) ;  /* 0x0000000000048947 */ /* 0x000fea0003800000 */
[----:B------:R-:W-:Y:S01]  /*2bb90*/  BPT.TRAP 0x1 ;  /* 0x000000040000795c */ /* 0x000fe20000300000 */
.L_x_1969:
[----:B------:R-:W3:Y:S01]  /*2bba0*/  LDL.LU R2, [R1+0x4] ;  /* 0x0000040001027983 */ /* 0x000ee20000300800 */
[----:B------:R-:W-:Y:S01]  /*2bbb0*/  IMAD R0, R23, 0x8, R17 ;  /* 0x0000000817007824 */ /* 0x000fe200078e0211 */
[----:B------:R-:W-:Y:S01]  /*2bbc0*/  SHF.L.U32 R3, R29, 0x1f, RZ ;  /* 0x0000001f1d037819 */ /* 0x000fe200000006ff */
[----:B------:R-:W-:Y:S03]  /*2bbd0*/  BSSY B0, `(.L_x_1970) ;  /* 0x0000004000007945 */ /* 0x000fe60003800000 */
[----:B------:R-:W0:Y:S01]  /*2bbe0*/  SYNCS.PHASECHK.TRANS64.TRYWAIT P0, [R0+URZ+0x30860], R3 ;  /* 0x03086003000075a7 */ /* 0x000e22000800017f */
[----:B---3--:R-:W-:Y:S01]  /*2bbf0*/  IMAD R6, R22, -0x60, R2 ;  /* 0xffffffa016067824 */ /* 0x008fe200078e0202 */
[----:B0-----:R-:W-:Y:S06]  /*2bc00*/  @!P0 BRA `(.L_x_1971) ;  /* 0x00000054001c8947 */ /* 0x001fec0003800000 */
.L_x_2130:
[----:B------:R-:W-:Y:S05]  /*2bc10*/  BSYNC B0 ;  /* 0x0000000000007941 */ /* 0x000fea0003800000 */
.L_x_1970:
        /* <DEDUP_REMOVED lines=65> */
.L_x_2144:
        /* <DEDUP_REMOVED lines=13> */
.L_x_1973:
        /* <DEDUP_REMOVED lines=10> */
.L_x_1974:
[----:B------:R-:W-:Y:S01]  /*2c1a0*/  VIADD R23, R23, 0x1 ;  /* 0x0000000117177836 */ /* 0x000fe20000000000 */
[----:B------:R1:W-:Y:S04]  /*2c1b0*/  SYNCS.ARRIVE.TRANS64.A1T0 RZ, [R0+URZ+0x30850], RZ ;  /* 0x030850ff00ff79a7 */ /* 0x0003e8000810003f */
[----:B------:R-:W-:-:S04]  /*2c1c0*/  ISETP.NE.AND P0, PT, R23, 0x2, PT ;  /* 0x000000021700780c */ /* 0x000fc80003f05270 */
[----:B-1----:R-:W-:Y:S02]  /*2c1d0*/  SEL R0, RZ, 0x1, P0 ;  /* 0x00000001ff007807 */ /* 0x002fe40000000000 */
[----:B------:R-:W-:Y:S02]  /*2c1e0*/  SEL R23, R23, RZ, P0 ;  /* 0x000000ff17177207 */ /* 0x000fe40000000000 */
[----:B------:R-:W-:-:S07]  /*2c1f0*/  LOP3.LUT R29, R29, R0, RZ, 0x3c, !PT ;  /* 0x000000001d1d7212 */ /* 0x000fce00078e3cff */
.L_x_1931:
[----:B------:R-:W-:Y:S05]  /*2c200*/  BSYNC B7 ;  /* 0x0000000000077941 */ /* 0x000fea0003800000 */
.L_x_1929:
[----:B------:R-:W-:-:S13]  /*2c210*/  LOP3.LUT P0, RZ, R16, 0x20, RZ, 0xc0, !PT ;  /* 0x0000002010ff7812 */ /* 0x000fda000780c0ff */
[----:B------:R-:W-:Y:S05]  /*2c220*/  @!P0 BRA `(.L_x_1975) ;  /* 0x0000000000248947 */ /* 0x000fea0003800000 */
[----:B------:R-:W-:Y:S05]  /*2c230*/  WARPSYNC.ALL ;  /* 0x0000000000007948 */ /* 0x000fea0003800000 */
[----:B------:R-:W2:Y:S08]  /*2c240*/  S2UR UR5, SR_CgaCtaId ;  /* 0x00000000000579c3 */ /* 0x000eb00000008800 */
[----:B------:R-:W-:Y:S06]  /*2c250*/  BAR.SYNC.DEFER_BLOCKING 0x5, 0x180 ;  /* 0x0146000000007b1d */ /* 0x000fec0000010000 */
[----:B------:R-:W-:-:S02]  /*2c260*/  UMOV UR4, 0x400 ;  /* 0x0000040000047882 */ /* 0x000fc40000000000 */
[----:B--2---:R-:W-:-:S06]  /*2c270*/  ULEA UR4, UR5, UR4, 0x18 ;  /* 0x0000000405047291 */ /* 0x004fcc000f8ec03f */
[----:B------:R-:W-:-:S05]  /*2c280*/  IMAD.U32 R17, RZ, RZ, UR4 ;  /* 0x00000004ff117e24 */ /* 0x000fca000f8e00ff */
[----:B------:R2:W3:Y:S01]  /*2c290*/  LDS.128 R24, [R17+0x308d0] ;  /* 0x0308d00011187984 */ /* 0x0004e20000000c00 */
[----:B------:R-:W-:Y:S06]  /*2c2a0*/  BAR.ARV 0x4, 0x180 ;  /* 0x0106000000007b1d */ /* 0x000fec0000002000 */
[----:B------:R-:W-:Y:S05]  /*2c2b0*/  BRA `(.L_x_1976) ;  /* 0x0000000c00d47947 */ /* 0x000fea0003800000 */
.L_x_1975:
[----:B------:R-:W2:Y:S01]  /*2c2c0*/  S2R R8, SR_TID.X ;  /* 0x0000000000087919 */ /* 0x000ea20000002100 */
[----:B------:R-:W-:Y:S01]  /*2c2d0*/  UMOV UR4, 0xffffffff ;  /* 0xffffffff00047882 */ /* 0x000fe20000000000 */
[----:B--2---:R-:W-:-:S04]  /*2c2e0*/  LOP3.LUT R8, R8, 0x1f, RZ, 0xc0, !PT ;  /* 0x0000001f08087812 */ /* 0x004fc800078ec0ff */
[----:B------:R-:W-:Y:S01]  /*2c2f0*/  ISETP.NE.AND P0, PT, R8, 0x1f, PT ;  /* 0x0000001f0800780c */ /* 0x000fe20003f05270 */
[----:B------:R-:W-:-:S12]  /*2c300*/  BRA.DIV UR4, `(.L_x_1977) ;  /* 0x0000005604747947 */ /* 0x000fd8000b800000 */
[----:B------:R-:W-:Y:S01]  /*2c310*/  IMAD.IADD R7, R27, 0x1, R8 ;  /* 0x000000011b077824 */ /* 0x000fe200078e0208 */
[----:B------:R-:W-:-:S04]  /*2c320*/  ULDC UR4, c[0x0][0xc3c] ;  /* 0x00030f0000047ab9 */ /* 0x000fc80000000800 */
[----:B------:R-:W-:-:S13]  /*2c330*/  ISETP.GE.OR P1, PT, R7, UR4, !P0 ;  /* 0x0000000407007c0c */ /* 0x000fda000c726670 */
[----:B0-----:R-:W0:Y:S08]  /*2c340*/  @!P1 LDC.64 R2, c[0x0][0xc80] ;  /* 0x00032000ff029b82 */ /* 0x001e300000000a00 */
[----:B------:R-:W2:Y:S01]  /*2c350*/  @!P1 LDC.64 R4, c[0x0][0xc78] ;  /* 0x00031e00ff049b82 */ /* 0x000ea20000000a00 */
[----:B0-----:R-:W-:-:S05]  /*2c360*/  @!P1 IMAD.WIDE R2, R7, 0x4, R2 ;  /* 0x0000000407029825 */ /* 0x001fca00078e0202 */
[----:B-1----:R2:W3:Y:S02]  /*2c370*/  @!P1 LDG.E R6, desc[UR60][R2.64] ;  /* 0x0000003c02069981 */ /* 0x0024e4000c1e1900 */
        /* <DEDUP_REMOVED lines=9> */
[----:B------:R-:W-:Y:S01]  /*2c410*/  SHFL.IDX PT, R7, R24, 0x1, 0x1f ;  /* 0x00201f0018077f89 */ /* 0x000fe200000e0000 */
        /* <DEDUP_REMOVED lines=21> */
.L_x_2154:
[----:B------:R-:W-:Y:S02]  /*2c570*/  ULDC UR4, c[0x0][0xc38] ;  /* 0x00030e0000047ab9 */ /* 0x000fe40000000800 */
[----:B------:R-:W-:-:S04]  /*2c580*/  IMAD.U32 R5, RZ, RZ, UR4 ;  /* 0x00000004ff057e24 */ /* 0x000fc8000f8e00ff */
[----:B-1----:R-:W-:-:S04]  /*2c590*/  IMAD R14, R14, R5, RZ ;  /* 0x000000050e0e7224 */ /* 0x002fc800078e02ff */
[----:B------:R-:W-:-:S05]  /*2c5a0*/  IMAD.IADD R7, R7, 0x1, R14 ;  /* 0x0000000107077824 */ /* 0x000fca00078e020e */
[----:B------:R-:W-:-:S13]  /*2c5b0*/  ISETP.GT.AND P6, PT, R7, R0, PT ;  /* 0x000000000700720c */ /* 0x000fda0003fc4270 */
[----:B------:R-:W-:Y:S05]  /*2c5c0*/  @P6 BRA `(.L_x_1978) ;  /* 0x0000000000a46947 */ /* 0x000fea0003800000 */
.L_x_1981:
        /* <DEDUP_REMOVED lines=11> */
[----:B0-----:R-:W-:-:S05]  /*2c680*/  @!P6 IMAD.WIDE R2, R9, 0x4, R2 ;  /* 0x000000040902e825 */ /* 0x001fca00078e0202 */
[----:B------:R1:W2:Y:S02]  /*2c690*/  @!P6 LDG.E R25, desc[UR60][R2.64] ;  /* 0x0000003c0219e981 */ /* 0x0002a4000c1e1900 */
[----:B-1----:R-:W-:-:S04]  /*2c6a0*/  @!P6 IMAD.WIDE R2, R9, 0x4, R4 ;  /* 0x000000040902e825 */ /* 0x002fc800078e0204 */
[----:B------:R-:W-:-:S06]  /*2c6b0*/  IMAD.MOV.U32 R4, RZ, RZ, RZ ;  /* 0x000000ffff047224 */ /* 0x000fcc00078e00ff */
        /* <DEDUP_REMOVED lines=20> */
.L_x_2162:
[----:B------:R-:W-:Y:S02]  /*2c800*/  ULDC UR4, c[0x0][0xc38] ;  /* 0x00030e0000047ab9 */ /* 0x000fe40000000800 */
[----:B------:R-:W-:-:S04]  /*2c810*/  IMAD.U32 R5, RZ, RZ, UR4 ;  /* 0x00000004ff057e24 */ /* 0x000fc8000f8e00ff */
[----:B-1----:R-:W-:-:S04]  /*2c820*/  IMAD R14, R14, R5, RZ ;  /* 0x000000050e0e7224 */ /* 0x002fc800078e02ff */
[----:B------:R-:W-:-:S05]  /*2c830*/  IMAD.IADD R7, R14, 0x1, R7 ;  /* 0x000000010e077824 */ /* 0x000fca00078e0207 */
[----:B------:R-:W-:-:S13]  /*2c840*/  ISETP.GT.AND P6, PT, R7, R0, PT ;  /* 0x000000000700720c */ /* 0x000fda0003fc4270 */
[----:B------:R-:W-:Y:S05]  /*2c850*/  @!P6 BRA `(.L_x_1981) ;  /* 0xfffffffc005ce947 */ /* 0x000fea000383ffff */
.L_x_1978:
        /* <DEDUP_REMOVED lines=10> */
.L_x_2167:
[----:B------:R-:W-:-:S13]  /*2c900*/  ISETP.NE.AND P0, PT, R3, RZ, PT ;  /* 0x000000ff0300720c */ /* 0x000fda0003f05270 */
[----:B------:R-:W-:Y:S05]  /*2c910*/  @!P0 BRA `(.L_x_1983) ;  /* 0x0000000000108947 */ /* 0x000fea0003800000 */
[----:B------:R-:W-:Y:S01]  /*2c920*/  UMOV UR4, 0xffffffff ;  /* 0xffffffff00047882 */ /* 0x000fe20000000000 */
[----:B-1----:R-:W-:Y:S02]  /*2c930*/  VIADD R12, R12, 0xffffffff ;  /* 0xffffffff0c0c7836 */ /* 0x002fe40000000000 */
[----:B------:R-:W-:Y:S05]  /*2c940*/  BRA.DIV UR4, `(.L_x_1984) ;  /* 0x0000005a04347947 */ /* 0x000fea000b800000 */
[----:B------:R4:W1:Y:S02]  /*2c950*/  SHFL.IDX PT, R6, R2, R12, 0x1f ;  /* 0x00001f0c02067589 */ /* 0x00086400000e0000 */
.L_x_1983:
        /* <DEDUP_REMOVED lines=54> */
[--C-:B------:R-:W-:Y:S02]  /*2ccc0*/  IMAD R4, R4, R2, R7.reuse ;  /* 0x0000000204047224 */ /* 0x100fe400078e0207 */
[----:B------:R-:W-:Y:S02]  /*2ccd0*/  IMAD.MOV R2, RZ, RZ, -R7 ;  /* 0x000000ffff027224 */ /* 0x000fe400078e0a07 */
[----:B------:R-:W-:Y:S02]  /*2cce0*/  IMAD R26, R4, 0x10000, R5 ;  /* 0x00010000041a7824 */ /* 0x000fe400078e0205 */
[----:B------:R-:W-:Y:S01]  /*2ccf0*/  IMAD R2, R25, R2, R0 ;  /* 0x0000000219027224 */ /* 0x000fe200078e0200 */
[----:B------:R-:W-:Y:S06]  /*2cd00*/  BRA `(.L_x_1986) ;  /* 0x0000000000f07947 */ /* 0x000fec0003800000 */
.L_x_1985:
        /* <DEDUP_REMOVED lines=60> */
.L_x_1986:
[----:B------:R-:W-:-:S05]  /*2d0d0*/  LOP3.LUT R2, RZ, R2, RZ, 0x33, !PT ;  /* 0x00000002ff027212 */ /* 0x000fca00078e33ff */
[----:B------:R-:W-:Y:S01]  /*2d0e0*/  IMAD.IADD R25, R25, 0x1, R2 ;  /* 0x0000000119197824 */ /* 0x000fe200078e0202 */
[----:B------:R-:W-:Y:S06]  /*2d0f0*/  BRA `(.L_x_1987) ;  /* 0x00000000001c7947 */ /* 0x000fec0003800000 */
.L_x_1979:
[----:B------:R-:W-:Y:S01]  /*2d100*/  UMOV UR4, URZ ;  /* 0x0000003f00047c82 */ /* 0x000fe20008000000 */
[----:B------:R-:W-:Y:S01]  /*2d110*/  UMOV UR5, URZ ;  /* 0x0000003f00057c82 */ /* 0x000fe20008000000 */
[----:B------:R-:W-:Y:S01]  /*2d120*/  ULDC UR6, c[0x0][0xc3c] ;  /* 0x00030f0000067ab9 */ /* 0x000fe20000000800 */
[----:B------:R-:W-:Y:S02]  /*2d130*/  IMAD.MOV.U32 R24, RZ, RZ, R0 ;  /* 0x000000ffff187224 */ /* 0x000fe400078e0000 */
[----:B------:R-:W-:Y:S02]  /*2d140*/  IMAD.U32 R25, RZ, RZ, UR4 ;  /* 0x00000004ff197e24 */ /* 0x000fe4000f8e00ff */
[----:B------:R-:W-:Y:S02]  /*2d150*/  IMAD.U32 R26, RZ, RZ, UR5 ;  /* 0x00000005ff1a7e24 */ /* 0x000fe4000f8e00ff */
[----:B------:R-:W-:-:S07]  /*2d160*/  IMAD.U32 R27, RZ, RZ, UR6 ;  /* 0x00000006ff1b7e24 */ /* 0x000fce000f8e00ff */
.L_x_1987:
        /* <DEDUP_REMOVED lines=10> */
.L_x_1976:
[----:B------:R-:W-:Y:S02]  /*2d210*/  ULDC UR4, c[0x0][0xc3c] ;  /* 0x00030f0000047ab9 */ /* 0x000fe40000000800 */
[----:B---3--:R-:W-:-:S13]  /*2d220*/  ISETP.GE.AND P0, PT, R27, UR4, PT ;  /* 0x000000041b007c0c */ /* 0x008fda000bf06270 */
[----:B------:R-:W-:Y:S05]  /*2d230*/  @!P0 BRA `(.L_x_1988) ;  /* 0xffffff9000948947 */ /* 0x000fea000383ffff */
[----:B------:R-:W-:Y:S05]  /*2d240*/  BSYNC B8 ;  /* 0x0000000000087941 */ /* 0x000fea0003800000 */
.L_x_1865:
[----:B------:R-:W3:Y:S01]  /*2d250*/  LDL.LU R0, [R1+0x28] ;  /* 0x0000280001007983 */ /* 0x000ee20000300800 */
[----:B------:R-:W-:Y:S01]  /*2d260*/  BSSY B0, `(.L_x_1989) ;  /* 0x000000b000007945 */ /* 0x000fe20003800000 */
[----:B------:R-:W4:Y:S01]  /*2d270*/  S2R R5, SR_CgaCtaId ;  /* 0x0000000000057919 */ /* 0x000f220000008800 */
[----:B---3--:R-:W-:-:S05]  /*2d280*/  VIADD R0, R0, 0x1 ;  /* 0x0000000100007836 */ /* 0x008fca0000000000 */
[----:B0-----:R-:W-:-:S04]  /*2d290*/  LEA.HI R2, R0, R0, RZ, 0x1 ;  /* 0x0000000000027211 */ /* 0x001fc800078f08ff */
[----:B------:R-:W-:Y:S02]  /*2d2a0*/  LOP3.LUT R3, R2, 0xfffffffe, RZ, 0xc0, !PT ;  /* 0xfffffffe02037812 */ /* 0x000fe400078ec0ff */
[----:B------:R-:W-:-:S03]  /*2d2b0*/  MOV R2, 0x400 ;  /* 0x0000040000027802 */ /* 0x000fc60000000f00 */
[----:B------:R-:W-:Y:S01]  /*2d2c0*/  IMAD.IADD R0, R0, 0x1, -R3 ;  /* 0x0000000100007824 */ /* 0x000fe200078e0a03 */
[----:B----4-:R-:W-:-:S04]  /*2d2d0*/  LEA R5, R5, R2, 0x18 ;  /* 0x0000000205057211 */ /* 0x010fc800078ec0ff */
[----:B------:R-:W-:-:S04]  /*2d2e0*/  SHF.L.U32 R0, R0, 0x1f, RZ ;  /* 0x0000001f00007819 */ /* 0x000fc800000006ff */
[----:B------:R-:W0:Y:S02]  /*2d2f0*/  SYNCS.PHASECHK.TRANS64.TRYWAIT P0, [R5+URZ+0x30820], R0 ;  /* 0x03082000050075a7 */ /* 0x000e24000800017f */
[----:B0-----:R-:W-:Y:S05]  /*2d300*/  @!P0 BRA `(.L_x_1990) ;  /* 0x0000004c00ec8947 */ /* 0x001fea0003800000 */
.L_x_2170:
[----:B------:R-:W-:Y:S05]  /*2d310*/  BSYNC B0 ;  /* 0x0000000000007941 */ /* 0x000fea0003800000 */
.L_x_1989:
[----:B------:R-:W-:-:S03]  /*2d320*/  UMOV UR4, 0xffffffff ;  /* 0xffffffff00047882 */ /* 0x000fc60000000000 */
[----:B------:R-:W-:Y:S05]  /*2d330*/  BRA.DIV UR4, `(.L_x_1991) ;  /* 0x0000004e04f47947 */ /* 0x000fea000b800000 */
[----:B0-----:R-:W0:Y:S02]  /*2d340*/  S2R R0, SR_TID.X ;  /* 0x0000000000007919 */ /* 0x001e240000002100 */
[----:B0-----:R-:W-:-:S04]  /*2d350*/  SHF.R.U32.HI R0, RZ, 0x5, R0 ;  /* 0x00000005ff007819 */ /* 0x001fc80000011600 */
[----:B------:R-:W-:-:S05]  /*2d360*/  LOP3.LUT R0, R0, 0x3, RZ, 0xc0, !PT ;  /* 0x0000000300007812 */ /* 0x000fca00078ec0ff */
[----:B------:R0:W3:Y:S02]  /*2d370*/  SHFL.IDX PT, R14, R0, RZ, 0x1f ;  /* 0x00001fff000e7589 */ /* 0x0000e400000e0000 */
.L_x_2173:
[----:B---3--:R-:W-:-:S13]  /*2d380*/  ISETP.NE.AND P0, PT, R14, RZ, PT ;  /* 0x000000ff0e00720c */ /* 0x008fda0003f05270 */
[----:B------:R-:W-:Y:S05]  /*2d390*/  @P0 BRA `(.L_x_1548) ;  /* 0x0000000000900947 */ /* 0x000fea0003800000 */
[----:B------:R-:W-:-:S03]  /*2d3a0*/  UMOV UR4, 0xffffffff ;  /* 0xffffffff00047882 */ /* 0x000fc60000000000 */
[----:B------:R-:W-:Y:S05]  /*2d3b0*/  BRA.DIV UR4, `(.L_x_1992) ;  /* 0x0000005204087947 */ /* 0x000fea000b800000 */
[----:B------:R-:W-:-:S13]  /*2d3c0*/  ELECT P6, URZ, PT ;  /* 0x00000000003f782f */ /* 0x000fda00038c0000 */
.L_x_2176:
        /* <DEDUP_REMOVED lines=8> */
.L_x_1993:
[----:B------:R-:W-:Y:S01]  /*2d450*/  IMAD R3, R23, 0x8, R5 ;  /* 0x0000000817037824 */ /* 0x000fe200078e0205 */
[----:B------:R-:W-:Y:S01]  /*2d460*/  SHF.L.U32 R2, R29, 0x1f, RZ ;  /* 0x0000001f1d027819 */ /* 0x000fe200000006ff */
[----:B------:R-:W-:-:S03]  /*2d470*/  VIADD R23, R23, 0x1 ;  /* 0x0000000117177836 */ /* 0x000fc60000000000 */
[----:B------:R-:W0:Y:S02]  /*2d480*/  SYNCS.PHASECHK.TRANS64.TRYWAIT P1, [R3+URZ+0x30840], R2 ;  /* 0x03084002030075a7 */ /* 0x000e24000802017f */
[----:B------:R-:W-:-:S04]  /*2d490*/  ISETP.NE.AND P2, PT, R23, 0x2, PT ;  /* 0x000000021700780c */ /* 0x000fc80003f45270 */
[----:B------:R-:W-:Y:S01]  /*2d4a0*/  SEL R0, RZ, 0x1, P2 ;  /* 0x00000001ff007807 */ /* 0x000fe20001000000 */
[----:B0-----:R-:W-:Y:S08]  /*2d4b0*/  @!P1 BRA `(.L_x_1994) ;  /* 0x0000004c00e89947 */ /* 0x001ff00003800000 */
.L_x_2177:
[----:B------:R-:W-:Y:S02]  /*2d4c0*/  SEL R23, R23, RZ, P2 ;  /* 0x000000ff17177207 */ /* 0x000fe40001000000 */
[----:B------:R-:W-:Y:S01]  /*2d4d0*/  LOP3.LUT R0, R29, R0, RZ, 0x3c, !PT ;  /* 0x000000001d007212 */ /* 0x000fe200078e3cff */
[----:B------:R-:W-:Y:S06]  /*2d4e0*/  @!P0 BRA `(.L_x_1995) ;  /* 0x0000000000048947 */ /* 0x000fec0003800000 */
[----:B------:R-:W-:Y:S01]  /*2d4f0*/  BPT.TRAP 0x1 ;  /* 0x000000040000795c */ /* 0x000fe20000300000 */
.L_x_1995:
[----:B------:R-:W-:Y:S01]  /*2d500*/  IMAD R23, R23, 0x8, R5 ;  /* 0x0000000817177824 */ /* 0x000fe200078e0205 */
[----:B------:R-:W-:-:S04]  /*2d510*/  SHF.L.U32 R0, R0, 0x1f, RZ ;  /* 0x0000001f00007819 */ /* 0x000fc800000006ff */
[----:B------:R-:W3:Y:S02]  /*2d520*/  SYNCS.PHASECHK.TRANS64.TRYWAIT P1, [R23+URZ+0x30840], R0 ;  /* 0x03084000170075a7 */ /* 0x000ee4000802017f */
[----:B---3--:R-:W-:Y:S05]  /*2d530*/  @!P1 BRA `(.L_x_1996) ;  /* 0x0000004c00dc9947 */ /* 0x008fea0003800000 */
.L_x_2178:
[----:B------:R-:W-:Y:S05]  /*2d540*/  @!P0 BRA `(.L_x_1997) ;  /* 0x0000000000048947 */ /* 0x000fea0003800000 */
[----:B------:R-:W-:Y:S01]  /*2d550*/  BPT.TRAP 0x1 ;  /* 0x000000040000795c */ /* 0x000fe20000300000 */
.L_x_1997:
[----:B------:R-:W4:Y:S02]  /*2d560*/  SYNCS.PHASECHK.TRANS64.TRYWAIT P1, [R3+URZ+0x30860], R2 ;  /* 0x03086002030075a7 */ /* 0x000f24000802017f */
[----:B----4-:R-:W-:Y:S05]  /*2d570*/  @!P1 BRA `(.L_x_1998) ;  /* 0x0000004c00e09947 */ /* 0x010fea0003800000 */
.L_x_2179:
[----:B------:R-:W-:Y:S05]  /*2d580*/  @!P0 BRA `(.L_x_1999) ;  /* 0x0000000000048947 */ /* 0x000fea0003800000 */
[----:B------:R-:W-:Y:S01]  /*2d590*/  BPT.TRAP 0x1 ;  /* 0x000000040000795c */ /* 0x000fe20000300000 */
.L_x_1999:
[----:B------:R0:W0:Y:S02]  /*2d5a0*/  SYNCS.PHASECHK.TRANS64.TRYWAIT P0, [R23+URZ+0x30860], R0 ;  /* 0x03086000170075a7 */ /* 0x000024000800017f */
[----:B0-----:R-:W-:Y:S05]  /*2d5b0*/  @!P0 NANOSLEEP.SYNCS 0x989680 ;  /* 0x009896800000895d */ /* 0x001fea0003900000 */
[----:B------:R-:W0:Y:S02]  /*2d5c0*/  @!P0 SYNCS.PHASECHK.TRANS64 P0, [R23+URZ+0x30860], R0 ;  /* 0x03086000170085a7 */ /* 0x000e24000800007f */
[----:B0-----:R-:W-:Y:S05]  /*2d5d0*/  @!P0 BRA `(.L_x_1999) ;  /* 0xfffffffc00f08947 */ /* 0x001fea000383ffff */
.L_x_1548:
[----:B------:R-:W-:Y:S05]  /*2d5e0*/  BSYNC B9 ;  /* 0x0000000000097941 */ /* 0x000fea0003800000 */
.L_x_1545:
[----:B------:R-:W-:Y:S05]  /*2d5f0*/  EXIT ;  /* 0x000000000000794d */ /* 0x000fea0003800000 */
.L_x_1576:
[----:B0-----:R0:W1:Y:S02]  /*2d600*/  SYNCS.PHASECHK.TRANS64.TRYWAIT P5, [R86+URZ+0x30890], R87 ;  /* 0x03089057560075a7 */ /* 0x00106400080a017f */
[----:B-1----:R-:W-:Y:S05]  /*2d610*/  @!P5 NANOSLEEP.SYNCS 0x989680 ;  /* 0x009896800000d95d */ /* 0x002fea0003900000 */
[----:B------:R-:W1:Y:S02]  /*2d620*/  @!P5 SYNCS.PHASECHK.TRANS64 P5, [R86+URZ+0x30890], R87 ;  /* 0x030890575600d5a7 */ /* 0x000e6400080a007f */
[----:B-1----:R-:W-:Y:S05]  /*2d630*/  @!P5 BRA `(.L_x_1576) ;  /* 0xfffffffc00f0d947 */ /* 0x002fea000383ffff */
[----:B------:R-:W-:Y:S05]  /*2d640*/  BRA `(.L_x_2000) ;  /* 0xfffffd6400f07947 */ /* 0x000fea000383ffff */
.L_x_1577:
        /* <DEDUP_REMOVED lines=8> */
.L_x_2002:
[----:B------:R-:W-:Y:S05]  /*2d6d0*/  BSYNC B1 ;  /* 0x0000000000017941 */ /* 0x000fea0003800000 */
.L_x_2001:
        /* <DEDUP_REMOVED lines=8> */
.L_x_2003:
[----:B------:R-:W-:Y:S01]  /*2d760*/  IMAD.MOV.U32 R11, RZ, RZ, R14 ;  /* 0x000000ffff0b7224 */ /* 0x000fe200078e000e */
[----:B------:R-:W-:Y:S06]  /*2d770*/  BRA `(.L_x_2004) ;  /* 0xfffffd6400b87947 */ /* 0x000fec000383ffff */
.L_x_1602:
        /* <DEDUP_REMOVED lines=8> */
.L_x_2006:
[----:B------:R-:W-:Y:S05]  /*2d800*/  BSYNC B1 ;  /* 0x0000000000017941 */ /* 0x000fea0003800000 */
.L_x_2005:
        /* <DEDUP_REMOVED lines=8> */
.L_x_2007:
[----:B------:R-:W-:Y:S01]  /*2d890*/  IMAD.MOV.U32 R116, RZ, RZ, R14 ;  /* 0x000000ffff747224 */ /* 0x000fe200078e000e */
[----:B------:R-:W-:Y:S06]  /*2d8a0*/  BRA `(.L_x_2008) ;  /* 0xfffffd7c00187947 */ /* 0x000fec000383ffff */
.L_x_1632:
[----:B0-----:R0:W1:Y:S02]  /*2d8b0*/  SYNCS.PHASECHK.TRANS64.TRYWAIT P5, [R86+URZ+0x30890], R87 ;  /* 0x03089057560075a7 */ /* 0x00106400080a017f */
[----:B-1----:R-:W-:Y:S05]  /*2d8c0*/  @!P5 NANOSLEEP.SYNCS 0x989680 ;  /* 0x009896800000d95d */ /* 0x002fea0003900000 */
[----:B------:R-:W1:Y:S02]  /*2d8d0*/  @!P5 SYNCS.PHASECHK.TRANS64 P5, [R86+URZ+0x30890], R87 ;  /* 0x030890575600d5a7 */ /* 0x000e6400080a007f */
[----:B-1----:R-:W-:Y:S05]  /*2d8e0*/  @!P5 BRA `(.L_x_1632) ;  /* 0xfffffffc00f0d947 */ /* 0x002fea000383ffff */
[----:B------:R-:W-:Y:S05]  /*2d8f0*/  BRA `(.L_x_2009) ;  /* 0xfffffd9c005c7947 */ /* 0x000fea000383ffff */
.L_x_1633:
        /* <DEDUP_REMOVED lines=8> */
.L_x_2011:
[----:B------:R-:W-:Y:S05]  /*2d980*/  BSYNC B1 ;  /* 0x0000000000017941 */ /* 0x000fea0003800000 */
.L_x_2010:
        /* <DEDUP_REMOVED lines=8> */
.L_x_2012:
[----:B------:R-:W-:Y:S01]  /*2da10*/  IMAD.MOV.U32 R11, RZ, RZ, R14 ;  /* 0x000000ffff0b7224 */ /* 0x000fe200078e000e */
[----:B------:R-:W-:Y:S06]  /*2da20*/  BRA `(.L_x_2013) ;  /* 0xfffffd9c002c7947 */ /* 0x000fec000383ffff */
.L_x_1646:
[----:B------:R-:W-:Y:S01]  /*2da30*/  BSSY B1, `(.L_x_2014) ;  /* 0x0000008000017945 */ /* 0x000fe20003800000 */
[----:B---34-:R-:W-:Y:S02]  /*2da40*/  IMAD.MOV.U32 R13, RZ, RZ, R113 ;  /* 0x000000ffff0d7224 */ /* 0x018fe400078e0071 */
[----:B------:R-:W-:Y:S02]  /*2da50*/  IMAD.MOV.U32 R12, RZ, RZ, 0x1 ;  /* 0x00000001ff0c7424 */ /* 0x000fe400078e00ff */
[----:B------:R-:W-:Y:S02]  /*2da60*/  IMAD.MOV.U32 R11, RZ, RZ, 0x1c1f ;  /* 0x00001c1fff0b7424 */ /* 0x000fe400078e00ff */
[----:B------:R-:W-:-:S07]  /*2da70*/  IMAD.MOV.U32 R15, RZ, RZ, -0x1 ;  /* 0xffffffffff0f7424 */ /* 0x000fce00078e00ff */
[----:B012---:R-:W-:Y:S05]  /*2da80*/  WARPSYNC.COLLECTIVE R15, `(.L_x_2015) ;  /* 0x000000000f087348 */ /* 0x007fea0003c00000 */
[----:B------:R3:W4:Y:S02]  /*2da90*/  SHFL.IDX P6, R14, R13, R12, R11 ;  /* 0x0000000c0d0e7389 */ /* 0x00072400000c000b */
[----:B01234-:R-:W-:Y:S01]  /*2daa0*/  ENDCOLLECTIVE ;  /* 0x000000000000791b */ /* 0x01ffe20003800000 */
.L_x_2015:
[----:B------:R-:W-:Y:S05]  /*2dab0*/  BSYNC B1 ;  /* 0x0000000000017941 */ /* 0x000fea0003800000 */
.L_x_2014:
        /* <DEDUP_REMOVED lines=8> */
.L_x_2016:
[----:B------:R-:W-:Y:S01]  /*2db40*/  IMAD.MOV.U32 R116, RZ, RZ, R14 ;  /* 0x000000ffff747224 */ /* 0x000fe200078e000e */
[----:B------:R-:W-:Y:S06]  /*2db50*/  BRA `(.L_x_2017) ;  /* 0xfffffdb000f87947 */ /* 0x000fec000383ffff */
.L_x_1659:
[----:B0-----:R0:W1:Y:S02]  /*2db60*/  SYNCS.PHASECHK.TRANS64.TRYWAIT P3, [R86+URZ+0x30890], R87 ;  /* 0x03089057560075a7 */ /* 0x001064000806017f */
[----:B-1----:R-:W-:Y:S05]  /*2db70*/  @!P3 NANOSLEEP.SYNCS 0x989680 ;  /* 0x009896800000b95d */ /* 0x002fea0003900000 */
[----:B------:R-:W1:Y:S02]  /*2db80*/  @!P3 SYNCS.PHASECHK.TRANS64 P3, [R86+URZ+0x30890], R87 ;  /* 0x030890575600b5a7 */ /* 0x000e64000806007f */
[----:B-1----:R-:W-:Y:S05]  /*2db90*/  @!P3 BRA `(.L_x_1659) ;  /* 0xfffffffc00f0b947 */ /* 0x002fea000383ffff */
[----:B------:R-:W-:Y:S05]  /*2dba0*/  BRA `(.L_x_2018) ;  /* 0xfffffdcc00107947 */ /* 0x000fea000383ffff */
.L_x_1660:
        /* <DEDUP_REMOVED lines=8> */
.L_x_2020:
[----:B------:R-:W-:Y:S05]  /*2dc30*/  BSYNC B1 ;  /* 0x0000000000017941 */ /* 0x000fea0003800000 */
.L_x_2019:
        /* <DEDUP_REMOVED lines=8> */
.L_x_2021:
[----:B------:R-:W-:Y:S01]  /*2dcc0*/  IMAD.MOV.U32 R36, RZ, RZ, R14 ;  /* 0x000000ffff247224 */ /* 0x000fe200078e000e */
[----:B------:R-:W-:Y:S06]  /*2dcd0*/  BRA `(.L_x_2022) ;  /* 0xfffffdcc002c7947 */ /* 0x000fec000383ffff */
.L_x_1663:
        /* <DEDUP_REMOVED lines=8> */
.L_x_2024:
[----:B------:R-:W-:Y:S05]  /*2dd60*/  BSYNC B1 ;  /* 0x0000000000017941 */ /* 0x000fea0003800000 */
.L_x_2023:
        /* <DEDUP_REMOVED lines=8> */
.L_x_2025:
[----:B------:R-:W-:Y:S01]  /*2ddf0*/  IMAD.MOV.U32 R34, RZ, RZ, R14 ;  /* 0x000000ffff227224 */ /* 0x000fe200078e000e */
[----:B------:R-:W-:Y:S06]  /*2de00*/  BRA `(.L_x_2026) ;  /* 0xfffffdcc00887947 */ /* 0x000fec000383ffff */
.L_x_1667:
[----:B------:R0:W0:Y:S02]  /*2de10*/  SYNCS.PHASECHK.TRANS64.TRYWAIT P2, [R86+URZ+0x308b0], R87 ;  /* 0x0308b057560075a7 */ /* 0x000024000804017f */
[----:B0-----:R-:W-:Y:S05]  /*2de20*/  @!P2 NANOSLEEP.SYNCS 0x989680 ;  /* 0x009896800000a95d */ /* 0x001fea0003900000 */
[----:B------:R-:W0:Y:S02]  /*2de30*/  @!P2 SYNCS.PHASECHK.TRANS64 P2, [R86+URZ+0x308b0], R87 ;  /* 0x0308b0575600a5a7 */ /* 0x000e24000804007f */
[----:B0-----:R-:W-:Y:S05]  /*2de40*/  @!P2 BRA `(.L_x_1667) ;  /* 0xfffffffc00f0a947 */ /* 0x001fea000383ffff */
[----:B------:R-:W-:Y:S05]  /*2de50*/  BRA `(.L_x_2027) ;  /* 0xfffffdd000607947 */ /* 0x000fea000383ffff */
.L_x_1695:
        /* <DEDUP_REMOVED lines=8> */
.L_x_2029:
[----:B------:R-:W-:Y:S05]  /*2dee0*/  BSYNC B1 ;  /* 0x0000000000017941 */ /* 0x000fea0003800000 */
.L_x_2028:
        /* <DEDUP_REMOVED lines=8> */
.L_x_2030:
[----:B------:R-:W-:Y:S02]  /*2df70*/  IMAD.MOV.U32 R13, RZ, RZ, R0 ;  /* 0x000000ffff0d7224 */ /* 0x000fe400078e0000 */
[----:B------:R-:W-:-:S07]  /*2df80*/  IMAD.MOV.U32 R6, RZ, RZ, R14 ;  /* 0x000000ffff067224 */ /* 0x000fce00078e000e */
[----:B------:R-:W-:Y:S05]  /*2df90*/  WARPSYNC.COLLECTIVE R15, `(.L_x_2031) ;  /* 0x000000000f087348 */ /* 0x000fea0003c00000 */
[----:B------:R0:W1:Y:S02]  /*2dfa0*/  SHFL.IDX P6, R14, R13, R12, R11 ;  /* 0x0000000c0d0e7389 */ /* 0x00006400000c000b */
[----:B01----:R-:W-:Y:S01]  /*2dfb0*/  ENDCOLLECTIVE ;  /* 0x000000000000791b */ /* 0x003fe20003800000 */
.L_x_2031:
[----:B------:R-:W-:Y:S02]  /*2dfc0*/  IMAD.MOV.U32 R13, RZ, RZ, R65 ;  /* 0x000000ffff0d7224 */ /* 0x000fe400078e0041 */
[----:B------:R-:W-:-:S07]  /*2dfd0*/  IMAD.MOV.U32 R9, RZ, RZ, R14 ;  /* 0x000000ffff097224 */ /* 0x000fce00078e000e */
[----:B------:R-:W-:Y:S05]  /*2dfe0*/  WARPSYNC.COLLECTIVE R15, `(.L_x_2032) ;  /* 0x000000000f087348 */ /* 0x000fea0003c00000 */
[----:B------:R0:W1:Y:S02]  /*2dff0*/  SHFL.IDX P6, R14, R13, R12, R11 ;  /* 0x0000000c0d0e7389 */ /* 0x00006400000c000b */
[----:B01----:R-:W-:Y:S01]  /*2e000*/  ENDCOLLECTIVE ;  /* 0x000000000000791b */ /* 0x003fe20003800000 */
.L_x_2032:
[----:B------:R-:W-:Y:S01]  /*2e010*/  IMAD.MOV.U32 R8, RZ, RZ, R14 ;  /* 0x000000ffff087224 */ /* 0x000fe200078e000e */
[----:B------:R-:W-:Y:S06]  /*2e020*/  BRA `(.L_x_2033) ;  /* 0xfffffde800447947 */ /* 0x000fec000383ffff */
.L_x_1698:
[----:B------:R-:W-:Y:S01]  /*2e030*/  BSSY B1, `(.L_x_2034) ;  /* 0x0000008000017945 */ /* 0x000fe20003800000 */
[----:B------:R-:W-:Y:S02]  /*2e040*/  IMAD.MOV.U32 R13, RZ, RZ, R62 ;  /* 0x000000ffff0d7224 */ /* 0x000fe400078e003e */
[----:B------:R-:W-:Y:S02]  /*2e050*/  IMAD.MOV.U32 R12, RZ, RZ, 0x1 ;  /* 0x00000001ff0c7424 */ /* 0x000fe400078e00ff */
[----:B------:R-:W-:Y:S02]  /*2e060*/  IMAD.MOV.U32 R11, RZ, RZ, 0x1c1f ;  /* 0x00001c1fff0b7424 */ /* 0x000fe400078e00ff */
[----:B------:R-:W-:-:S07]  /*2e070*/  IMAD.MOV.U32 R15, RZ, RZ, -0x1 ;  /* 0xffffffffff0f7424 */ /* 0x000fce00078e00ff */
[----:B0-----:R-:W-:Y:S05]  /*2e080*/  WARPSYNC.COLLECTIVE R15, `(.L_x_2035) ;  /* 0x000000000f087348 */ /* 0x001fea0003c00000 */
[----:B------:R1:W2:Y:S02]  /*2e090*/  SHFL.IDX P6, R14, R13, R12, R11 ;  /* 0x0000000c0d0e7389 */ /* 0x0002a400000c000b */
[----:B012---:R-:W-:Y:S01]  /*2e0a0*/  ENDCOLLECTIVE ;  /* 0x000000000000791b */ /* 0x007fe20003800000 */
.L_x_2035:
[----:B------:R-:W-:Y:S05]  /*2e0b0*/  BSYNC B1 ;  /* 0x0000000000017941 */ /* 0x000fea0003800000 */
.L_x_2034:
        /* <DEDUP_REMOVED lines=8> */
.L_x_2036:
[----:B------:R-:W-:Y:S02]  /*2e140*/  IMAD.MOV.U32 R13, RZ, RZ, R0 ;  /* 0x000000ffff0d7224 */ /* 0x000fe400078e0000 */
[----:B------:R-:W-:-:S07]  /*2e150*/  IMAD.MOV.U32 R63, RZ, RZ, R14 ;  /* 0x000000ffff3f7224 */ /* 0x000fce00078e000e */
[----:B------:R-:W-:Y:S05]  /*2e160*/  WARPSYNC.COLLECTIVE R15, `(.L_x_2037) ;  /* 0x000000000f087348 */ /* 0x000fea0003c00000 */
[----:B------:R0:W1:Y:S02]  /*2e170*/  SHFL.IDX P6, R14, R13, R12, R11 ;  /* 0x0000000c0d0e7389 */ /* 0x00006400000c000b */
[----:B01----:R-:W-:Y:S01]  /*2e180*/  ENDCOLLECTIVE ;  /* 0x000000000000791b */ /* 0x003fe20003800000 */
.L_x_2037:
[----:B------:R-:W-:Y:S02]  /*2e190*/  IMAD.MOV.U32 R13, RZ, RZ, R65 ;  /* 0x000000ffff0d7224 */ /* 0x000fe400078e0041 */
[----:B------:R-:W-:-:S07]  /*2e1a0*/  IMAD.MOV.U32 R0, RZ, RZ, R14 ;  /* 0x000000ffff007224 */ /* 0x000fce00078e000e */
[----:B------:R-:W-:Y:S05]  /*2e1b0*/  WARPSYNC.COLLECTIVE R15, `(.L_x_2038) ;  /* 0x000000000f087348 */ /* 0x000fea0003c00000 */
[----:B------:R0:W1:Y:S02]  /*2e1c0*/  SHFL.IDX P6, R14, R13, R12, R11 ;  /* 0x0000000c0d0e7389 */ /* 0x00006400000c000b */
[----:B01----:R-:W-:Y:S01]  /*2e1d0*/  ENDCOLLECTIVE ;  /* 0x000000000000791b */ /* 0x003fe20003800000 */
.L_x_2038:
[----:B------:R-:W-:Y:S01]  /*2e1e0*/  IMAD.MOV.U32 R65, RZ, RZ, R14 ;  /* 0x000000ffff417224 */ /* 0x000fe200078e000e */
[----:B------:R-:W-:Y:S06]  /*2e1f0*/  BRA `(.L_x_2039) ;  /* 0xfffffdf0000c7947 */ /* 0x000fec000383ffff */
.L_x_1702:
[----:B0-----:R0:W1:Y:S02]  /*2e200*/  SYNCS.PHASECHK.TRANS64.TRYWAIT P0, [R17+URZ+0x30800], R4 ;  /* 0x03080004110075a7 */ /* 0x001064000800017f */
[----:B-1----:R-:W-:Y:S05]  /*2e210*/  @!P0 NANOSLEEP.SYNCS 0x989680 ;  /* 0x009896800000895d */ /* 0x002fea0003900000 */
[----:B------:R-:W1:Y:S02]  /*2e220*/  @!P0 SYNCS.PHASECHK.TRANS64 P0, [R17+URZ+0x30800], R4 ;  /* 0x03080004110085a7 */ /* 0x000e64000800007f */
[----:B-1----:R-:W-:Y:S05]  /*2e230*/  @!P0 BRA `(.L_x_1702) ;  /* 0xfffffffc00f08947 */ /* 0x002fea000383ffff */
[----:B------:R-:W-:Y:S05]  /*2e240*/  BRA `(.L_x_2040) ;  /* 0xfffffdf800707947 */ /* 0x000fea000383ffff */
.L_x_1726:
        /* <DEDUP_REMOVED lines=8> */
.L_x_2042:
[----:B------:R-:W-:Y:S05]  /*2e2d0*/  BSYNC B1 ;  /* 0x0000000000017941 */ /* 0x000fea0003800000 */
.L_x_2041:
        /* <DEDUP_REMOVED lines=8> */
.L_x_2043:
[----:B------:R-:W-:Y:S02]  /*2e360*/  IMAD.MOV.U32 R13, RZ, RZ, R61 ;  /* 0x000000ffff0d7224 */ /* 0x000fe400078e003d */
[----:B------:R-:W-:-:S07]  /*2e370*/  IMAD.MOV.U32 R4, RZ, RZ, R14 ;  /* 0x000000ffff047224 */ /* 0x000fce00078e000e */
[----:B------:R-:W-:Y:S05]  /*2e380*/  WARPSYNC.COLLECTIVE R15, `(.L_x_2044) ;  /* 0x000000000f087348 */ /* 0x000fea0003c00000 */
[----:B------:R0:W1:Y:S02]  /*2e390*/  SHFL.IDX P6, R14, R13, R12, R11 ;  /* 0x0000000c0d0e7389 */ /* 0x00006400000c000b */
[----:B01----:R-:W-:Y:S01]  /*2e3a0*/  ENDCOLLECTIVE ;  /* 0x000000000000791b */ /* 0x003fe20003800000 */
.L_x_2044:
[----:B------:R-:W-:Y:S02]  /*2e3b0*/  IMAD.MOV.U32 R13, RZ, RZ, R3 ;  /* 0x000000ffff0d7224 */ /* 0x000fe400078e0003 */
[----:B------:R-:W-:-:S07]  /*2e3c0*/  IMAD.MOV.U32 R7, RZ, RZ, R14 ;  /* 0x000000ffff077224 */ /* 0x000fce00078e000e */
[----:B------:R-:W-:Y:S05]  /*2e3d0*/  WARPSYNC.COLLECTIVE R15, `(.L_x_2045) ;  /* 0x000000000f087348 */ /* 0x000fea0003c00000 */
[----:B------:R0:W1:Y:S02]  /*2e3e0*/  SHFL.IDX P6, R14, R13, R12, R11 ;  /* 0x0000000c0d0e7389 */ /* 0x00006400000c000b */
[----:B01----:R-:W-:Y:S01]  /*2e3f0*/  ENDCOLLECTIVE ;  /* 0x000000000000791b */ /* 0x003fe20003800000 */
.L_x_2045:
[----:B------:R-:W-:Y:S01]  /*2e400*/  IMAD.MOV.U32 R8, RZ, RZ, R14 ;  /* 0x000000ffff087224 */ /* 0x000fe200078e000e */
[----:B------:R-:W-:Y:S06]  /*2e410*/  BRA `(.L_x_2046) ;  /* 0xfffffe2000107947 */ /* 0x000fec000383ffff */
.L_x_1729:
[----:B------:R-:W-:Y:S01]  /*2e420*/  BSSY B1, `(.L_x_2047) ;  /* 0x0000008000017945 */ /* 0x000fe20003800000 */
[----:B------:R-:W-:Y:S02]  /*2e430*/  IMAD.MOV.U32 R13, RZ, RZ, R21 ;  /* 0x000000ffff0d7224 */ /* 0x000fe400078e0015 */
[----:B------:R-:W-:Y:S02]  /*2e440*/  IMAD.MOV.U32 R12, RZ, RZ, 0x1 ;  /* 0x00000001ff0c7424 */ /* 0x000fe400078e00ff */
[----:B------:R-:W-:Y:S02]  /*2e450*/  IMAD.MOV.U32 R11, RZ, RZ, 0x1c1f ;  /* 0x00001c1fff0b7424 */ /* 0x000fe400078e00ff */
[----:B------:R-:W-:-:S07]  /*2e460*/  IMAD.MOV.U32 R15, RZ, RZ, -0x1 ;  /* 0xffffffffff0f7424 */ /* 0x000fce00078e00ff */
[----:B0---4-:R-:W-:Y:S05]  /*2e470*/  WARPSYNC.COLLECTIVE R15, `(.L_x_2048) ;  /* 0x000000000f087348 */ /* 0x011fea0003c00000 */
[----:B------:R1:W2:Y:S02]  /*2e480*/  SHFL.IDX P6, R14, R13, R12, R11 ;  /* 0x0000000c0d0e7389 */ /* 0x0002a400000c000b */
[----:B012-4-:R-:W-:Y:S01]  /*2e490*/  ENDCOLLECTIVE ;  /* 0x000000000000791b */ /* 0x017fe20003800000 */
.L_x_2048:
[----:B------:R-:W-:Y:S05]  /*2e4a0*/  BSYNC B1 ;  /* 0x0000000000017941 */ /* 0x000fea0003800000 */
.L_x_2047:
        /* <DEDUP_REMOVED lines=8> */
.L_x_2049:
[----:B------:R-:W-:Y:S02]  /*2e530*/  IMAD.MOV.U32 R13, RZ, RZ, R61 ;  /* 0x000000ffff0d7224 */ /* 0x000fe400078e003d */
[----:B------:R-:W-:-:S07]  /*2e540*/  IMAD.MOV.U32 R20, RZ, RZ, R14 ;  /* 0x000000ffff147224 */ /* 0x000fce00078e000e */
[----:B------:R-:W-:Y:S05]  /*2e550*/  WARPSYNC.COLLECTIVE R15, `(.L_x_2050) ;  /* 0x000000000f087348 */ /* 0x000fea0003c00000 */
[----:B------:R0:W1:Y:S02]  /*2e560*/  SHFL.IDX P6, R14, R13, R12, R11 ;  /* 0x0000000c0d0e7389 */ /* 0x00006400000c000b */
[----:B01----:R-:W-:Y:S01]  /*2e570*/  ENDCOLLECTIVE ;  /* 0x000000000000791b */ /* 0x003fe20003800000 */
.L_x_2050:
[----:B------:R-:W-:Y:S02]  /*2e580*/  IMAD.MOV.U32 R13, RZ, RZ, R3 ;  /* 0x000000ffff0d7224 */ /* 0x000fe400078e0003 */
[----:B------:R-:W-:-:S07]  /*2e590*/  IMAD.MOV.U32 R61, RZ, RZ, R14 ;  /* 0x000000ffff3d7224 */ /* 0x000fce00078e000e */
[----:B------:R-:W-:Y:S05]  /*2e5a0*/  WARPSYNC.COLLECTIVE R15, `(.L_x_2051) ;  /* 0x000000000f087348 */ /* 0x000fea0003c00000 */
[----:B------:R0:W1:Y:S02]  /*2e5b0*/  SHFL.IDX P6, R14, R13, R12, R11 ;  /* 0x0000000c0d0e7389 */ /* 0x00006400000c000b */
[----:B01----:R-:W-:Y:S01]  /*2e5c0*/  ENDCOLLECTIVE ;  /* 0x000000000000791b */ /* 0x003fe20003800000 */
.L_x_2051:
[----:B------:R-:W-:Y:S01]  /*2e5d0*/  IMAD.MOV.U32 R62, RZ, RZ, R14 ;  /* 0x000000ffff3e7224 */ /* 0x000fe200078e000e */
[----:B------:R-:W-:Y:S06]  /*2e5e0*/  BRA `(.L_x_2052) ;  /* 0xfffffe2400507947 */ /* 0x000fec000383ffff */
.L_x_1733:
[----:B0-----:R0:W1:Y:S02]  /*2e5f0*/  SYNCS.PHASECHK.TRANS64.TRYWAIT P0, [R17+URZ+0x30800], R60 ;  /* 0x0308003c110075a7 */ /* 0x001064000800017f */
[----:B-1----:R-:W-:Y:S05]  /*2e600*/  @!P0 NANOSLEEP.SYNCS 0x989680 ;  /* 0x009896800000895d */ /* 0x002fea0003900000 */
[----:B------:R-:W1:Y:S02]  /*2e610*/  @!P0 SYNCS.PHASECHK.TRANS64 P0, [R17+URZ+0x30800], R60 ;  /* 0x0308003c110085a7 */ /* 0x000e64000800007f */
[----:B-1----:R-:W-:Y:S05]  /*2e620*/  @!P0 BRA `(.L_x_1733) ;  /* 0xfffffffc00f08947 */ /* 0x002fea000383ffff */
[----:B------:R-:W-:Y:S05]  /*2e630*/  BRA `(.L_x_2053) ;  /* 0xfffffe2800f87947 */ /* 0x000fea000383ffff */
.L_x_1747:
[----:B-1----:R1:W2:Y:S02]  /*2e640*/  SYNCS.PHASECHK.TRANS64.TRYWAIT P1, [R3+URZ+0x30830], R0 ;  /* 0x03083000030075a7 */ /* 0x0022a4000802017f */
[----:B--2---:R-:W-:Y:S05]  /*2e650*/  @!P1 NANOSLEEP.SYNCS 0x989680 ;  /* 0x009896800000995d */ /* 0x004fea0003900000 */
[----:B------:R-:W2:Y:S02]  /*2e660*/  @!P1 SYNCS.PHASECHK.TRANS64 P1, [R3+URZ+0x30830], R0 ;  /* 0x03083000030095a7 */ /* 0x000ea4000802007f */
[----:B--2---:R-:W-:Y:S05]  /*2e670*/  @!P1 BRA `(.L_x_1747) ;  /* 0xfffffffc00f09947 */ /* 0x004fea000383ffff */
[----:B------:R-:W-:Y:S05]  /*2e680*/  BRA `(.L_x_1746) ;  /* 0xfffffe5800287947 */ /* 0x000fea000383ffff */
.L_x_1768:
[----:B-1----:R1:W2:Y:S02]  /*2e690*/  SYNCS.PHASECHK.TRANS64.TRYWAIT P1, [R0+URZ+0x30830], R9 ;  /* 0x03083009000075a7 */ /* 0x0022a4000802017f */
[----:B--2---:R-:W-:Y:S05]  /*2e6a0*/  @!P1 NANOSLEEP.SYNCS 0x989680 ;  /* 0x009896800000995d */ /* 0x004fea0003900000 */
[----:B------:R-:W2:Y:S02]  /*2e6b0*/  @!P1 SYNCS.PHASECHK.TRANS64 P1, [R0+URZ+0x30830], R9 ;  /* 0x03083009000095a7 */ /* 0x000ea4000802007f */
[----:B--2---:R-:W-:Y:S05]  /*2e6c0*/  @!P1 BRA `(.L_x_1768) ;  /* 0xfffffffc00f09947 */ /* 0x004fea000383ffff */
[----:B------:R-:W-:Y:S05]  /*2e6d0*/  BRA `(.L_x_1767) ;  /* 0xfffffe88001c7947 */ /* 0x000fea000383ffff */
.L_x_1773:
[----:B-1----:R1:W2:Y:S02]  /*2e6e0*/  SYNCS.PHASECHK.TRANS64.TRYWAIT P1, [R20+URZ+0x30850], R2 ;  /* 0x03085002140075a7 */ /* 0x0022a4000802017f */
[----:B--2---:R-:W-:Y:S05]  /*2e6f0*/  @!P1 NANOSLEEP.SYNCS 0x989680 ;  /* 0x009896800000995d */ /* 0x004fea0003900000 */
[----:B------:R-:W2:Y:S02]  /*2e700*/  @!P1 SYNCS.PHASECHK.TRANS64 P1, [R20+URZ+0x30850], R2 ;  /* 0x03085002140095a7 */ /* 0x000ea4000802007f */
[----:B--2---:R-:W-:Y:S05]  /*2e710*/  @!P1 BRA `(.L_x_1773) ;  /* 0xfffffffc00f09947 */ /* 0x004fea000383ffff */
[----:B------:R-:W-:Y:S05]  /*2e720*/  BRA `(.L_x_1772) ;  /* 0xfffffe9400d47947 */ /* 0x000fea000383ffff */
.L_x_1795:
[----:B-1----:R1:W2:Y:S02]  /*2e730*/  SYNCS.PHASECHK.TRANS64.TRYWAIT P1, [R0+URZ+0x30830], R3 ;  /* 0x03083003000075a7 */ /* 0x0022a4000802017f */
[----:B--2---:R-:W-:Y:S05]  /*2e740*/  @!P1 NANOSLEEP.SYNCS 0x989680 ;  /* 0x009896800000995d */ /* 0x004fea0003900000 */
[----:B------:R-:W2:Y:S02]  /*2e750*/  @!P1 SYNCS.PHASECHK.TRANS64 P1, [R0+URZ+0x30830], R3 ;  /* 0x03083003000095a7 */ /* 0x000ea4000802007f */
[----:B--2---:R-:W-:Y:S05]  /*2e760*/  @!P1 BRA `(.L_x_1795) ;  /* 0xfffffffc00f09947 */ /* 0x004fea000383ffff */
[----:B------:R-:W-:Y:S05]  /*2e770*/  BRA `(.L_x_1794) ;  /* 0xfffffec0008c7947 */ /* 0x000fea000383ffff */
.L_x_1800:
[----:B-1----:R1:W2:Y:S02]  /*2e780*/  SYNCS.PHASECHK.TRANS64.TRYWAIT P1, [R11+URZ+0x30850], R2 ;  /* 0x030850020b0075a7 */ /* 0x0022a4000802017f */
[----:B--2---:R-:W-:Y:S05]  /*2e790*/  @!P1 NANOSLEEP.SYNCS 0x989680 ;  /* 0x009896800000995d */ /* 0x004fea0003900000 */
[----:B------:R-:W2:Y:S02]  /*2e7a0*/  @!P1 SYNCS.PHASECHK.TRANS64 P1, [R11+URZ+0x30850], R2 ;  /* 0x030850020b0095a7 */ /* 0x000ea4000802007f */
[----:B--2---:R-:W-:Y:S05]  /*2e7b0*/  @!P1 BRA `(.L_x_1800) ;  /* 0xfffffffc00f09947 */ /* 0x004fea000383ffff */
[----:B------:R-:W-:Y:S05]  /*2e7c0*/  BRA `(.L_x_1799) ;  /* 0xfffffed000447947 */ /* 0x000fea000383ffff */
.L_x_1810:
[----:B-1----:R1:W2:Y:S02]  /*2e7d0*/  SYNCS.PHASECHK.TRANS64.TRYWAIT P1, [R0+URZ+0x30830], R3 ;  /* 0x03083003000075a7 */ /* 0x0022a4000802017f */
[----:B--2---:R-:W-:Y:S05]  /*2e7e0*/  @!P1 NANOSLEEP.SYNCS 0x989680 ;  /* 0x009896800000995d */ /* 0x004fea0003900000 */
[----:B------:R-:W2:Y:S02]  /*2e7f0*/  @!P1 SYNCS.PHASECHK.TRANS64 P1, [R0+URZ+0x30830], R3 ;  /* 0x03083003000095a7 */ /* 0x000ea4000802007f */
[----:B--2---:R-:W-:Y:S05]  /*2e800*/  @!P1 BRA `(.L_x_1810) ;  /* 0xfffffffc00f09947 */ /* 0x004fea000383ffff */
[----:B------:R-:W-:Y:S05]  /*2e810*/  BRA `(.L_x_1809) ;  /* 0xfffffee4004c7947 */ /* 0x000fea000383ffff */
.L_x_1815:
[----:B-1----:R1:W2:Y:S02]  /*2e820*/  SYNCS.PHASECHK.TRANS64.TRYWAIT P1, [R11+URZ+0x30850], R2 ;  /* 0x030850020b0075a7 */ /* 0x0022a4000802017f */
[----:B--2---:R-:W-:Y:S05]  /*2e830*/  @!P1 NANOSLEEP.SYNCS 0x989680 ;  /* 0x009896800000995d */ /* 0x004fea0003900000 */
[----:B------:R-:W2:Y:S02]  /*2e840*/  @!P1 SYNCS.PHASECHK.TRANS64 P1, [R11+URZ+0x30850], R2 ;  /* 0x030850020b0095a7 */ /* 0x000ea4000802007f */
[----:B--2---:R-:W-:Y:S05]  /*2e850*/  @!P1 BRA `(.L_x_1815) ;  /* 0xfffffffc00f09947 */ /* 0x004fea000383ffff */
[----:B------:R-:W-:Y:S05]  /*2e860*/  BRA `(.L_x_1814) ;  /* 0xfffffef400047947 */ /* 0x000fea000383ffff */
.L_x_1831:
[----:B-1----:R1:W2:Y:S02]  /*2e870*/  SYNCS.PHASECHK.TRANS64.TRYWAIT P1, [R6+URZ+0x30850], R5 ;  /* 0x03085005060075a7 */ /* 0x0022a4000802017f */
[----:B--2---:R-:W-:Y:S05]  /*2e880*/  @!P1 NANOSLEEP.SYNCS 0x989680 ;  /* 0x009896800000995d */ /* 0x004fea0003900000 */
[----:B------:R-:W2:Y:S02]  /*2e890*/  @!P1 SYNCS.PHASECHK.TRANS64 P1, [R6+URZ+0x30850], R5 ;  /* 0x03085005060095a7 */ /* 0x000ea4000802007f */
[----:B--2---:R-:W-:Y:S05]  /*2e8a0*/  @!P1 BRA `(.L_x_1831) ;  /* 0xfffffffc00f09947 */ /* 0x004fea000383ffff */
[----:B------:R-:W-:Y:S05]  /*2e8b0*/  BRA `(.L_x_1830) ;  /* 0xffffff2000587947 */ /* 0x000fea000383ffff */
.L_x_1881:
[----:B0-----:R-:W0:Y:S01]  /*2e8c0*/  S2R R12, SR_TID.X ;  /* 0x00000000000c7919 */ /* 0x001e220000002100 */
[----:B------:R-:W-:Y:S01]  /*2e8d0*/  BSSY B1, `(.L_x_2054) ;  /* 0x000000a000017945 */ /* 0x000fe20003800000 */
[----:B------:R-:W-:Y:S02]  /*2e8e0*/  IMAD.MOV.U32 R11, RZ, RZ, 0x1f ;  /* 0x0000001fff0b7424 */ /* 0x000fe400078e00ff */
[----:B------:R-:W-:Y:S01]  /*2e8f0*/  IMAD.MOV.U32 R15, RZ, RZ, -0x1 ;  /* 0xffffffffff0f7424 */ /* 0x000fe200078e00ff */
[----:B0-----:R-:W-:-:S04]  /*2e900*/  SHF.R.U32.HI R12, RZ, 0x5, R12 ;  /* 0x00000005ff0c7819 */ /* 0x001fc8000001160c */
[----:B------:R-:W-:-:S05]  /*2e910*/  LOP3.LUT R12, R12, 0x3, RZ, 0xc0, !PT ;  /* 0x000000030c0c7812 */ /* 0x000fca00078ec0ff */
[----:B------:R-:W-:Y:S02]  /*2e920*/  IMAD.MOV.U32 R13, RZ, RZ, R12 ;  /* 0x000000ffff0d7224 */ /* 0x000fe400078e000c */
[----:B------:R-:W-:-:S07]  /*2e930*/  IMAD.MOV.U32 R12, RZ, RZ, RZ ;  /* 0x000000ffff0c7224 */ /* 0x000fce00078e00ff */
[----:B------:R-:W-:Y:S05]  /*2e940*/  WARPSYNC.COLLECTIVE R15, `(.L_x_2055) ;  /* 0x000000000f087348 */ /* 0x000fea0003c00000 */
[----:B------:R0:W1:Y:S02]  /*2e950*/  SHFL.IDX P6, R14, R13, R12, R11 ;  /* 0x0000000c0d0e7389 */ /* 0x00006400000c000b */
[----:B01----:R-:W-:Y:S01]  /*2e960*/  ENDCOLLECTIVE ;  /* 0x000000000000791b */ /* 0x003fe20003800000 */
.L_x_2055:
[----:B------:R-:W-:Y:S05]  /*2e970*/  BSYNC B1 ;  /* 0x0000000000017941 */ /* 0x000fea0003800000 */
.L_x_2054:
[----:B------:R-:W-:Y:S05]  /*2e980*/  BRA `(.L_x_2056) ;  /* 0xffffff8400fc7947 */ /* 0x000fea000383ffff */
.L_x_1883:
[----:B------:R-:W-:Y:S01]  /*2e990*/  BSSY B1, `(.L_x_2057) ;  /* 0x0000006000017945 */ /* 0x000fe20003800000 */
[----:B------:R-:W-:-:S07]  /*2e9a0*/  IMAD.MOV.U32 R15, RZ, RZ, -0x1 ;  /* 0xffffffffff0f7424 */ /* 0x000fce00078e00ff */
[----:B01----:R-:W-:Y:S05]  /*2e9b0*/  WARPSYNC.COLLECTIVE R15, `(.L_x_2058) ;  /* 0x000000000f0c7348 */ /* 0x003fea0003c00000 */
[----:B------:R-:W-:Y:S02]  /*2e9c0*/  ELECT P6, UR62, PT ;  /* 0x00000000003e782f */ /* 0x000fe400038c0000 */
[----:B------:R-:W-:Y:S01]  /*2e9d0*/  MOV R14, UR62 ;  /* 0x0000003e000e7c02 */ /* 0x000fe20008000f00 */
[----:B01----:R-:W-:Y:S10]  /*2e9e0*/  ENDCOLLECTIVE ;  /* 0x000000000000791b */ /* 0x003ff40003800000 */
.L_x_2058:
[----:B------:R-:W-:Y:S05]  /*2e9f0*/  BSYNC B1 ;  /* 0x0000000000017941 */ /* 0x000fea0003800000 */
.L_x_2057:
[----:B------:R-:W-:Y:S05]  /*2ea00*/  BRA `(.L_x_1882) ;  /* 0xffffff8400f47947 */ /* 0x000fea000383ffff */
.L_x_1885:
[----:B-1----:R1:W2:Y:S02]  /*2ea10*/  SYNCS.PHASECHK.TRANS64.TRYWAIT P0, [R17+URZ+0x30820], R8 ;  /* 0x03082008110075a7 */ /* 0x0022a4000800017f */
[----:B--2---:R-:W-:Y:S05]  /*2ea20*/  @!P0 NANOSLEEP.SYNCS 0x989680 ;  /* 0x009896800000895d */ /* 0x004fea0003900000 */
[----:B------:R-:W2:Y:S02]  /*2ea30*/  @!P0 SYNCS.PHASECHK.TRANS64 P0, [R17+URZ+0x30820], R8 ;  /* 0x03082008110085a7 */ /* 0x000ea4000800007f */
[----:B--2---:R-:W-:Y:S05]  /*2ea40*/  @!P0 BRA `(.L_x_1885) ;  /* 0xfffffffc00f08947 */ /* 0x004fea000383ffff */
[----:B------:R-:W-:Y:S05]  /*2ea50*/  BRA `(.L_x_2059) ;  /* 0xffffff8800047947 */ /* 0x000fea000383ffff */
.L_x_1889:
[----:B0-----:R0:W2:Y:S02]  /*2ea60*/  SYNCS.PHASECHK.TRANS64.TRYWAIT P0, [R12+URZ+0x308a0], R11 ;  /* 0x0308a00b0c0075a7 */ /* 0x0010a4000800017f */
[----:B--2---:R-:W-:Y:S05]  /*2ea70*/  @!P0 NANOSLEEP.SYNCS 0x989680 ;  /* 0x009896800000895d */ /* 0x004fea0003900000 */
[----:B------:R-:W2:Y:S02]  /*2ea80*/  @!P0 SYNCS.PHASECHK.TRANS64 P0, [R12+URZ+0x308a0], R11 ;  /* 0x0308a00b0c0085a7 */ /* 0x000ea4000800007f */
[----:B--2---:R-:W-:Y:S05]  /*2ea90*/  @!P0 BRA `(.L_x_1889) ;  /* 0xfffffffc00f08947 */ /* 0x004fea000383ffff */
[----:B------:R-:W-:Y:S05]  /*2eaa0*/  BRA `(.L_x_2060) ;  /* 0xffffff88001c7947 */ /* 0x000fea000383ffff */
.L_x_1896:
[----:B-1----:R1:W2:Y:S02]  /*2eab0*/  SYNCS.PHASECHK.TRANS64.TRYWAIT P0, [R12+URZ+0x308c0], R11 ;  /* 0x0308c00b0c0075a7 */ /* 0x0022a4000800017f */
[----:B--2---:R-:W-:Y:S05]  /*2eac0*/  @!P0 NANOSLEEP.SYNCS 0x989680 ;  /* 0x009896800000895d */ /* 0x004fea0003900000 */
[----:B------:R-:W2:Y:S02]  /*2ead0*/  @!P0 SYNCS.PHASECHK.TRANS64 P0, [R12+URZ+0x308c0], R11 ;  /* 0x0308c00b0c0085a7 */ /* 0x000ea4000800007f */
[----:B--2---:R-:W-:Y:S05]  /*2eae0*/  @!P0 BRA `(.L_x_1896) ;  /* 0xfffffffc00f08947 */ /* 0x004fea000383ffff */
[----:B------:R-:W-:Y:S05]  /*2eaf0*/  BRA `(.L_x_2061) ;  /* 0xffffff8c00187947 */ /* 0x000fea000383ffff */
.L_x_1905:
[----:B-1----:R1:W2:Y:S02]  /*2eb00*/  SYNCS.PHASECHK.TRANS64.TRYWAIT P1, [R7+URZ+0x308a0], R3 ;  /* 0x0308a003070075a7 */ /* 0x0022a4000802017f */
[----:B--2---:R-:W-:Y:S05]  /*2eb10*/  @!P1 NANOSLEEP.SYNCS 0x989680 ;  /* 0x009896800000995d */ /* 0x004fea0003900000 */
[----:B------:R-:W2:Y:S02]  /*2eb20*/  @!P1 SYNCS.PHASECHK.TRANS64 P1, [R7+URZ+0x308a0], R3 ;  /* 0x0308a003070095a7 */ /* 0x000ea4000802007f */
[----:B--2---:R-:W-:Y:S05]  /*2eb30*/  @!P1 BRA `(.L_x_1905) ;  /* 0xfffffffc00f09947 */ /* 0x004fea000383ffff */
[----:B------:R-:W-:Y:S05]  /*2eb40*/  BRA `(.L_x_2062) ;  /* 0xffffff90004c7947 */ /* 0x000fea000383ffff */
.L_x_1912:
[----:B0-----:R0:W2:Y:S02]  /*2eb50*/  SYNCS.PHASECHK.TRANS64.TRYWAIT P1, [R7+URZ+0x308c0], R3 ;  /* 0x0308c003070075a7 */ /* 0x0010a4000802017f */
[----:B--2---:R-:W-:Y:S05]  /*2eb60*/  @!P1 NANOSLEEP.SYNCS 0x989680 ;  /* 0x009896800000995d */ /* 0x004fea0003900000 */
[----:B------:R-:W2:Y:S02]  /*2eb70*/  @!P1 SYNCS.PHASECHK.TRANS64 P1, [R7+URZ+0x308c0], R3 ;  /* 0x0308c003070095a7 */ /* 0x000ea4000802007f */
[----:B--2---:R-:W-:Y:S05]  /*2eb80*/  @!P1 BRA `(.L_x_1912) ;  /* 0xfffffffc00f09947 */ /* 0x004fea000383ffff */
[----:B------:R-:W-:Y:S05]  /*2eb90*/  BRA `(.L_x_2063) ;  /* 0xffffff9400447947 */ /* 0x000fea000383ffff */
.L_x_1937:
        /* <DEDUP_REMOVED lines=11> */
.L_x_2065:
[----:B------:R-:W-:Y:S05]  /*2ec50*/  BSYNC B0 ;  /* 0x0000000000007941 */ /* 0x000fea0003800000 */
.L_x_2064:
[----:B------:R-:W-:Y:S05]  /*2ec60*/  BRA `(.L_x_2066) ;  /* 0xffffffa400f87947 */ /* 0x000fea000383ffff */
.L_x_1940:
[----:B0-----:R0:W1:Y:S02]  /*2ec70*/  SYNCS.PHASECHK.TRANS64.TRYWAIT P0, [R7+URZ+0x30840], R2 ;  /* 0x03084002070075a7 */ /* 0x001064000800017f */
[----:B-1----:R-:W-:Y:S05]  /*2ec80*/  @!P0 NANOSLEEP.SYNCS 0x989680 ;  /* 0x009896800000895d */ /* 0x002fea0003900000 */
[----:B------:R-:W1:Y:S02]  /*2ec90*/  @!P0 SYNCS.PHASECHK.TRANS64 P0, [R7+URZ+0x30840], R2 ;  /* 0x03084002070085a7 */ /* 0x000e64000800007f */
[----:B-1----:R-:W-:Y:S05]  /*2eca0*/  @!P0 BRA `(.L_x_1940) ;  /* 0xfffffffc00f08947 */ /* 0x002fea000383ffff */
[----:B------:R-:W-:Y:S05]  /*2ecb0*/  BRA `(.L_x_2067) ;  /* 0xffffffa800487947 */ /* 0x000fea000383ffff */
.L_x_1941:
        /* <DEDUP_REMOVED lines=8> */
.L_x_2069:
[----:B------:R-:W-:Y:S05]  /*2ed40*/  BSYNC B0 ;  /* 0x0000000000007941 */ /* 0x000fea0003800000 */
.L_x_2068:
        /* <DEDUP_REMOVED lines=9> */
.L_x_2070:
[----:B------:R-:W-:Y:S02]  /*2ede0*/  IMAD.MOV.U32 R13, RZ, RZ, R0 ;  /* 0x000000ffff0d7224 */ /* 0x000fe400078e0000 */
[----:B------:R-:W-:Y:S02]  /*2edf0*/  IMAD.MOV.U32 R12, RZ, RZ, 0x1 ;  /* 0x00000001ff0c7424 */ /* 0x000fe400078e00ff */
[----:B------:R-:W-:-:S07]  /*2ee00*/  IMAD.MOV.U32 R3, RZ, RZ, R14 ;  /* 0x000000ffff037224 */ /* 0x000fce00078e000e */
[----:B------:R-:W-:Y:S05]  /*2ee10*/  WARPSYNC.COLLECTIVE R15, `(.L_x_2071) ;  /* 0x000000000f087348 */ /* 0x000fea0003c00000 */
[----:B------:R0:W1:Y:S02]  /*2ee20*/  SHFL.IDX P6, R14, R13, R12, R11 ;  /* 0x0000000c0d0e7389 */ /* 0x00006400000c000b */
[----:B01----:R-:W-:Y:S01]  /*2ee30*/  ENDCOLLECTIVE ;  /* 0x000000000000791b */ /* 0x003fe20003800000 */
.L_x_2071:
        /* <DEDUP_REMOVED lines=17> */
.L_x_2072:
[----:B------:R-:W-:Y:S02]  /*2ef50*/  @P1 IMAD R8, R5, 0x2, R17 ;  /* 0x0000000205081824 */ /* 0x000fe400078e0211 */
[----:B------:R-:W-:Y:S02]  /*2ef60*/  IMAD.MOV.U32 R13, RZ, RZ, R0 ;  /* 0x000000ffff0d7224 */ /* 0x000fe400078e0000 */
[----:B------:R-:W-:Y:S02]  /*2ef70*/  IMAD.MOV.U32 R12, RZ, RZ, 0x2 ;  /* 0x00000002ff0c7424 */ /* 0x000fe400078e00ff */
[----:B------:R-:W-:-:S07]  /*2ef80*/  IMAD.MOV.U32 R3, RZ, RZ, R14 ;  /* 0x000000ffff037224 */ /* 0x000fce00078e000e */
[----:B------:R-:W-:Y:S05]  /*2ef90*/  WARPSYNC.COLLECTIVE R15, `(.L_x_2073) ;  /* 0x000000000f087348 */ /* 0x000fea0003c00000 */
[----:B------:R0:W1:Y:S02]  /*2efa0*/  SHFL.IDX P6, R14, R13, R12, R11 ;  /* 0x0000000c0d0e7389 */ /* 0x00006400000c000b */
[----:B01----:R-:W-:Y:S01]  /*2efb0*/  ENDCOLLECTIVE ;  /* 0x000000000000791b */ /* 0x003fe20003800000 */
.L_x_2073:
        /* <DEDUP_REMOVED lines=17> */
.L_x_2074:
[----:B------:R-:W-:Y:S02]  /*2f0d0*/  @P1 IMAD R8, R5, 0x2, R17 ;  /* 0x0000000205081824 */ /* 0x000fe400078e0211 */
[----:B------:R-:W-:Y:S02]  /*2f0e0*/  IMAD.MOV.U32 R13, RZ, RZ, R0 ;  /* 0x000000ffff0d7224 */ /* 0x000fe400078e0000 */
[----:B------:R-:W-:Y:S02]  /*2f0f0*/  IMAD.MOV.U32 R12, RZ, RZ, 0x3 ;  /* 0x00000003ff0c7424 */ /* 0x000fe400078e00ff */
[----:B------:R-:W-:-:S07]  /*2f100*/  IMAD.MOV.U32 R3, RZ, RZ, R14 ;  /* 0x000000ffff037224 */ /* 0x000fce00078e000e */
[----:B------:R-:W-:Y:S05]  /*2f110*/  WARPSYNC.COLLECTIVE R15, `(.L_x_2075) ;  /* 0x000000000f087348 */ /* 0x000fea0003c00000 */
[----:B------:R0:W1:Y:S02]  /*2f120*/  SHFL.IDX P6, R14, R13, R12, R11 ;  /* 0x0000000c0d0e7389 */ /* 0x00006400000c000b */
[----:B01----:R-:W-:Y:S01]  /*2f130*/  ENDCOLLECTIVE ;  /* 0x000000000000791b */ /* 0x003fe20003800000 */
.L_x_2075:
        /* <DEDUP_REMOVED lines=17> */
.L_x_2076:
[----:B------:R-:W-:Y:S02]  /*2f250*/  @P1 IMAD R8, R5, 0x2, R17 ;  /* 0x0000000205081824 */ /* 0x000fe400078e0211 */
[----:B------:R-:W-:Y:S02]  /*2f260*/  IMAD.MOV.U32 R13, RZ, RZ, R0 ;  /* 0x000000ffff0d7224 */ /* 0x000fe400078e0000 */
[----:B------:R-:W-:Y:S02]  /*2f270*/  IMAD.MOV.U32 R12, RZ, RZ, 0x4 ;  /* 0x00000004ff0c7424 */ /* 0x000fe400078e00ff */
[----:B------:R-:W-:-:S07]  /*2f280*/  IMAD.MOV.U32 R3, RZ, RZ, R14 ;  /* 0x000000ffff037224 */ /* 0x000fce00078e000e */
[----:B------:R-:W-:Y:S05]  /*2f290*/  WARPSYNC.COLLECTIVE R15, `(.L_x_2077) ;  /* 0x000000000f087348 */ /* 0x000fea0003c00000 */
[----:B------:R0:W1:Y:S02]  /*2f2a0*/  SHFL.IDX P6, R14, R13, R12, R11 ;  /* 0x0000000c0d0e7389 */ /* 0x00006400000c000b */
[----:B01----:R-:W-:Y:S01]  /*2f2b0*/  ENDCOLLECTIVE ;  /* 0x000000000000791b */ /* 0x003fe20003800000 */
.L_x_2077:
        /* <DEDUP_REMOVED lines=17> */
.L_x_2078:
[----:B------:R-:W-:Y:S02]  /*2f3d0*/  @P1 IMAD R8, R5, 0x2, R17 ;  /* 0x0000000205081824 */ /* 0x000fe400078e0211 */
[----:B------:R-:W-:Y:S02]  /*2f3e0*/  IMAD.MOV.U32 R13, RZ, RZ, R0 ;  /* 0x000000ffff0d7224 */ /* 0x000fe400078e0000 */
[----:B------:R-:W-:Y:S02]  /*2f3f0*/  IMAD.MOV.U32 R12, RZ, RZ, 0x5 ;  /* 0x00000005ff0c7424 */ /* 0x000fe400078e00ff */
[----:B------:R-:W-:-:S07]  /*2f400*/  IMAD.MOV.U32 R3, RZ, RZ, R14 ;  /* 0x000000ffff037224 */ /* 0x000fce00078e000e */
[----:B------:R-:W-:Y:S05]  /*2f410*/  WARPSYNC.COLLECTIVE R15, `(.L_x_2079) ;  /* 0x000000000f087348 */ /* 0x000fea0003c00000 */
[----:B------:R0:W1:Y:S02]  /*2f420*/  SHFL.IDX P6, R14, R13, R12, R11 ;  /* 0x0000000c0d0e7389 */ /* 0x00006400000c000b */
[----:B01----:R-:W-:Y:S01]  /*2f430*/  ENDCOLLECTIVE ;  /* 0x000000000000791b */ /* 0x003fe20003800000 */
.L_x_2079:
        /* <DEDUP_REMOVED lines=10> */
.L_x_2080:
        /* <DEDUP_REMOVED lines=8> */
.L_x_1946:
[----:B------:R-:W-:Y:S02]  /*2f560*/  IMAD.MOV.U32 R13, RZ, RZ, R4 ;  /* 0x000000ffff0d7224 */ /* 0x000fe400078e0004 */
[----:B------:R-:W-:Y:S02]  /*2f570*/  IMAD.MOV.U32 R12, RZ, RZ, RZ ;  /* 0x000000ffff0c7224 */ /* 0x000fe400078e00ff */
[----:B------:R-:W-:Y:S02]  /*2f580*/  IMAD.MOV.U32 R11, RZ, RZ, 0x181f ;  /* 0x0000181fff0b7424 */ /* 0x000fe400078e00ff */
[----:B------:R-:W-:Y:S02]  /*2f590*/  IMAD.MOV.U32 R15, RZ, RZ, -0x1 ;  /* 0xffffffffff0f7424 */ /* 0x000fe400078e00ff */
[----:B------:R-:W-:Y:S02]  /*2f5a0*/  IMAD R31, R31, R6, RZ ;  /* 0x000000061f1f7224 */ /* 0x000fe400078e02ff */
[----:B------:R-:W-:-:S07]  /*2f5b0*/  IMAD.IADD R25, R9, 0x1, R25 ;  /* 0x0000000109197824 */ /* 0x000fce00078e0219 */
[----:B-----5:R-:W-:Y:S05]  /*2f5c0*/  WARPSYNC.COLLECTIVE R15, `(.L_x_2082) ;  /* 0x000000000f087348 */ /* 0x020fea0003c00000 */
[----:B------:R0:W1:Y:S02]  /*2f5d0*/  SHFL.IDX P6, R14, R13, R12, R11 ;  /* 0x0000000c0d0e7389 */ /* 0x00006400000c000b */
[----:B01---5:R-:W-:Y:S01]  /*2f5e0*/  ENDCOLLECTIVE ;  /* 0x000000000000791b */ /* 0x023fe20003800000 */
.L_x_2082:
[C---:B------:R-:W-:Y:S01]  /*2f5f0*/  VIADD R6, R25.reuse, 0x10 ;  /* 0x0000001019067836 */ /* 0x040fe20000000000 */
[----:B------:R-:W-:Y:S01]  /*2f600*/  ISETP.GE.AND P1, PT, R25, R31, PT ;  /* 0x0000001f1900720c */ /* 0x000fe20003f26270 */
[----:B------:R-:W-:Y:S02]  /*2f610*/  IMAD.MOV.U32 R13, RZ, RZ, R0 ;  /* 0x000000ffff0d7224 */ /* 0x000fe400078e0000 */
[----:B------:R-:W-:-:S10]  /*2f620*/  IMAD.MOV.U32 R2, RZ, RZ, R14 ;  /* 0x000000ffff027224 */ /* 0x000fd400078e000e */
[----:B------:R-:W-:Y:S05]  /*2f630*/  WARPSYNC.COLLECTIVE R15, `(.L_x_2083) ;  /* 0x000000000f087348 */ /* 0x000fea0003c00000 */
[----:B------:R0:W1:Y:S02]  /*2f640*/  SHFL.IDX P6, R14, R13, R12, R11 ;  /* 0x0000000c0d0e7389 */ /* 0x00006400000c000b */
[----:B01----:R-:W-:Y:S01]  /*2f650*/  ENDCOLLECTIVE ;  /* 0x000000000000791b */ /* 0x003fe20003800000 */
.L_x_2083:
        /* <DEDUP_REMOVED lines=8> */
.L_x_2084:
        /* <DEDUP_REMOVED lines=13> */
.L_x_2085:
        /* <DEDUP_REMOVED lines=8> */
.L_x_2086:
        /* <DEDUP_REMOVED lines=14> */
.L_x_2087:
        /* <DEDUP_REMOVED lines=8> */
.L_x_2088:
        /* <DEDUP_REMOVED lines=14> */
.L_x_2089:
        /* <DEDUP_REMOVED lines=8> */
.L_x_2090:
        /* <DEDUP_REMOVED lines=14> */
.L_x_2091:
        /* <DEDUP_REMOVED lines=8> */
.L_x_2092:
        /* <DEDUP_REMOVED lines=14> */
.L_x_2093:
        /* <DEDUP_REMOVED lines=8> */
.L_x_2094:
        /* <DEDUP_REMOVED lines=13> */
.L_x_2095:
        /* <DEDUP_REMOVED lines=8> */
.L_x_2096:
        /* <DEDUP_REMOVED lines=12> */
.L_x_2097:
[----:B------:R-:W-:Y:S05]  /*2ffc0*/  BRA `(.L_x_2098) ;  /* 0xffffffa400f87947 */ /* 0x000fea000383ffff */
.L_x_1951:
[----:B0-----:R0:W1:Y:S02]  /*2ffd0*/  SYNCS.PHASECHK.TRANS64.TRYWAIT P0, [R17+URZ+0x30820], R0 ;  /* 0x03082000110075a7 */ /* 0x001064000800017f */
[----:B-1----:R-:W-:Y:S05]  /*2ffe0*/  @!P0 NANOSLEEP.SYNCS 0x989680 ;  /* 0x009896800000895d */ /* 0x002fea0003900000 */
[----:B------:R-:W1:Y:S02]  /*2fff0*/  @!P0 SYNCS.PHASECHK.TRANS64 P0, [R17+URZ+0x30820], R0 ;  /* 0x03082000110085a7 */ /* 0x000e64000800007f */
[----:B-1----:R-:W-:Y:S05]  /*30000*/  @!P0 BRA `(.L_x_1951) ;  /* 0xfffffffc00f08947 */ /* 0x002fea000383ffff */
[----:B------:R-:W-:Y:S05]  /*30010*/  BRA `(.L_x_2099) ;  /* 0xffffffa800707947 */ /* 0x000fea000383ffff */
.L_x_1956:
[----:B0-----:R0:W1:Y:S02]  /*30020*/  SYNCS.PHASECHK.TRANS64.TRYWAIT P0, [R7+URZ+0x30840], R2 ;  /* 0x03084002070075a7 */ /* 0x001064000800017f */
[----:B-1----:R-:W-:Y:S05]  /*30030*/  @!P0 NANOSLEEP.SYNCS 0x989680 ;  /* 0x009896800000895d */ /* 0x002fea0003900000 */
[----:B------:R-:W1:Y:S02]  /*30040*/  @!P0 SYNCS.PHASECHK.TRANS64 P0, [R7+URZ+0x30840], R2 ;  /* 0x03084002070085a7 */ /* 0x000e64000800007f */
[----:B-1----:R-:W-:Y:S05]  /*30050*/  @!P0 BRA `(.L_x_1956) ;  /* 0xfffffffc00f08947 */ /* 0x002fea000383ffff */
[----:B------:R-:W-:Y:S05]  /*30060*/  BRA `(.L_x_2100) ;  /* 0xffffffac00487947 */ /* 0x000fea000383ffff */
.L_x_1957:
        /* <DEDUP_REMOVED lines=8> */
.L_x_2102:
[----:B------:R-:W-:Y:S05]  /*300f0*/  BSYNC B1 ;  /* 0x0000000000017941 */ /* 0x000fea0003800000 */
.L_x_2101:
        /* <DEDUP_REMOVED lines=12> */
.L_x_2103:
[----:B------:R-:W-:Y:S02]  /*301c0*/  IMAD R5, R5, 0x2, R17 ;  /* 0x0000000205057824 */ /* 0x000fe400078e0211 */
[----:B------:R-:W-:Y:S02]  /*301d0*/  IMAD.MOV.U32 R13, RZ, RZ, R6 ;  /* 0x000000ffff0d7224 */ /* 0x000fe400078e0006 */
[----:B------:R-:W-:Y:S02]  /*301e0*/  IMAD.MOV.U32 R12, RZ, RZ, 0x1 ;  /* 0x00000001ff0c7424 */ /* 0x000fe400078e00ff */
[----:B------:R-:W-:-:S07]  /*301f0*/  IMAD.MOV.U32 R2, RZ, RZ, R14 ;  /* 0x000000ffff027224 */ /* 0x000fce00078e000e */
[----:B------:R-:W-:Y:S05]  /*30200*/  WARPSYNC.COLLECTIVE R15, `(.L_x_2104) ;  /* 0x000000000f087348 */ /* 0x000fea0003c00000 */
[----:B------:R0:W1:Y:S02]  /*30210*/  SHFL.IDX P6, R14, R13, R12, R11 ;  /* 0x0000000c0d0e7389 */ /* 0x00006400000c000b */
[----:B01----:R-:W-:Y:S01]  /*30220*/  ENDCOLLECTIVE ;  /* 0x000000000000791b */ /* 0x003fe20003800000 */
.L_x_2104:
        /* <DEDUP_REMOVED lines=13> */
.L_x_2105:
[----:B------:R-:W-:Y:S02]  /*30300*/  IMAD.MOV.U32 R13, RZ, RZ, R6 ;  /* 0x000000ffff0d7224 */ /* 0x000fe400078e0006 */
[----:B------:R-:W-:Y:S02]  /*30310*/  IMAD.MOV.U32 R12, RZ, RZ, 0x2 ;  /* 0x00000002ff0c7424 */ /* 0x000fe400078e00ff */
[----:B------:R-:W-:-:S07]  /*30320*/  IMAD.MOV.U32 R2, RZ, RZ, R14 ;  /* 0x000000ffff027224 */ /* 0x000fce00078e000e */
[----:B------:R-:W-:Y:S05]  /*30330*/  WARPSYNC.COLLECTIVE R15, `(.L_x_2106) ;  /* 0x000000000f087348 */ /* 0x000fea0003c00000 */
[----:B------:R0:W1:Y:S02]  /*30340*/  SHFL.IDX P6, R14, R13, R12, R11 ;  /* 0x0000000c0d0e7389 */ /* 0x00006400000c000b */
[----:B01----:R-:W-:Y:S01]  /*30350*/  ENDCOLLECTIVE ;  /* 0x000000000000791b */ /* 0x003fe20003800000 */
.L_x_2106:
        /* <DEDUP_REMOVED lines=13> */
.L_x_2107:
[----:B------:R-:W-:Y:S02]  /*30430*/  IMAD.MOV.U32 R13, RZ, RZ, R6 ;  /* 0x000000ffff0d7224 */ /* 0x000fe400078e0006 */
[----:B------:R-:W-:Y:S02]  /*30440*/  IMAD.MOV.U32 R12, RZ, RZ, 0x3 ;  /* 0x00000003ff0c7424 */ /* 0x000fe400078e00ff */
[----:B------:R-:W-:-:S07]  /*30450*/  IMAD.MOV.U32 R2, RZ, RZ, R14 ;  /* 0x000000ffff027224 */ /* 0x000fce00078e000e */
[----:B------:R-:W-:Y:S05]  /*30460*/  WARPSYNC.COLLECTIVE R15, `(.L_x_2108) ;  /* 0x000000000f087348 */ /* 0x000fea0003c00000 */
[----:B------:R0:W1:Y:S02]  /*30470*/  SHFL.IDX P6, R14, R13, R12, R11 ;  /* 0x0000000c0d0e7389 */ /* 0x00006400000c000b */
[----:B01----:R-:W-:Y:S01]  /*30480*/  ENDCOLLECTIVE ;  /* 0x000000000000791b */ /* 0x003fe20003800000 */
.L_x_2108:
        /* <DEDUP_REMOVED lines=13> */
.L_x_2109:
[----:B------:R-:W-:Y:S02]  /*30560*/  IMAD.MOV.U32 R13, RZ, RZ, R6 ;  /* 0x000000ffff0d7224 */ /* 0x000fe400078e0006 */
[----:B------:R-:W-:Y:S02]  /*30570*/  IMAD.MOV.U32 R12, RZ, RZ, 0x4 ;  /* 0x00000004ff0c7424 */ /* 0x000fe400078e00ff */
[----:B------:R-:W-:-:S07]  /*30580*/  IMAD.MOV.U32 R2, RZ, RZ, R14 ;  /* 0x000000ffff027224 */ /* 0x000fce00078e000e */
[----:B------:R-:W-:Y:S05]  /*30590*/  WARPSYNC.COLLECTIVE R15, `(.L_x_2110) ;  /* 0x000000000f087348 */ /* 0x000fea0003c00000 */
[----:B------:R0:W1:Y:S02]  /*305a0*/  SHFL.IDX P6, R14, R13, R12, R11 ;  /* 0x0000000c0d0e7389 */ /* 0x00006400000c000b */
[----:B01----:R-:W-:Y:S01]  /*305b0*/  ENDCOLLECTIVE ;  /* 0x000000000000791b */ /* 0x003fe20003800000 */
.L_x_2110:
        /* <DEDUP_REMOVED lines=13> */
.L_x_2111:
[----:B------:R-:W-:Y:S02]  /*30690*/  IMAD.MOV.U32 R13, RZ, RZ, R6 ;  /* 0x000000ffff0d7224 */ /* 0x000fe400078e0006 */
[----:B------:R-:W-:Y:S02]  /*306a0*/  IMAD.MOV.U32 R12, RZ, RZ, 0x5 ;  /* 0x00000005ff0c7424 */ /* 0x000fe400078e00ff */
[----:B------:R-:W-:-:S07]  /*306b0*/  IMAD.MOV.U32 R2, RZ, RZ, R14 ;  /* 0x000000ffff027224 */ /* 0x000fce00078e000e */
[----:B------:R-:W-:Y:S05]  /*306c0*/  WARPSYNC.COLLECTIVE R15, `(.L_x_2112) ;  /* 0x000000000f087348 */ /* 0x000fea0003c00000 */
[----:B------:R0:W1:Y:S02]  /*306d0*/  SHFL.IDX P6, R14, R13, R12, R11 ;  /* 0x0000000c0d0e7389 */ /* 0x00006400000c000b */
[----:B01----:R-:W-:Y:S01]  /*306e0*/  ENDCOLLECTIVE ;  /* 0x000000000000791b */ /* 0x003fe20003800000 */
.L_x_2112:
        /* <DEDUP_REMOVED lines=14> */
.L_x_2113:
[----:B------:R-:W-:Y:S01]  /*307d0*/  IMAD.MOV.U32 R2, RZ, RZ, R14 ;  /* 0x000000ffff027224 */ /* 0x000fe200078e000e */
[----:B------:R-:W-:Y:S06]  /*307e0*/  BRA `(.L_x_2114) ;  /* 0xffffffa800687947 */ /* 0x000fec000383ffff */
.L_x_1962:
[----:B0-----:R0:W1:Y:S02]  /*307f0*/  SYNCS.PHASECHK.TRANS64.TRYWAIT P0, [R6+URZ+0x30860], R2 ;  /* 0x03086002060075a7 */ /* 0x001064000800017f */
[----:B-1----:R-:W-:Y:S05]  /*30800*/  @!P0 NANOSLEEP.SYNCS 0x989680 ;  /* 0x009896800000895d */ /* 0x002fea0003900000 */
[----:B------:R-:W1:Y:S02]  /*30810*/  @!P0 SYNCS.PHASECHK.TRANS64 P0, [R6+URZ+0x30860], R2 ;  /* 0x03086002060085a7 */ /* 0x000e64000800007f */
[----:B-1----:R-:W-:Y:S05]  /*30820*/  @!P0 BRA `(.L_x_1962) ;  /* 0xfffffffc00f08947 */ /* 0x002fea000383ffff */
[----:B------:R-:W-:Y:S05]  /*30830*/  BRA `(.L_x_2115) ;  /* 0xffffffa800c87947 */ /* 0x000fea000383ffff */
.L_x_1963:
        /* <DEDUP_REMOVED lines=8> */
.L_x_2117:
[----:B------:R-:W-:Y:S05]  /*308c0*/  BSYNC B1 ;  /* 0x0000000000017941 */ /* 0x000fea0003800000 */
.L_x_2116:
        /* <DEDUP_REMOVED lines=9> */
.L_x_2118:
[----:B------:R-:W-:Y:S02]  /*30960*/  IMAD.MOV.U32 R13, RZ, RZ, R19 ;  /* 0x000000ffff0d7224 */ /* 0x000fe400078e0013 */
[----:B------:R-:W-:Y:S02]  /*30970*/  IMAD.MOV.U32 R12, RZ, RZ, 0x1 ;  /* 0x00000001ff0c7424 */ /* 0x000fe400078e00ff */
[----:B------:R-:W-:-:S07]  /*30980*/  IMAD.MOV.U32 R2, RZ, RZ, R14 ;  /* 0x000000ffff027224 */ /* 0x000fce00078e000e */
[----:B------:R-:W-:Y:S05]  /*30990*/  WARPSYNC.COLLECTIVE R15, `(.L_x_2119) ;  /* 0x000000000f087348 */ /* 0x000fea0003c00000 */
[----:B------:R0:W1:Y:S02]  /*309a0*/  SHFL.IDX P6, R14, R13, R12, R11 ;  /* 0x0000000c0d0e7389 */ /* 0x00006400000c000b */
[----:B01----:R-:W-:Y:S01]  /*309b0*/  ENDCOLLECTIVE ;  /* 0x000000000000791b */ /* 0x003fe20003800000 */
.L_x_2119:
        /* <DEDUP_REMOVED lines=16> */
.L_x_2120:
[----:B------:R-:W-:Y:S02]  /*30ac0*/  IMAD.MOV.U32 R13, RZ, RZ, R19 ;  /* 0x000000ffff0d7224 */ /* 0x000fe400078e0013 */
[----:B------:R-:W-:Y:S02]  /*30ad0*/  IMAD.MOV.U32 R12, RZ, RZ, 0x2 ;  /* 0x00000002ff0c7424 */ /* 0x000fe400078e00ff */
[----:B------:R-:W-:-:S07]  /*30ae0*/  IMAD.MOV.U32 R2, RZ, RZ, R14 ;  /* 0x000000ffff027224 */ /* 0x000fce00078e000e */
[----:B------:R-:W-:Y:S05]  /*30af0*/  WARPSYNC.COLLECTIVE R15, `(.L_x_2121) ;  /* 0x000000000f087348 */ /* 0x000fea0003c00000 */
[----:B------:R0:W1:Y:S02]  /*30b00*/  SHFL.IDX P6, R14, R13, R12, R11 ;  /* 0x0000000c0d0e7389 */ /* 0x00006400000c000b */
[----:B01----:R-:W-:Y:S01]  /*30b10*/  ENDCOLLECTIVE ;  /* 0x000000000000791b */ /* 0x003fe20003800000 */
.L_x_2121:
        /* <DEDUP_REMOVED lines=16> */
.L_x_2122:
[----:B------:R-:W-:Y:S02]  /*30c20*/  IMAD.MOV.U32 R13, RZ, RZ, R19 ;  /* 0x000000ffff0d7224 */ /* 0x000fe400078e0013 */
[----:B------:R-:W-:Y:S02]  /*30c30*/  IMAD.MOV.U32 R12, RZ, RZ, 0x3 ;  /* 0x00000003ff0c7424 */ /* 0x000fe400078e00ff */
[----:B------:R-:W-:-:S07]  /*30c40*/  IMAD.MOV.U32 R2, RZ, RZ, R14 ;  /* 0x000000ffff027224 */ /* 0x000fce00078e000e */
[----:B------:R-:W-:Y:S05]  /*30c50*/  WARPSYNC.COLLECTIVE R15, `(.L_x_2123) ;  /* 0x000000000f087348 */ /* 0x000fea0003c00000 */
[----:B------:R0:W1:Y:S02]  /*30c60*/  SHFL.IDX P6, R14, R13, R12, R11 ;  /* 0x0000000c0d0e7389 */ /* 0x00006400000c000b */
[----:B01----:R-:W-:Y:S01]  /*30c70*/  ENDCOLLECTIVE ;  /* 0x000000000000791b */ /* 0x003fe20003800000 */
.L_x_2123:
        /* <DEDUP_REMOVED lines=16> */
.L_x_2124:
[----:B------:R-:W-:Y:S02]  /*30d80*/  IMAD.MOV.U32 R13, RZ, RZ, R19 ;  /* 0x000000ffff0d7224 */ /* 0x000fe400078e0013 */
[----:B------:R-:W-:Y:S02]  /*30d90*/  IMAD.MOV.U32 R12, RZ, RZ, 0x4 ;  /* 0x00000004ff0c7424 */ /* 0x000fe400078e00ff */
[----:B------:R-:W-:-:S07]  /*30da0*/  IMAD.MOV.U32 R2, RZ, RZ, R14 ;  /* 0x000000ffff027224 */ /* 0x000fce00078e000e */
[----:B------:R-:W-:Y:S05]  /*30db0*/  WARPSYNC.COLLECTIVE R15, `(.L_x_2125) ;  /* 0x000000000f087348 */ /* 0x000fea0003c00000 */
[----:B------:R0:W1:Y:S02]  /*30dc0*/  SHFL.IDX P6, R14, R13, R12, R11 ;  /* 0x0000000c0d0e7389 */ /* 0x00006400000c000b */
[----:B01----:R-:W-:Y:S01]  /*30dd0*/  ENDCOLLECTIVE ;  /* 0x000000000000791b */ /* 0x003fe20003800000 */
.L_x_2125:
        /* <DEDUP_REMOVED lines=16> */
.L_x_2126:
[----:B------:R-:W-:Y:S02]  /*30ee0*/  IMAD.MOV.U32 R13, RZ, RZ, R19 ;  /* 0x000000ffff0d7224 */ /* 0x000fe400078e0013 */
[----:B------:R-:W-:Y:S02]  /*30ef0*/  IMAD.MOV.U32 R12, RZ, RZ, 0x5 ;  /* 0x00000005ff0c7424 */ /* 0x000fe400078e00ff */
[----:B------:R-:W-:-:S07]  /*30f00*/  IMAD.MOV.U32 R2, RZ, RZ, R14 ;  /* 0x000000ffff027224 */ /* 0x000fce00078e000e */
[----:B------:R-:W-:Y:S05]  /*30f10*/  WARPSYNC.COLLECTIVE R15, `(.L_x_2127) ;  /* 0x000000000f087348 */ /* 0x000fea0003c00000 */
[----:B------:R0:W1:Y:S02]  /*30f20*/  SHFL.IDX P6, R14, R13, R12, R11 ;  /* 0x0000000c0d0e7389 */ /* 0x00006400000c000b */
[----:B01----:R-:W-:Y:S01]  /*30f30*/  ENDCOLLECTIVE ;  /* 0x000000000000791b */ /* 0x003fe20003800000 */
.L_x_2127:
        /* <DEDUP_REMOVED lines=13> */
.L_x_2128:
[----:B------:R-:W-:Y:S01]  /*31010*/  @!PT LDS RZ, [RZ] ;  /* 0x00000000fffff984 */ /* 0x000fe20000000800 */
[----:B------:R-:W-:Y:S01]  /*31020*/  @!PT LDS RZ, [RZ] ;  /* 0x00000000fffff984 */ /* 0x000fe20000000800 */
[----:B------:R-:W-:Y:S01]  /*31030*/  @!PT LDS RZ, [RZ] ;  /* 0x00000000fffff984 */ /* 0x000fe20000000800 */
[----:B------:R0:W-:Y:S01]  /*31040*/  LDGSTS.E.BYPASS.LTC128B.128 [R5+0x5400], desc[UR60][R2.64+0x80], !P0 ;  /* 0x0540008002057fae */ /* 0x0001e2000c101d7c */
[----:B------:R-:W-:-:S13]  /*31050*/  ISETP.LT.OR P0, PT, R7, 0x41, P1 ;  /* 0x000000410700780c */ /* 0x000fda0000f01670 */
[----:B------:R0:W-:Y:S01]  /*31060*/  LDGSTS.E.BYPASS.LTC128B.128 [R5+0x8400], desc[UR60][R2.64+0x100], !P0 ;  /* 0x0840010002057fae */ /* 0x0001e2000c101d7c */
[----:B------:R-:W-:Y:S05]  /*31070*/  BRA `(.L_x_2129) ;  /* 0xffffffa400b47947 */ /* 0x000fea000383ffff */
.L_x_1971:
[----:B0-----:R0:W1:Y:S02]  /*31080*/  SYNCS.PHASECHK.TRANS64.TRYWAIT P0, [R0+URZ+0x30860], R3 ;  /* 0x03086003000075a7 */ /* 0x001064000800017f */
[----:B-1----:R-:W-:Y:S05]  /*31090*/  @!P0 NANOSLEEP.SYNCS 0x989680 ;  /* 0x009896800000895d */ /* 0x002fea0003900000 */
[----:B------:R-:W1:Y:S02]  /*310a0*/  @!P0 SYNCS.PHASECHK.TRANS64 P0, [R0+URZ+0x30860], R3 ;  /* 0x03086003000085a7 */ /* 0x000e64000800007f */
[----:B-1----:R-:W-:Y:S05]  /*310b0*/  @!P0 BRA `(.L_x_1971) ;  /* 0xfffffffc00f08947 */ /* 0x002fea000383ffff */
[----:B------:R-:W-:Y:S05]  /*310c0*/  BRA `(.L_x_2130) ;  /* 0xffffffa800d07947 */ /* 0x000fea000383ffff */
.L_x_1972:
        /* <DEDUP_REMOVED lines=8> */
.L_x_2132:
[----:B------:R-:W-:Y:S05]  /*31150*/  BSYNC B0 ;  /* 0x0000000000007941 */ /* 0x000fea0003800000 */
.L_x_2131:
        /* <DEDUP_REMOVED lines=9> */
.L_x_2133:
        /* <DEDUP_REMOVED lines=14> */
.L_x_2134:
        /* <DEDUP_REMOVED lines=13> */
.L_x_2135:
[----:B------:R-:W-:Y:S02]  /*313a0*/  IMAD.MOV.U32 R13, RZ, RZ, R19 ;  /* 0x000000ffff0d7224 */ /* 0x000fe400078e0013 */
[----:B------:R-:W-:Y:S01]  /*313b0*/  IMAD.MOV.U32 R12, RZ, RZ, 0x2 ;  /* 0x00000002ff0c7424 */ /* 0x000fe200078e00ff */
[----:B------:R-:W-:-:S13]  /*313c0*/  IADD3 R2, P4, R14, R5, RZ ;  /* 0x000000050e027210 */ /* 0x000fda0007f9e0ff */
[----:B------:R-:W-:Y:S05]  /*313d0*/  WARPSYNC.COLLECTIVE R15, `(.L_x_2136) ;  /* 0x000000000f087348 */ /* 0x000fea0003c00000 */
[----:B------:R0:W1:Y:S02]  /*313e0*/  SHFL.IDX P6, R14, R13, R12, R11 ;  /* 0x0000000c0d0e7389 */ /* 0x00006400000c000b */
[----:B01----:R-:W-:Y:S01]  /*313f0*/  ENDCOLLECTIVE ;  /* 0x000000000000791b */ /* 0x003fe20003800000 */
.L_x_2136:
        /* <DEDUP_REMOVED lines=15> */
.L_x_2137:
[----:B------:R-:W-:Y:S02]  /*314f0*/  IMAD.MOV.U32 R13, RZ, RZ, R19 ;  /* 0x000000ffff0d7224 */ /* 0x000fe400078e0013 */
[----:B------:R-:W-:Y:S01]  /*31500*/  IMAD.MOV.U32 R12, RZ, RZ, 0x3 ;  /* 0x00000003ff0c7424 */ /* 0x000fe200078e00ff */
[----:B------:R-:W-:-:S13]  /*31510*/  IADD3 R2, P4, R14, R5, RZ ;  /* 0x000000050e027210 */ /* 0x000fda0007f9e0ff */
[----:B------:R-:W-:Y:S05]  /*31520*/  WARPSYNC.COLLECTIVE R15, `(.L_x_2138) ;  /* 0x000000000f087348 */ /* 0x000fea0003c00000 */
[----:B------:R0:W1:Y:S02]  /*31530*/  SHFL.IDX P6, R14, R13, R12, R11 ;  /* 0x0000000c0d0e7389 */ /* 0x00006400000c000b */
[----:B01----:R-:W-:Y:S01]  /*31540*/  ENDCOLLECTIVE ;  /* 0x000000000000791b */ /* 0x003fe20003800000 */
.L_x_2138:
        /* <DEDUP_REMOVED lines=15> */
.L_x_2139:
[----:B------:R-:W-:Y:S02]  /*31640*/  IMAD.MOV.U32 R13, RZ, RZ, R19 ;  /* 0x000000ffff0d7224 */ /* 0x000fe400078e0013 */
[----:B------:R-:W-:Y:S01]  /*31650*/  IMAD.MOV.U32 R12, RZ, RZ, 0x4 ;  /* 0x00000004ff0c7424 */ /* 0x000fe200078e00ff */
[----:B------:R-:W-:-:S13]  /*31660*/  IADD3 R2, P4, R14, R5, RZ ;  /* 0x000000050e027210 */ /* 0x000fda0007f9e0ff */
[----:B------:R-:W-:Y:S05]  /*31670*/  WARPSYNC.COLLECTIVE R15, `(.L_x_2140) ;  /* 0x000000000f087348 */ /* 0x000fea0003c00000 */
[----:B------:R0:W1:Y:S02]  /*31680*/  SHFL.IDX P6, R14, R13, R12, R11 ;  /* 0x0000000c0d0e7389 */ /* 0x00006400000c000b */
[----:B01----:R-:W-:Y:S01]  /*31690*/  ENDCOLLECTIVE ;  /* 0x000000000000791b */ /* 0x003fe20003800000 */
.L_x_2140:
        /* <DEDUP_REMOVED lines=15> */
.L_x_2141:
[----:B------:R-:W-:Y:S02]  /*31790*/  IMAD.MOV.U32 R13, RZ, RZ, R19 ;  /* 0x000000ffff0d7224 */ /* 0x000fe400078e0013 */
[----:B------:R-:W-:Y:S01]  /*317a0*/  IMAD.MOV.U32 R12, RZ, RZ, 0x5 ;  /* 0x00000005ff0c7424 */ /* 0x000fe200078e00ff */
[----:B------:R-:W-:-:S13]  /*317b0*/  IADD3 R2, P4, R14, R5, RZ ;  /* 0x000000050e027210 */ /* 0x000fda0007f9e0ff */
[----:B------:R-:W-:Y:S05]  /*317c0*/  WARPSYNC.COLLECTIVE R15, `(.L_x_2142) ;  /* 0x000000000f087348 */ /* 0x000fea0003c00000 */
[----:B------:R0:W1:Y:S02]  /*317d0*/  SHFL.IDX P6, R14, R13, R12, R11 ;  /* 0x0000000c0d0e7389 */ /* 0x00006400000c000b */
[----:B01----:R-:W-:Y:S01]  /*317e0*/  ENDCOLLECTIVE ;  /* 0x000000000000791b */ /* 0x003fe20003800000 */
.L_x_2142:
        /* <DEDUP_REMOVED lines=14> */
.L_x_2143:
[----:B------:R-:W-:Y:S05]  /*318d0*/  BRA `(.L_x_2144) ;  /* 0xffffffa400d47947 */ /* 0x000fea000383ffff */
.L_x_1977:
[----:B------:R-:W-:Y:S01]  /*318e0*/  BSSY B0, `(.L_x_2145) ;  /* 0x0000008000007945 */ /* 0x000fe20003800000 */
[----:B------:R-:W-:Y:S02]  /*318f0*/  IMAD.MOV.U32 R13, RZ, RZ, R24 ;  /* 0x000000ffff0d7224 */ /* 0x000fe400078e0018 */
[----:B0-----:R-:W-:Y:S02]  /*31900*/  IMAD.MOV.U32 R12, RZ, RZ, RZ ;  /* 0x000000ffff0c7224 */ /* 0x001fe400078e00ff */
[----:B------:R-:W-:Y:S02]  /*31910*/  IMAD.MOV.U32 R11, RZ, RZ, 0x1f ;  /* 0x0000001fff0b7424 */ /* 0x000fe400078e00ff */
[----:B------:R-:W-:-:S07]  /*31920*/  IMAD.MOV.U32 R15, RZ, RZ, -0x1 ;  /* 0xffffffffff0f7424 */ /* 0x000fce00078e00ff */
[----:B-1----:R-:W-:Y:S05]  /*31930*/  WARPSYNC.COLLECTIVE R15, `(.L_x_2146) ;  /* 0x000000000f087348 */ /* 0x002fea0003c00000 */
[----:B------:R0:W2:Y:S02]  /*31940*/  SHFL.IDX P6, R14, R13, R12, R11 ;  /* 0x0000000c0d0e7389 */ /* 0x0000a400000c000b */
[----:B012---:R-:W-:Y:S01]  /*31950*/  ENDCOLLECTIVE ;  /* 0x000000000000791b */ /* 0x007fe20003800000 */
.L_x_2146:
[----:B------:R-:W-:Y:S05]  /*31960*/  BSYNC B0 ;  /* 0x0000000000007941 */ /* 0x000fea0003800000 */
.L_x_2145:
        /* <DEDUP_REMOVED lines=9> */
.L_x_2147:
[----:B------:R-:W-:Y:S02]  /*31a00*/  ULDC UR4, c[0x0][0xc3c] ;  /* 0x00030f0000047ab9 */ /* 0x000fe40000000800 */
[----:B------:R-:W-:-:S13]  /*31a10*/  ISETP.GE.OR P1, PT, R9, UR4, !P0 ;  /* 0x0000000409007c0c */ /* 0x000fda000c726670 */
[----:B------:R-:W0:Y:S08]  /*31a20*/  @!P1 LDC.64 R2, c[0x0][0xc80] ;  /* 0x00032000ff029b82 */ /* 0x000e300000000a00 */
[----:B------:R-:W1:Y:S01]  /*31a30*/  @!P1 LDC.64 R4, c[0x0][0xc78] ;  /* 0x00031e00ff049b82 */ /* 0x000e620000000a00 */
[----:B------:R-:W-:Y:S02]  /*31a40*/  IMAD.MOV.U32 R25, RZ, RZ, RZ ;  /* 0x000000ffff197224 */ /* 0x000fe400078e00ff */
[----:B------:R-:W-:-:S02]  /*31a50*/  IMAD.MOV.U32 R11, RZ, RZ, RZ ;  /* 0x000000ffff0b7224 */ /* 0x000fc400078e00ff */
[----:B------:R-:W-:Y:S02]  /*31a60*/  IMAD.MOV.U32 R7, RZ, RZ, R14 ;  /* 0x000000ffff077224 */ /* 0x000fe400078e000e */
        /* <DEDUP_REMOVED lines=17> */
.L_x_2148:
[----:B------:R-:W-:Y:S01]  /*31b80*/  IMAD.MOV.U32 R12, RZ, RZ, 0x2 ;  /* 0x00000002ff0c7424 */ /* 0x000fe200078e00ff */
[----:B------:R-:W-:-:S05]  /*31b90*/  SEL R14, R14, RZ, P1 ;  /* 0x000000ff0e0e7207 */ /* 0x000fca0000800000 */
[----:B------:R-:W-:-:S04]  /*31ba0*/  IMAD.IADD R5, R13, 0x1, R14 ;  /* 0x000000010d057824 */ /* 0x000fc800078e020e */
[----:B------:R-:W-:-:S07]  /*31bb0*/  IMAD.MOV.U32 R13, RZ, RZ, R5 ;  /* 0x000000ffff0d7224 */ /* 0x000fce00078e0005 */
[----:B------:R-:W-:Y:S05]  /*31bc0*/  WARPSYNC.COLLECTIVE R15, `(.L_x_2149) ;  /* 0x000000000f087348 */ /* 0x000fea0003c00000 */
[----:B------:R0:W1:Y:S02]  /*31bd0*/  SHFL.UP P6, R14, R13, R12, R11 ;  /* 0x0400000c0d0e7389 */ /* 0x00006400000c000b */
[----:B01----:R-:W-:Y:S01]  /*31be0*/  ENDCOLLECTIVE ;  /* 0x000000000000791b */ /* 0x003fe20003800000 */
.L_x_2149:
[----:B------:R-:W-:Y:S01]  /*31bf0*/  IMAD.MOV.U32 R12, RZ, RZ, 0x4 ;  /* 0x00000004ff0c7424 */ /* 0x000fe200078e00ff */
[----:B------:R-:W-:-:S05]  /*31c00*/  SEL R2, R14, RZ, P2 ;  /* 0x000000ff0e027207 */ /* 0x000fca0001000000 */
[----:B------:R-:W-:-:S04]  /*31c10*/  IMAD.IADD R2, R5, 0x1, R2 ;  /* 0x0000000105027824 */ /* 0x000fc800078e0202 */
[----:B------:R-:W-:-:S07]  /*31c20*/  IMAD.MOV.U32 R13, RZ, RZ, R2 ;  /* 0x000000ffff0d7224 */ /* 0x000fce00078e0002 */
[----:B------:R-:W-:Y:S05]  /*31c30*/  WARPSYNC.COLLECTIVE R15, `(.L_x_2150) ;  /* 0x000000000f087348 */ /* 0x000fea0003c00000 */
[----:B------:R0:W1:Y:S02]  /*31c40*/  SHFL.UP P6, R14, R13, R12, R11 ;  /* 0x0400000c0d0e7389 */ /* 0x00006400000c000b */
[----:B01----:R-:W-:Y:S01]  /*31c50*/  ENDCOLLECTIVE ;  /* 0x000000000000791b */ /* 0x003fe20003800000 */
.L_x_2150:
[----:B------:R-:W-:Y:S01]  /*31c60*/  IMAD.MOV.U32 R12, RZ, RZ, 0x8 ;  /* 0x00000008ff0c7424 */ /* 0x000fe200078e00ff */
[----:B------:R-:W-:-:S05]  /*31c70*/  SEL R3, R14, RZ, P3 ;  /* 0x000000ff0e037207 */ /* 0x000fca0001800000 */
[----:B------:R-:W-:-:S04]  /*31c80*/  IMAD.IADD R3, R2, 0x1, R3 ;  /* 0x0000000102037824 */ /* 0x000fc800078e0203 */
[----:B------:R-:W-:-:S07]  /*31c90*/  IMAD.MOV.U32 R13, RZ, RZ, R3 ;  /* 0x000000ffff0d7224 */ /* 0x000fce00078e0003 */
[----:B------:R-:W-:Y:S05]  /*31ca0*/  WARPSYNC.COLLECTIVE R15, `(.L_x_2151) ;  /* 0x000000000f087348 */ /* 0x000fea0003c00000 */
[----:B------:R0:W1:Y:S02]  /*31cb0*/  SHFL.UP P6, R14, R13, R12, R11 ;  /* 0x0400000c0d0e7389 */ /* 0x00006400000c000b */
[----:B01----:R-:W-:Y:S01]  /*31cc0*/  ENDCOLLECTIVE ;  /* 0x000000000000791b */ /* 0x003fe20003800000 */
.L_x_2151:
[----:B------:R-:W-:Y:S01]  /*31cd0*/  IMAD.MOV.U32 R12, RZ, RZ, 0x10 ;  /* 0x00000010ff0c7424 */ /* 0x000fe200078e00ff */
[----:B------:R-:W-:-:S05]  /*31ce0*/  SEL R14, R14, RZ, P4 ;  /* 0x000000ff0e0e7207 */ /* 0x000fca0002000000 */
[----:B------:R-:W-:-:S04]  /*31cf0*/  IMAD.IADD R5, R3, 0x1, R14 ;  /* 0x0000000103057824 */ /* 0x000fc800078e020e */
[----:B------:R-:W-:-:S07]  /*31d00*/  IMAD.MOV.U32 R13, RZ, RZ, R5 ;  /* 0x000000ffff0d7224 */ /* 0x000fce00078e0005 */
[----:B------:R-:W-:Y:S05]  /*31d10*/  WARPSYNC.COLLECTIVE R15, `(.L_x_2152) ;  /* 0x000000000f087348 */ /* 0x000fea0003c00000 */
[----:B------:R0:W1:Y:S02]  /*31d20*/  SHFL.UP P6, R14, R13, R12, R11 ;  /* 0x0400000c0d0e7389 */ /* 0x00006400000c000b */
[----:B01----:R-:W-:Y:S01]  /*31d30*/  ENDCOLLECTIVE ;  /* 0x000000000000791b */ /* 0x003fe20003800000 */
.L_x_2152:
        /* <DEDUP_REMOVED lines=8> */
.L_x_2153:
[----:B------:R-:W-:Y:S05]  /*31dc0*/  BRA `(.L_x_2154) ;  /* 0xffffffa400e87947 */ /* 0x000fea000383ffff */
.L_x_1980:
[----:B------:R-:W-:Y:S01]  /*31dd0*/  BSSY B0, `(.L_x_2155) ;  /* 0x0000007000007945 */ /* 0x000fe20003800000 */
[----:B------:R-:W-:Y:S02]  /*31de0*/  IMAD.MOV.U32 R12, RZ, RZ, 0x1 ;  /* 0x00000001ff0c7424 */ /* 0x000fe400078e00ff */
[----:B------:R-:W-:Y:S02]  /*31df0*/  IMAD.MOV.U32 R11, RZ, RZ, RZ ;  /* 0x000000ffff0b7224 */ /* 0x000fe400078e00ff */
[----:B------:R-:W-:-:S07]  /*31e00*/  IMAD.MOV.U32 R15, RZ, RZ, -0x1 ;  /* 0xffffffffff0f7424 */ /* 0x000fce00078e00ff */
[----:B------:R-:W-:Y:S05]  /*31e10*/  WARPSYNC.COLLECTIVE R15, `(.L_x_2156) ;  /* 0x000000000f087348 */ /* 0x000fea0003c00000 */
[----:B------:R0:W1:Y:S02]  /*31e20*/  SHFL.UP P6, R14, R13, R12, R11 ;  /* 0x0400000c0d0e7389 */ /* 0x00006400000c000b */
[----:B01----:R-:W-:Y:S01]  /*31e30*/  ENDCOLLECTIVE ;  /* 0x000000000000791b */ /* 0x003fe20003800000 */
.L_x_2156:
[----:B------:R-:W-:Y:S05]  /*31e40*/  BSYNC B0 ;  /* 0x0000000000007941 */ /* 0x000fea0003800000 */
.L_x_2155:
        /* <DEDUP_REMOVED lines=8> */
.L_x_2157:
[----:B------:R-:W-:Y:S01]  /*31ed0*/  IMAD.MOV.U32 R12, RZ, RZ, 0x4 ;  /* 0x00000004ff0c7424 */ /* 0x000fe200078e00ff */
[----:B------:R-:W-:-:S05]  /*31ee0*/  SEL R2, R14, RZ, P2 ;  /* 0x000000ff0e027207 */ /* 0x000fca0001000000 */
[----:B------:R-:W-:-:S04]  /*31ef0*/  IMAD.IADD R2, R13, 0x1, R2 ;  /* 0x000000010d027824 */ /* 0x000fc800078e0202 */
[----:B------:R-:W-:-:S07]  /*31f00*/  IMAD.MOV.U32 R13, RZ, RZ, R2 ;  /* 0x000000ffff0d7224 */ /* 0x000fce00078e0002 */
[----:B------:R-:W-:Y:S05]  /*31f10*/  WARPSYNC.COLLECTIVE R15, `(.L_x_2158) ;  /* 0x000000000f087348 */ /* 0x000fea0003c00000 */
[----:B------:R0:W1:Y:S02]  /*31f20*/  SHFL.UP P6, R14, R13, R12, R11 ;  /* 0x0400000c0d0e7389 */ /* 0x00006400000c000b */
[----:B01----:R-:W-:Y:S01]  /*31f30*/  ENDCOLLECTIVE ;  /* 0x000000000000791b */ /* 0x003fe20003800000 */
.L_x_2158:
[----:B------:R-:W-:Y:S01]  /*31f40*/  IMAD.MOV.U32 R12, RZ, RZ, 0x8 ;  /* 0x00000008ff0c7424 */ /* 0x000fe200078e00ff */
[----:B------:R-:W-:-:S05]  /*31f50*/  SEL R3, R14, RZ, P3 ;  /* 0x000000ff0e037207 */ /* 0x000fca0001800000 */
[----:B------:R-:W-:-:S04]  /*31f60*/  IMAD.IADD R3, R2, 0x1, R3 ;  /* 0x0000000102037824 */ /* 0x000fc800078e0203 */
[----:B------:R-:W-:-:S07]  /*31f70*/  IMAD.MOV.U32 R13, RZ, RZ, R3 ;  /* 0x000000ffff0d7224 */ /* 0x000fce00078e0003 */
[----:B------:R-:W-:Y:S05]  /*31f80*/  WARPSYNC.COLLECTIVE R15, `(.L_x_2159) ;  /* 0x000000000f087348 */ /* 0x000fea0003c00000 */
[----:B------:R0:W1:Y:S02]  /*31f90*/  SHFL.UP P6, R14, R13, R12, R11 ;  /* 0x0400000c0d0e7389 */ /* 0x00006400000c000b */
[----:B01----:R-:W-:Y:S01]  /*31fa0*/  ENDCOLLECTIVE ;  /* 0x000000000000791b */ /* 0x003fe20003800000 */
.L_x_2159:
[----:B------:R-:W-:Y:S01]  /*31fb0*/  IMAD.MOV.U32 R12, RZ, RZ, 0x10 ;  /* 0x00000010ff0c7424 */ /* 0x000fe200078e00ff */
[----:B------:R-:W-:-:S05]  /*31fc0*/  SEL R14, R14, RZ, P4 ;  /* 0x000000ff0e0e7207 */ /* 0x000fca0002000000 */
[----:B------:R-:W-:-:S04]  /*31fd0*/  IMAD.IADD R5, R3, 0x1, R14 ;  /* 0x0000000103057824 */ /* 0x000fc800078e020e */
[----:B------:R-:W-:-:S07]  /*31fe0*/  IMAD.MOV.U32 R13, RZ, RZ, R5 ;  /* 0x000000ffff0d7224 */ /* 0x000fce00078e0005 */
[----:B------:R-:W-:Y:S05]  /*31ff0*/  WARPSYNC.COLLECTIVE R15, `(.L_x_2160) ;  /* 0x000000000f087348 */ /* 0x000fea0003c00000 */
[----:B------:R0:W1:Y:S02]  /*32000*/  SHFL.UP P6, R14, R13, R12, R11 ;  /* 0x0400000c0d0e7389 */ /* 0x00006400000c000b */
[----:B01----:R-:W-:Y:S01]  /*32010*/  ENDCOLLECTIVE ;  /* 0x000000000000791b */ /* 0x003fe20003800000 */
.L_x_2160:
        /* <DEDUP_REMOVED lines=8> */
.L_x_2161:
[----:B------:R-:W-:Y:S05]  /*320a0*/  BRA `(.L_x_2162) ;  /* 0xffffffa400d47947 */ /* 0x000fea000383ffff */
.L_x_1982:
[----:B------:R-:W-:Y:S01]  /*320b0*/  BSSY B0, `(.L_x_2163) ;  /* 0x0000006000007945 */ /* 0x000fe20003800000 */
[----:B------:R-:W-:Y:S01]  /*320c0*/  PLOP3.LUT P6, PT, P6, PT, PT, 0x8, 0x0 ;  /* 0x000000000000781c */ /* 0x000fe200037ce170 */
[----:B------:R-:W-:-:S12]  /*320d0*/  IMAD.MOV.U32 R15, RZ, RZ, -0x1 ;  /* 0xffffffffff0f7424 */ /* 0x000fd800078e00ff */
[----:B0-----:R-:W-:Y:S05]  /*320e0*/  WARPSYNC.COLLECTIVE R15, `(.L_x_2164) ;  /* 0x000000000f087348 */ /* 0x001fea0003c00000 */
[----:B------:R-:W-:Y:S01]  /*320f0*/  VOTE.ANY R14, PT, P6 ;  /* 0x00000000000e7806 */ /* 0x000fe200030e0100 */
[----:B0-----:R-:W-:Y:S06]  /*32100*/  ENDCOLLECTIVE ;  /* 0x000000000000791b */ /* 0x001fec0003800000 */
.L_x_2164:
[----:B------:R-:W-:Y:S05]  /*32110*/  BSYNC B0 ;  /* 0x0000000000007941 */ /* 0x000fea0003800000 */
.L_x_2163:
        /* <DEDUP_REMOVED lines=8> */
.L_x_2165:
[----:B------:R-:W-:Y:S02]  /*321a0*/  IMAD.IADD R27, R12, 0x1, R27 ;  /* 0x000000010c1b7824 */ /* 0x000fe400078e021b */
[----:B------:R-:W-:Y:S02]  /*321b0*/  IMAD.MOV.U32 R13, RZ, RZ, R4 ;  /* 0x000000ffff0d7224 */ /* 0x000fe400078e0004 */
[----:B------:R-:W-:-:S07]  /*321c0*/  IMAD.MOV.U32 R25, RZ, RZ, R14 ;  /* 0x000000ffff197224 */ /* 0x000fce00078e000e */
[----:B------:R-:W-:Y:S05]  /*321d0*/  WARPSYNC.COLLECTIVE R15, `(.L_x_2166) ;  /* 0x000000000f087348 */ /* 0x000fea0003c00000 */
[----:B------:R0:W1:Y:S02]  /*321e0*/  SHFL.IDX P6, R14, R13, R12, R11 ;  /* 0x0000000c0d0e7389 */ /* 0x00006400000c000b */
[----:B01----:R-:W-:Y:S01]  /*321f0*/  ENDCOLLECTIVE ;  /* 0x000000000000791b */ /* 0x003fe20003800000 */
.L_x_2166:
[----:B------:R-:W-:Y:S01]  /*32200*/  IMAD.MOV.U32 R4, RZ, RZ, R14 ;  /* 0x000000ffff047224 */ /* 0x000fe200078e000e */
[----:B------:R-:W-:Y:S06]  /*32210*/  BRA `(.L_x_2167) ;  /* 0xffffffa400b87947 */ /* 0x000fec000383ffff */
.L_x_1984:
[----:B------:R-:W-:Y:S01]  /*32220*/  BSSY B0, `(.L_x_2168) ;  /* 0x0000007000007945 */ /* 0x000fe20003800000 */
[----:B------:R-:W-:Y:S02]  /*32230*/  IMAD.MOV.U32 R13, RZ, RZ, R2 ;  /* 0x000000ffff0d7224 */ /* 0x000fe400078e0002 */
[----:B------:R-:W-:Y:S02]  /*32240*/  IMAD.MOV.U32 R11, RZ, RZ, 0x1f ;  /* 0x0000001fff0b7424 */ /* 0x000fe400078e00ff */
[----:B------:R-:W-:-:S07]  /*32250*/  IMAD.MOV.U32 R15, RZ, RZ, -0x1 ;  /* 0xffffffffff0f7424 */ /* 0x000fce00078e00ff */
[----:B0-23--:R-:W-:Y:S05]  /*32260*/  WARPSYNC.COLLECTIVE R15, `(.L_x_2169) ;  /* 0x000000000f087348 */ /* 0x00dfea0003c00000 */
[----:B------:R1:W4:Y:S02]  /*32270*/  SHFL.IDX P6, R14, R13, R12, R11 ;  /* 0x0000000c0d0e7389 */ /* 0x00032400000c000b */
[----:B01234-:R-:W-:Y:S01]  /*32280*/  ENDCOLLECTIVE ;  /* 0x000000000000791b */ /* 0x01ffe20003800000 */
.L_x_2169:
[----:B------:R-:W-:Y:S05]  /*32290*/  BSYNC B0 ;  /* 0x0000000000007941 */ /* 0x000fea0003800000 */
.L_x_2168:
[----:B------:R-:W-:Y:S01]  /*322a0*/  IMAD.MOV.U32 R6, RZ, RZ, R14 ;  /* 0x000000ffff067224 */ /* 0x000fe200078e000e */
[----:B------:R-:W-:Y:S06]  /*322b0*/  BRA `(.L_x_1983) ;  /* 0xffffffa400a87947 */ /* 0x000fec000383ffff */
.L_x_1990:
[----:B0-----:R0:W3:Y:S02]  /*322c0*/  SYNCS.PHASECHK.TRANS64.TRYWAIT P0, [R5+URZ+0x30820], R0 ;  /* 0x03082000050075a7 */ /* 0x0010e4000800017f */
[----:B---3--:R-:W-:Y:S05]  /*322d0*/  @!P0 NANOSLEEP.SYNCS 0x989680 ;  /* 0x009896800000895d */ /* 0x008fea0003900000 */
[----:B------:R-:W3:Y:S02]  /*322e0*/  @!P0 SYNCS.PHASECHK.TRANS64 P0, [R5+URZ+0x30820], R0 ;  /* 0x03082000050085a7 */ /* 0x000ee4000800007f */
[----:B---3--:R-:W-:Y:S05]  /*322f0*/  @!P0 BRA `(.L_x_1990) ;  /* 0xfffffffc00f08947 */ /* 0x008fea000383ffff */
[----:B------:R-:W-:Y:S05]  /*32300*/  BRA `(.L_x_2170) ;  /* 0xffffffb000007947 */ /* 0x000fea000383ffff */
.L_x_1991:
        /* <DEDUP_REMOVED lines=11> */
.L_x_2172:
[----:B------:R-:W-:Y:S05]  /*323c0*/  BSYNC B0 ;  /* 0x0000000000007941 */ /* 0x000fea0003800000 */
.L_x_2171:
[----:B------:R-:W-:Y:S05]  /*323d0*/  BRA `(.L_x_2173) ;  /* 0xffffffac00e87947 */ /* 0x000fea000383ffff */
.L_x_1992:
[----:B------:R-:W-:Y:S01]  /*323e0*/  BSSY B0, `(.L_x_2174) ;  /* 0x0000006000007945 */ /* 0x000fe20003800000 */
[----:B------:R-:W-:-:S07]  /*323f0*/  IMAD.MOV.U32 R15, RZ, RZ, -0x1 ;  /* 0xffffffffff0f7424 */ /* 0x000fce00078e00ff */
[----:B012---:R-:W-:Y:S05]  /*32400*/  WARPSYNC.COLLECTIVE R15, `(.L_x_2175) ;  /* 0x000000000f0c7348 */ /* 0x007fea0003c00000 */
[----:B------:R-:W-:Y:S02]  /*32410*/  ELECT P6, UR62, PT ;  /* 0x00000000003e782f */ /* 0x000fe400038c0000 */
[----:B------:R-:W-:Y:S01]  /*32420*/  MOV R14, UR62 ;  /* 0x0000003e000e7c02 */ /* 0x000fe20008000f00 */
[----:B012---:R-:W-:Y:S10]  /*32430*/  ENDCOLLECTIVE ;  /* 0x000000000000791b */ /* 0x007ff40003800000 */
.L_x_2175:
[----:B------:R-:W-:Y:S05]  /*32440*/  BSYNC B0 ;  /* 0x0000000000007941 */ /* 0x000fea0003800000 */
.L_x_2174:
[----:B------:R-:W-:Y:S05]  /*32450*/  BRA `(.L_x_2176) ;  /* 0xffffffac00dc7947 */ /* 0x000fea000383ffff */
.L_x_1994:
[----:B0-----:R0:W3:Y:S02]  /*32460*/  SYNCS.PHASECHK.TRANS64.TRYWAIT P1, [R3+URZ+0x30840], R2 ;  /* 0x03084002030075a7 */ /* 0x0010e4000802017f */
[----:B---3--:R-:W-:Y:S05]  /*32470*/  @!P1 NANOSLEEP.SYNCS 0x989680 ;  /* 0x009896800000995d */ /* 0x008fea0003900000 */
[----:B------:R-:W3:Y:S02]  /*32480*/  @!P1 SYNCS.PHASECHK.TRANS64 P1, [R3+URZ+0x30840], R2 ;  /* 0x03084002030095a7 */ /* 0x000ee4000802007f */
[----:B---3--:R-:W-:Y:S05]  /*32490*/  @!P1 BRA `(.L_x_1994) ;  /* 0xfffffffc00f09947 */ /* 0x008fea000383ffff */
[----:B------:R-:W-:Y:S05]  /*324a0*/  BRA `(.L_x_2177) ;  /* 0xffffffb000047947 */ /* 0x000fea000383ffff */
.L_x_1996:
[----:B---3--:R3:W4:Y:S02]  /*324b0*/  SYNCS.PHASECHK.TRANS64.TRYWAIT P1, [R23+URZ+0x30840], R0 ;  /* 0x03084000170075a7 */ /* 0x008724000802017f */
[----:B----4-:R-:W-:Y:S05]  /*324c0*/  @!P1 NANOSLEEP.SYNCS 0x989680 ;  /* 0x009896800000995d */ /* 0x010fea0003900000 */
[----:B------:R-:W4:Y:S02]  /*324d0*/  @!P1 SYNCS.PHASECHK.TRANS64 P1, [R23+URZ+0x30840], R0 ;  /* 0x03084000170095a7 */ /* 0x000f24000802007f */
[----:B----4-:R-:W-:Y:S05]  /*324e0*/  @!P1 BRA `(.L_x_1996) ;  /* 0xfffffffc00f09947 */ /* 0x010fea000383ffff */
[----:B------:R-:W-:Y:S05]  /*324f0*/  BRA `(.L_x_2178) ;  /* 0xffffffb000107947 */ /* 0x000fea000383ffff */
.L_x_1998:
[----:B----4-:R4:W0:Y:S02]  /*32500*/  SYNCS.PHASECHK.TRANS64.TRYWAIT P1, [R3+URZ+0x30860], R2 ;  /* 0x03086002030075a7 */ /* 0x010824000802017f */
[----:B0-----:R-:W-:Y:S05]  /*32510*/  @!P1 NANOSLEEP.SYNCS 0x989680 ;  /* 0x009896800000995d */ /* 0x001fea0003900000 */
[----:B------:R-:W0:Y:S02]  /*32520*/  @!P1 SYNCS.PHASECHK.TRANS64 P1, [R3+URZ+0x30860], R2 ;  /* 0x03086002030095a7 */ /* 0x000e24000802007f */
[----:B0-----:R-:W-:Y:S05]  /*32530*/  @!P1 BRA `(.L_x_1998) ;  /* 0xfffffffc00f09947 */ /* 0x001fea000383ffff */
[----:B------:R-:W-:Y:S05]  /*32540*/  BRA `(.L_x_2179) ;  /* 0xffffffb0000c7947 */ /* 0x000fea000383ffff */
.L_x_2180:
        /* <DEDUP_REMOVED lines=11> */
.L_x_3215:


//--------------------- .text._ZN7cutlass13device_kernelIN5flash11enable_sm90INS1_16FlashAttnFwdSm90INS1_25CollectiveMainloopFwdSm90ILi2EN4cute5tupleIJNS5_1CILi1EEES8_S8_EEENS6_IJNS7_ILi128EEENS7_ILi96EEENS7_ILi192EEEEEELi192ENS_10bfloat16_tEfNS_4arch4Sm90ELb1ELb0ELb0ELb0ELb1ELb0ELb0ELb1ELb1ELb1ELb1ELb0EEENS1_21CollectiveEpilogueFwdINS6_IJSA_SC_SB_EEES9_SE_SG_Li256ELb0ELb1ELb1ELb0EEENS1_19SingleTileSchedulerILb0ELb1ELb1ELi128EEEEEEEEEvNT_6ParamsE --------------------------
	.section	.text._ZN7cutlass13device_kernelIN5flash11enable_sm90INS1_16FlashAttnFwdSm90INS1_25CollectiveMainloopFwdSm90ILi2EN4cute5tupleIJNS5_1CILi1EEES8_S8_EEENS6_IJNS7_ILi128EEENS7_ILi96EEENS7_ILi192EEEEEELi192ENS_10bfloat16_tEfNS_4arch4Sm90ELb1ELb0ELb0ELb0ELb1ELb0ELb0ELb1ELb1ELb1ELb1ELb0EEENS1_21CollectiveEpilogueFwdINS6_IJSA_SC_SB_EEES9_SE_SG_Li256ELb0ELb1ELb1ELb0EEENS1_19SingleTileSchedulerILb0ELb1ELb1ELi128EEEEEEEEEvNT_6ParamsE,"ax",@progbits
	.align	128
.text._ZN7cutlass13device_kernelIN5flash11enable_sm90INS1_16FlashAttnFwdSm90INS1_25CollectiveMainloopFwdSm90ILi2EN4cute5tupleIJNS5_1CILi1EEES8_S8_EEENS6_IJNS7_ILi128EEENS7_ILi96EEENS7_ILi192EEEEEELi192ENS_10bfloat16_tEfNS_4arch4Sm90ELb1ELb0ELb0ELb0ELb1ELb0ELb0ELb1ELb1ELb1ELb1ELb0EEENS1_21CollectiveEpilogueFwdINS6_IJSA_SC_SB_EEES9_SE_SG_Li256ELb0ELb1ELb1ELb0EEENS1_19SingleTileSchedulerILb0ELb1ELb1ELi128EEEEEEEEEvNT_6ParamsE:
        .type           _ZN7cutlass13device_kernelIN5flash11enable_sm90INS1_16FlashAttnFwdSm90INS1_25CollectiveMainloopFwdSm90ILi2EN4cute5tupleIJNS5_1CILi1EEES8_S8_EEENS6_IJNS7_ILi128EEENS7_ILi96EEENS7_ILi192EEEEEELi192ENS_10bfloat16_tEfNS_4arch4Sm90ELb1ELb0ELb0ELb0ELb1ELb0ELb0ELb1ELb1ELb1ELb1ELb0EEENS1_21CollectiveEpilogueFwdINS6_IJSA_SC_SB_EEES9_SE_SG_Li256ELb0ELb1ELb1ELb0EEENS1_19SingleTileSchedulerILb0ELb1ELb1ELi128EEEEEEEEEvNT_6ParamsE,@function
        .size           _ZN7cutlass13device_kernelIN5flash11enable_sm90INS1_16FlashAttnFwdSm90INS1_25CollectiveMainloopFwdSm90ILi2EN4cute5tupleIJNS5_1CILi1EEES8_S8_EEENS6_IJNS7_ILi128EEENS7_ILi96EEENS7_ILi192EEEEEELi192ENS_10bfloat16_tEfNS_4arch4Sm90ELb1ELb0ELb0ELb0ELb1ELb0ELb0ELb1ELb1ELb1ELb1ELb0EEENS1_21CollectiveEpilogueFwdINS6_IJSA_SC_SB_EEES9_SE_SG_Li256ELb0ELb1ELb1ELb0EEENS1_19SingleTileSchedulerILb0ELb1ELb1ELi128EEEEEEEEEvNT_6ParamsE,(.L_x_3216 - _ZN7cutlass13device_kernelIN5flash11enable_sm90INS1_16FlashAttnFwdSm90INS1_25CollectiveMainloopFwdSm90ILi2EN4cute5tupleIJNS5_1CILi1EEES8_S8_EEENS6_IJNS7_ILi128EEENS7_ILi96EEENS7_ILi192EEEEEELi192ENS_10bfloat16_tEfNS_4arch4Sm90ELb1ELb0ELb0ELb0ELb1ELb0ELb0ELb1ELb1ELb1ELb1ELb0EEENS1_21CollectiveEpilogueFwdINS6_IJSA_SC_SB_EEES9_SE_SG_Li256ELb0ELb1ELb1ELb0EEENS1_19SingleTileSchedulerILb0ELb1ELb1ELi128EEEEEEEEEvNT_6ParamsE)
        .other          _ZN7cutlass13device_kernelIN5flash11enable_sm90INS1_16FlashAttnFwdSm90INS1_25CollectiveMainloopFwdSm90ILi2EN4cute5tupleIJNS5_1CILi1EEES8_S8_EEENS6_IJNS7_ILi128EEENS7_ILi96EEENS7_ILi192EEEEEELi192ENS_10bfloat16_tEfNS_4arch4Sm90ELb1ELb0ELb0ELb0ELb1ELb0ELb0ELb1ELb1ELb1ELb1ELb0EEENS1_21CollectiveEpilogueFwdINS6_IJSA_SC_SB_EEES9_SE_SG_Li256ELb0ELb1ELb1ELb0EEENS1_19SingleTileSchedulerILb0ELb1ELb1ELi128EEEEEEEEEvNT_6ParamsE,@"STO_CUDA_ENTRY STV_DEFAULT"
_ZN7cutlass13device_kernelIN5flash11enable_sm90INS1_16FlashAttnFwdSm90INS1_25CollectiveMainloopFwdSm90ILi2EN4cute5tupleIJNS5_1CILi1EEES8_S8_EEENS6_IJNS7_ILi128EEENS7_ILi96EEENS7_ILi192EEEEEELi192ENS_10bfloat16_tEfNS_4arch4Sm90ELb1ELb0ELb0ELb0ELb1ELb0ELb0ELb1ELb1ELb1ELb1ELb0EEENS1_21CollectiveEpilogueFwdINS6_IJSA_SC_SB_EEES9_SE_SG_Li256ELb0ELb1ELb1ELb0EEENS1_19SingleTileSchedulerILb0ELb1ELb1ELi128EEEEEEEEEvNT_6ParamsE:
        /* <DEDUP_REMOVED lines=45> */
.L_x_2181:
        /* <DEDUP_REMOVED lines=22> */
.L_x_2182:
        /* <DEDUP_REMOVED lines=18> */
.L_x_2183:
        /* <DEDUP_REMOVED lines=22> */
.L_x_2184:
        /* <DEDUP_REMOVED lines=23> */
.L_x_2185:
        /* <DEDUP_REMOVED lines=11> */
.L_x_2188:
        /* <DEDUP_REMOVED lines=19> */
[----:B------:R-:W1:Y:S01]  /*0a00*/  S2UR UR38, SR_CTAID.X ;  /* 0x00000000002679c3 */ /* 0x000e620000002500 */
[----:B------:R-:W-:Y:S01]  /*0a10*/  ULDC UR4, c[0x0][0x448] ;  /* 0x0001120000047ab9 */ /* 0x000fe20000000800 */
[----:B------:R-:W-:Y:S01]  /*0a20*/  ULDC UR6, c[0x0][0x424] ;  /* 0x0001090000067ab9 */ /* 0x000fe20000000800 */
[----:B------:R-:W-:Y:S01]  /*0a30*/  UISETP.NE.AND UP1, UPT, UR4, 0x1, UPT ;  /* 0x000000010400788c */ /* 0x000fe2000bf25270 */
[----:B------:R-:W-:Y:S02]  /*0a40*/  ULDC UR7, c[0x0][0x288] ;  /* 0x0000a20000077ab9 */ /* 0x000fe40000000800 */
[----:B------:R-:W-:Y:S01]  /*0a50*/  ULDC.64 UR4, c[0x0][0x418] ;  /* 0x0001060000047ab9 */ /* 0x000fe20000000a00 */
[----:B------:R-:W-:Y:S02]  /*0a60*/  UIADD3 UR7, -UR7, 0x60, URZ ;  /* 0x0000006007077890 */ /* 0x000fe4000fffe13f */
[----:B------:R-:W-:Y:S02]  /*0a70*/  UISETP.NE.U32.AND UP0, UPT, UR4, URZ, UPT ;  /* 0x0000003f0400728c */ /* 0x000fe4000bf05070 */
[----:B------:R-:W-:-:S02]  /*0a80*/  UP2UR UR4, UPR, URZ, 0x2 ;  /* 0x000000023f047883 */ /* 0x000fc40008000000 */
[----:B------:R-:W-:Y:S01]  /*0a90*/  UISETP.NE.AND.EX UP0, UPT, UR5, URZ, UPT, UP0 ;  /* 0x0000003f0500728c */ /* 0x000fe2000bf05300 */
[----:B------:R-:W-:Y:S02]  /*0aa0*/  ULDC UR42, c[0x0][0x2f0] ;  /* 0x0000bc00002a7ab9 */ /* 0x000fe40000000800 */
[----:B------:R-:W-:Y:S01]  /*0ab0*/  @UP1 ULDC UR5, c[0x0][0x44c] ;  /* 0x0001130000051ab9 */ /* 0x000fe20000000800 */
[----:B------:R-:W-:Y:S01]  /*0ac0*/  MOV R17, UR4 ;  /* 0x0000000400117c02 */ /* 0x000fe20008000f00 */
[----:B------:R-:W-:Y:S01]  /*0ad0*/  USEL UR10, UR6, 0x1, UP0 ;  /* 0x00000001060a7887 */ /* 0x000fe20008000000 */
[----:B------:R-:W-:Y:S01]  /*0ae0*/  @UP1 ULDC UR9, c[0x0][0x450] ;  /* 0x0001140000091ab9 */ /* 0x000fe20000000800 */
[----:B------:R-:W-:Y:S02]  /*0af0*/  USHF.R.U32.HI UR11, URZ, 0x10, UR8 ;  /* 0x000000103f0b7899 */ /* 0x000fe40008011608 */
[----:B------:R-:W-:Y:S02]  /*0b00*/  UIMAD UR7, UR10, UR42, UR7 ;  /* 0x0000002a0a0772a4 */ /* 0x000fe4000f8e0207 */
[----:B------:R-:W-:Y:S01]  /*0b10*/  IMAD.U32 R16, RZ, RZ, UR10 ;  /* 0x0000000aff107e24 */ /* 0x000fe2000f8e00ff */
[----:B-1----:R-:W-:-:S04]  /*0b20*/  USHF.L.U32 UR38, UR38, 0x7, URZ ;  /* 0x0000000726267899 */ /* 0x002fc8000800063f */
[----:B------:R-:W-:Y:S02]  /*0b30*/  @UP1 UIADD3 UR4, UR38, 0x7f, URZ ;  /* 0x0000007f26041890 */ /* 0x000fe4000fffe03f */
[----:B------:R-:W-:Y:S02]  /*0b40*/  UIADD3 UR6, UR38, 0x7f, URZ ;  /* 0x0000007f26067890 */ /* 0x000fe4000fffe03f */
[----:B------:R-:W-:Y:S02]  /*0b50*/  UIMAD.WIDE.U32 UR4, UR4, UR5, URZ ;  /* 0x00000005040472a5 */ /* 0x000fe4000f8e003f */
[----:B------:R-:W-:Y:S02]  /*0b60*/  UIMAD UR4, UR10, UR42, 0x5f ;  /* 0x0000005f0a0474a4 */ /* 0x000fe4000f8e022a */
[----:B------:R-:W-:Y:S02]  /*0b70*/  @UP1 USHF.R.U32.HI UR6, URZ, UR9, UR5 ;  /* 0x000000093f061299 */ /* 0x000fe40008011605 */
[----:B------:R-:W-:-:S02]  /*0b80*/  UIMAD.WIDE UR4, UR4, 0x2aaaaaab, URZ ;  /* 0x2aaaaaab040478a5 */ /* 0x000fc4000f8e023f */
[----:B------:R-:W-:Y:S02]  /*0b90*/  UIADD3 UR6, UR7, UR6, URZ ;  /* 0x0000000607067290 */ /* 0x000fe4000fffe03f */
[----:B------:R-:W-:Y:S02]  /*0ba0*/  USHF.R.U32.HI UR4, URZ, 0x1f, UR5 ;  /* 0x0000001f3f047899 */ /* 0x000fe40008011605 */
[----:B------:R-:W-:Y:S02]  /*0bb0*/  UIMAD.WIDE UR6, UR6, 0x2aaaaaab, URZ ;  /* 0x2aaaaaab060678a5 */ /* 0x000fe4000f8e023f */
[----:B------:R-:W-:Y:S02]  /*0bc0*/  ULEA.HI.SX32 UR4, UR5, UR4, 0x1c ;  /* 0x0000000405047291 */ /* 0x000fe4000f8fe23f */
[----:B------:R-:W-:-:S04]  /*0bd0*/  USHF.R.U32.HI UR6, URZ, 0x1f, UR7 ;  /* 0x0000001f3f067899 */ /* 0x000fc80008011607 */
[----:B------:R-:W-:Y:S02]  /*0be0*/  ULEA.HI.SX32 UR6, UR7, UR6, 0x1c ;  /* 0x0000000607067291 */ /* 0x000fe4000f8fe23f */
[----:B------:R-:W-:Y:S02]  /*0bf0*/  ULOP3.LUT UR7, UR8, 0xffff, URZ, 0xc0, !UPT ;  /* 0x0000ffff08077892 */ /* 0x000fe4000f8ec03f */
[----:B------:R-:W-:-:S04]  /*0c00*/  UISETP.LT.AND UP0, UPT, UR4, UR6, UPT ;  /* 0x000000060400728c */ /* 0x000fc8000bf01270 */
[----:B------:R-:W-:Y:S02]  /*0c10*/  USEL UR10, UR4, UR6, UP0 ;  /* 0x00000006040a7287 */ /* 0x000fe40008000000 */
[----:B------:R-:W-:Y:S02]  /*0c20*/  UISETP.NE.AND UP0, UPT, UR11, URZ, UPT ;  /* 0x0000003f0b00728c */ /* 0x000fe4000bf05270 */
[----:B------:R-:W-:Y:S01]  /*0c30*/  UISETP.GE.AND UP1, UPT, UR10, 0x1, UPT ;  /* 0x000000010a00788c */ /* 0x000fe2000bf26270 */
[----:B------:R-:W-:-:S05]  /*0c40*/  UMOV UR4, URZ ;  /* 0x0000003f00047c82 */ /* 0x000fca0008000000 */
[----:B------:R-:W-:-:S03]  /*0c50*/  PLOP3.LUT P0, PT, PT, PT, UP1, 0x80, 0x0 ;  /* 0x000000000000781c */ /* 0x000fc60003f0f018 */
[----:B------:R-:W-:-:S10]  /*0c60*/  @!UP0 ULDC UR11, c[0x0][0x9f0] ;  /* 0x00027c00000b8ab9 */ /* 0x000fd40000000800 */
[----:B------:R-:W-:Y:S05]  /*0c70*/  @!P0 BRA `(.L_x_2190) ;  /* 0x0000000000848947 */ /* 0x000fea0003800000 */
[----:B------:R-:W-:Y:S01]  /*0c80*/  IMAD.U32 R3, RZ, RZ, UR11 ;  /* 0x0000000bff037e24 */ /* 0x000fe2000f8e00ff */
[----:B------:R-:W-:Y:S01]  /*0c90*/  UIADD3 UR6, UR11, -0x1, UR10 ;  /* 0xffffffff0b067890 */ /* 0x000fe2000fffe00a */
[----:B------:R-:W-:-:S03]  /*0ca0*/  UMOV UR4, URZ ;  /* 0x0000003f00047c82 */ /* 0x000fc60008000000 */
[-C--:B------:R-:W-:Y:S02]  /*0cb0*/  IABS R0, R3.reuse ;  /* 0x0000000300007213 */ /* 0x080fe40000000000 */
[----:B------:R-:W-:Y:S01]  /*0cc0*/  MOV R4, UR6 ;  /* 0x0000000600047c02 */ /* 0x000fe20008000f00 */
[----:B------:R-:W-:Y:S01]  /*0cd0*/  ULOP3.LUT UR6, UR6, UR11, URZ, 0x3c, !UPT ;  /* 0x0000000b06067292 */ /* 0x000fe2000f8e3c3f */
[----:B------:R-:W-:Y:S02]  /*0ce0*/  R2UR UR12, R0 ;  /* 0x00000000000c72ca */ /* 0x000fe400000e0000 */
[----:B------:R-:W-:Y:S02]  /*0cf0*/  IABS R4, R4 ;  /* 0x0000000400047213 */ /* 0x000fe40000000000 */
[----:B------:R-:W-:-:S03]  /*0d00*/  IABS R5, R3 ;  /* 0x0000000300057213 */ /* 0x000fc60000000000 */
[----:B------:R-:W-:-:S05]  /*0d10*/  IMAD.MOV.U32 R3, RZ, RZ, R4 ;  /* 0x000000ffff037224 */ /* 0x000fca00078e0004 */
[----:B------:R-:W-:Y:S01]  /*0d20*/  R2UR UR9, R3 ;  /* 0x00000000030972ca */ /* 0x000fe200000e0000 */
[----:B------:R-:W1:Y:S08]  /*0d30*/  I2F.RP R0, UR12 ;  /* 0x0000000c00007d06 */ /* 0x000e700008209400 */
[----:B-1----:R-:W0:Y:S02]  /*0d40*/  MUFU.RCP R0, R0 ;  /* 0x0000000000007308 */ /* 0x002e240000001000 */
        /* <DEDUP_REMOVED lines=20> */
.L_x_2190:
[----:B------:R-:W-:Y:S01]  /*0e90*/  UIMAD UR6, UR7, UR4, URZ ;  /* 0x00000004070672a4 */ /* 0x000fe2000f8e023f */
[----:B------:R-:W-:Y:S01]  /*0ea0*/  IMAD.U32 R0, RZ, RZ, UR10 ;  /* 0x0000000aff007e24 */ /* 0x000fe2000f8e00ff */
[----:B------:R-:W-:Y:S01]  /*0eb0*/  MOV R3, UR4 ;  /* 0x0000000400037c02 */ /* 0x000fe20008000f00 */
[----:B------:R-:W-:Y:S01]  /*0ec0*/  VIADD R22, R25, 0xffffff80 ;  /* 0xffffff8019167836 */ /* 0x000fe20000000000 */
[----:B------:R-:W-:Y:S02]  /*0ed0*/  R2UR UR5, R16 ;  /* 0x00000000100572ca */ /* 0x000fe400000e0000 */
[----:B------:R-:W-:Y:S02]  /*0ee0*/  CS2R R118, SRZ ;  /* 0x0000000000767805 */ /* 0x000fe4000001ff00 */
[----:B------:R-:W-:Y:S01]  /*0ef0*/  VIADDMNMX R0, R3, UR6, R0, PT ;  /* 0x0000000603007c46 */ /* 0x000fe2000b800100 */
[----:B------:R-:W-:Y:S01]  /*0f00*/  IMAD.U32 R18, RZ, RZ, UR6 ;  /* 0x00000006ff127e24 */ /* 0x000fe2000f8e00ff */
[----:B------:R-:W-:-:S02]  /*0f10*/  PLOP3.LUT P0, PT, PT, PT, PT, 0x80, 0x0 ;  /* 0x000000000000781c */ /* 0x000fc40003f0f070 */
[----:B------:R-:W-:Y:S02]  /*0f20*/  CS2R R116, SRZ ;  /* 0x0000000000747805 */ /* 0x000fe4000001ff00 */
[----:B------:R-:W-:Y:S01]  /*0f30*/  R2UR UR60, R0 ;  /* 0x00000000003c72ca */ /* 0x000fe200000e0000 */
[----:B------:R-:W-:Y:S01]  /*0f40*/  IMAD.MOV.U32 R0, RZ, RZ, RZ ;  /* 0x000000ffff007224 */ /* 0x000fe200078e00ff */
[----:B------:R-:W-:Y:S02]  /*0f50*/  MOV R3, RZ ;  /* 0x000000ff00037202 */ /* 0x000fe40000000f00 */
[----:B------:R-:W-:Y:S02]  /*0f60*/  CS2R R114, SRZ ;  /* 0x0000000000727805 */ /* 0x000fe4000001ff00 */
[----:B------:R-:W-:Y:S02]  /*0f70*/  CS2R R112, SRZ ;  /* 0x0000000000707805 */ /* 0x000fe4000001ff00 */
[----:B------:R-:W-:-:S02]  /*0f80*/  CS2R R110, SRZ ;  /* 0x00000000006e7805 */ /* 0x000fc4000001ff00 */
[----:B------:R-:W-:Y:S01]  /*0f90*/  CS2R R108, SRZ ;  /* 0x00000000006c7805 */ /* 0x000fe2000001ff00 */
[----:B------:R-:W-:Y:S01]  /*0fa0*/  UIMAD UR42, UR5, UR42, URZ ;  /* 0x0000002a052a72a4 */ /* 0x000fe2000f8e023f */
[----:B------:R-:W-:Y:S02]  /*0fb0*/  CS2R R106, SRZ ;  /* 0x00000000006a7805 */ /* 0x000fe4000001ff00 */
[----:B------:R-:W-:Y:S02]  /*0fc0*/  CS2R R104, SRZ ;  /* 0x0000000000687805 */ /* 0x000fe4000001ff00 */
[----:B------:R-:W-:Y:S02]  /*0fd0*/  CS2R R102, SRZ ;  /* 0x0000000000667805 */ /* 0x000fe4000001ff00 */
[----:B------:R-:W-:Y:S02]  /*0fe0*/  CS2R R100, SRZ ;  /* 0x0000000000647805 */ /* 0x000fe4000001ff00 */
[----:B------:R-:W-:Y:S01]  /*0ff0*/  CS2R R98, SRZ ;  /* 0x0000000000627805 */ /* 0x000fe2000001ff00 */
[----:B------:R-:W-:Y:S01]  /*1000*/  UISETP.GT.AND UP0, UPT, UR60, UR6, UPT ;  /* 0x000000063c00728c */ /* 0x000fe2000bf04270 */
[----:B------:R-:W-:-:S02]  /*1010*/  CS2R R96, SRZ ;  /* 0x0000000000607805 */ /* 0x000fc4000001ff00 */
[----:B------:R-:W-:Y:S02]  /*1020*/  CS2R R94, SRZ ;  /* 0x00000000005e7805 */ /* 0x000fe4000001ff00 */
[----:B------:R-:W-:Y:S02]  /*1030*/  CS2R R92, SRZ ;  /* 0x00000000005c7805 */ /* 0x000fe4000001ff00 */
[----:B------:R-:W-:Y:S02]  /*1040*/  CS2R R90, SRZ ;  /* 0x00000000005a7805 */ /* 0x000fe4000001ff00 */
[----:B------:R-:W-:Y:S02]  /*1050*/  CS2R R88, SRZ ;  /* 0x0000000000587805 */ /* 0x000fe4000001ff00 */
[----:B------:R-:W-:Y:S02]  /*1060*/  PLOP3.LUT P1, PT, PT, PT, UP0, 0x80, 0x0 ;  /* 0x000000000000781c */ /* 0x000fe40003f2f008 */
        /* <DEDUP_REMOVED lines=32> */
[----:B------:R-:W-:Y:S06]  /*1270*/  @!P1 BRA `(.L_x_2191) ;  /* 0x0000007800c89947 */ /* 0x000fec0003800000 */
[----:B------:R-:W-:Y:S01]  /*1280*/  SHF.R.S32.HI R23, RZ, 0x1f, R22 ;  /* 0x0000001fff177819 */ /* 0x000fe20000011416 */
[----:B------:R-:W1:Y:S01]  /*1290*/  S2UR UR6, SR_CgaCtaId ;  /* 0x00000000000679c3 */ /* 0x000e620000008800 */
[----:B------:R-:W-:Y:S02]  /*12a0*/  UMOV UR39, 0x400 ;  /* 0x0000040000277882 */ /* 0x000fe40000000000 */
[----:B------:R-:W-:-:S04]  /*12b0*/  LEA.HI R72, R23, R22, RZ, 0x7 ;  /* 0x0000001617487211 */ /* 0x000fc800078f38ff */
[----:B------:R-:W-:-:S05]  /*12c0*/  SHF.R.S32.HI R73, RZ, 0x7, R72 ;  /* 0x00000007ff497819 */ /* 0x000fca0000011448 */
[----:B------:R-:W2:Y:S01]  /*12d0*/  SHFL.IDX PT, R0, R73, RZ, 0x1f ;  /* 0x00001fff49007589 */ /* 0x000ea200000e0000 */
[----:B-1----:R-:W-:-:S04]  /*12e0*/  ULEA UR39, UR6, UR39, 0x18 ;  /* 0x0000002706277291 */ /* 0x002fc8000f8ec03f */
[----:B------:R-:W-:-:S04]  /*12f0*/  UIADD3 UR6, UR39, 0x12400, URZ ;  /* 0x0001240027067890 */ /* 0x000fc8000fffe03f */
[----:B------:R-:W-:Y:S01]  /*1300*/  ULOP3.LUT UP0, URZ, UR6, 0x1bf, URZ, 0xc0, !UPT ;  /* 0x000001bf063f7892 */ /* 0x000fe2000f80c03f */
[----:B--2---:R-:W-:-:S05]  /*1310*/  R2UR UR4, R0 ;  /* 0x00000000000472ca */ /* 0x004fca00000e0000 */
        /* <DEDUP_REMOVED lines=12> */
[----:B0-----:R0:W1:Y:S01]  /*13e0*/  LDC.64 R2, c[0x4][R0] ;  /* 0x0100000000027b82 */ /* 0x0010620000000a00 */
        /* <DEDUP_REMOVED lines=11> */
.L_x_2192:
[----:B------:R-:W-:-:S04]  /*14a0*/  SHF.L.U32 R0, RZ, 0x1f, RZ ;  /* 0x0000001fff007819 */ /* 0x000fc800000006ff */
[----:B------:R-:W1:Y:S02]  /*14b0*/  SYNCS.PHASECHK.TRANS64.TRYWAIT P0, [UR39+0x30800], R0 ;  /* 0x03080000ff0075a7 */ /* 0x000e640008000167 */
[----:B-1----:R-:W-:Y:S05]  /*14c0*/  @!P0 BRA `(.L_x_2193) ;  /* 0x000000d400248947 */ /* 0x002fea0003800000 */
.L_x_2278:
[----:B0-----:R-:W2:Y:S02]  /*14d0*/  LDL R2, [R1+0x4] ;  /* 0x0000040001027983 */ /* 0x001ea40000100800 */
[----:B--2---:R-:W-:-:S13]  /*14e0*/  R2UR UR4, R2 ;  /* 0x00000000020472ca */ /* 0x004fda00000e0000 */
[----:B------:R-:W-:-:S06]  /*14f0*/  ULOP3.LUT UR4, UR4, 0x1, URZ, 0xfc, !UPT ;  /* 0x0000000104047892 */ /* 0x000fcc000f8efc3f */
[----:B------:R-:W-:-:S05]  /*1500*/  IMAD.U32 R2, RZ, RZ, UR4 ;  /* 0x00000004ff027e24 */ /* 0x000fca000f8e00ff */
[----:B------:R-:W-:-:S13]  /*1510*/  ISETP.NE.AND P0, PT, R2, 0x3, PT ;  /* 0x000000030200780c */ /* 0x000fda0003f05270 */
[----:B------:R-:W-:Y:S05]  /*1520*/  @!P0 BRA `(.L_x_2194) ;  /* 0x0000000000048947 */ /* 0x000fea0003800000 */
[----:B------:R-:W-:Y:S01]  /*1530*/  BPT.TRAP 0x1 ;  /* 0x000000040000795c */ /* 0x000fe20000300000 */
.L_x_2194:
[----:B------:R0:W2:Y:S01]  /*1540*/  SYNCS.PHASECHK.TRANS64.TRYWAIT P1, [UR39+0x30830], R0 ;  /* 0x03083000ff0075a7 */ /* 0x0000a20008020167 */
[----:B------:R-:W-:Y:S05]  /*1550*/  @!P0 BRA `(.L_x_2195) ;  /* 0x0000000000048947 */ /* 0x000fea0003800000 */
[----:B------:R-:W-:Y:S01]  /*1560*/  BPT.TRAP 0x1 ;  /* 0x000000040000795c */ /* 0x000fe20000300000 */
.L_x_2195:
[----:B------:R-:W-:-:S05]  /*1570*/  IMAD.U32 R6, RZ, RZ, UR40 ;  /* 0x00000028ff067e24 */ /* 0x000fca000f8e00ff */
[----:B------:R-:W-:Y:S01]  /*1580*/  LOP3.LUT R6, R6, 0x10000, RZ, 0xfc, !PT ;  /* 0x0001000006067812 */ /* 0x000fe200078efcff */
[----:B--2---:R-:W-:Y:S06]  /*1590*/  @P1 BRA `(.L_x_2196) ;  /* 0x0000000000081947 */ /* 0x004fec0003800000 */
[----:B------:R-:W2:Y:S02]  /*15a0*/  SYNCS.PHASECHK.TRANS64.TRYWAIT P1, [UR39+0x30830], R0 ;  /* 0x03083000ff0075a7 */ /* 0x000ea40008020167 */
[----:B--2---:R-:W-:Y:S05]  /*15b0*/  @!P1 BRA `(.L_x_2197) ;  /* 0x000000d400009947 */ /* 0x004fea0003800000 */
.L_x_2196:
[----:B------:R-:W-:Y:S05]  /*15c0*/  WARPSYNC.ALL ;  /* 0x0000000000007948 */ /* 0x000fea0003800000 */
[----:B------:R-:W-:Y:S01]  /*15d0*/  MOV R7, 0x40000040 ;  /* 0x4000004000077802 */ /* 0x000fe20000000f00 */
[----:B------:R-:W-:Y:S01]  /*15e0*/  UIADD3 UR4, UR39, 0x1e400, URZ ;  /* 0x0001e40027047890 */ /* 0x000fe2000fffe03f */
        /* <DEDUP_REMOVED lines=14> */
[----:B------:R-:W-:Y:S01]  /*16d0*/  IMAD.U32 R10, RZ, RZ, UR18 ;  /* 0x00000012ff0a7e24 */ /* 0x000fe2000f8e00ff */
[----:B------:R-:W-:Y:S01]  /*16e0*/  UMOV UR10, UR18 ;  /* 0x00000012000a7c82 */ /* 0x000fe20008000000 */
[----:B------:R-:W-:Y:S01]  /*16f0*/  UMOV UR25, 0x40000040 ;  /* 0x4000004000197882 */ /* 0x000fe20000000000 */
[----:B------:R-:W-:Y:S01]  /*1700*/  HGMMA.64x96x16.F32.BF16 R24, gdesc[UR8], RZ, !UPT, gsb0 ;  /* 0x01600000081879f0 */ /* 0x000fe2000c0018ff */
[----:B------:R-:W-:Y:S01]  /*1710*/  R2UR UR10, R6 ;  /* 0x00000000060a72ca */ /* 0x000fe200000e0000 */
[----:B------:R-:W-:Y:S01]  /*1720*/  UMOV UR9, 0x40000040 ;  /* 0x4000004000097882 */ /* 0x000fe20000000000 */
[----:B------:R-:W-:Y:S01]  /*1730*/  UMOV UR29, 0x40000040 ;  /* 0x40000040001d7882 */ /* 0x000fe20000000000 */
[----:B------:R-:W-:Y:S01]  /*1740*/  UMOV UR5, UR9 ;  /* 0x0000000900057c82 */ /* 0x000fe20008000000 */
[----:B------:R-:W-:Y:S01]  /*1750*/  UMOV UR33, 0x40000040 ;  /* 0x4000004000217882 */ /* 0x000fe20000000000 */
[----:B------:R-:W-:Y:S01]  /*1760*/  UMOV UR41, 0x40000040 ;  /* 0x4000004000297882 */ /* 0x000fe20000000000 */
[----:B------:R-:W-:Y:S01]  /*1770*/  UMOV UR45, 0x40000040 ;  /* 0x40000040002d7882 */ /* 0x000fe20000000000 */
[----:B------:R-:W-:Y:S01]  /*1780*/  UMOV UR49, 0x40000040 ;  /* 0x4000004000317882 */ /* 0x000fe20000000000 */
[----:B------:R-:W-:-:S05]  /*1790*/  UMOV UR53, 0x40000040 ;  /* 0x4000004000357882 */ /* 0x000fca0000000000 */
        /* <DEDUP_REMOVED lines=8> */
[----:B------:R-:W-:Y:S02]  /*1820*/  UIADD3 UR40, UR10, 0x800, URZ ;  /* 0x000008000a287890 */ /* 0x000fe4000fffe03f */
[----:B------:R-:W-:Y:S02]  /*1830*/  UIADD3 UR44, UR10, 0x802, URZ ;  /* 0x000008020a2c7890 */ /* 0x000fe4000fffe03f */
[----:B------:R-:W-:Y:S02]  /*1840*/  UIADD3 UR48, UR10, 0x804, URZ ;  /* 0x000008040a307890 */ /* 0x000fe4000fffe03f */
[----:B------:R-:W-:Y:S01]  /*1850*/  UIADD3 UR52, UR10, 0x806, URZ ;  /* 0x000008060a347890 */ /* 0x000fe2000fffe03f */
        /* <DEDUP_REMOVED lines=72> */
.L_x_2198:
[----:B-1----:R-:W-:Y:S01]  /*1ce0*/  LOP3.LUT R3, R72, 0xffffff80, RZ, 0xc0, !PT ;  /* 0xffffff8048037812 */ /* 0x002fe200078ec0ff */
[----:B------:R-:W-:Y:S01]  /*1cf0*/  UMOV UR5, 0xffffffa0 ;  /* 0xffffffa000057882 */ /* 0x000fe20000000000 */
[----:B------:R-:W-:Y:S01]  /*1d00*/  R2UR UR4, R17 ;  /* 0x00000000110472ca */ /* 0x000fe200000e0000 */
[----:B------:R-:W-:Y:S01]  /*1d10*/  UIMAD UR5, UR60, UR5, 0x61 ;  /* 0x000000613c0574a4 */ /* 0x000fe2000f8e0205 */
[----:B------:R-:W-:Y:S01]  /*1d20*/  LEA.HI R23, R23, R22, RZ, 0x2 ;  /* 0x0000001617177211 */ /* 0x000fe200078f10ff */
[----:B------:R-:W-:Y:S01]  /*1d30*/  IMAD.IADD R3, R22, 0x1, -R3 ;  /* 0x0000000116037824 */ /* 0x000fe200078e0a03 */
[----:B------:R-:W-:Y:S01]  /*1d40*/  LEA.HI R8, R73, R73, RZ, 0x1 ;  /* 0x0000004949087211 */ /* 0x000fe200078f08ff */
[----:B------:R-:W-:Y:S01]  /*1d50*/  ULDC UR7, c[0x0][0x288] ;  /* 0x0000a20000077ab9 */ /* 0x000fe20000000800 */
[----:B------:R-:W-:Y:S01]  /*1d60*/  LOP3.LUT R23, R23, 0xfffffffc, RZ, 0xc0, !PT ;  /* 0xfffffffc17177812 */ /* 0x000fe200078ec0ff */
[----:B------:R-:W1:Y:S01]  /*1d70*/  S2UR UR14, SR_CgaCtaId ;  /* 0x00000000000e79c3 */ /* 0x000e620000008800 */
[----:B0-----:R-:W-:Y:S01]  /*1d80*/  SHF.R.S32.HI R0, RZ, 0x1f, R3 ;  /* 0x0000001fff007819 */ /* 0x001fe20000011403 */
[----:B------:R-:W-:Y:S01]  /*1d90*/  UIADD3 UR6, UR39, 0x30840, URZ ;  /* 0x0003084027067890 */ /* 0x000fe2000fffe03f */
[----:B------:R-:W-:Y:S01]  /*1da0*/  LOP3.LUT R8, R8, 0x3fffffe, RZ, 0xc0, !PT ;  /* 0x03fffffe08087812 */ /* 0x000fe200078ec0ff */
[----:B------:R-:W-:Y:S01]  /*1db0*/  IMAD.IADD R23, R22, 0x1, -R23 ;  /* 0x0000000116177824 */ /* 0x000fe200078e0a17 */
[CC--:B------:R-:W-:Y:S01]  /*1dc0*/  LEA.HI R2, R0.reuse, R3.reuse, RZ, 0x2 ;  /* 0x0000000300027211 */ /* 0x0c0fe200078f10ff */
[----:B------:R-:W-:Y:S01]  /*1dd0*/  UISETP.NE.AND UP0, UPT, UR4, URZ, UPT ;  /* 0x0000003f0400728c */ /* 0x000fe2000bf05270 */
[----:B------:R-:W-:-:S02]  /*1de0*/  LEA.HI R4, R0, R3, RZ, 0x5 ;  /* 0x0000000300047211 */ /* 0x000fc400078f28ff */
[----:B------:R-:W-:Y:S02]  /*1df0*/  CS2R R118, SRZ ;  /* 0x0000000000767805 */ /* 0x000fe4000001ff00 */
[--C-:B------:R-:W-:Y:S02]  /*1e00*/  SHF.R.S32.HI R0, RZ, 0x2, R2.reuse ;  /* 0x00000002ff007819 */ /* 0x100fe40000011402 */
[----:B------:R-:W-:Y:S02]  /*1e10*/  CS2R R116, SRZ ;  /* 0x0000000000747805 */ /* 0x000fe4000001ff00 */
[----:B------:R-:W-:Y:S02]  /*1e20*/  SHF.R.S32.HI R5, RZ, 0x1f, R2 ;  /* 0x0000001fff057819 */ /* 0x000fe40000011402 */
[----:B------:R-:W-:Y:S02]  /*1e30*/  CS2R R114, SRZ ;  /* 0x0000000000727805 */ /* 0x000fe4000001ff00 */
[----:B------:R-:W-:-:S02]  /*1e40*/  SHF.R.S32.HI R4, RZ, 0x5, R4 ;  /* 0x00000005ff047819 */ /* 0x000fc40000011404 */
[----:B------:R-:W-:Y:S02]  /*1e50*/  CS2R R112, SRZ ;  /* 0x0000000000707805 */ /* 0x000fe4000001ff00 */
[----:B------:R-:W-:Y:S02]  /*1e60*/  LEA.HI R5, R5, R0, RZ, 0x3 ;  /* 0x0000000005057211 */ /* 0x000fe400078f18ff */
[----:B------:R-:W-:Y:S02]  /*1e70*/  CS2R R110, SRZ ;  /* 0x00000000006e7805 */ /* 0x000fe4000001ff00 */
[----:B------:R-:W-:Y:S01]  /*1e80*/  LEA.HI R9, R23, R23, RZ, 0x1 ;  /* 0x0000001717097211 */ /* 0x000fe200078f08ff */
[----:B------:R-:W-:Y:S01]  /*1e90*/  @UP0 ULDC UR4, c[0x0][0x44c] ;  /* 0x0001130000040ab9 */ /* 0x000fe20000000800 */
[----:B------:R-:W-:Y:S01]  /*1ea0*/  LEA R11, R4, UR38, 0x4 ;  /* 0x00000026040b7c11 */ /* 0x000fe2000f8e20ff */
[----:B------:R-:W-:Y:S01]  /*1eb0*/  @UP0 ULDC UR10, c[0x0][0x450] ;  /* 0x00011400000a0ab9 */ /* 0x000fe20000000800 */
[----:B------:R-:W-:-:S02]  /*1ec0*/  LOP3.LUT R5, R5, 0xfffffff8, RZ, 0xc0, !PT ;  /* 0xfffffff805057812 */ /* 0x000fc400078ec0ff */
[----:B------:R-:W-:Y:S02]  /*1ed0*/  CS2R R108, SRZ ;  /* 0x00000000006c7805 */ /* 0x000fe4000001ff00 */
[----:B------:R-:W-:Y:S01]  /*1ee0*/  IADD3 R8, R73, -R8, RZ ;  /* 0x8000000849087210 */ /* 0x000fe20007ffe0ff */
[----:B-1----:R-:W-:Y:S01]  /*1ef0*/  UPRMT UR6, UR14, 0x654, UR6 ;  /* 0x000006540e067896 */ /* 0x002fe20008000006 */
[----:B------:R-:W-:Y:S02]  /*1f00*/  LOP3.LUT R4, R9, 0x1ffffffe, RZ, 0xc0, !PT ;  /* 0x1ffffffe09047812 */ /* 0x000fe400078ec0ff */
[----:B------:R-:W-:Y:S02]  /*1f10*/  CS2R R106, SRZ ;  /* 0x00000000006a7805 */ /* 0x000fe4000001ff00 */
[----:B------:R-:W-:Y:S02]  /*1f20*/  IADD3 R5, R11, R0, -R5 ;  /* 0x000000000b057210 */ /* 0x000fe40007ffe805 */
[----:B------:R-:W-:-:S02]  /*1f30*/  CS2R R104, SRZ ;  /* 0x0000000000687805 */ /* 0x000fc4000001ff00 */
[----:B------:R-:W-:Y:S01]  /*1f40*/  PLOP3.LUT P1, PT, PT, PT, UP0, 0x80, 0x0 ;  /* 0x000000000000781c */ /* 0x000fe20003f2f008 */
[----:B------:R-:W-:Y:S01]  /*1f50*/  IMAD.IADD R4, R23, 0x1, -R4 ;  /* 0x0000000117047824 */ /* 0x000fe200078e0a04 */
[----:B------:R-:W-:Y:S01]  /*1f60*/  PLOP3.LUT P2, PT, PT, PT, UP0, 0x80, 0x0 ;  /* 0x000000000000781c */ /* 0x000fe20003f4f008 */
[----:B------:R-:W-:Y:S01]  /*1f70*/  IMAD R5, R8, 0x40, R5 ;  /* 0x0000004008057824 */ /* 0x000fe200078e0205 */
[----:B------:R-:W-:Y:S01]  /*1f80*/  LOP3.LUT R12, R2, 0x7ffffffc, RZ, 0xc0, !PT ;  /* 0x7ffffffc020c7812 */ /* 0x000fe200078ec0ff */
[----:B------:R-:W-:Y:S01]  /*1f90*/  SYNCS.ARRIVE.TRANS64.RED.A1T0 RZ, [UR6], RZ ;  /* 0x000000ffffff79a7 */ /* 0x000fe20008100406 */
[----:B------:R-:W-:Y:S01]  /*1fa0*/  MOV R8, UR42 ;  /* 0x0000002a00087c02 */ /* 0x000fe20008000f00 */
[----:B------:R-:W-:Y:S01]  /*1fb0*/  IMAD R11, R4, 0x8, R5 ;  /* 0x00000008040b7824 */ /* 0x000fe200078e0205 */
[----:B------:R-:W-:Y:S01]  /*1fc0*/  R2UR UR11, R18 ;  /* 0x00000000120b72ca */ /* 0x000fe200000e0000 */
[----:B------:R-:W-:Y:S01]  /*1fd0*/  IMAD.IADD R12, R3, 0x1, -R12 ;  /* 0x00000001030c7824 */ /* 0x000fe200078e0a0c */
[----:B------:R-:W-:Y:S01]  /*1fe0*/  UMOV UR6, URZ ;  /* 0x0000003f00067c82 */ /* 0x000fe20008000000 */
[----:B------:R-:W-:Y:S01]  /*1ff0*/  IMAD.U32 R3, RZ, RZ, UR5 ;  /* 0x00000005ff037e24 */ /* 0x000fe2000f8e00ff */
[----:B------:R-:W-:Y:S01]  /*2000*/  MOV R0, R11 ;  /* 0x0000000b00007202 */ /* 0x000fe20000000f00 */
[----:B------:R-:W-:Y:S01]  /*2010*/  @P1 IMAD.HI.U32 R4, R11, UR4, RZ ;  /* 0x000000040b041c27 */ /* 0x000fe2000f8e00ff */
[----:B------:R-:W-:-:S03]  /*2020*/  @UP0 ULDC UR4, c[0x0][0x450] ;  /* 0x0001140000040ab9 */ /* 0x000fc60000000800 */
[----:B------:R-:W-:Y:S01]  /*2030*/  IMAD R3, R12, -0x2, R3 ;  /* 0xfffffffe0c037824 */ /* 0x000fe200078e0203 */
[----:B------:R-:W-:Y:S01]  /*2040*/  @P2 SHF.R.U32.HI R0, RZ, UR4, R4 ;  /* 0x00000004ff002c19 */ /* 0x000fe20008011604 */
[----:B------:R-:W-:Y:S02]  /*2050*/  UIMAD UR4, UR60, -0x60, UR42 ;  /* 0xffffffa03c0478a4 */ /* 0x000fe4000f8e022a */
[----:B------:R-:W-:Y:S01]  /*2060*/  UIADD3 UR60, UR60, -0x2, URZ ;  /* 0xfffffffe3c3c7890 */ /* 0x000fe2000fffe03f */
[----:B------:R-:W-:Y:S01]  /*2070*/  IADD3 R3, R3, -UR7, R8 ;  /* 0x8000000703037c10 */ /* 0x000fe2000fffe008 */
[----:B------:R-:W0:Y:S01]  /*2080*/  SHFL.IDX PT, R4, R0, 0x1, 0x1c1f ;  /* 0x003c1f0000047f89 */ /* 0x000e2200000e0000 */
[----:B------:R-:W-:-:S03]  /*2090*/  UIADD3 UR4, UR4, 0x60, URZ ;  /* 0x0000006004047890 */ /* 0x000fc6000fffe03f */
[----:B------:R-:W1:Y:S03]  /*20a0*/  SHFL.IDX PT, R0, R0, RZ, 0x1c1f ;  /* 0x001c1fff00007589 */ /* 0x000e6600000e0000 */
[----:B------:R-:W-:Y:S01]  /*20b0*/  IMAD.U32 R5, RZ, RZ, UR4 ;  /* 0x00000004ff057e24 */ /* 0x000fe2000f8e00ff */
[----:B------:R-:W-:-:S03]  /*20c0*/  ULDC UR4, c[0x0][0x988] ;  /* 0x0002620000047ab9 */ /* 0x000fc60000000800 */
[----:B------:R-:W-:-:S05]  /*20d0*/  IMAD R2, R12, -0x2, R5 ;  /* 0xfffffffe0c027824 */ /* 0x000fca00078e0205 */
[----:B0-----:R-:W-:-:S04]  /*20e0*/  VIADDMNMX R4, R4, R3, R2, PT ;  /* 0x0000000304047246 */ /* 0x001fc80003800102 */
        /* <DEDUP_REMOVED lines=8> */
[C---:B------:R-:W-:Y:S02]  /*2170*/  ISETP.GT.AND P2, PT, R4.reuse, 0x10, PT ;  /* 0x000000100400780c */ /* 0x040fe40003f44270 */
[----:B------:R-:W-:Y:S02]  /*2180*/  FSEL R75, R31, -INF , P1 ;  /* 0xff8000001f4b7808 */ /* 0x000fe40000800000 */
[----:B------:R-:W-:Y:S02]  /*2190*/  FMNMX.FTZ R8, R73, R8, !PT ;  /* 0x0000000849087209 */ /* 0x000fe40007810000 */
        /* <DEDUP_REMOVED lines=57> */
[----:B------:R-:W-:Y:S02]  /*2530*/  FSEL R71, R71, -INF , P1 ;  /* 0xff80000047477808 */ /* 0x000fe40000800000 */
[----:B------:R-:W-:Y:S02]  /*2540*/  FMNMX.FTZ R8, R103, R8, !PT ;  /* 0x0000000867087209 */ /* 0x000fe40007810000 */
[----:B-1----:R-:W-:Y:S01]  /*2550*/  VIADDMNMX R3, R0, R3, R2, PT ;  /* 0x0000000300037246 */ /* 0x002fe20003800102 */
[----:B------:R-:W-:Y:S01]  /*2560*/  IMAD.U32 R2, RZ, RZ, UR4 ;  /* 0x00000004ff027e24 */ /* 0x000fe2000f8e00ff */
[----:B------:R-:W-:Y:S01]  /*2570*/  FMNMX.FTZ R8, R71, R8, !PT ;  /* 0x0000000847087209 */ /* 0x000fe20007810000 */
[----:B------:R-:W-:Y:S01]  /*2580*/  @UP0 ULDC UR4, c[0x0][0x44c] ;  /* 0x0001130000040ab9 */ /* 0x000fe20000000800 */
[C---:B------:R-:W-:Y:S01]  /*2590*/  ISETP.GT.AND P1, PT, R3.reuse, RZ, PT ;  /* 0x000000ff0300720c */ /* 0x040fe20003f24270 */
[----:B------:R-:W-:Y:S01]  /*25a0*/  UIMAD.WIDE.U32 UR4, UR38, UR4, URZ ;  /* 0x00000004260472a5 */ /* 0x000fe2000f8e003f */
[C---:B------:R-:W-:Y:S01]  /*25b0*/  ISETP.GT.AND P2, PT, R3.reuse, 0x1, PT ;  /* 0x000000010300780c */ /* 0x040fe20003f44270 */
[----:B------:R-:W0:Y:S01]  /*25c0*/  SHFL.BFLY PT, R9, R8, 0x2, 0x1f ;  /* 0x0c401f0008097f89 */ /* 0x000e2200000e0000 */
[----:B------:R-:W-:Y:S01]  /*25d0*/  ISETP.GT.AND P3, PT, R3, 0x8, PT ;  /* 0x000000080300780c */ /* 0x000fe20003f64270 */
[----:B------:R-:W-:Y:S01]  /*25e0*/  @UP0 USHF.R.U32.HI UR38, URZ, UR10, UR5 ;  /* 0x0000000a3f260299 */ /* 0x000fe20008011605 */
[----:B------:R-:W-:-:S02]  /*25f0*/  FSEL R25, R25, -INF , P2 ;  /* 0xff80000019197808 */ /* 0x000fc40001000000 */
[----:B------:R-:W-:Y:S01]  /*2600*/  FSEL R13, R28, -INF , P3 ;  /* 0xff8000001c0d7808 */ /* 0x000fe20001800000 */
[----:B------:R-:W-:Y:S01]  /*2610*/  UIADD3 UR4, UR38, -UR7, UR42 ;  /* 0x8000000726047290 */ /* 0x000fe2000fffe02a */
[C---:B------:R-:W-:Y:S02]  /*2620*/  ISETP.GT.AND P2, PT, R3.reuse, 0x10, PT ;  /* 0x000000100300780c */ /* 0x040fe40003f44270 */
[----:B------:R-:W-:Y:S01]  /*2630*/  ISETP.GT.AND P3, PT, R3, 0x18, PT ;  /* 0x000000180300780c */ /* 0x000fe20003f64270 */
[----:B------:R-:W-:Y:S01]  /*2640*/  UIMAD.WIDE UR4, UR4, 0x2aaaaaab, URZ ;  /* 0x2aaaaaab040478a5 */ /* 0x000fe2000f8e023f */
[----:B------:R-:W-:Y:S02]  /*2650*/  FSEL R15, R32, -INF , P2 ;  /* 0xff800000200f7808 */ /* 0x000fe40001000000 */
[----:B------:R-:W-:Y:S01]  /*2660*/  FSEL R21, R36, -INF , P3 ;  /* 0xff80000024157808 */ /* 0x000fe20001800000 */
[----:B------:R-:W-:-:S04]  /*2670*/  USHF.R.U32.HI UR4, URZ, 0x1f, UR5 ;  /* 0x0000001f3f047899 */ /* 0x000fc80008011605 */
[----:B------:R-:W-:-:S04]  /*2680*/  ULEA.HI.SX32 UR4, UR5, UR4, 0x1c ;  /* 0x0000000405047291 */ /* 0x000fc8000f8fe23f */
[----:B------:R-:W-:Y:S01]  /*2690*/  UISETP.LT.AND UP0, UPT, UR11, UR4, UPT ;  /* 0x000000040b00728c */ /* 0x000fe2000bf01270 */
[----:B0-----:R-:W-:-:S03]  /*26a0*/  FMNMX.FTZ R14, R8, R9, !PT ;  /* 0x00000009080e7209 */ /* 0x001fc60007810000 */
[----:B------:R-:W-:Y:S02]  /*26b0*/  USEL UR61, UR11, UR4, !UP0 ;  /* 0x000000040b3d7287 */ /* 0x000fe4000c000000 */
[----:B------:R-:W0:Y:S02]  /*26c0*/  SHFL.BFLY PT, R9, R14, 0x1, 0x1f ;  /* 0x0c201f000e097f89 */ /* 0x000e2400000e0000 */
[----:B------:R-:W-:Y:S01]  /*26d0*/  UISETP.GE.AND UP0, UPT, UR60, UR61, UPT ;  /* 0x0000003d3c00728c */ /* 0x000fe2000bf06270 */
[----:B------:R-:W-:Y:S01]  /*26e0*/  UMOV UR4, URZ ;  /* 0x0000003f00047c82 */ /* 0x000fe20008000000 */
[----:B0-----:R-:W-:Y:S02]  /*26f0*/  FMNMX.FTZ R4, R14, R9, !PT ;  /* 0x000000090e047209 */ /* 0x001fe40007810000 */
[----:B------:R-:W-:Y:S02]  /*2700*/  FSEL R9, R24, -INF , P1 ;  /* 0xff80000018097808 */ /* 0x000fe40000800000 */
[----:B------:R-:W-:Y:S01]  /*2710*/  ISETP.GT.AND P1, PT, R3, 0x9, PT ;  /* 0x000000090300780c */ /* 0x000fe20003f24270 */
[----:B------:R-:W-:Y:S01]  /*2720*/  FMUL.FTZ R8, R4, R2 ;  /* 0x0000000204087220 */ /* 0x000fe20000410000 */
[----:B------:R-:W-:-:S02]  /*2730*/  FMNMX.FTZ R0, R9, R25, !PT ;  /* 0x0000001909007209 */ /* 0x000fc40007810000 */
[----:B------:R-:W-:Y:S02]  /*2740*/  FSEL R29, R29, -INF , P1 ;  /* 0xff8000001d1d7808 */ /* 0x000fe40000800000 */
[----:B------:R-:W-:Y:S02]  /*2750*/  FMNMX.FTZ R0, R13, R0, !PT ;  /* 0x000000000d007209 */ /* 0x000fe40007810000 */
[----:B------:R-:W-:Y:S02]  /*2760*/  ISETP.GT.AND P1, PT, R3, 0x11, PT ;  /* 0x000000110300780c */ /* 0x000fe40003f24270 */
[----:B------:R-:W-:Y:S02]  /*2770*/  FMNMX.FTZ R0, R29, R0, !PT ;  /* 0x000000001d007209 */ /* 0x000fe40007810000 */
[----:B------:R-:W-:Y:S02]  /*2780*/  FSEL R33, R33, -INF , P1 ;  /* 0xff80000021217808 */ /* 0x000fe40000800000 */
[----:B------:R-:W-:-:S02]  /*2790*/  FMNMX.FTZ R0, R15, R0, !PT ;  /* 0x000000000f007209 */ /* 0x000fc40007810000 */
[----:B------:R-:W-:Y:S02]  /*27a0*/  FSETP.NEU.FTZ.AND P2, PT, R4, -INF , PT ;  /* 0xff8000000400780b */ /* 0x000fe40003f5d000 */
[----:B------:R-:W-:Y:S02]  /*27b0*/  ISETP.GT.AND P1, PT, R3, 0x19, PT ;  /* 0x000000190300780c */ /* 0x000fe40003f24270 */
[----:B------:R-:W-:Y:S02]  /*27c0*/  FMNMX.FTZ R0, R33, R0, !PT ;  /* 0x0000000021007209 */ /* 0x000fe40007810000 */
[----:B------:R-:W-:Y:S02]  /*27d0*/  FSEL R14, R8, RZ, P2 ;  /* 0x000000ff080e7208 */ /* 0x000fe40001000000 */
[----:B------:R-:W-:Y:S02]  /*27e0*/  ISETP.GT.AND P2, PT, R3, 0x20, PT ;  /* 0x000000200300780c */ /* 0x000fe40003f44270 */
[----:B------:R-:W-:Y:S01]  /*27f0*/  FSEL R37, R37, -INF , P1 ;  /* 0xff80000025257808 */ /* 0x000fe20000800000 */
[--C-:B------:R-:W-:Y:S01]  /*2800*/  FFMA.FTZ R8, R27, R2, -R14.reuse ;  /* 0x000000021b087223 */ /* 0x100fe2000001080e */
[----:B------:R-:W-:Y:S01]  /*2810*/  FMNMX.FTZ R0, R21, R0, !PT ;  /* 0x0000000015007209 */ /* 0x000fe20007810000 */
[-CC-:B------:R-:W-:Y:S01]  /*2820*/  FFMA.FTZ R5, R5, R2.reuse, -R14.reuse ;  /* 0x0000000205057223 */ /* 0x180fe2000001080e */
[----:B------:R-:W-:Y:S01]  /*2830*/  ISETP.GT.AND P1, PT, R3, 0x21, PT ;  /* 0x000000210300780c */ /* 0x000fe20003f24270 */
[----:B------:R-:W-:Y:S01]  /*2840*/  MUFU.EX2 R20, R8 ;  /* 0x0000000800147308 */ /* 0x000fe20000000800 */
[----:B------:R-:W-:Y:S01]  /*2850*/  FSEL R23, R40, -INF , P2 ;  /* 0xff80000028177808 */ /* 0x000fe20001000000 */
[--C-:B------:R-:W-:Y:S01]  /*2860*/  FFMA.FTZ R73, R73, R2, -R14.reuse ;  /* 0x0000000249497223 */ /* 0x100fe2000001080e */
[----:B------:R-:W-:Y:S01]  /*2870*/  FMNMX.FTZ R0, R37, R0, !PT ;  /* 0x0000000025007209 */ /* 0x000fe20007810000 */
[-CC-:B------:R-:W-:Y:S01]  /*2880*/  FFMA.FTZ R75, R75, R2.reuse, -R14.reuse ;  /* 0x000000024b4b7223 */ /* 0x180fe2000001080e */
[----:B------:R-:W-:Y:S01]  /*2890*/  ISETP.GT.AND P2, PT, R3, 0x28, PT ;  /* 0x000000280300780c */ /* 0x000fe20003f44270 */
[--C-:B------:R-:W-:Y:S01]  /*28a0*/  FFMA.FTZ R77, R77, R2, -R14.reuse ;  /* 0x000000024d4d7223 */ /* 0x100fe2000001080e */
[----:B------:R-:W-:Y:S01]  /*28b0*/  FSEL R41, R41, -INF , P1 ;  /* 0xff80000029297808 */ /* 0x000fe20000800000 */
[----:B------:R-:W-:Y:S01]  /*28c0*/  MUFU.EX2 R189, R5 ;  /* 0x0000000500bd7308 */ /* 0x000fe20000000800 */
[----:B------:R-:W-:Y:S01]  /*28d0*/  FMNMX.FTZ R0, R23, R0, !PT ;  /* 0x0000000017007209 */ /* 0x000fe20007810000 */
[-CC-:B------:R-:W-:Y:S01]  /*28e0*/  FFMA.FTZ R79, R79, R2.reuse, -R14.reuse ;  /* 0x000000024f4f7223 */ /* 0x180fe2000001080e */
[----:B------:R-:W-:Y:S01]  /*28f0*/  ISETP.GT.AND P1, PT, R3, 0x29, PT ;  /* 0x000000290300780c */ /* 0x000fe20003f24270 */
[-CC-:B------:R-:W-:Y:S01]  /*2900*/  FFMA.FTZ R81, R81, R2.reuse, -R14.reuse ;  /* 0x0000000251517223 */ /* 0x180fe2000001080e */
[----:B------:R-:W-:Y:S01]  /*2910*/  FSEL R27, R44, -INF , P2 ;  /* 0xff8000002c1b7808 */ /* 0x000fe20001000000 */
[--C-:B------:R-:W-:Y:S01]  /*2920*/  FFMA.FTZ R83, R83, R2, -R14.reuse ;  /* 0x0000000253537223 */ /* 0x100fe2000001080e */
[----:B------:R-:W-:Y:S01]  /*2930*/  FMNMX.FTZ R0, R41, R0, !PT ;  /* 0x0000000029007209 */ /* 0x000fe20007810000 */
[----:B------:R-:W-:Y:S01]  /*2940*/  MUFU.EX2 R73, R73 ;  /* 0x0000004900497308 */ /* 0x000fe20000000800 */
[----:B------:R-:W-:Y:S01]  /*2950*/  ISETP.GT.AND P2, PT, R3, 0x30, PT ;  /* 0x000000300300780c */ /* 0x000fe20003f44270 */
[-CC-:B------:R-:W-:Y:S01]  /*2960*/  FFMA.FTZ R85, R85, R2.reuse, -R14.reuse ;  /* 0x0000000255557223 */ /* 0x180fe2000001080e */
[----:B------:R-:W-:Y:S01]  /*2970*/  FSEL R45, R45, -INF , P1 ;  /* 0xff8000002d2d7808 */ /* 0x000fe20000800000 */
[--C-:B------:R-:W-:Y:S01]  /*2980*/  FFMA.FTZ R87, R87, R2, -R14.reuse ;  /* 0x0000000257577223 */ /* 0x100fe2000001080e */
[----:B------:R-:W-:Y:S01]  /*2990*/  FMNMX.FTZ R0, R27, R0, !PT ;  /* 0x000000001b007209 */ /* 0x000fe20007810000 */
[-CC-:B------:R-:W-:Y:S01]  /*29a0*/  FFMA.FTZ R89, R89, R2.reuse, -R14.reuse ;  /* 0x0000000259597223 */ /* 0x180fe2000001080e */
[----:B------:R-:W-:Y:S01]  /*29b0*/  ISETP.GT.AND P1, PT, R3, 0x31, PT ;  /* 0x000000310300780c */ /* 0x000fe20003f24270 */
[----:B------:R-:W0:Y:S01]  /*29c0*/  MUFU.EX2 R22, R75 ;  /* 0x0000004b00167308 */ /* 0x000e220000000800 */
        /* <DEDUP_REMOVED lines=15> */
[----:B------:R1:W2:Y:S01]  /*2ac0*/  MUFU.EX2 R24, R79 ;  /* 0x0000004f00187308 */ /* 0x0002a20000000800 */
[----:B------:R-:W-:Y:S01]  /*2ad0*/  ISETP.GT.AND P2, PT, R3, 0x40, PT ;  /* 0x000000400300780c */ /* 0x000fe20003f44270 */
[-CC-:B------:R-:W-:Y:S01]  /*2ae0*/  FFMA.FTZ R59, R59, R2.reuse, -R14.reuse ;  /* 0x000000023b3b7223 */ /* 0x180fe2000001080e */
        /* <DEDUP_REMOVED lines=13> */
[----:B------:R3:W4:Y:S01]  /*2bc0*/  MUFU.EX2 R26, R83 ;  /* 0x00000053001a7308 */ /* 0x0007220000000800 */
[----:B------:R-:W-:Y:S01]  /*2bd0*/  FMNMX.FTZ R0, R39, R0, !PT ;  /* 0x0000000027007209 */ /* 0x000fe20007810000 */
[----:B------:R-:W-:Y:S01]  /*2be0*/  FFMA.FTZ R14, R71, R2, -R14 ;  /* 0x00000002470e7223 */ /* 0x000fe2000001080e */
[----:B------:R-:W-:-:S02]  /*2bf0*/  ISETP.GT.AND P1, PT, R3, 0x49, PT ;  /* 0x000000490300780c */ /* 0x000fc40003f24270 */
[----:B-1----:R-:W-:Y:S02]  /*2c00*/  CS2R R78, SRZ ;  /* 0x00000000004e7805 */ /* 0x002fe4000001ff00 */
[----:B------:R-:W-:Y:S02]  /*2c10*/  FSEL R43, R60, -INF , P2 ;  /* 0xff8000003c2b7808 */ /* 0x000fe40001000000 */
[----:B------:R-:W-:Y:S02]  /*2c20*/  CS2R R74, SRZ ;  /* 0x00000000004a7805 */ /* 0x000fe4000001ff00 */
[----:B------:R-:W-:Y:S01]  /*2c30*/  FMNMX.FTZ R0, R57, R0, !PT ;  /* 0x0000000039007209 */ /* 0x000fe20007810000 */
[----:B------:R-:W-:Y:S01]  /*2c40*/  MUFU.EX2 R85, R85 ;  /* 0x0000005500557308 */ /* 0x000fe20000000800 */
[----:B------:R-:W-:Y:S02]  /*2c50*/  ISETP.GT.AND P2, PT, R3, 0x50, PT ;  /* 0x000000500300780c */ /* 0x000fe40003f44270 */
[----:B---3--:R-:W-:-:S02]  /*2c60*/  CS2R R82, SRZ ;  /* 0x0000000000527805 */ /* 0x008fc4000001ff00 */
[----:B------:R-:W-:Y:S02]  /*2c70*/  FSEL R61, R61, -INF , P1 ;  /* 0xff8000003d3d7808 */ /* 0x000fe40000800000 */
[----:B------:R-:W-:Y:S02]  /*2c80*/  CS2R R70, SRZ ;  /* 0x0000000000467805 */ /* 0x000fe4000001ff00 */
[----:B------:R-:W-:Y:S02]  /*2c90*/  FMNMX.FTZ R0, R43, R0, !PT ;  /* 0x000000002b007209 */ /* 0x000fe40007810000 */
[----:B------:R-:W-:Y:S01]  /*2ca0*/  ISETP.GT.AND P1, PT, R3, 0x51, PT ;  /* 0x000000510300780c */ /* 0x000fe20003f24270 */
[----:B------:R1:W3:Y:S01]  /*2cb0*/  MUFU.EX2 R28, R87 ;  /* 0x00000057001c7308 */ /* 0x0002e20000000800 */
[----:B------:R-:W-:Y:S02]  /*2cc0*/  FSEL R47, R64, -INF , P2 ;  /* 0xff800000402f7808 */ /* 0x000fe40001000000 */
[----:B------:R-:W-:-:S02]  /*2cd0*/  FMNMX.FTZ R0, R61, R0, !PT ;  /* 0x000000003d007209 */ /* 0x000fc40007810000 */
[----:B------:R-:W-:Y:S02]  /*2ce0*/  ISETP.GT.AND P2, PT, R3, 0x58, PT ;  /* 0x000000580300780c */ /* 0x000fe40003f44270 */
[----:B------:R-:W-:Y:S01]  /*2cf0*/  FSEL R65, R65, -INF , P1 ;  /* 0xff80000041417808 */ /* 0x000fe20000800000 */
[----:B------:R-:W-:Y:S01]  /*2d00*/  MUFU.EX2 R89, R89 ;  /* 0x0000005900597308 */ /* 0x000fe20000000800 */
[----:B------:R-:W-:Y:S02]  /*2d10*/  FMNMX.FTZ R0, R47, R0, !PT ;  /* 0x000000002f007209 */ /* 0x000fe40007810000 */
[----:B-1----:R-:W-:Y:S02]  /*2d20*/  CS2R R86, SRZ ;  /* 0x0000000000567805 */ /* 0x002fe4000001ff00 */
[----:B------:R-:W-:Y:S02]  /*2d30*/  ISETP.GT.AND P1, PT, R3, 0x59, PT ;  /* 0x000000590300780c */ /* 0x000fe40003f24270 */
[----:B------:R-:W-:-:S02]  /*2d40*/  FSEL R3, R68, -INF , P2 ;  /* 0xff80000044037808 */ /* 0x000fc40001000000 */
[----:B------:R-:W-:Y:S01]  /*2d50*/  FMNMX.FTZ R0, R65, R0, !PT ;  /* 0x0000000041007209 */ /* 0x000fe20007810000 */
[----:B------:R1:W5:Y:S01]  /*2d60*/  MUFU.EX2 R30, R91 ;  /* 0x0000005b001e7308 */ /* 0x0003620000000800 */
[----:B------:R-:W-:Y:S02]  /*2d70*/  FSEL R69, R69, -INF , P1 ;  /* 0xff80000045457808 */ /* 0x000fe40000800000 */
[----:B------:R-:W-:Y:S02]  /*2d80*/  FMNMX.FTZ R0, R3, R0, !PT ;  /* 0x0000000003007209 */ /* 0x000fe40007810000 */
[----:B0-----:R-:W-:Y:S02]  /*2d90*/  F2FP.BF16.F32.PACK_AB R191, R22, R73 ;  /* 0x0000004916bf723e */ /* 0x001fe400000010ff */
[----:B------:R-:W-:Y:S01]  /*2da0*/  FMNMX.FTZ R0, R69, R0, !PT ;  /* 0x0000000045007209 */ /* 0x000fe20007810000 */
[----:B------:R-:W-:Y:S01]  /*2db0*/  MUFU.EX2 R93, R93 ;  /* 0x0000005d005d7308 */ /* 0x000fe20000000800 */
[----:B--2---:R-:W-:-:S02]  /*2dc0*/  F2FP.BF16.F32.PACK_AB R185, R24, R77 ;  /* 0x0000004d18b9723e */ /* 0x004fc400000010ff */
[----:B-1----:R-:W-:Y:S02]  /*2dd0*/  CS2R R90, SRZ ;  /* 0x00000000005a7805 */ /* 0x002fe4000001ff00 */
[----:B----4-:R-:W-:Y:S01]  /*2de0*/  F2FP.BF16.F32.PACK_AB R187, R26, R81 ;  /* 0x000000511abb723e */ /* 0x010fe200000010ff */
[----:B------:R-:W0:Y:S01]  /*2df0*/  SHFL.BFLY PT, R5, R0, 0x2, 0x1f ;  /* 0x0c401f0000057f89 */ /* 0x000e2200000e0000 */
[----:B---3--:R-:W-:Y:S01]  /*2e00*/  F2FP.BF16.F32.PACK_AB R181, R28, R85 ;  /* 0x000000551cb5723e */ /* 0x008fe200000010ff */
[----:B------:R1:W2:Y:S01]  /*2e10*/  MUFU.EX2 R32, R51 ;  /* 0x0000003300207308 */ /* 0x0002a20000000800 */
[----:B-----5:R-:W-:-:S07]  /*2e20*/  F2FP.BF16.F32.PACK_AB R183, R30, R89 ;  /* 0x000000591eb7723e */ /* 0x020fce00000010ff */
[----:B------:R-:W-:Y:S01]  /*2e30*/  MUFU.EX2 R95, R95 ;  /* 0x0000005f005f7308 */ /* 0x000fe20000000800 */
[----:B-1----:R-:W-:-:S07]  /*2e40*/  CS2R R50, SRZ ;  /* 0x0000000000327805 */ /* 0x002fce000001ff00 */
[----:B------:R1:W3:Y:S01]  /*2e50*/  MUFU.EX2 R34, R55 ;  /* 0x0000003700227308 */ /* 0x0002e20000000800 */
[----:B--2---:R-:W-:Y:S02]  /*2e60*/  F2FP.BF16.F32.PACK_AB R177, R32, R93 ;  /* 0x0000005d20b1723e */ /* 0x004fe400000010ff */
[----:B0-----:R-:W-:-:S05]  /*2e70*/  FMNMX.FTZ R8, R0, R5, !PT ;  /* 0x0000000500087209 */ /* 0x001fca0007810000 */
[----:B------:R-:W-:Y:S01]  /*2e80*/  MUFU.EX2 R97, R97 ;  /* 0x0000006100617308 */ /* 0x000fe20000000800 */
[----:B------:R-:W0:Y:S01]  /*2e90*/  SHFL.BFLY PT, R5, R8, 0x1, 0x1f ;  /* 0x0c201f0008057f89 */ /* 0x000e2200000e0000 */
[----:B-1----:R-:W-:-:S06]  /*2ea0*/  CS2R R54, SRZ ;  /* 0x0000000000367805 */ /* 0x002fcc000001ff00 */
[----:B------:R1:W2:Y:S01]  /*2eb0*/  MUFU.EX2 R36, R59 ;  /* 0x0000003b00247308 */ /* 0x0002a20000000800 */
[----:B---3--:R-:W-:-:S07]  /*2ec0*/  F2FP.BF16.F32.PACK_AB R179, R34, R95 ;  /* 0x0000005f22b3723e */ /* 0x008fce00000010ff */
[----:B------:R-:W-:Y:S01]  /*2ed0*/  MUFU.EX2 R99, R99 ;  /* 0x0000006300637308 */ /* 0x000fe20000000800 */
[----:B-1----:R-:W-:-:S07]  /*2ee0*/  CS2R R58, SRZ ;  /* 0x00000000003a7805 */ /* 0x002fce000001ff00 */
[----:B------:R1:W3:Y:S01]  /*2ef0*/  MUFU.EX2 R38, R63 ;  /* 0x0000003f00267308 */ /* 0x0002e20000000800 */
[----:B0-----:R-:W-:Y:S02]  /*2f00*/  FMNMX.FTZ R5, R8, R5, !PT ;  /* 0x0000000508057209 */ /* 0x001fe40007810000 */
[----:B--2---:R-:W-:Y:S02]  /*2f10*/  F2FP.BF16.F32.PACK_AB R173, R36, R97 ;  /* 0x0000006124ad723e */ /* 0x004fe400000010ff */
[C---:B------:R-:W-:Y:S01]  /*2f20*/  FSETP.NEU.FTZ.AND P1, PT, R5.reuse, -INF , PT ;  /* 0xff8000000500780b */ /* 0x040fe20003f3d000 */
[----:B------:R-:W-:Y:S02]  /*2f30*/  FMUL.FTZ R0, R5, R2 ;  /* 0x0000000205007220 */ /* 0x000fe40000410000 */
[----:B------:R-:W-:Y:S01]  /*2f40*/  MUFU.EX2 R101, R101 ;  /* 0x0000006500657308 */ /* 0x000fe20000000800 */
[----:B-1----:R-:W-:Y:S02]  /*2f50*/  CS2R R62, SRZ ;  /* 0x00000000003e7805 */ /* 0x002fe4000001ff00 */
[----:B------:R-:W-:-:S02]  /*2f60*/  FSEL R0, R0, RZ, P1 ;  /* 0x000000ff00007208 */ /* 0x000fc40000800000 */
[----:B------:R-:W-:-:S03]  /*2f70*/  PLOP3.LUT P1, PT, PT, PT, UP0, 0x80, 0x0 ;  /* 0x000000000000781c */ /* 0x000fc60003f2f008 */
        /* <DEDUP_REMOVED lines=26> */
[----:B------:R-:W-:Y:S01]  /*3120*/  FFMA.FTZ R0, R69, R2, -R0 ;  /* 0x0000000245007223 */ /* 0x000fe20000010800 */
[----:B---3--:R-:W-:-:S02]  /*3130*/  F2FP.BF16.F32.PACK_AB R175, R38, R99 ;  /* 0x0000006326af723e */ /* 0x008fc400000010ff */
[----:B------:R-:W-:Y:S01]  /*3140*/  CS2R R68, SRZ ;  /* 0x0000000000447805 */ /* 0x000fe2000001ff00 */
[----:B------:R-:W2:Y:S01]  /*3150*/  MUFU.EX2 R190, R29 ;  /* 0x0000001d00be7308 */ /* 0x000ea20000000800 */
[----:B0-----:R-:W-:Y:S01]  /*3160*/  FADD.FTZ R40, R9, R188 ;  /* 0x000000bc09287221 */ /* 0x001fe20000010000 */
[----:B------:R-:W-:-:S06]  /*3170*/  F2FP.BF16.F32.PACK_AB R188, R188, R9 ;  /* 0x00000009bcbc723e */ /* 0x000fcc00000010ff */
[----:B------:R-:W0:Y:S01]  /*3180*/  MUFU.EX2 R15, R15 ;  /* 0x0000000f000f7308 */ /* 0x000e220000000800 */
[----:B-1----:R-:W-:Y:S01]  /*3190*/  FADD.FTZ R25, R13, R40 ;  /* 0x000000280d197221 */ /* 0x002fe20000010000 */
[----:B------:R-:W-:Y:S01]  /*31a0*/  FADD.FTZ R40, R189, R20 ;  /* 0x00000014bd287221 */ /* 0x000fe20000010000 */
[----:B------:R-:W-:-:S05]  /*31b0*/  F2FP.BF16.F32.PACK_AB R189, R20, R189 ;  /* 0x000000bd14bd723e */ /* 0x000fca00000010ff */
[----:B------:R-:W1:Y:S01]  /*31c0*/  MUFU.EX2 R184, R33 ;  /* 0x0000002100b87308 */ /* 0x000e620000000800 */
[C---:B--2---:R-:W-:Y:S01]  /*31d0*/  FADD.FTZ R42, R190.reuse, R25 ;  /* 0x00000019be2a7221 */ /* 0x044fe20000010000 */
[----:B------:R-:W-:Y:S01]  /*31e0*/  FADD.FTZ R25, R73, R40 ;  /* 0x0000002849197221 */ /* 0x000fe20000010000 */
[----:B------:R-:W-:Y:S02]  /*31f0*/  F2FP.BF16.F32.PACK_AB R190, R190, R13 ;  /* 0x0000000dbebe723e */ /* 0x000fe400000010ff */
[----:B------:R-:W-:Y:S01]  /*3200*/  CS2R R72, SRZ ;  /* 0x0000000000487805 */ /* 0x000fe2000001ff00 */
[----:B------:R-:W-:Y:S02]  /*3210*/  FADD.FTZ R40, R22, R25 ;  /* 0x0000001916287221 */ /* 0x000fe40000010000 */
[----:B------:R-:W2:Y:S01]  /*3220*/  MUFU.EX2 R21, R21 ;  /* 0x0000001500157308 */ /* 0x000ea20000000800 */
[----:B0-----:R-:W-:Y:S01]  /*3230*/  FADD.FTZ R29, R15, R42 ;  /* 0x0000002a0f1d7221 */ /* 0x001fe20000010000 */
[----:B------:R-:W-:Y:S01]  /*3240*/  FADD.FTZ R25, R77, R40 ;  /* 0x000000284d197221 */ /* 0x000fe20000010000 */
[----:B------:R-:W-:-:S03]  /*3250*/  CS2R R76, SRZ ;  /* 0x00000000004c7805 */ /* 0x000fc6000001ff00 */
[----:B------:R-:W-:Y:S02]  /*3260*/  FADD.FTZ R40, R24, R25 ;  /* 0x0000001918287221 */ /* 0x000fe40000010000 */
[----:B------:R-:W0:Y:S01]  /*3270*/  MUFU.EX2 R186, R37 ;  /* 0x0000002500ba7308 */ /* 0x000e220000000800 */
[C---:B-1----:R-:W-:Y:S01]  /*3280*/  FADD.FTZ R42, R184.reuse, R29 ;  /* 0x0000001db82a7221 */ /* 0x042fe20000010000 */
[----:B------:R-:W-:Y:S01]  /*3290*/  FADD.FTZ R25, R81, R40 ;  /* 0x0000002851197221 */ /* 0x000fe20000010000 */
[----:B------:R-:W-:Y:S02]  /*32a0*/  F2FP.BF16.F32.PACK_AB R184, R184, R15 ;  /* 0x0000000fb8b8723e */ /* 0x000fe400000010ff */
[----:B------:R-:W-:Y:S01]  /*32b0*/  CS2R R80, SRZ ;  /* 0x0000000000507805 */ /* 0x000fe2000001ff00 */
[----:B------:R-:W-:Y:S02]  /*32c0*/  FADD.FTZ R40, R26, R25 ;  /* 0x000000191a287221 */ /* 0x000fe40000010000 */
[----:B------:R-:W1:Y:S01]  /*32d0*/  MUFU.EX2 R23, R23 ;  /* 0x0000001700177308 */ /* 0x000e620000000800 */
[----:B--2---:R-:W-:Y:S01]  /*32e0*/  FADD.FTZ R29, R21, R42 ;  /* 0x0000002a151d7221 */ /* 0x004fe20000010000 */
[----:B------:R-:W-:Y:S01]  /*32f0*/  FADD.FTZ R25, R85, R40 ;  /* 0x0000002855197221 */ /* 0x000fe20000010000 */
[----:B------:R-:W-:-:S03]  /*3300*/  CS2R R84, SRZ ;  /* 0x0000000000547805 */ /* 0x000fc6000001ff00 */
[----:B------:R-:W-:Y:S02]  /*3310*/  FADD.FTZ R20, R28, R25 ;  /* 0x000000191c147221 */ /* 0x000fe40000010000 */
[----:B------:R2:W3:Y:S01]  /*3320*/  MUFU.EX2 R180, R41 ;  /* 0x0000002900b47308 */ /* 0x0004e20000000800 */
[C---:B0-----:R-:W-:Y:S01]  /*3330*/  FADD.FTZ R42, R186.reuse, R29 ;  /* 0x0000001dba2a7221 */ /* 0x041fe20000010000 */
[----:B------:R-:W-:Y:S01]  /*3340*/  FADD.FTZ R25, R89, R20 ;  /* 0x0000001459197221 */ /* 0x000fe20000010000 */
[----:B------:R-:W-:Y:S02]  /*3350*/  F2FP.BF16.F32.PACK_AB R186, R186, R21 ;  /* 0x00000015baba723e */ /* 0x000fe400000010ff */
[----:B------:R-:W-:Y:S01]  /*3360*/  CS2R R88, SRZ ;  /* 0x0000000000587805 */ /* 0x000fe2000001ff00 */
[----:B------:R-:W-:Y:S01]  /*3370*/  FADD.FTZ R20, R30, R25 ;  /* 0x000000191e147221 */ /* 0x000fe20000010000 */
[----:B------:R-:W-:Y:S01]  /*3380*/  CS2R R24, SRZ ;  /* 0x0000000000187805 */ /* 0x000fe2000001ff00 */
[----:B------:R-:W0:Y:S01]  /*3390*/  MUFU.EX2 R27, R27 ;  /* 0x0000001b001b7308 */ /* 0x000e220000000800 */
[----:B-1----:R-:W-:Y:S01]  /*33a0*/  FADD.FTZ R29, R23, R42 ;  /* 0x0000002a171d7221 */ /* 0x002fe20000010000 */
[----:B------:R-:W-:Y:S01]  /*33b0*/  FADD.FTZ R9, R93, R20 ;  /* 0x000000145d097221 */ /* 0x000fe20000010000 */
[----:B------:R-:W-:-:S02]  /*33c0*/  CS2R R92, SRZ ;  /* 0x00000000005c7805 */ /* 0x000fc4000001ff00 */
[----:B--2---:R-:W-:Y:S01]  /*33d0*/  CS2R R40, SRZ ;  /* 0x0000000000287805 */ /* 0x004fe2000001ff00 */
[----:B------:R-:W-:Y:S01]  /*33e0*/  FADD.FTZ R20, R32, R9 ;  /* 0x0000000920147221 */ /* 0x000fe20000010000 */
[----:B------:R-:W-:Y:S01]  /*33f0*/  CS2R R32, SRZ ;  /* 0x0000000000207805 */ /* 0x000fe2000001ff00 */
[----:B------:R1:W2:Y:S01]  /*3400*/  MUFU.EX2 R182, R45 ;  /* 0x0000002d00b67308 */ /* 0x0002a20000000800 */
[C---:B---3--:R-:W-:Y:S01]  /*3410*/  FADD.FTZ R42, R180.reuse, R29 ;  /* 0x0000001db42a7221 */ /* 0x048fe20000010000 */
[----:B------:R-:W-:Y:S01]  /*3420*/  FADD.FTZ R9, R95, R20 ;  /* 0x000000145f097221 */ /* 0x000fe20000010000 */
[----:B------:R-:W-:Y:S02]  /*3430*/  F2FP.BF16.F32.PACK_AB R180, R180, R23 ;  /* 0x00000017b4b4723e */ /* 0x000fe400000010ff */
[----:B------:R-:W-:Y:S01]  /*3440*/  CS2R R94, SRZ ;  /* 0x00000000005e7805 */ /* 0x000fe2000001ff00 */
[----:B------:R-:W-:Y:S02]  /*3450*/  FADD.FTZ R20, R34, R9 ;  /* 0x0000000922147221 */ /* 0x000fe40000010000 */
[----:B------:R-:W3:Y:S01]  /*3460*/  MUFU.EX2 R31, R31 ;  /* 0x0000001f001f7308 */ /* 0x000ee20000000800 */
[----:B0-----:R-:W-:Y:S01]  /*3470*/  FADD.FTZ R29, R27, R42 ;  /* 0x0000002a1b1d7221 */ /* 0x001fe20000010000 */
[----:B------:R-:W-:Y:S01]  /*3480*/  FADD.FTZ R9, R97, R20 ;  /* 0x0000001461097221 */ /* 0x000fe20000010000 */
[----:B------:R-:W-:-:S02]  /*3490*/  CS2R R96, SRZ ;  /* 0x0000000000607805 */ /* 0x000fc4000001ff00 */
[----:B-1----:R-:W-:Y:S01]  /*34a0*/  CS2R R44, SRZ ;  /* 0x00000000002c7805 */ /* 0x002fe2000001ff00 */
[----:B------:R-:W-:Y:S01]  /*34b0*/  FADD.FTZ R20, R36, R9 ;  /* 0x0000000924147221 */ /* 0x000fe20000010000 */
[----:B------:R-:W-:Y:S01]  /*34c0*/  CS2R R36, SRZ ;  /* 0x0000000000247805 */ /* 0x000fe2000001ff00 */
[----:B------:R0:W1:Y:S01]  /*34d0*/  MUFU.EX2 R176, R49 ;  /* 0x0000003100b07308 */ /* 0x0000620000000800 */
[C---:B--2---:R-:W-:Y:S01]  /*34e0*/  FADD.FTZ R22, R182.reuse, R29 ;  /* 0x0000001db6167221 */ /* 0x044fe20000010000 */
[----:B------:R-:W-:Y:S01]  /*34f0*/  FADD.FTZ R9, R99, R20 ;  /* 0x0000001463097221 */ /* 0x000fe20000010000 */
[----:B------:R-:W-:Y:S02]  /*3500*/  F2FP.BF16.F32.PACK_AB R182, R182, R27 ;  /* 0x0000001bb6b6723e */ /* 0x000fe400000010ff */
[----:B------:R-:W-:Y:S02]  /*3510*/  CS2R R98, SRZ ;  /* 0x0000000000627805 */ /* 0x000fe4000001ff00 */
[----:B------:R-:W-:Y:S01]  /*3520*/  CS2R R26, SRZ ;  /* 0x00000000001a7805 */ /* 0x000fe2000001ff00 */
[----:B------:R-:W-:Y:S01]  /*3530*/  FADD.FTZ R20, R38, R9 ;  /* 0x0000000926147221 */ /* 0x000fe20000010000 */
[----:B------:R-:W2:Y:S01]  /*3540*/  MUFU.EX2 R35, R35 ;  /* 0x0000002300237308 */ /* 0x000ea20000000800 */
[----:B---3--:R-:W-:-:S02]  /*3550*/  FADD.FTZ R29, R31, R22 ;  /* 0x000000161f1d7221 */ /* 0x008fc40000010000 */
[----:B------:R-:W-:Y:S01]  /*3560*/  FADD.FTZ R9, R101, R20 ;  /* 0x0000001465097221 */ /* 0x000fe20000010000 */
[----:B0-----:R-:W-:-:S04]  /*3570*/  CS2R R48, SRZ ;  /* 0x0000000000307805 */ /* 0x001fc8000001ff00 */
[----:B------:R0:W3:Y:S01]  /*3580*/  MUFU.EX2 R178, R53 ;  /* 0x0000003500b27308 */ /* 0x0000e20000000800 */
[C---:B-1----:R-:W-:Y:S01]  /*3590*/  FADD.FTZ R22, R176.reuse, R29 ;  /* 0x0000001db0167221 */ /* 0x042fe20000010000 */
[----:B------:R-:W-:Y:S02]  /*35a0*/  F2FP.BF16.F32.PACK_AB R176, R176, R31 ;  /* 0x0000001fb0b0723e */ /* 0x000fe400000010ff */
[----:B------:R-:W-:Y:S02]  /*35b0*/  CS2R R30, SRZ ;  /* 0x00000000001e7805 */ /* 0x000fe4000001ff00 */
[----:B------:R-:W-:Y:S02]  /*35c0*/  CS2R R28, SRZ ;  /* 0x00000000001c7805 */ /* 0x000fe4000001ff00 */
[----:B------:R-:W1:Y:S01]  /*35d0*/  MUFU.EX2 R39, R39 ;  /* 0x0000002700277308 */ /* 0x000e620000000800 */
[----:B--2---:R-:W-:Y:S01]  /*35e0*/  FADD.FTZ R13, R35, R22 ;  /* 0x00000016230d7221 */ /* 0x004fe20000010000 */
[----:B0-----:R-:W-:-:S06]  /*35f0*/  CS2R R52, SRZ ;  /* 0x0000000000347805 */ /* 0x001fcc000001ff00 */
[----:B------:R0:W2:Y:S01]  /*3600*/  MUFU.EX2 R172, R57 ;  /* 0x0000003900ac7308 */ /* 0x0000a20000000800 */
[C---:B---3--:R-:W-:Y:S01]  /*3610*/  FADD.FTZ R22, R178.reuse, R13 ;  /* 0x0000000db2167221 */ /* 0x048fe20000010000 */
[----:B------:R-:W-:Y:S02]  /*3620*/  F2FP.BF16.F32.PACK_AB R178, R178, R35 ;  /* 0x00000023b2b2723e */ /* 0x000fe400000010ff */
[----:B------:R-:W-:-:S04]  /*3630*/  CS2R R34, SRZ ;  /* 0x0000000000227805 */ /* 0x000fc8000001ff00 */
[----:B------:R-:W3:Y:S01]  /*3640*/  MUFU.EX2 R43, R43 ;  /* 0x0000002b002b7308 */ /* 0x000ee20000000800 */
[----:B-1----:R-:W-:Y:S01]  /*3650*/  FADD.FTZ R13, R39, R22 ;  /* 0x00000016270d7221 */ /* 0x002fe20000010000 */
[----:B0-----:R-:W-:-:S06]  /*3660*/  CS2R R56, SRZ ;  /* 0x0000000000387805 */ /* 0x001fcc000001ff00 */
[----:B------:R0:W1:Y:S01]  /*3670*/  MUFU.EX2 R174, R61 ;  /* 0x0000003d00ae7308 */ /* 0x0000620000000800 */
[C---:B--2---:R-:W-:Y:S01]  /*3680*/  FADD.FTZ R22, R172.reuse, R13 ;  /* 0x0000000dac167221 */ /* 0x044fe20000010000 */
[----:B------:R-:W-:Y:S02]  /*3690*/  F2FP.BF16.F32.PACK_AB R172, R172, R39 ;  /* 0x00000027acac723e */ /* 0x000fe400000010ff */
[----:B------:R-:W-:-:S04]  /*36a0*/  CS2R R38, SRZ ;  /* 0x0000000000267805 */ /* 0x000fc8000001ff00 */
[----:B------:R-:W2:Y:S01]  /*36b0*/  MUFU.EX2 R47, R47 ;  /* 0x0000002f002f7308 */ /* 0x000ea20000000800 */
[----:B---3--:R-:W-:Y:S01]  /*36c0*/  FADD.FTZ R13, R43, R22 ;  /* 0x000000162b0d7221 */ /* 0x008fe20000010000 */
[----:B0-----:R-:W-:-:S06]  /*36d0*/  CS2R R60, SRZ ;  /* 0x00000000003c7805 */ /* 0x001fcc000001ff00 */
[----:B------:R0:W3:Y:S01]  /*36e0*/  MUFU.EX2 R168, R65 ;  /* 0x0000004100a87308 */ /* 0x0000e20000000800 */
[C---:B-1----:R-:W-:Y:S01]  /*36f0*/  FADD.FTZ R22, R174.reuse, R13 ;  /* 0x0000000dae167221 */ /* 0x042fe20000010000 */
[----:B------:R-:W-:Y:S02]  /*3700*/  F2FP.BF16.F32.PACK_AB R174, R174, R43 ;  /* 0x0000002baeae723e */ /* 0x000fe400000010ff */
[----:B------:R-:W-:-:S04]  /*3710*/  CS2R R42, SRZ ;  /* 0x00000000002a7805 */ /* 0x000fc8000001ff00 */
[----:B------:R1:W4:Y:S01]  /*3720*/  MUFU.EX2 R8, R67 ;  /* 0x0000004300087308 */ /* 0x0003220000000800 */
[----:B--2---:R-:W-:Y:S01]  /*3730*/  FADD.FTZ R13, R47, R22 ;  /* 0x000000162f0d7221 */ /* 0x004fe20000010000 */
[----:B0-----:R-:W-:-:S06]  /*3740*/  CS2R R64, SRZ ;  /* 0x0000000000407805 */ /* 0x001fcc000001ff00 */
[----:B------:R-:W0:Y:S01]  /*3750*/  MUFU.EX2 R3, R3 ;  /* 0x0000000300037308 */ /* 0x000e220000000800 */
[C---:B---3--:R-:W-:Y:S01]  /*3760*/  FADD.FTZ R22, R168.reuse, R13 ;  /* 0x0000000da8167221 */ /* 0x048fe20000010000 */
[----:B------:R-:W-:Y:S02]  /*3770*/  F2FP.BF16.F32.PACK_AB R168, R168, R47 ;  /* 0x0000002fa8a8723e */ /* 0x000fe400000010ff */
[----:B-1----:R-:W-:Y:S02]  /*3780*/  CS2R R66, SRZ ;  /* 0x0000000000427805 */ /* 0x002fe4000001ff00 */
[----:B------:R-:W-:Y:S02]  /*3790*/  CS2R R46, SRZ ;  /* 0x00000000002e7805 */ /* 0x000fe4000001ff00 */
[----:B------:R-:W1:Y:S01]  /*37a0*/  MUFU.EX2 R0, R0 ;  /* 0x0000000000007308 */ /* 0x000e620000000800 */
[C---:B----4-:R-:W-:Y:S01]  /*37b0*/  FADD.FTZ R20, R8.reuse, R9 ;  /* 0x0000000908147221 */ /* 0x050fe20000010000 */
[----:B------:R-:W-:-:S02]  /*37c0*/  F2FP.BF16.F32.PACK_AB R169, R8, R101 ;  /* 0x0000006508a9723e */ /* 0x000fc400000010ff */
[----:B------:R-:W-:-:S04]  /*37d0*/  CS2R R100, SRZ ;  /* 0x0000000000647805 */ /* 0x000fc8000001ff00 */
[----:B------:R-:W2:Y:S01]  /*37e0*/  MUFU.EX2 R103, R103 ;  /* 0x0000006700677308 */ /* 0x000ea20000000800 */
[----:B0-----:R-:W-:-:S07]  /*37f0*/  FADD.FTZ R13, R3, R22 ;  /* 0x00000016030d7221 */ /* 0x001fce0000010000 */
[----:B------:R-:W0:Y:S01]  /*3800*/  MUFU.EX2 R14, R14 ;  /* 0x0000000e000e7308 */ /* 0x000e220000000800 */
[C---:B-1----:R-:W-:Y:S01]  /*3810*/  F2FP.BF16.F32.PACK_AB R170, R0.reuse, R3 ;  /* 0x0000000300aa723e */ /* 0x042fe200000010ff */
[----:B------:R-:W-:Y:S01]  /*3820*/  FADD.FTZ R9, R0, R13 ;  /* 0x0000000d00097221 */ /* 0x000fe20000010000 */
[----:B------:R-:W-:Y:S02]  /*3830*/  IMAD.MOV.U32 R0, RZ, RZ, 0x3f800000 ;  /* 0x3f800000ff007424 */ /* 0x000fe400078e00ff */
[----:B--2---:R-:W-:-:S04]  /*3840*/  FADD.FTZ R3, R103, R20 ;  /* 0x0000001467037221 */ /* 0x004fc80000010000 */
[C---:B0-----:R-:W-:Y:S01]  /*3850*/  FADD.FTZ R8, R14.reuse, R3 ;  /* 0x000000030e087221 */ /* 0x041fe20000010000 */
[----:B------:R-:W-:Y:S01]  /*3860*/  F2FP.BF16.F32.PACK_AB R171, R14, R103 ;  /* 0x000000670eab723e */ /* 0x000fe200000010ff */
[----:B------:R-:W-:Y:S01]  /*3870*/  IMAD.MOV.U32 R3, RZ, RZ, 0x3f800000 ;  /* 0x3f800000ff037424 */ /* 0x000fe200078e00ff */
[----:B------:R-:W-:Y:S01]  /*3880*/  CS2R R102, SRZ ;  /* 0x0000000000667805 */ /* 0x000fe2000001ff00 */
[----:B------:R-:W-:Y:S06]  /*3890*/  @!P1 BRA `(.L_x_2199) ;  /* 0x0000002400789947 */ /* 0x000fec0003800000 */
[----:B------:R-:W-:Y:S01]  /*38a0*/  MOV R13, R4 ;  /* 0x00000004000d7202 */ /* 0x000fe20000000f00 */
[----:B------:R-:W-:Y:S01]  /*38b0*/  IMAD.MOV.U32 R14, RZ, RZ, R5 ;  /* 0x000000ffff0e7224 */ /* 0x000fe200078e0005 */
[----:B------:R-:W-:Y:S01]  /*38c0*/  UMOV UR5, URZ ;  /* 0x0000003f00057c82 */ /* 0x000fe20008000000 */
[----:B------:R-:W-:Y:S01]  /*38d0*/  IMAD.MOV.U32 R3, RZ, RZ, 0x3f800000 ;  /* 0x3f800000ff037424 */ /* 0x000fe200078e00ff */
[----:B------:R-:W-:Y:S01]  /*38e0*/  UMOV UR7, URZ ;  /* 0x0000003f00077c82 */ /* 0x000fe20008000000 */
[----:B------:R-:W-:-:S07]  /*38f0*/  IMAD.MOV.U32 R119, RZ, RZ, RZ ;  /* 0x000000ffff777224 */ /* 0x000fce00078e00ff */
.L_x_2210:
[----:B------:R-:W-:-:S04]  /*3900*/  UISETP.NE.AND UP0, UPT, UR7, 0x1, UPT ;  /* 0x000000010700788c */ /* 0x000fc8000bf05270 */
[----:B------:R-:W-:-:S04]  /*3910*/  USEL UR6, URZ, 0x1, UP0 ;  /* 0x000000013f067887 */ /* 0x000fc80008000000 */
[----:B------:R-:W-:Y:S01]  /*3920*/  ULOP3.LUT UR6, UR5, UR6, URZ, 0x3c, !UPT ;  /* 0x0000000605067292 */ /* 0x000fe2000f8e3c3f */
[----:B------:R-:W-:Y:S11]  /*3930*/  @!P0 BRA `(.L_x_2200) ;  /* 0x0000000000048947 */ /* 0x000ff60003800000 */
[----:B------:R-:W-:Y:S01]  /*3940*/  BPT.TRAP 0x1 ;  /* 0x000000040000795c */ /* 0x000fe20000300000 */
.L_x_2200:
[----:B------:R-:W-:Y:S01]  /*3950*/  UIADD3 UR4, UR7, 0x1, URZ ;  /* 0x0000000107047890 */ /* 0x000fe2000fffe03f */
[----:B------:R-:W-:-:S03]  /*3960*/  MOV R2, UR6 ;  /* 0x0000000600027c02 */ /* 0x000fc60008000f00 */
[----:B------:R-:W-:Y:S01]  /*3970*/  UISETP.NE.AND UP0, UPT, UR4, 0x2, UPT ;  /* 0x000000020400788c */ /* 0x000fe2000bf05270 */
[----:B------:R-:W-:-:S03]  /*3980*/  SHF.L.U32 R2, R2, 0x1f, RZ ;  /* 0x0000001f02027819 */ /* 0x000fc600000006ff */
[----:B------:R-:W-:-:S04]  /*3990*/  USEL UR4, UR4, URZ, UP0 ;  /* 0x0000003f04047287 */ /* 0x000fc80008000000 */
[----:B------:R-:W-:-:S09]  /*39a0*/  ULEA UR38, UR4, UR39, 0x3 ;  /* 0x0000002704267291 */ /* 0x000fd2000f8e183f */
[----:B------:R0:W1:Y:S01]  /*39b0*/  SYNCS.PHASECHK.TRANS64.TRYWAIT P1, [UR38+0x30830], R2 ;  /* 0x03083002ff0075a7 */ /* 0x0000620008020166 */
[----:B------:R-:W-:Y:S05]  /*39c0*/  @!P0 BRA `(.L_x_2201) ;  /* 0x0000000000048947 */ /* 0x000fea0003800000 */
[----:B------:R-:W-:Y:S01]  /*39d0*/  BPT.TRAP 0x1 ;  /* 0x000000040000795c */ /* 0x000fe20000300000 */
.L_x_2201:
[----:B-1----:R-:W-:Y:S05]  /*39e0*/  @P1 BRA `(.L_x_2202) ;  /* 0x0000000000081947 */ /* 0x002fea0003800000 */
[----:B------:R-:W1:Y:S02]  /*39f0*/  SYNCS.PHASECHK.TRANS64.TRYWAIT P1, [UR38+0x30830], R2 ;  /* 0x03083002ff0075a7 */ /* 0x000e640008020166 */
[----:B-1----:R-:W-:Y:S05]  /*3a00*/  @!P1 BRA `(.L_x_2203) ;  /* 0x000000b000049947 */ /* 0x002fea0003800000 */
.L_x_2202:
        /* <DEDUP_REMOVED lines=162> */
.L_x_2204:
[----:B------:R-:W-:Y:S01]  /*4430*/  ULEA UR14, UR7, UR39, 0x3 ;  /* 0x00000027070e7291 */ /* 0x000fe2000f8e183f */
[----:B------:R-:W-:-:S05]  /*4440*/  IMAD.U32 R0, RZ, RZ, UR5 ;  /* 0x00000005ff007e24 */ /* 0x000fca000f8e00ff */
[----:B------:R-:W-:-:S04]  /*4450*/  SHF.L.U32 R0, R0, 0x1f, RZ ;  /* 0x0000001f00007819 */ /* 0x000fc800000006ff */
[----:B------:R2:W3:Y:S01]  /*4460*/  SYNCS.PHASECHK.TRANS64.TRYWAIT P1, [UR14+0x30850], R0 ;  /* 0x03085000ff0075a7 */ /* 0x0004e2000802014e */
[----:B------:R-:W-:Y:S05]  /*4470*/  @!P0 BRA `(.L_x_2205) ;  /* 0x0000000000048947 */ /* 0x000fea0003800000 */
[----:B------:R-:W-:Y:S01]  /*4480*/  BPT.TRAP 0x1 ;  /* 0x000000040000795c */ /* 0x000fe20000300000 */
.L_x_2205:
[----:B---3--:R-:W-:Y:S05]  /*4490*/  @P1 BRA `(.L_x_2206) ;  /* 0x0000000000081947 */ /* 0x008fea0003800000 */
[----:B------:R-:W3:Y:S02]  /*44a0*/  SYNCS.PHASECHK.TRANS64.TRYWAIT P1, [UR14+0x30850], R0 ;  /* 0x03085000ff0075a7 */ /* 0x000ee4000802014e */
[----:B---3--:R-:W-:Y:S05]  /*44b0*/  @!P1 BRA `(.L_x_2207) ;  /* 0x000000a400709947 */ /* 0x008fea0003800000 */
.L_x_2206:
        /* <DEDUP_REMOVED lines=37> */
.L_x_2208:
[----:B------:R-:W-:Y:S01]  /*4710*/  R2UR UR5, R17 ;  /* 0x00000000110572ca */ /* 0x000fe200000e0000 */
[----:B--23--:R-:W-:Y:S01]  /*4720*/  IMAD.MOV.U32 R0, RZ, RZ, R11 ;  /* 0x000000ffff007224 */ /* 0x00cfe200078e000b */
[----:B------:R-:W-:Y:S01]  /*4730*/  R2UR UR10, R16 ;  /* 0x00000000100a72ca */ /* 0x000fe200000e0000 */
[----:B------:R-:W-:Y:S01]  /*4740*/  ULDC UR11, c[0x0][0x2f0] ;  /* 0x0000bc00000b7ab9 */ /* 0x000fe20000000800 */
[----:B------:R-:W-:Y:S01]  /*4750*/  ULDC UR7, c[0x0][0x288] ;  /* 0x0000a20000077ab9 */ /* 0x000fe20000000800 */
[----:B------:R-:W-:Y:S01]  /*4760*/  MOV R15, UR11 ;  /* 0x0000000b000f7c02 */ /* 0x000fe20008000f00 */
[----:B------:R-:W-:-:S07]  /*4770*/  UIADD3 UR38, UR38, 0x30840, URZ ;  /* 0x0003084026267890 */ /* 0x000fce000fffe03f */
[----:B------:R-:W-:-:S06]  /*4780*/  UISETP.NE.AND UP0, UPT, UR5, URZ, UPT ;  /* 0x0000003f0500728c */ /* 0x000fcc000bf05270 */
[----:B------:R-:W-:Y:S02]  /*4790*/  PLOP3.LUT P1, PT, PT, PT, UP0, 0x80, 0x0 ;  /* 0x000000000000781c */ /* 0x000fe40003f2f008 */
[----:B------:R-:W-:-:S03]  /*47a0*/  PLOP3.LUT P2, PT, PT, PT, UP0, 0x80, 0x0 ;  /* 0x000000000000781c */ /* 0x000fc60003f4f008 */
[----:B------:R-:W-:-:S08]  /*47b0*/  @UP0 ULDC UR5, c[0x0][0x44c] ;  /* 0x0001130000050ab9 */ /* 0x000fd00000000800 */
[----:B01----:R-:W-:Y:S01]  /*47c0*/  @P1 IMAD.HI.U32 R2, R11, UR5, RZ ;  /* 0x000000050b021c27 */ /* 0x003fe2000f8e00ff */
[----:B------:R-:W-:-:S04]  /*47d0*/  @UP0 ULDC UR5, c[0x0][0x450] ;  /* 0x0001140000050ab9 */ /* 0x000fc80000000800 */
[----:B------:R-:W-:Y:S01]  /*47e0*/  @P2 SHF.R.U32.HI R0, RZ, UR5, R2 ;  /* 0x00000005ff002c19 */ /* 0x000fe20008011602 */
[----:B------:R-:W-:Y:S02]  /*47f0*/  UMOV UR5, 0x1 ;  /* 0x0000000100057882 */ /* 0x000fe40000000000 */
[----:B------:R-:W-:Y:S02]  /*4800*/  UIMAD UR5, UR60, -0x60, UR5 ;  /* 0xffffffa03c0578a4 */ /* 0x000fe4000f8e0205 */
[----:B------:R-:W0:Y:S04]  /*4810*/  SHFL.IDX PT, R3, R0, RZ, 0x1c1f ;  /* 0x001c1fff00037589 */ /* 0x000e2800000e0000 */
[----:B------:R-:W-:-:S04]  /*4820*/  IMAD.U32 R5, RZ, RZ, UR5 ;  /* 0x00000005ff057e24 */ /* 0x000fc8000f8e00ff */
[----:B------:R-:W-:Y:S01]  /*4830*/  IMAD R2, R12, -0x2, R5 ;  /* 0xfffffffe0c027824 */ /* 0x000fe200078e0205 */
[----:B------:R-:W1:Y:S01]  /*4840*/  S2UR UR5, SR_CgaCtaId ;  /* 0x00000000000579c3 */ /* 0x000e620000008800 */
[----:B------:R-:W2:Y:S02]  /*4850*/  SHFL.IDX PT, R5, R0, 0x1, 0x1c1f ;  /* 0x003c1f0000057f89 */ /* 0x000ea400000e0000 */
[----:B------:R-:W-:-:S05]  /*4860*/  IMAD R4, R15, UR10, R2 ;  /* 0x0000000a0f047c24 */ /* 0x000fca000f8e0202 */
[----:B0-----:R-:W-:-:S04]  /*4870*/  IADD3 R2, R3, -UR7, R4 ;  /* 0x8000000703027c10 */ /* 0x001fc8000fffe004 */
[C---:B------:R-:W-:Y:S02]  /*4880*/  ISETP.GT.AND P1, PT, R2.reuse, RZ, PT ;  /* 0x000000ff0200720c */ /* 0x040fe40003f24270 */
[----:B------:R-:W-:Y:S02]  /*4890*/  ISETP.GT.AND P2, PT, R2, 0x1, PT ;  /* 0x000000010200780c */ /* 0x000fe40003f44270 */
[----:B------:R-:W-:Y:S01]  /*48a0*/  FSEL R15, R120, -INF , P1 ;  /* 0xff800000780f7808 */ /* 0x000fe20000800000 */
[----:B-1----:R-:W-:Y:S01]  /*48b0*/  UPRMT UR38, UR5, 0x654, UR38 ;  /* 0x0000065405267896 */ /* 0x002fe20008000026 */
[----:B------:R-:W-:Y:S02]  /*48c0*/  ISETP.GT.AND P1, PT, R2, 0x8, PT ;  /* 0x000000080200780c */ /* 0x000fe40003f24270 */
[----:B------:R-:W-:Y:S02]  /*48d0*/  FSEL R191, R121, -INF , P2 ;  /* 0xff80000079bf7808 */ /* 0x000fe40001000000 */
[----:B------:R-:W-:-:S02]  /*48e0*/  FMNMX.FTZ R20, R15, R14, !PT ;  /* 0x0000000e0f147209 */ /* 0x000fc40007810000 */
[----:B------:R-:W-:Y:S02]  /*48f0*/  ISETP.GT.AND P2, PT, R2, 0x9, PT ;  /* 0x000000090200780c */ /* 0x000fe40003f44270 */
[----:B------:R-:W-:Y:S01]  /*4900*/  FSEL R189, R124, -INF , P1 ;  /* 0xff8000007cbd7808 */ /* 0x000fe20000800000 */
[----:B------:R-:W-:Y:S01]  /*4910*/  SYNCS.ARRIVE.TRANS64.RED.A1T0 RZ, [UR38], RZ ;  /* 0x000000ffffff79a7 */ /* 0x000fe20008100426 */
[----:B------:R-:W-:Y:S02]  /*4920*/  FMNMX.FTZ R20, R191, R20, !PT ;  /* 0x00000014bf147209 */ /* 0x000fe40007810000 */
[----:B------:R-:W-:Y:S02]  /*4930*/  ISETP.GT.AND P1, PT, R2, 0x10, PT ;  /* 0x000000100200780c */ /* 0x000fe40003f24270 */
[----:B------:R-:W-:Y:S02]  /*4940*/  FSEL R183, R125, -INF , P2 ;  /* 0xff8000007db77808 */ /* 0x000fe40001000000 */
[----:B------:R-:W-:-:S02]  /*4950*/  FMNMX.FTZ R20, R189, R20, !PT ;  /* 0x00000014bd147209 */ /* 0x000fc40007810000 */
[----:B------:R-:W-:Y:S02]  /*4960*/  ISETP.GT.AND P2, PT, R2, 0x11, PT ;  /* 0x000000110200780c */ /* 0x000fe40003f44270 */
[----:B------:R-:W-:Y:S02]  /*4970*/  FSEL R177, R128, -INF , P1 ;  /* 0xff80000080b17808 */ /* 0x000fe40000800000 */
        /* <DEDUP_REMOVED lines=53> */
[----:B------:R-:W-:Y:S01]  /*4cd0*/  FSEL R175, R164, -INF , P1 ;  /* 0xff800000a4af7808 */ /* 0x000fe20000800000 */
[----:B------:R-:W0:Y:S01]  /*4ce0*/  LDC R2, c[0x0][0x988] ;  /* 0x00026200ff027b82 */ /* 0x000e220000000800 */
[----:B------:R-:W-:Y:S02]  /*4cf0*/  FMNMX.FTZ R20, R161, R20, !PT ;  /* 0x00000014a1147209 */ /* 0x000fe40007810000 */
[----:B------:R-:W-:Y:S02]  /*4d00*/  FSEL R165, R165, -INF , P2 ;  /* 0xff800000a5a57808 */ /* 0x000fe40001000000 */
[----:B------:R-:W-:Y:S02]  /*4d10*/  FMNMX.FTZ R20, R175, R20, !PT ;  /* 0x00000014af147209 */ /* 0x000fe40007810000 */
[----:B--2---:R-:W-:-:S02]  /*4d20*/  IADD3 R4, R5, -UR7, R4 ;  /* 0x8000000705047c10 */ /* 0x004fc4000fffe004 */
[----:B------:R-:W-:Y:S02]  /*4d30*/  FMNMX.FTZ R20, R165, R20, !PT ;  /* 0x00000014a5147209 */ /* 0x000fe40007810000 */
[C---:B------:R-:W-:Y:S02]  /*4d40*/  ISETP.GT.AND P1, PT, R4.reuse, RZ, PT ;  /* 0x000000ff0400720c */ /* 0x040fe40003f24270 */
[----:B------:R-:W-:Y:S01]  /*4d50*/  ISETP.GT.AND P2, PT, R4, 0x1, PT ;  /* 0x000000010400780c */ /* 0x000fe20003f44270 */
[----:B------:R-:W1:Y:S01]  /*4d60*/  SHFL.BFLY PT, R179, R20, 0x2, 0x1f ;  /* 0x0c401f0014b37f89 */ /* 0x000e6200000e0000 */
[----:B------:R-:W-:Y:S02]  /*4d70*/  FSEL R122, R122, -INF , P1 ;  /* 0xff8000007a7a7808 */ /* 0x000fe40000800000 */
[----:B------:R-:W-:Y:S02]  /*4d80*/  ISETP.GT.AND P3, PT, R4, 0x8, PT ;  /* 0x000000080400780c */ /* 0x000fe40003f64270 */
[----:B------:R-:W-:-:S02]  /*4d90*/  FSEL R123, R123, -INF , P2 ;  /* 0xff8000007b7b7808 */ /* 0x000fc40001000000 */
[----:B------:R-:W-:Y:S02]  /*4da0*/  FMNMX.FTZ R0, R122, R13, !PT ;  /* 0x0000000d7a007209 */ /* 0x000fe40007810000 */
[C---:B------:R-:W-:Y:S02]  /*4db0*/  ISETP.GT.AND P4, PT, R4.reuse, 0x9, PT ;  /* 0x000000090400780c */ /* 0x040fe40003f84270 */
[----:B------:R-:W-:Y:S02]  /*4dc0*/  ISETP.GT.AND P2, PT, R4, 0x10, PT ;  /* 0x000000100400780c */ /* 0x000fe40003f44270 */
[----:B------:R-:W-:Y:S02]  /*4dd0*/  FSEL R127, R127, -INF , P4 ;  /* 0xff8000007f7f7808 */ /* 0x000fe40002000000 */
[----:B------:R-:W-:Y:S02]  /*4de0*/  FSEL R181, R130, -INF , P2 ;  /* 0xff80000082b57808 */ /* 0x000fe40001000000 */
[----:B------:R-:W-:-:S04]  /*4df0*/  ISETP.GT.AND P2, PT, R4, 0x18, PT ;  /* 0x000000180400780c */ /* 0x000fc80003f44270 */
[----:B------:R-:W-:Y:S02]  /*4e00*/  FSEL R187, R134, -INF , P2 ;  /* 0xff80000086bb7808 */ /* 0x000fe40001000000 */
[----:B------:R-:W-:Y:S02]  /*4e10*/  ISETP.GT.AND P2, PT, R4, 0x20, PT ;  /* 0x000000200400780c */ /* 0x000fe40003f44270 */
[----:B-1----:R-:W-:Y:S02]  /*4e20*/  FMNMX.FTZ R179, R20, R179, !PT ;  /* 0x000000b314b37209 */ /* 0x002fe40007810000 */
[----:B------:R-:W-:-:S03]  /*4e30*/  FMNMX.FTZ R20, R123, R0, !PT ;  /* 0x000000007b147209 */ /* 0x000fc60007810000 */
[----:B------:R-:W1:Y:S02]  /*4e40*/  SHFL.BFLY PT, R22, R179, 0x1, 0x1f ;  /* 0x0c201f00b3167f89 */ /* 0x000e6400000e0000 */
[----:B-1----:R-:W-:Y:S02]  /*4e50*/  FMNMX.FTZ R5, R179, R22, !PT ;  /* 0x00000016b3057209 */ /* 0x002fe40007810000 */
[----:B------:R-:W-:Y:S02]  /*4e60*/  FSEL R179, R126, -INF , P3 ;  /* 0xff8000007eb37808 */ /* 0x000fe40001800000 */
[----:B------:R-:W-:Y:S01]  /*4e70*/  ISETP.GT.AND P3, PT, R4, 0x11, PT ;  /* 0x000000110400780c */ /* 0x000fe20003f64270 */
[----:B0-----:R-:W-:Y:S01]  /*4e80*/  FMUL.FTZ R22, R5, R2 ;  /* 0x0000000205167220 */ /* 0x001fe20000410000 */
[----:B------:R-:W-:Y:S02]  /*4e90*/  FMNMX.FTZ R20, R179, R20, !PT ;  /* 0x00000014b3147209 */ /* 0x000fe40007810000 */
[----:B------:R-:W-:-:S02]  /*4ea0*/  FSEL R185, R131, -INF , P3 ;  /* 0xff80000083b97808 */ /* 0x000fc40001800000 */
[----:B------:R-:W-:Y:S02]  /*4eb0*/  FMNMX.FTZ R20, R127, R20, !PT ;  /* 0x000000147f147209 */ /* 0x000fe40007810000 */
[----:B------:R-:W-:Y:S02]  /*4ec0*/  FSETP.NEU.FTZ.AND P1, PT, R5, -INF , PT ;  /* 0xff8000000500780b */ /* 0x000fe40003f3d000 */
[----:B------:R-:W-:Y:S02]  /*4ed0*/  FMNMX.FTZ R20, R181, R20, !PT ;  /* 0x00000014b5147209 */ /* 0x000fe40007810000 */
[----:B------:R-:W-:Y:S02]  /*4ee0*/  ISETP.GT.AND P3, PT, R4, 0x19, PT ;  /* 0x000000190400780c */ /* 0x000fe40003f64270 */
[----:B------:R-:W-:Y:S02]  /*4ef0*/  FMNMX.FTZ R20, R185, R20, !PT ;  /* 0x00000014b9147209 */ /* 0x000fe40007810000 */
[----:B------:R-:W-:-:S02]  /*4f00*/  FSEL R0, R22, RZ, P1 ;  /* 0x000000ff16007208 */ /* 0x000fc40000800000 */
[----:B------:R-:W-:Y:S02]  /*4f10*/  FSEL R135, R135, -INF , P3 ;  /* 0xff80000087877808 */ /* 0x000fe40001800000 */
[----:B------:R-:W-:Y:S01]  /*4f20*/  FMNMX.FTZ R20, R187, R20, !PT ;  /* 0x00000014bb147209 */ /* 0x000fe20007810000 */
[-CC-:B------:R-:W-:Y:S01]  /*4f30*/  FFMA.FTZ R188, R191, R2.reuse, -R0.reuse ;  /* 0x00000002bfbc7223 */ /* 0x180fe20000010800 */
[----:B------:R-:W-:Y:S01]  /*4f40*/  ISETP.GT.AND P3, PT, R4, 0x21, PT ;  /* 0x000000210400780c */ /* 0x000fe20003f64270 */
[-CC-:B------:R-:W-:Y:S01]  /*4f50*/  FFMA.FTZ R190, R189, R2.reuse, -R0.reuse ;  /* 0x00000002bdbe7223 */ /* 0x180fe20000010800 */
[----:B------:R-:W-:Y:S01]  /*4f60*/  FSEL R191, R138, -INF , P2 ;  /* 0xff8000008abf7808 */ /* 0x000fe20001000000 */
[--C-:B------:R-:W-:Y:S01]  /*4f70*/  FFMA.FTZ R131, R183, R2, -R0.reuse ;  /* 0x00000002b7837223 */ /* 0x100fe20000010800 */
[----:B------:R-:W-:Y:S01]  /*4f80*/  FMNMX.FTZ R20, R135, R20, !PT ;  /* 0x0000001487147209 */ /* 0x000fe20007810000 */
[-CC-:B------:R-:W-:Y:S01]  /*4f90*/  FFMA.FTZ R184, R177, R2.reuse, -R0.reuse ;  /* 0x00000002b1b87223 */ /* 0x180fe20000010800 */
[C---:B------:R-:W-:Y:S01]  /*4fa0*/  ISETP.GT.AND P2, PT, R4.reuse, 0x28, PT ;  /* 0x000000280400780c */ /* 0x040fe20003f44270 */
[-CC-:B------:R-:W-:Y:S01]  /*4fb0*/  FFMA.FTZ R186, R121, R2.reuse, -R0.reuse ;  /* 0x0000000279ba7223 */ /* 0x180fe20000010800 */
[----:B------:R-:W-:Y:S01]  /*4fc0*/  FSEL R189, R139, -INF , P3 ;  /* 0xff8000008bbd7808 */ /* 0x000fe20001800000 */
[--C-:B------:R-:W-:Y:S01]  /*4fd0*/  FFMA.FTZ R139, R169, R2, -R0.reuse ;  /* 0x00000002a98b7223 */ /* 0x100fe20000010800 */
        /* <DEDUP_REMOVED lines=35> */
[----:B------:R-:W-:Y:S01]  /*5210*/  FFMA.FTZ R149, R165, R2, -R0 ;  /* 0x00000002a5957223 */ /* 0x000fe20000010800 */
[----:B------:R-:W-:Y:S01]  /*5220*/  FMNMX.FTZ R20, R177, R20, !PT ;  /* 0x00000014b1147209 */ /* 0x000fe20007810000 */
[----:B------:R-:W-:Y:S01]  /*5230*/  MUFU.EX2 R15, R15 ;  /* 0x0000000f000f7308 */ /* 0x000fe20000000800 */
[----:B------:R-:W-:-:S02]  /*5240*/  ISETP.GT.AND P3, PT, R4, 0x41, PT ;  /* 0x000000410400780c */ /* 0x000fc40003f64270 */
[----:B------:R-:W-:Y:S02]  /*5250*/  FSEL R169, R154, -INF , P2 ;  /* 0xff8000009aa97808 */ /* 0x000fe40001000000 */
[----:B------:R-:W-:Y:S02]  /*5260*/  FMNMX.FTZ R20, R151, R20, !PT ;  /* 0x0000001497147209 */ /* 0x000fe40007810000 */
[C---:B------:R-:W-:Y:S01]  /*5270*/  ISETP.GT.AND P2, PT, R4.reuse, 0x48, PT ;  /* 0x000000480400780c */ /* 0x040fe20003f44270 */
[----:B------:R-:W-:Y:S01]  /*5280*/  MUFU.EX2 R188, R188 ;  /* 0x000000bc00bc7308 */ /* 0x000fe20000000800 */
[----:B------:R-:W-:Y:S02]  /*5290*/  FSEL R155, R155, -INF , P3 ;  /* 0xff8000009b9b7808 */ /* 0x000fe40001800000 */
[----:B------:R-:W-:Y:S02]  /*52a0*/  FMNMX.FTZ R20, R169, R20, !PT ;  /* 0x00000014a9147209 */ /* 0x000fe40007810000 */
[----:B------:R-:W-:-:S02]  /*52b0*/  ISETP.GT.AND P3, PT, R4, 0x49, PT ;  /* 0x000000490400780c */ /* 0x000fc40003f64270 */
[----:B------:R-:W-:Y:S01]  /*52c0*/  FSEL R195, R158, -INF , P2 ;  /* 0xff8000009ec37808 */ /* 0x000fe20001000000 */
[----:B------:R-:W-:Y:S01]  /*52d0*/  MUFU.EX2 R190, R190 ;  /* 0x000000be00be7308 */ /* 0x000fe20000000800 */
[----:B------:R-:W-:Y:S02]  /*52e0*/  FMNMX.FTZ R20, R155, R20, !PT ;  /* 0x000000149b147209 */ /* 0x000fe40007810000 */
[C---:B------:R-:W-:Y:S02]  /*52f0*/  ISETP.GT.AND P2, PT, R4.reuse, 0x50, PT ;  /* 0x000000500400780c */ /* 0x040fe40003f44270 */
[----:B------:R-:W-:Y:S02]  /*5300*/  FSEL R159, R159, -INF , P3 ;  /* 0xff8000009f9f7808 */ /* 0x000fe40001800000 */
        /* <DEDUP_REMOVED lines=13> */
[----:B------:R-:W-:Y:S02]  /*53e0*/  FSEL R167, R167, -INF , P3 ;  /* 0xff800000a7a77808 */ /* 0x000fe40001800000 */
        /* <DEDUP_REMOVED lines=13> */
[----:B0-----:R-:W-:-:S02]  /*54c0*/  FMNMX.FTZ R4, R3, R4, !PT ;  /* 0x0000000403047209 */ /* 0x001fc40007810000 */
[----:B------:R-:W-:Y:S02]  /*54d0*/  FSEL R3, R5, RZ, P1 ;  /* 0x000000ff05037208 */ /* 0x000fe40000800000 */
[C---:B------:R-:W-:Y:S01]  /*54e0*/  FSETP.NEU.FTZ.AND P2, PT, R4.reuse, -INF , PT ;  /* 0xff8000000400780b */ /* 0x040fe20003f5d000 */
[CC--:B------:R-:W-:Y:S02]  /*54f0*/  FMUL.FTZ R20, R4.reuse, R2.reuse ;  /* 0x0000000204147220 */ /* 0x0c0fe40000410000 */
[----:B------:R-:W-:Y:S01]  /*5500*/  MUFU.EX2 R178, R178 ;  /* 0x000000b200b27308 */ /* 0x000fe20000000800 */
[----:B------:R-:W-:Y:S01]  /*5510*/  FADD.FTZ R3, -R3, R14 ;  /* 0x0000000e03037221 */ /* 0x000fe20000010100 */
[----:B------:R-:W-:Y:S02]  /*5520*/  FSEL R128, R4, RZ, P2 ;  /* 0x000000ff04807208 */ /* 0x000fe40001000000 */
[----:B------:R-:W-:Y:S01]  /*5530*/  FSEL R20, R20, RZ, P2 ;  /* 0x000000ff14147208 */ /* 0x000fe20001000000 */
[----:B------:R-:W-:-:S02]  /*5540*/  FMUL.FTZ R0, R3, R2 ;  /* 0x0000000203007220 */ /* 0x000fc40000410000 */
[----:B------:R-:W-:Y:S01]  /*5550*/  FADD.FTZ R3, -R128, R13 ;  /* 0x0000000d80037221 */ /* 0x000fe20000010100 */
        /* <DEDUP_REMOVED lines=46> */
[----:B0-----:R-:W-:Y:S01]  /*5840*/  FADD.FTZ R132, R122, R143 ;  /* 0x0000008f7a847221 */ /* 0x001fe20000010000 */
[----:B------:R-:W-:-:S06]  /*5850*/  FADD.FTZ R143, R121, R8 ;  /* 0x00000008798f7221 */ /* 0x000fcc0000010000 */
[----:B------:R-:W0:Y:S01]  /*5860*/  MUFU.EX2 R124, R124 ;  /* 0x0000007c007c7308 */ /* 0x000e220000000800 */
[----:B--2---:R-:W-:-:S07]  /*5870*/  FADD.FTZ R132, R185, R132 ;  /* 0x00000084b9847221 */ /* 0x004fce0000010000 */
[----:B------:R-:W2:Y:S01]  /*5880*/  MUFU.EX2 R181, R181 ;  /* 0x000000b500b57308 */ /* 0x000ea20000000800 */
[----:B-1----:R-:W-:Y:S01]  /*5890*/  FADD.FTZ R9, R187, R132 ;  /* 0x00000084bb097221 */ /* 0x002fe20000010000 */
[----:B------:R-:W-:-:S04]  /*58a0*/  FADD.FTZ R132, R180, R143 ;  /* 0x0000008fb4847221 */ /* 0x000fc80000010000 */
[----:B------:R-:W-:Y:S02]  /*58b0*/  FADD.FTZ R143, R21, R132 ;  /* 0x00000084158f7221 */ /* 0x000fe40000010000 */
[----:B------:R-:W1:Y:S01]  /*58c0*/  MUFU.EX2 R126, R126 ;  /* 0x0000007e007e7308 */ /* 0x000e620000000800 */
[----:B0-----:R-:W-:-:S07]  /*58d0*/  FADD.FTZ R8, R124, R9 ;  /* 0x000000097c087221 */ /* 0x001fce0000010000 */
[----:B------:R-:W0:Y:S01]  /*58e0*/  MUFU.EX2 R14, R14 ;  /* 0x0000000e000e7308 */ /* 0x000e220000000800 */
[----:B--2---:R-:W-:Y:S01]  /*58f0*/  FADD.FTZ R9, R181, R8 ;  /* 0x00000008b5097221 */ /* 0x004fe20000010000 */
[----:B------:R-:W-:-:S06]  /*5900*/  FADD.FTZ R8, R182, R143 ;  /* 0x0000008fb6087221 */ /* 0x000fcc0000010000 */
[----:B------:R-:W2:Y:S01]  /*5910*/  MUFU.EX2 R13, R13 ;  /* 0x0000000d000d7308 */ /* 0x000ea20000000800 */
[----:B-1----:R-:W-:-:S07]  /*5920*/  FADD.FTZ R9, R126, R9 ;  /* 0x000000097e097221 */ /* 0x002fce0000010000 */
        /* <DEDUP_REMOVED lines=49> */
.L_x_2209:
[----:B------:R-:W0:Y:S01]  /*5c40*/  S2UR UR5, SR_CgaCtaId ;  /* 0x00000000000579c3 */ /* 0x000e220000008800 */
        /* <DEDUP_REMOVED lines=35> */
.L_x_2199:
[----:B------:R-:W-:-:S13]  /*5e80*/  R2UR UR5, R18 ;  /* 0x00000000120572ca */ /* 0x000fda00000e0000 */
[----:B------:R-:W-:-:S06]  /*5e90*/  UISETP.GE.AND UP0, UPT, UR60, UR5, UPT ;  /* 0x000000053c00728c */ /* 0x000fcc000bf06270 */
[----:B------:R-:W-:-:S13]  /*5ea0*/  PLOP3.LUT P1, PT, PT, PT, UP0, 0x80, 0x0 ;  /* 0x000000000000781c */ /* 0x000fda0003f2f008 */
[----:B------:R-:W-:Y:S05]  /*5eb0*/  @!P1 BRA `(.L_x_2211) ;  /* 0x0000001c007c9947 */ /* 0x000fea0003800000 */
[----:B------:R-:W-:Y:S01]  /*5ec0*/  IMAD.MOV.U32 R13, RZ, RZ, R4 ;  /* 0x000000ffff0d7224 */ /* 0x000fe200078e0004 */
[----:B------:R-:W-:Y:S01]  /*5ed0*/  MOV R11, R5 ;  /* 0x00000005000b7202 */ /* 0x000fe20000000f00 */
[----:B------:R-:W-:Y:S01]  /*5ee0*/  UMOV UR61, UR6 ;  /* 0x00000006003d7c82 */ /* 0x000fe20008000000 */
[----:B------:R-:W-:-:S05]  /*5ef0*/  UMOV UR7, UR4 ;  /* 0x0000000400077c82 */ /* 0x000fca0008000000 */
.L_x_2222:
[----:B------:R-:W-:-:S04]  /*5f00*/  UIADD3 UR4, UR7, 0x1, URZ ;  /* 0x0000000107047890 */ /* 0x000fc8000fffe03f */
[----:B------:R-:W-:-:S04]  /*5f10*/  UISETP.NE.AND UP0, UPT, UR4, 0x2, UPT ;  /* 0x000000020400788c */ /* 0x000fc8000bf05270 */
[----:B------:R-:W-:Y:S02]  /*5f20*/  USEL UR6, URZ, 0x1, UP0 ;  /* 0x000000013f067887 */ /* 0x000fe40008000000 */
[----:B------:R-:W-:Y:S02]  /*5f30*/  USEL UR4, UR4, URZ, UP0 ;  /* 0x0000003f04047287 */ /* 0x000fe40008000000 */
[----:B------:R-:W-:Y:S01]  /*5f40*/  ULOP3.LUT UR6, UR61, UR6, URZ, 0x3c, !UPT ;  /* 0x000000063d067292 */ /* 0x000fe2000f8e3c3f */
[----:B------:R-:W-:Y:S11]  /*5f50*/  @!P0 BRA `(.L_x_2212) ;  /* 0x0000000000048947 */ /* 0x000ff60003800000 */
[----:B------:R-:W-:Y:S01]  /*5f60*/  BPT.TRAP 0x1 ;  /* 0x000000040000795c */ /* 0x000fe20000300000 */
.L_x_2212:
[----:B------:R-:W-:Y:S01]  /*5f70*/  ULEA UR38, UR4, UR39, 0x3 ;  /* 0x0000002704267291 */ /* 0x000fe2000f8e183f */
[----:B------:R-:W-:-:S05]  /*5f80*/  IMAD.U32 R2, RZ, RZ, UR6 ;  /* 0x00000006ff027e24 */ /* 0x000fca000f8e00ff */
[----:B------:R-:W-:-:S04]  /*5f90*/  SHF.L.U32 R2, R2, 0x1f, RZ ;  /* 0x0000001f02027819 */ /* 0x000fc800000006ff */
[----:B------:R0:W1:Y:S01]  /*5fa0*/  SYNCS.PHASECHK.TRANS64.TRYWAIT P1, [UR38+0x30830], R2 ;  /* 0x03083002ff0075a7 */ /* 0x0000620008020166 */
[----:B------:R-:W-:Y:S05]  /*5fb0*/  @!P0 BRA `(.L_x_2213) ;  /* 0x0000000000048947 */ /* 0x000fea0003800000 */
[----:B------:R-:W-:Y:S01]  /*5fc0*/  BPT.TRAP 0x1 ;  /* 0x000000040000795c */ /* 0x000fe20000300000 */
.L_x_2213:
[----:B-1----:R-:W-:Y:S05]  /*5fd0*/  @P1 BRA `(.L_x_2214) ;  /* 0x0000000000081947 */ /* 0x002fea0003800000 */
[----:B------:R-:W1:Y:S02]  /*5fe0*/  SYNCS.PHASECHK.TRANS64.TRYWAIT P1, [UR38+0x30830], R2 ;  /* 0x03083002ff0075a7 */ /* 0x000e640008020166 */
[----:B-1----:R-:W-:Y:S05]  /*5ff0*/  @!P1 BRA `(.L_x_2215) ;  /* 0x0000008800b89947 */ /* 0x002fea0003800000 */
.L_x_2214:
        /* <DEDUP_REMOVED lines=162> */
.L_x_2216:
[----:B------:R-:W-:Y:S01]  /*6a20*/  ULEA UR5, UR7, UR39, 0x3 ;  /* 0x0000002707057291 */ /* 0x000fe2000f8e183f */
[----:B------:R-:W-:-:S05]  /*6a30*/  IMAD.U32 R0, RZ, RZ, UR61 ;  /* 0x0000003dff007e24 */ /* 0x000fca000f8e00ff */
[----:B------:R-:W-:-:S04]  /*6a40*/  SHF.L.U32 R0, R0, 0x1f, RZ ;  /* 0x0000001f00007819 */ /* 0x000fc800000006ff */
[----:B------:R2:W3:Y:S01]  /*6a50*/  SYNCS.PHASECHK.TRANS64.TRYWAIT P1, [UR5+0x30850], R0 ;  /* 0x03085000ff0075a7 */ /* 0x0004e20008020145 */
[----:B------:R-:W-:Y:S05]  /*6a60*/  @!P0 BRA `(.L_x_2217) ;  /* 0x0000000000048947 */ /* 0x000fea0003800000 */
[----:B------:R-:W-:Y:S01]  /*6a70*/  BPT.TRAP 0x1 ;  /* 0x000000040000795c */ /* 0x000fe20000300000 */
.L_x_2217:
[----:B---3--:R-:W-:Y:S05]  /*6a80*/  @P1 BRA `(.L_x_2218) ;  /* 0x0000000000081947 */ /* 0x008fea0003800000 */
[----:B------:R-:W3:Y:S02]  /*6a90*/  SYNCS.PHASECHK.TRANS64.TRYWAIT P1, [UR5+0x30850], R0 ;  /* 0x03085000ff0075a7 */ /* 0x000ee40008020145 */
[----:B---3--:R-:W-:Y:S05]  /*6aa0*/  @!P1 BRA `(.L_x_2219) ;  /* 0x0000008000249947 */ /* 0x008fea0003800000 */
.L_x_2218:
        /* <DEDUP_REMOVED lines=36> */
.L_x_2220:
[----:B--23--:R-:W-:Y:S01]  /*6cf0*/  FMNMX.FTZ R0, R120, R11, !PT ;  /* 0x0000000b78007209 */ /* 0x00cfe20007810000 */
[----:B------:R-:W2:Y:S01]  /*6d00*/  S2UR UR7, SR_CgaCtaId ;  /* 0x00000000000779c3 */ /* 0x000ea20000008800 */
[----:B01----:R-:W-:Y:S01]  /*6d10*/  FMNMX.FTZ R2, R122, R13, !PT ;  /* 0x0000000d7a027209 */ /* 0x003fe20007810000 */
        /* <DEDUP_REMOVED lines=12> */
[----:B--2---:R-:W-:Y:S01]  /*6de0*/  UPRMT UR38, UR7, 0x654, UR38 ;  /* 0x0000065407267896 */ /* 0x004fe20008000026 */
        /* <DEDUP_REMOVED lines=40> */
[----:B------:R-:W0:Y:S01]  /*7070*/  SHFL.BFLY PT, R5, R12, 0x1, 0x1f ;  /* 0x0c201f000c057f89 */ /* 0x000e2200000e0000 */
[----:B------:R-:W1:Y:S03]  /*7080*/  LDC R2, c[0x0][0x988] ;  /* 0x00026200ff027b82 */ /* 0x000e660000000800 */
[----:B------:R-:W2:Y:S01]  /*7090*/  SHFL.BFLY PT, R15, R14, 0x1, 0x1f ;  /* 0x0c201f000e0f7f89 */ /* 0x000ea200000e0000 */
[----:B0-----:R-:W-:Y:S02]  /*70a0*/  FMNMX.FTZ R5, R12, R5, !PT ;  /* 0x000000050c057209 */ /* 0x001fe40007810000 */
[----:B--2---:R-:W-:-:S03]  /*70b0*/  FMNMX.FTZ R4, R14, R15, !PT ;  /* 0x0000000f0e047209 */ /* 0x004fc60007810000 */
[C---:B------:R-:W-:Y:S01]  /*70c0*/  FADD.FTZ R11, -R5.reuse, R11 ;  /* 0x0000000b050b7221 */ /* 0x040fe20000010100 */
[----:B-1----:R-:W-:-:S03]  /*70d0*/  FMUL.FTZ R169, R5, R2 ;  /* 0x0000000205a97220 */ /* 0x002fc60000410000 */
[-C--:B------:R-:W-:Y:S01]  /*70e0*/  FMUL.FTZ R15, R11, R2.reuse ;  /* 0x000000020b0f7220 */ /* 0x080fe20000410000 */
[C---:B------:R-:W-:Y:S01]  /*70f0*/  FADD.FTZ R11, -R4.reuse, R13 ;  /* 0x0000000d040b7221 */ /* 0x040fe20000010100 */
[-CC-:B------:R-:W-:Y:S01]  /*7100*/  FFMA.FTZ R188, R121, R2.reuse, -R169.reuse ;  /* 0x0000000279bc7223 */ /* 0x180fe200000108a9 */
[-CC-:B------:R-:W-:Y:S01]  /*7110*/  FFMA.FTZ R121, R145, R2.reuse, -R169.reuse ;  /* 0x0000000291797223 */ /* 0x180fe200000108a9 */
[-C--:B------:R-:W-:Y:S01]  /*7120*/  FMUL.FTZ R145, R4, R2.reuse ;  /* 0x0000000204917220 */ /* 0x080fe20000410000 */
[-C--:B------:R-:W-:Y:S01]  /*7130*/  FMUL.FTZ R3, R11, R2.reuse ;  /* 0x000000020b037220 */ /* 0x080fe20000410000 */
[-C--:B------:R-:W-:Y:S01]  /*7140*/  FFMA.FTZ R11, R120, R2.reuse, -R169 ;  /* 0x00000002780b7223 */ /* 0x080fe200000108a9 */
[----:B------:R0:W-:Y:S01]  /*7150*/  MUFU.EX2 R0, R15 ;  /* 0x0000000f00007308 */ /* 0x0001e20000000800 */
[-CC-:B------:R-:W-:Y:S01]  /*7160*/  FFMA.FTZ R12, R122, R2.reuse, -R145.reuse ;  /* 0x000000027a0c7223 */ /* 0x180fe20000010891 */
        /* <DEDUP_REMOVED lines=8> */
[-C--:B0-----:R-:W-:Y:S01]  /*71f0*/  FFMA.FTZ R15, R129, R2.reuse, -R169 ;  /* 0x00000002810f7223 */ /* 0x081fe200000108a9 */
        /* <DEDUP_REMOVED lines=9> */
[-C--:B------:R-:W-:Y:S01]  /*7290*/  FFMA.FTZ R22, R139, R2.reuse, -R145 ;  /* 0x000000028b167223 */ /* 0x080fe20000010891 */
[-C--:B------:R-:W-:Y:S01]  /*72a0*/  FFMA.FTZ R182, R140, R2.reuse, -R169 ;  /* 0x000000028cb67223 */ /* 0x080fe200000108a9 */
[-C--:B------:R-:W-:Y:S01]  /*72b0*/  FFMA.FTZ R183, R142, R2.reuse, -R145 ;  /* 0x000000028eb77223 */ /* 0x080fe20000010891 */
[-C--:B------:R-:W-:Y:S01]  /*72c0*/  FFMA.FTZ R23, R141, R2.reuse, -R169 ;  /* 0x000000028d177223 */ /* 0x080fe200000108a9 */
[----:B------:R-:W0:Y:S01]  /*72d0*/  MUFU.EX2 R12, R12 ;  /* 0x0000000c000c7308 */ /* 0x000e220000000800 */
[----:B-1----:R-:W-:Y:S01]  /*72e0*/  FFMA.FTZ R9, R0, R9, R11 ;  /* 0x0000000900097223 */ /* 0x002fe2000001000b */
[-C--:B------:R-:W-:Y:S01]  /*72f0*/  FFMA.FTZ R120, R143, R2.reuse, -R145 ;  /* 0x000000028f787223 */ /* 0x080fe20000010891 */
[-C--:B------:R-:W-:Y:S01]  /*7300*/  FFMA.FTZ R176, R144, R2.reuse, -R169 ;  /* 0x0000000290b07223 */ /* 0x080fe200000108a9 */
[-CC-:B------:R-:W-:Y:S01]  /*7310*/  FFMA.FTZ R177, R146, R2.reuse, -R145.reuse ;  /* 0x0000000292b17223 */ /* 0x180fe20000010891 */
        /* <DEDUP_REMOVED lines=23> */
[-C--:B------:R-:W-:Y:S01]  /*7490*/  FFMA.FTZ R166, R166, R2.reuse, -R145 ;  /* 0x00000002a6a67223 */ /* 0x080fe20000010891 */
[-C--:B------:R-:W-:Y:S01]  /*74a0*/  FFMA.FTZ R141, R165, R2.reuse, -R169 ;  /* 0x00000002a58d7223 */ /* 0x080fe200000108a9 */
[----:B------:R-:W-:-:S02]  /*74b0*/  FFMA.FTZ R145, R167, R2, -R145 ;  /* 0x00000002a7917223 */ /* 0x000fc40000010891 */
        /* <DEDUP_REMOVED lines=90> */
.L_x_2221:
[----:B------:R-:W0:Y:S01]  /*7a60*/  S2UR UR10, SR_CgaCtaId ;  /* 0x00000000000a79c3 */ /* 0x000e220000008800 */
[----:B------:R-:W-:Y:S01]  /*7a70*/  R2UR UR7, R18 ;  /* 0x00000000120772ca */ /* 0x000fe200000e0000 */
[----:B------:R-:W-:Y:S01]  /*7a80*/  UIADD3 UR5, UR5, 0x30860, URZ ;  /* 0x0003086005057890 */ /* 0x000fe2000fffe03f */
[----:B------:R-:W-:Y:S01]  /*7a90*/  F2FP.BF16.F32.PACK_AB R188, R188, R11 ;  /* 0x0000000bbcbc723e */ /* 0x000fe200000010ff */
[----:B------:R-:W-:Y:S01]  /*7aa0*/  UMOV UR61, UR6 ;  /* 0x00000006003d7c82 */ /* 0x000fe20008000000 */
[----:B------:R-:W-:Y:S01]  /*7ab0*/  F2FP.BF16.F32.PACK_AB R190, R13, R190 ;  /* 0x000000be0dbe723e */ /* 0x000fe200000010ff */
[----:B------:R-:W-:Y:S01]  /*7ac0*/  IMAD.MOV.U32 R13, RZ, RZ, R4 ;  /* 0x000000ffff0d7224 */ /* 0x000fe200078e0004 */
[----:B------:R-:W-:Y:S02]  /*7ad0*/  F2FP.BF16.F32.PACK_AB R189, R189, R12 ;  /* 0x0000000cbdbd723e */ /* 0x000fe400000010ff */
[----:B------:R-:W-:Y:S02]  /*7ae0*/  F2FP.BF16.F32.PACK_AB R191, R14, R191 ;  /* 0x000000bf0ebf723e */ /* 0x000fe400000010ff */
[----:B------:R-:W-:-:S02]  /*7af0*/  F2FP.BF16.F32.PACK_AB R184, R15, R184 ;  /* 0x000000b80fb8723e */ /* 0x000fc400000010ff */
[----:B------:R-:W-:Y:S01]  /*7b00*/  F2FP.BF16.F32.PACK_AB R185, R16, R185 ;  /* 0x000000b910b9723e */ /* 0x000fe200000010ff */
[----:B------:R-:W-:Y:S01]  /*7b10*/  UISETP.GT.AND UP0, UPT, UR60, UR7, UPT ;  /* 0x000000073c00728c */ /* 0x000fe2000bf04270 */
[----:B------:R-:W-:Y:S01]  /*7b20*/  F2FP.BF16.F32.PACK_AB R186, R17, R186 ;  /* 0x000000ba11ba723e */ /* 0x000fe200000010ff */
[----:B------:R-:W-:Y:S01]  /*7b30*/  UIADD3 UR60, UR60, -0x1, URZ ;  /* 0xffffffff3c3c7890 */ /* 0x000fe2000fffe03f */
[----:B------:R-:W-:Y:S01]  /*7b40*/  F2FP.BF16.F32.PACK_AB R187, R20, R187 ;  /* 0x000000bb14bb723e */ /* 0x000fe200000010ff */
[----:B------:R-:W-:Y:S01]  /*7b50*/  UMOV UR7, UR4 ;  /* 0x0000000400077c82 */ /* 0x000fe20008000000 */
[----:B------:R-:W-:Y:S02]  /*7b60*/  F2FP.BF16.F32.PACK_AB R180, R21, R180 ;  /* 0x000000b415b4723e */ /* 0x000fe400000010ff */
[----:B------:R-:W-:Y:S02]  /*7b70*/  PLOP3.LUT P1, PT, PT, PT, UP0, 0x80, 0x0 ;  /* 0x000000000000781c */ /* 0x000fe40003f2f008 */
        /* <DEDUP_REMOVED lines=17> */
[----:B------:R-:W-:Y:S01]  /*7c90*/  MOV R11, R5 ;  /* 0x00000005000b7202 */ /* 0x000fe20000000f00 */
[----:B------:R-:W-:Y:S06]  /*7ca0*/  @P1 BRA `(.L_x_2222) ;  /* 0xffffffe000941947 */ /* 0x000fec000383ffff */
.L_x_2211:
        /* <DEDUP_REMOVED lines=99> */
.L_x_2223:
[----:B------:R-:W-:Y:S01]  /*82e0*/  ULEA UR5, UR4, UR39, 0x3 ;  /* 0x0000002704057291 */ /* 0x000fe2000f8e183f */
[----:B------:R-:W-:-:S05]  /*82f0*/  IMAD.U32 R0, RZ, RZ, UR6 ;  /* 0x00000006ff007e24 */ /* 0x000fca000f8e00ff */
[----:B------:R-:W-:-:S04]  /*8300*/  SHF.L.U32 R0, R0, 0x1f, RZ ;  /* 0x0000001f00007819 */ /* 0x000fc800000006ff */
[----:B------:R0:W1:Y:S01]  /*8310*/  SYNCS.PHASECHK.TRANS64.TRYWAIT P1, [UR5+0x30850], R0 ;  /* 0x03085000ff0075a7 */ /* 0x0000620008020145 */
[----:B------:R-:W-:Y:S05]  /*8320*/  @!P0 BRA `(.L_x_2224) ;  /* 0x0000000000048947 */ /* 0x000fea0003800000 */
[----:B------:R-:W-:Y:S01]  /*8330*/  BPT.TRAP 0x1 ;  /* 0x000000040000795c */ /* 0x000fe20000300000 */
.L_x_2224:
[----:B-1----:R-:W-:Y:S05]  /*8340*/  @P1 BRA `(.L_x_2225) ;  /* 0x0000000000081947 */ /* 0x002fea0003800000 */
[----:B------:R-:W1:Y:S02]  /*8350*/  SYNCS.PHASECHK.TRANS64.TRYWAIT P1, [UR5+0x30850], R0 ;  /* 0x03085000ff0075a7 */ /* 0x000e640008020145 */
[----:B-1----:R-:W-:Y:S05]  /*8360*/  @!P1 BRA `(.L_x_2226) ;  /* 0x00000068000c9947 */ /* 0x002fea0003800000 */
.L_x_2225:
        /* <DEDUP_REMOVED lines=19> */
[----:B------:R-:W-:Y:S01]  /*84a0*/  MOV R3, 0xff800000 ;  /* 0xff80000000037802 */ /* 0x000fe20000000f00 */
[----:B------:R-:W-:-:S02]  /*84b0*/  IMAD.MOV.U32 R0, RZ, RZ, -0x800000 ;  /* 0xff800000ff007424 */ /* 0x000fc400078e00ff */
        /* <DEDUP_REMOVED lines=41> */
.L_x_2227:
        /* <DEDUP_REMOVED lines=101> */
.L_x_2191:
[----:B------:R-:W-:Y:S05]  /*8da0*/  @P0 BRA `(.L_x_2228) ;  /* 0x0000001800d00947 */ /* 0x000fea0003800000 */
[----:B0-----:R-:W0:Y:S01]  /*8db0*/  S2R R2, SR_TID.X ;  /* 0x0000000000027919 */ /* 0x001e220000002100 */
[----:B------:R-:W1:Y:S01]  /*8dc0*/  LDC R17, c[0x0][0xbe8] ;  /* 0x0002fa00ff117b82 */ /* 0x000e620000000800 */
[----:B------:R-:W-:Y:S01]  /*8dd0*/  R2UR UR13, R19 ;  /* 0x00000000130d72ca */ /* 0x000fe200000e0000 */
[----:B------:R-:W-:Y:S01]  /*8de0*/  ULDC.64 UR8, c[0x0][0xbd0] ;  /* 0x0002f40000087ab9 */ /* 0x000fe20000000a00 */
[----:B------:R-:W2:Y:S01]  /*8df0*/  S2R R21, SR_CTAID.X ;  /* 0x0000000000157919 */ /* 0x000ea20000002500 */
[----:B------:R-:W-:Y:S04]  /*8e00*/  BSSY B0, `(.L_x_2229) ;  /* 0x000011a000007945 */ /* 0x000fe80003800000 */
[----:B------:R-:W3:Y:S06]  /*8e10*/  S2UR UR12, SR_CTAID.Z ;  /* 0x00000000000c79c3 */ /* 0x000eec0000002700 */
[----:B------:R-:W-:-:S02]  /*8e20*/  USHF.R.S32.HI UR7, URZ, 0x1f, UR13 ;  /* 0x0000001f3f077899 */ /* 0x000fc4000801140d */
[----:B------:R-:W-:Y:S01]  /*8e30*/  IMAD R16, RZ, RZ, -UR13 ;  /* 0x8000000dff107e24 */ /* 0x000fe2000f8e02ff */
[----:B------:R-:W4:Y:S01]  /*8e40*/  S2UR UR11, SR_CTAID.Y ;  /* 0x00000000000b79c3 */ /* 0x000f220000002600 */
[----:B------:R-:W-:Y:S02]  /*8e50*/  UIMAD.WIDE.U32 UR4, UR13, UR8, URZ ;  /* 0x000000080d0472a5 */ /* 0x000fe4000f8e003f */
[----:B------:R-:W-:-:S04]  /*8e60*/  UIMAD UR6, UR7, UR8, URZ ;  /* 0x00000008070672a4 */ /* 0x000fc8000f8e023f */
[----:B------:R-:W-:Y:S01]  /*8e70*/  UIMAD UR6, UR13, UR9, UR6 ;  /* 0x000000090d0672a4 */ /* 0x000fe2000f8e0206 */
[----:B------:R-:W-:Y:S01]  /*8e80*/  BAR.SYNC.DEFER_BLOCKING 0x1, 0x100 ;  /* 0x0044000000007b1d */ /* 0x000fe20000010000 */
[----:B-1----:R-:W-:Y:S02]  /*8e90*/  ISETP.NE.AND P0, PT, R17, 0x1, PT ;  /* 0x000000011100780c */ /* 0x002fe40003f05270 */
[----:B------:R-:W-:-:S05]  /*8ea0*/  UIADD3 UR6, UR5, UR6, URZ ;  /* 0x0000000605067290 */ /* 0x000fca000fffe03f */
[----:B------:R-:W4:Y:S01]  /*8eb0*/  LDC R23, c[0x0][0xc50] ;  /* 0x00031400ff177b82 */ /* 0x000f220000000800 */
[----:B0-----:R-:W-:Y:S01]  /*8ec0*/  VIADD R4, R2, 0xffffff80 ;  /* 0xffffff8002047836 */ /* 0x001fe20000000000 */
[----:B---3--:R-:W-:Y:S01]  /*8ed0*/  USHF.R.S32.HI UR10, URZ, 0x1f, UR12 ;  /* 0x0000001f3f0a7899 */ /* 0x008fe2000801140c */
[----:B------:R-:W-:-:S03]  /*8ee0*/  ULDC.64 UR8, c[0x0][0xb38] ;  /* 0x0002ce0000087ab9 */ /* 0x000fc60000000a00 */
[----:B------:R-:W-:Y:S01]  /*8ef0*/  SHF.R.S32.HI R5, RZ, 0x1f, R4 ;  /* 0x0000001fff057819 */ /* 0x000fe20000011404 */
[----:B------:R-:W-:Y:S01]  /*8f00*/  UIMAD UR7, UR7, UR8, URZ ;  /* 0x00000008070772a4 */ /* 0x000fe2000f8e023f */
[----:B------:R-:W0:Y:S02]  /*8f10*/  LDC.64 R14, c[0x0][0xb40] ;  /* 0x0002d000ff0e7b82 */ /* 0x000e240000000a00 */
[CC--:B------:R-:W-:Y:S02]  /*8f20*/  LEA.HI R2, R5.reuse, R4.reuse, RZ, 0x7 ;  /* 0x0000000405027211 */ /* 0x0c0fe400078f38ff */
[----:B------:R-:W-:Y:S02]  /*8f30*/  LEA.HI R5, R5, R4, RZ, 0x2 ;  /* 0x0000000405057211 */ /* 0x000fe400078f10ff */
[----:B------:R-:W-:Y:S02]  /*8f40*/  LOP3.LUT R7, R2, 0xffffff80, RZ, 0xc0, !PT ;  /* 0xffffff8002077812 */ /* 0x000fe400078ec0ff */
[----:B------:R-:W-:Y:S01]  /*8f50*/  LOP3.LUT R5, R5, 0xfffffffc, RZ, 0xc0, !PT ;  /* 0xfffffffc05057812 */ /* 0x000fe200078ec0ff */
[----:B------:R-:W1:Y:S02]  /*8f60*/  @P0 LDC R13, c[0x0][0xbf0] ;  /* 0x0002fc00ff0d0b82 */ /* 0x000e640000000800 */
[----:B------:R-:W-:Y:S01]  /*8f70*/  IMAD.IADD R18, R4, 0x1, -R7 ;  /* 0x0000000104127824 */ /* 0x000fe200078e0a07 */
[----:B------:R-:W-:-:S02]  /*8f80*/  SHF.R.S32.HI R7, RZ, 0x7, R2 ;  /* 0x00000007ff077819 */ /* 0x000fc40000011402 */
[----:B------:R-:W-:Y:S02]  /*8f90*/  IADD3 R5, R4, -R5, RZ ;  /* 0x8000000504057210 */ /* 0x000fe40007ffe0ff */
[----:B------:R-:W-:Y:S01]  /*8fa0*/  SHF.R.S32.HI R9, RZ, 0x1f, R18 ;  /* 0x0000001fff097819 */ /* 0x000fe20000011412 */
[----:B------:R-:W3:Y:S01]  /*8fb0*/  @P0 LDC R123, c[0x0][0xbec] ;  /* 0x0002fb00ff7b0b82 */ /* 0x000ee20000000800 */
[----:B------:R-:W-:Y:S01]  /*8fc0*/  LEA.HI R2, R2, R7, RZ, 0x1 ;  /* 0x0000000702027211 */ /* 0x000fe200078f08ff */
[----:B----4-:R-:W-:Y:S01]  /*8fd0*/  IMAD R23, R23, R16, UR11 ;  /* 0x0000000b17177e24 */ /* 0x010fe2000f8e0210 */
[-C--:B------:R-:W-:Y:S02]  /*8fe0*/  LEA.HI R20, R9, R18.reuse, RZ, 0x2 ;  /* 0x0000001209147211 */ /* 0x080fe400078f10ff */
[----:B------:R-:W-:Y:S02]  /*8ff0*/  LOP3.LUT R2, R2, 0x3fffffe, RZ, 0xc0, !PT ;  /* 0x03fffffe02027812 */ /* 0x000fe400078ec0ff */
[--C-:B------:R-:W-:Y:S01]  /*9000*/  SHF.R.S32.HI R6, RZ, 0x2, R20.reuse ;  /* 0x00000002ff067819 */ /* 0x100fe20000011414 */
[----:B------:R-:W4:Y:S01]  /*9010*/  @P0 LDC R22, c[0x0][0xbf0] ;  /* 0x0002fc00ff160b82 */ /* 0x000f220000000800 */
[----:B------:R-:W-:Y:S01]  /*9020*/  SHF.R.S32.HI R11, RZ, 0x1f, R20 ;  /* 0x0000001fff0b7819 */ /* 0x000fe20000011414 */
[----:B------:R-:W-:Y:S01]  /*9030*/  IMAD.IADD R2, R7, 0x1, -R2 ;  /* 0x0000000107027824 */ /* 0x000fe200078e0a02 */
[----:B------:R-:W-:Y:S01]  /*9040*/  LEA.HI R9, R9, R18, RZ, 0x5 ;  /* 0x0000001209097211 */ /* 0x000fe200078f28ff */
[----:B0-----:R-:W-:Y:S01]  /*9050*/  IMAD R12, R14, UR10, RZ ;  /* 0x0000000a0e0c7c24 */ /* 0x001fe2000f8e02ff */
[----:B------:R-:W-:-:S02]  /*9060*/  LEA.HI R11, R11, R6, RZ, 0x3 ;  /* 0x000000060b0b7211 */ /* 0x000fc400078f18ff */
[----:B------:R-:W-:Y:S02]  /*9070*/  SHF.R.S32.HI R7, RZ, 0x5, R9 ;  /* 0x00000005ff077819 */ /* 0x000fe40000011409 */
[----:B------:R-:W-:Y:S01]  /*9080*/  LOP3.LUT R11, R11, 0xfffffff8, RZ, 0xc0, !PT ;  /* 0xfffffff80b0b7812 */ /* 0x000fe200078ec0ff */
[----:B------:R-:W0:Y:S04]  /*9090*/  @P0 LDC R9, c[0x0][0xbec] ;  /* 0x0002fb00ff090b82 */ /* 0x000e280000000800 */
[----:B------:R-:W-:Y:S01]  /*90a0*/  IMAD.IADD R4, R6, 0x1, -R11 ;  /* 0x0000000106047824 */ /* 0x000fe200078e0a0b */
[----:B------:R-:W-:-:S03]  /*90b0*/  LEA.HI R6, R5, R5, RZ, 0x1 ;  /* 0x0000000505067211 */ /* 0x000fc600078f08ff */
[----:B------:R-:W5:Y:S01]  /*90c0*/  LDC.64 R10, c[0x0][0xbd8] ;  /* 0x0002f600ff0a7b82 */ /* 0x000f620000000a00 */
[----:B------:R-:W-:Y:S02]  /*90d0*/  LOP3.LUT R6, R6, 0x1ffffffe, RZ, 0xc0, !PT ;  /* 0x1ffffffe06067812 */ /* 0x000fe400078ec0ff */
[----:B------:R-:W-:Y:S01]  /*90e0*/  LEA R7, R7, R4, 0x4 ;  /* 0x0000000407077211 */ /* 0x000fe200078e20ff */
[----:B------:R-:W-:Y:S02]  /*90f0*/  IMAD.U32 R4, RZ, RZ, UR4 ;  /* 0x00000004ff047e24 */ /* 0x000fe4000f8e00ff */
[----:B------:R-:W-:Y:S01]  /*9100*/  IMAD.IADD R121, R5, 0x1, -R6 ;  /* 0x0000000105797824 */ /* 0x000fe200078e0a06 */
[----:B------:R-:W-:Y:S01]  /*9110*/  LEA R2, R2, R7, 0x6 ;  /* 0x0000000702027211 */ /* 0x000fe200078e30ff */
[----:B------:R-:W-:Y:S01]  /*9120*/  IMAD.U32 R5, RZ, RZ, UR5 ;  /* 0x00000005ff057e24 */ /* 0x000fe2000f8e00ff */
[----:B------:R-:W-:Y:S01]  /*9130*/  UIMAD.WIDE.U32 UR4, UR13, UR8, URZ ;  /* 0x000000080d0472a5 */ /* 0x000fe2000f8e003f */
[----:B------:R-:W-:Y:S01]  /*9140*/  IMAD.U32 R5, RZ, RZ, UR6 ;  /* 0x00000006ff057e24 */ /* 0x000fe2000f8e00ff */
[----:B------:R-:W-:Y:S01]  /*9150*/  UIMAD UR6, UR13, UR9, UR7 ;  /* 0x000000090d0672a4 */ /* 0x000fe2000f8e0207 */
[----:B------:R-:W-:-:S02]  /*9160*/  IMAD R6, R121, 0x8, R2 ;  /* 0x0000000879067824 */ /* 0x000fc400078e0202 */
[----:B------:R-:W-:Y:S01]  /*9170*/  ULDC.64 UR8, c[0x0][0xb28] ;  /* 0x0002ca0000087ab9 */ /* 0x000fe20000000a00 */
[----:B------:R-:W-:Y:S02]  /*9180*/  UIADD3 UR6, UR5, UR6, URZ ;  /* 0x0000000605067290 */ /* 0x000fe4000fffe03f */
[----:B------:R-:W-:Y:S01]  /*9190*/  MOV R7, UR5 ;  /* 0x0000000500077c02 */ /* 0x000fe20008000f00 */
[----:B--2---:R-:W-:-:S03]  /*91a0*/  IMAD R2, R21, 0x80, R2 ;  /* 0x0000008015027824 */ /* 0x004fc600078e0202 */
[----:B------:R-:W-:Y:S01]  /*91b0*/  IMAD.U32 R7, RZ, RZ, UR6 ;  /* 0x00000006ff077e24 */ /* 0x000fe2000f8e00ff */
[----:B------:R-:W-:Y:S01]  /*91c0*/  ULDC.64 UR6, c[0x0][0xb48] ;  /* 0x0002d20000067ab9 */ /* 0x000fe20000000a00 */
[C---:B-----5:R-:W-:Y:S02]  /*91d0*/  IMAD R8, R10.reuse, UR10, RZ ;  /* 0x0000000a0a087c24 */ /* 0x060fe4000f8e02ff */
[----:B------:R-:W-:-:S04]  /*91e0*/  IMAD.WIDE.U32 R4, R10, UR12, R4 ;  /* 0x0000000c0a047c25 */ /* 0x000fc8000f8e0004 */
[----:B------:R-:W-:Y:S02]  /*91f0*/  IMAD R11, R11, UR12, R8 ;  /* 0x0000000c0b0b7c24 */ /* 0x000fe4000f8e0208 */
[----:B------:R-:W-:Y:S02]  /*9200*/  IMAD R8, R21, 0x80, R6 ;  /* 0x0000008015087824 */ /* 0x000fe400078e0206 */
[----:B------:R-:W-:Y:S01]  /*9210*/  IMAD.U32 R6, RZ, RZ, UR4 ;  /* 0x00000004ff067e24 */ /* 0x000fe2000f8e00ff */
[----:B------:R-:W-:Y:S01]  /*9220*/  IADD3 R5, R5, R11, RZ ;  /* 0x0000000b05057210 */ /* 0x000fe20007ffe0ff */
[----:B0-----:R-:W-:Y:S01]  /*9230*/  @P0 IMAD.HI.U32 R10, R8, R9, RZ ;  /* 0x00000009080a0227 */ /* 0x001fe200078e00ff */
[----:B------:R-:W-:-:S03]  /*9240*/  ULDC.64 UR4, c[0x0][0xbe0] ;  /* 0x0002f80000047ab9 */ /* 0x000fc60000000a00 */
[----:B------:R-:W-:Y:S01]  /*9250*/  IMAD.MOV.U32 R9, RZ, RZ, R8 ;  /* 0x000000ffff097224 */ /* 0x000fe200078e0008 */
[----:B-1----:R-:W-:Y:S01]  /*9260*/  @P0 SHF.R.U32.HI R9, RZ, R13, R10 ;  /* 0x0000000dff090219 */ /* 0x002fe2000001160a */
[----:B------:R-:W-:Y:S01]  /*9270*/  IMAD R13, R15, UR12, R12 ;  /* 0x0000000c0f0d7c24 */ /* 0x000fe2000f8e020c */
[----:B------:R-:W-:Y:S01]  /*9280*/  SHF.R.S32.HI R12, RZ, 0x1f, R23 ;  /* 0x0000001fff0c7819 */ /* 0x000fe20000011417 */
[----:B------:R-:W-:-:S04]  /*9290*/  IMAD.WIDE.U32 R6, R14, UR12, R6 ;  /* 0x0000000c0e067c25 */ /* 0x000fc8000f8e0006 */
[----:B---3--:R-:W-:-:S04]  /*92a0*/  @P0 IMAD.HI.U32 R123, R8, R123, RZ ;  /* 0x0000007b087b0227 */ /* 0x008fc800078e00ff */
[----:B------:R-:W-:Y:S02]  /*92b0*/  IMAD.IADD R7, R7, 0x1, R13 ;  /* 0x0000000107077824 */ /* 0x000fe400078e020d */
[----:B------:R-:W-:Y:S02]  /*92c0*/  IMAD R13, R12, UR6, RZ ;  /* 0x000000060c0d7c24 */ /* 0x000fe4000f8e02ff */
[----:B------:R-:W-:-:S04]  /*92d0*/  IMAD.WIDE.U32 R4, R23, UR4, R4 ;  /* 0x0000000417047c25 */ /* 0x000fc8000f8e0004 */
[----:B------:R-:W-:Y:S01]  /*92e0*/  IMAD.MOV.U32 R11, RZ, RZ, R8 ;  /* 0x000000ffff0b7224 */ /* 0x000fe200078e0008 */
[----:B----4-:R-:W-:Y:S01]  /*92f0*/  @P0 SHF.R.U32.HI R11, RZ, R22, R123 ;  /* 0x00000016ff0b0219 */ /* 0x010fe2000001167b */
[----:B------:R-:W-:Y:S01]  /*9300*/  IMAD R10, R12, UR4, RZ ;  /* 0x000000040c0a7c24 */ /* 0x000fe2000f8e02ff */
[----:B------:R-:W-:Y:S01]  /*9310*/  IADD3 R4, P0, R9, R4, RZ ;  /* 0x0000000409047210 */ /* 0x000fe20007f1e0ff */
[----:B------:R-:W-:Y:S01]  /*9320*/  IMAD R15, R23, UR7, R13 ;  /* 0x00000007170f7c24 */ /* 0x000fe2000f8e020d */
[--C-:B------:R-:W-:Y:S01]  /*9330*/  SHF.R.S32.HI R13, RZ, 0x1f, R9.reuse ;  /* 0x0000001fff0d7819 */ /* 0x100fe20000011409 */
[----:B------:R-:W-:Y:S01]  /*9340*/  IMAD.MOV R9, RZ, RZ, -R9 ;  /* 0x000000ffff097224 */ /* 0x000fe200078e0a09 */
[----:B------:R-:W-:Y:S01]  /*9350*/  IADD3 R14, -R11, RZ, RZ ;  /* 0x000000ff0b0e7210 */ /* 0x000fe20007ffe1ff */
[----:B------:R-:W-:Y:S01]  /*9360*/  IMAD R12, R23, UR5, R10 ;  /* 0x00000005170c7c24 */ /* 0x000fe2000f8e020a */
[----:B------:R-:W-:Y:S01]  /*9370*/  SHF.R.S32.HI R10, RZ, 0x1f, R11 ;  /* 0x0000001fff0a7819 */ /* 0x000fe2000001140b */
[----:B------:R-:W-:Y:S01]  /*9380*/  IMAD R9, R17, R9, R8 ;  /* 0x0000000911097224 */ /* 0x000fe200078e0208 */
[----:B------:R-:W-:Y:S01]  /*9390*/  ULDC.64 UR4, c[0x0][0xb30] ;  /* 0x0002cc0000047ab9 */ /* 0x000fe20000000a00 */
[----:B------:R-:W-:Y:S01]  /*93a0*/  IMAD.WIDE.U32 R6, R23, UR6, R6 ;  /* 0x0000000617067c25 */ /* 0x000fe2000f8e0006 */
[----:B------:R-:W-:Y:S01]  /*93b0*/  IADD3.X R5, R13, R5, R12, P0, !PT ;  /* 0x000000050d057210 */ /* 0x000fe200007fe40c */
[----:B------:R-:W-:-:S02]  /*93c0*/  ULDC.64 UR6, c[0x0][0xbc8] ;  /* 0x0002f20000067ab9 */ /* 0x000fc40000000a00 */
        /* <DEDUP_REMOVED lines=42> */
[----:B------:R-:W-:-:S05]  /*9670*/  IMAD.IADD R15, R18, 0x1, -R15 ;  /* 0x00000001120f7824 */ /* 0x000fca00078e0a0f */
[----:B------:R-:W-:Y:S01]  /*9680*/  SHF.L.U32 R2, R15, 0x1, RZ ;  /* 0x000000010f027819 */ /* 0x000fe200000006ff */
[----:B0-----:R3:W-:Y:S04]  /*9690*/  @!P1 ST.E desc[UR36][R10.64], R3 ;  /* 0x000000030a009985 */ /* 0x0017e8000c101924 */
[----:B--2---:R3:W-:Y:S01]  /*96a0*/  @!P0 ST.E desc[UR36][R12.64], R0 ;  /* 0x000000000c008985 */ /* 0x0047e2000c101924 */
[----:B------:R-:W-:Y:S05]  /*96b0*/  @P2 BRA `(.L_x_2230) ;  /* 0x0000000800382947 */ /* 0x000fea0003800000 */
[C---:B---3--:R-:W-:Y:S01]  /*96c0*/  VIADD R3, R2.reuse, 0x10 ;  /* 0x0000001002037836 */ /* 0x048fe20000000000 */
        /* <DEDUP_REMOVED lines=8> */
[C---:B------:R-:W-:Y:S01]  /*9750*/  IADD3 R17, R2.reuse, 0x20, RZ ;  /* 0x0000002002117810 */ /* 0x040fe20007ffe0ff */
[----:B------:R-:W-:Y:S01]  /*9760*/  VIADD R22, R2, 0x50 ;  /* 0x0000005002167836 */ /* 0x000fe20000000000 */
[----:B------:R-:W-:-:S02]  /*9770*/  ISETP.GE.AND P5, PT, R16, UR4, PT ;  /* 0x0000000410007c0c */ /* 0x000fc4000bfa6270 */
[----:B------:R-:W-:Y:S02]  /*9780*/  ISETP.GE.AND P6, PT, R17, UR4, PT ;  /* 0x0000000411007c0c */ /* 0x000fe4000bfc6270 */
[C---:B------:R-:W-:Y:S01]  /*9790*/  IADD3 R20, R2.reuse, 0x40, RZ ;  /* 0x0000004002147810 */ /* 0x040fe20007ffe0ff */
[----:B-1--4-:R-:W-:Y:S01]  /*97a0*/  @!P0 IMAD.WIDE R10, R2, 0x4, R4 ;  /* 0x00000004020a8825 */ /* 0x012fe200078e0204 */
[----:B------:R-:W-:Y:S02]  /*97b0*/  ISETP.GE.AND P3, PT, R18, UR4, PT ;  /* 0x0000000412007c0c */ /* 0x000fe4000bf66270 */
[----:B------:R-:W-:Y:S02]  /*97c0*/  @!P2 LEA.HI R3, R3, R3, RZ, 0x1 ;  /* 0x000000030303a211 */ /* 0x000fe400078f08ff */
[----:B------:R-:W-:Y:S01]  /*97d0*/  @!P1 LEA.HI R0, R0, R0, RZ, 0x1 ;  /* 0x0000000000009211 */ /* 0x000fe200078f08ff */
[----:B------:R0:W-:Y:S01]  /*97e0*/  @!P0 ST.E.64 desc[UR36][R10.64], R24 ;  /* 0x000000180a008985 */ /* 0x0001e2000c101b24 */
[----:B------:R-:W-:-:S02]  /*97f0*/  @!P2 LOP3.LUT R3, R3, 0xfffffffe, RZ, 0xc0, !PT ;  /* 0xfffffffe0303a812 */ /* 0x000fc400078ec0ff */
[----:B------:R-:W-:Y:S01]  /*9800*/  @!P1 LOP3.LUT R13, R0, 0xfffffffe, RZ, 0xc0, !PT ;  /* 0xfffffffe000d9812 */ /* 0x000fe200078ec0ff */
[----:B------:R-:W-:Y:S01]  /*9810*/  VIADD R0, R2, 0x28 ;  /* 0x0000002802007836 */ /* 0x000fe20000000000 */
[----:B------:R-:W-:Y:S01]  /*9820*/  @!P5 LEA.HI R16, R16, R16, RZ, 0x1 ;  /* 0x000000101010d211 */ /* 0x000fe200078f08ff */
[--C-:B------:R-:W-:Y:S01]  /*9830*/  @!P2 IMAD.WIDE R14, R3, 0x4, R4.reuse ;  /* 0x00000004030ea825 */ /* 0x100fe200078e0204 */
[----:B------:R-:W-:Y:S02]  /*9840*/  @!P6 LEA.HI R17, R17, R17, RZ, 0x1 ;  /* 0x000000111111e211 */ /* 0x000fe400078f08ff */
[----:B------:R-:W-:Y:S01]  /*9850*/  ISETP.GE.AND P0, PT, R0, UR4, PT ;  /* 0x0000000400007c0c */ /* 0x000fe2000bf06270 */
[----:B------:R-:W-:Y:S01]  /*9860*/  @!P1 IMAD.WIDE R12, R13, 0x4, R4 ;  /* 0x000000040d0c9825 */ /* 0x000fe200078e0204 */
[----:B------:R-:W-:-:S03]  /*9870*/  @!P3 LEA.HI R18, R18, R18, RZ, 0x1 ;  /* 0x000000121212b211 */ /* 0x000fc600078f08ff */
[C---:B------:R-:W-:Y:S01]  /*9880*/  VIADD R3, R2.reuse, 0x30 ;  /* 0x0000003002037836 */ /* 0x040fe20000000000 */
[----:B------:R1:W-:Y:S01]  /*9890*/  @!P1 ST.E.64 desc[UR36][R12.64], R28 ;  /* 0x0000001c0c009985 */ /* 0x0003e2000c101b24 */
[----:B------:R-:W-:Y:S01]  /*98a0*/  ISETP.GE.AND P1, PT, R21, UR4, PT ;  /* 0x0000000415007c0c */ /* 0x000fe2000bf26270 */
[----:B0-----:R-:W-:Y:S01]  /*98b0*/  VIADD R24, R2, 0x58 ;  /* 0x0000005802187836 */ /* 0x001fe20000000000 */
[----:B------:R-:W-:Y:S01]  /*98c0*/  @!P5 LOP3.LUT R11, R16, 0xfffffffe, RZ, 0xc0, !PT ;  /* 0xfffffffe100bd812 */ /* 0x000fe200078ec0ff */
[----:B------:R0:W-:Y:S01]  /*98d0*/  @!P2 ST.E.64 desc[UR36][R14.64], R32 ;  /* 0x000000200e00a985 */ /* 0x0001e2000c101b24 */
[----:B------:R-:W-:Y:S02]  /*98e0*/  ISETP.GE.AND P4, PT, R3, UR4, PT ;  /* 0x0000000403007c0c */ /* 0x000fe4000bf86270 */
[----:B------:R-:W-:Y:S01]  /*98f0*/  ISETP.GE.AND P2, PT, R20, UR4, PT ;  /* 0x0000000414007c0c */ /* 0x000fe2000bf46270 */
[----:B------:R-:W-:Y:S01]  /*9900*/  @!P5 IMAD.WIDE R10, R11, 0x4, R4 ;  /* 0x000000040b0ad825 */ /* 0x000fe200078e0204 */
[----:B------:R-:W-:-:S02]  /*9910*/  @!P0 LEA.HI R0, R0, R0, RZ, 0x1 ;  /* 0x0000000000008211 */ /* 0x000fc400078f08ff */
[----:B------:R-:W-:Y:S02]  /*9920*/  IADD3 R25, R2, 0x80, RZ ;  /* 0x0000008002197810 */ /* 0x000fe40007ffe0ff */
[----:B------:R2:W-:Y:S01]  /*9930*/  @!P5 ST.E.64 desc[UR36][R10.64], R36 ;  /* 0x000000240a00d985 */ /* 0x0005e2000c101b24 */
[----:B-1----:R-:W-:Y:S02]  /*9940*/  @!P6 LOP3.LUT R13, R17, 0xfffffffe, RZ, 0xc0, !PT ;  /* 0xfffffffe110de812 */ /* 0x002fe400078ec0ff */
[----:B------:R-:W-:Y:S02]  /*9950*/  @!P1 LEA.HI R16, R21, R21, RZ, 0x1 ;  /* 0x0000001515109211 */ /* 0x000fe400078f08ff */
[----:B0-----:R-:W-:Y:S01]  /*9960*/  @!P4 LEA.HI R14, R3, R3, RZ, 0x1 ;  /* 0x00000003030ec211 */ /* 0x001fe200078f08ff */
[----:B------:R-:W-:Y:S01]  /*9970*/  @!P6 IMAD.WIDE R12, R13, 0x4, R4 ;  /* 0x000000040d0ce825 */ /* 0x000fe200078e0204 */
[----:B------:R-:W-:Y:S02]  /*9980*/  @!P2 LEA.HI R20, R20, R20, RZ, 0x1 ;  /* 0x000000141414a211 */ /* 0x000fe400078f08ff */
[----:B------:R-:W-:-:S02]  /*9990*/  @!P0 LOP3.LUT R3, R0, 0xfffffffe, RZ, 0xc0, !PT ;  /* 0xfffffffe00038812 */ /* 0x000fc400078ec0ff */
[----:B------:R-:W-:Y:S01]  /*99a0*/  @!P4 LOP3.LUT R15, R14, 0xfffffffe, RZ, 0xc0, !PT ;  /* 0xfffffffe0e0fc812 */ /* 0x000fe200078ec0ff */
[----:B------:R0:W-:Y:S01]  /*99b0*/  @!P6 ST.E.64 desc[UR36][R12.64], R40 ;  /* 0x000000280c00e985 */ /* 0x0001e2000c101b24 */
[----:B------:R-:W-:Y:S01]  /*99c0*/  @!P3 LOP3.LUT R17, R18, 0xfffffffe, RZ, 0xc0, !PT ;  /* 0xfffffffe1211b812 */ /* 0x000fe200078ec0ff */
[----:B--2---:R-:W-:Y:S01]  /*99d0*/  @!P0 IMAD.WIDE R10, R3, 0x4, R4 ;  /* 0x00000004030a8825 */ /* 0x004fe200078e0204 */
[----:B------:R-:W-:Y:S02]  /*99e0*/  @!P2 LOP3.LUT R21, R20, 0xfffffffe, RZ, 0xc0, !PT ;  /* 0xfffffffe1415a812 */ /* 0x000fe400078ec0ff */
[----:B------:R-:W-:Y:S01]  /*99f0*/  @!P1 LOP3.LUT R23, R16, 0xfffffffe, RZ, 0xc0, !PT ;  /* 0xfffffffe10179812 */ /* 0x000fe200078ec0ff */
[----:B------:R-:W-:Y:S01]  /*9a00*/  VIADD R3, R2, 0x68 ;  /* 0x0000006802037836 */ /* 0x000fe20000000000 */
[----:B------:R-:W-:Y:S01]  /*9a10*/  ISETP.GE.AND P5, PT, R22, UR4, PT ;  /* 0x0000000416007c0c */ /* 0x000fe2000bfa6270 */
[----:B------:R1:W-:Y:S01]  /*9a20*/  @!P0 ST.E.64 desc[UR36][R10.64], R44 ;  /* 0x0000002c0a008985 */ /* 0x0003e2000c101b24 */
[C---:B------:R-:W-:Y:S01]  /*9a30*/  IADD3 R0, R2.reuse, 0x60, RZ ;  /* 0x0000006002007810 */ /* 0x040fe20007ffe0ff */
[----:B------:R-:W-:Y:S01]  /*9a40*/  VIADD R18, R2, 0x70 ;  /* 0x0000007002127836 */ /* 0x000fe20000000000 */
[----:B------:R-:W-:-:S02]  /*9a50*/  ISETP.GE.AND P6, PT, R24, UR4, PT ;  /* 0x0000000418007c0c */ /* 0x000fc4000bfc6270 */
[----:B------:R-:W-:Y:S01]  /*9a60*/  ISETP.GE.AND P0, PT, R0, UR4, PT ;  /* 0x0000000400007c0c */ /* 0x000fe2000bf06270 */
[----:B0-----:R-:W-:-:S04]  /*9a70*/  @!P4 IMAD.WIDE R12, R15, 0x4, R4 ;  /* 0x000000040f0cc825 */ /* 0x001fc800078e0204 */
[--C-:B------:R-:W-:Y:S01]  /*9a80*/  @!P3 IMAD.WIDE R14, R17, 0x4, R4.reuse ;  /* 0x00000004110eb825 */ /* 0x100fe200078e0204 */
[----:B------:R0:W-:Y:S01]  /*9a90*/  @!P4 ST.E.64 desc[UR36][R12.64], R48 ;  /* 0x000000300c00c985 */ /* 0x0001e2000c101b24 */
[----:B------:R-:W-:Y:S02]  /*9aa0*/  ISETP.GE.AND P4, PT, R25, UR4, PT ;  /* 0x0000000419007c0c */ /* 0x000fe4000bf86270 */
[--C-:B------:R-:W-:Y:S01]  /*9ab0*/  @!P2 IMAD.WIDE R16, R21, 0x4, R4.reuse ;  /* 0x000000041510a825 */ /* 0x100fe200078e0204 */
[----:B------:R2:W-:Y:S01]  /*9ac0*/  @!P3 ST.E.64 desc[UR36][R14.64], R52 ;  /* 0x000000340e00b985 */ /* 0x0005e2000c101b24 */
[----:B------:R-:W-:Y:S02]  /*9ad0*/  @!P5 LEA.HI R22, R22, R22, RZ, 0x1 ;  /* 0x000000161616d211 */ /* 0x000fe400078f08ff */
[----:B------:R-:W-:Y:S01]  /*9ae0*/  @!P1 IMAD.WIDE R20, R23, 0x4, R4 ;  /* 0x0000000417149825 */ /* 0x000fe200078e0204 */
[----:B------:R3:W-:Y:S01]  /*9af0*/  @!P2 ST.E.64 desc[UR36][R16.64], R56 ;  /* 0x000000381000a985 */ /* 0x0007e2000c101b24 */
[----:B------:R-:W-:-:S02]  /*9b00*/  ISETP.GE.AND P2, PT, R18, UR4, PT ;  /* 0x0000000412007c0c */ /* 0x000fc4000bf46270 */
[----:B------:R-:W-:Y:S01]  /*9b10*/  VIADD R23, R2, 0x78 ;  /* 0x0000007802177836 */ /* 0x000fe20000000000 */
[----:B------:R4:W-:Y:S01]  /*9b20*/  @!P1 ST.E.64 desc[UR36][R20.64], R60 ;  /* 0x0000003c14009985 */ /* 0x0009e2000c101b24 */
[----:B------:R-:W-:Y:S02]  /*9b30*/  ISETP.GE.AND P1, PT, R3, UR4, PT ;  /* 0x0000000403007c0c */ /* 0x000fe4000bf26270 */
[----:B------:R-:W-:Y:S02]  /*9b40*/  @!P6 LEA.HI R24, R24, R24, RZ, 0x1 ;  /* 0x000000181818e211 */ /* 0x000fe400078f08ff */
[----:B------:R-:W-:Y:S02]  /*9b50*/  ISETP.GE.AND P3, PT, R23, UR4, PT ;  /* 0x0000000417007c0c */ /* 0x000fe4000bf66270 */
[----:B-1----:R-:W-:Y:S02]  /*9b60*/  @!P5 LOP3.LUT R11, R22, 0xfffffffe, RZ, 0xc0, !PT ;  /* 0xfffffffe160bd812 */ /* 0x002fe400078ec0ff */
[----:B------:R-:W-:-:S02]  /*9b70*/  @!P0 LEA.HI R0, R0, R0, RZ, 0x1 ;  /* 0x0000000000008211 */ /* 0x000fc400078f08ff */
[----:B0-----:R-:W-:Y:S01]  /*9b80*/  @!P6 LOP3.LUT R13, R24, 0xfffffffe, RZ, 0xc0, !PT ;  /* 0xfffffffe180de812 */ /* 0x001fe200078ec0ff */
[--C-:B------:R-:W-:Y:S01]  /*9b90*/  @!P5 IMAD.WIDE R10, R11, 0x4, R4.reuse ;  /* 0x000000040b0ad825 */ /* 0x100fe200078e0204 */
[----:B--2---:R-:W-:Y:S02]  /*9ba0*/  @!P0 LOP3.LUT R15, R0, 0xfffffffe, RZ, 0xc0, !PT ;  /* 0xfffffffe000f8812 */ /* 0x004fe400078ec0ff */
[----:B------:R-:W-:Y:S01]  /*9bb0*/  @!P1 LEA.HI R3, R3, R3, RZ, 0x1 ;  /* 0x0000000303039211 */ /* 0x000fe200078f08ff */
[--C-:B------:R-:W-:Y:S01]  /*9bc0*/  @!P6 IMAD.WIDE R12, R13, 0x4, R4.reuse ;  /* 0x000000040d0ce825 */ /* 0x100fe200078e0204 */
[----:B------:R-:W-:Y:S01]  /*9bd0*/  @!P2 LEA.HI R18, R18, R18, RZ, 0x1 ;  /* 0x000000121212a211 */ /* 0x000fe200078f08ff */
[----:B------:R0:W-:Y:S01]  /*9be0*/  @!P5 ST.E.64 desc[UR36][R10.64], R64 ;  /* 0x000000400a00d985 */ /* 0x0001e2000c101b24 */
[----:B------:R-:W-:Y:S01]  /*9bf0*/  @!P1 LOP3.LUT R3, R3, 0xfffffffe, RZ, 0xc0, !PT ;  /* 0xfffffffe03039812 */ /* 0x000fe200078ec0ff */
[----:B------:R-:W-:Y:S01]  /*9c00*/  @!P0 IMAD.WIDE R14, R15, 0x4, R4 ;  /* 0x000000040f0e8825 */ /* 0x000fe200078e0204 */
[----:B------:R-:W-:Y:S01]  /*9c10*/  @!P3 LEA.HI R23, R23, R23, RZ, 0x1 ;  /* 0x000000171717b211 */ /* 0x000fe200078f08ff */
[----:B------:R1:W-:Y:S01]  /*9c20*/  @!P6 ST.E.64 desc[UR36][R12.64], R68 ;  /* 0x000000440c00e985 */ /* 0x0003e2000c101b24 */
[----:B------:R-:W-:Y:S01]  /*9c30*/  @!P4 LEA.HI R25, R25, R25, RZ, 0x1 ;  /* 0x000000191919c211 */ /* 0x000fe200078f08ff */
[----:B------:R-:W-:Y:S01]  /*9c40*/  VIADD R0, R2, 0x88 ;  /* 0x0000008802007836 */ /* 0x000fe20000000000 */
[----:B---3--:R-:W-:Y:S01]  /*9c50*/  @!P2 LOP3.LUT R17, R18, 0xfffffffe, RZ, 0xc0, !PT ;  /* 0xfffffffe1211a812 */ /* 0x008fe200078ec0ff */
[----:B------:R2:W-:Y:S01]  /*9c60*/  @!P0 ST.E.64 desc[UR36][R14.64], R72 ;  /* 0x000000480e008985 */ /* 0x0005e2000c101b24 */
[----:B------:R-:W-:Y:S01]  /*9c70*/  @!P3 LOP3.LUT R23, R23, 0xfffffffe, RZ, 0xc0, !PT ;  /* 0xfffffffe1717b812 */ /* 0x000fe200078ec0ff */
[----:B------:R-:W-:Y:S01]  /*9c80*/  VIADD R18, R2, 0x98 ;  /* 0x0000009802127836 */ /* 0x000fe20000000000 */
[----:B----4-:R-:W-:-:S02]  /*9c90*/  @!P4 LOP3.LUT R21, R25, 0xfffffffe, RZ, 0xc0, !PT ;  /* 0xfffffffe1915c812 */ /* 0x010fc400078ec0ff */
[----:B------:R-:W-:Y:S01]  /*9ca0*/  IADD3 R22, R2, 0xa0, RZ ;  /* 0x000000a002167810 */ /* 0x000fe20007ffe0ff */
[----:B0-----:R-:W-:Y:S01]  /*9cb0*/  @!P1 IMAD.WIDE R10, R3, 0x4, R4 ;  /* 0x00000004030a9825 */ /* 0x001fe200078e0204 */
[----:B------:R-:W-:-:S03]  /*9cc0*/  ISETP.GE.AND P0, PT, R0, UR4, PT ;  /* 0x0000000400007c0c */ /* 0x000fc6000bf06270 */
        /* <DEDUP_REMOVED lines=9> */
[----:B------:R-:W-:-:S02]  /*9d60*/  ISETP.GE.AND P3, PT, R22, UR4, PT ;  /* 0x0000000416007c0c */ /* 0x000fc4000bf66270 */
[C---:B--2---:R-:W-:Y:S01]  /*9d70*/  VIADD R14, R2.reuse, 0xa8 ;  /* 0x000000a8020e7836 */ /* 0x044fe20000000000 */
[----:B------:R2:W-:Y:S01]  /*9d80*/  @!P4 ST.E.64 desc[UR36][R20.64], R88 ;  /* 0x000000581400c985 */ /* 0x0005e2000c101b24 */
[----:B0-----:R-:W-:Y:S01]  /*9d90*/  VIADD R11, R2, 0xb8 ;  /* 0x000000b8020b7836 */ /* 0x001fe20000000000 */
[----:B------:R-:W-:Y:S01]  /*9da0*/  @!P0 LEA.HI R0, R0, R0, RZ, 0x1 ;  /* 0x0000000000008211 */ /* 0x000fe200078f08ff */
[----:B------:R-:W-:Y:S01]  /*9db0*/  VIADD R15, R2, 0xb0 ;  /* 0x000000b0020f7836 */ /* 0x000fe20000000000 */
[----:B------:R-:W-:Y:S02]  /*9dc0*/  ISETP.GE.AND P4, PT, R14, UR4, PT ;  /* 0x000000040e007c0c */ /* 0x000fe4000bf86270 */
[----:B------:R-:W-:Y:S02]  /*9dd0*/  ISETP.GE.AND P6, PT, R11, UR4, PT ;  /* 0x000000040b007c0c */ /* 0x000fe4000bfc6270 */
[----:B------:R-:W-:Y:S02]  /*9de0*/  ISETP.GE.AND P5, PT, R15, UR4, PT ;  /* 0x000000040f007c0c */ /* 0x000fe4000bfa6270 */
[----:B------:R-:W-:-:S02]  /*9df0*/  @!P1 LEA.HI R3, R3, R3, RZ, 0x1 ;  /* 0x0000000303039211 */ /* 0x000fc400078f08ff */
[----:B------:R-:W-:Y:S02]  /*9e00*/  @!P2 LEA.HI R18, R18, R18, RZ, 0x1 ;  /* 0x000000121212a211 */ /* 0x000fe400078f08ff */
[----:B------:R-:W-:Y:S02]  /*9e10*/  @!P3 LEA.HI R22, R22, R22, RZ, 0x1 ;  /* 0x000000161616b211 */ /* 0x000fe400078f08ff */
[----:B------:R-:W-:Y:S02]  /*9e20*/  @!P1 LOP3.LUT R3, R3, 0xfffffffe, RZ, 0xc0, !PT ;  /* 0xfffffffe03039812 */ /* 0x000fe400078ec0ff */
[----:B------:R-:W-:Y:S02]  /*9e30*/  @!P4 LEA.HI R14, R14, R14, RZ, 0x1 ;  /* 0x0000000e0e0ec211 */ /* 0x000fe400078f08ff */
[----:B-1----:R-:W-:Y:S02]  /*9e40*/  @!P6 LEA.HI R12, R11, R11, RZ, 0x1 ;  /* 0x0000000b0b0ce211 */ /* 0x002fe400078f08ff */
[----:B------:R-:W-:-:S02]  /*9e50*/  @!P5 LEA.HI R10, R15, R15, RZ, 0x1 ;  /* 0x0000000f0f0ad211 */ /* 0x000fc400078f08ff */
[----:B------:R-:W-:Y:S02]  /*9e60*/  @!P0 LOP3.LUT R11, R0, 0xfffffffe, RZ, 0xc0, !PT ;  /* 0xfffffffe000b8812 */ /* 0x000fe400078ec0ff */
[----:B------:R-:W-:Y:S02]  /*9e70*/  @!P2 LOP3.LUT R15, R18, 0xfffffffe, RZ, 0xc0, !PT ;  /* 0xfffffffe120fa812 */ /* 0x000fe400078ec0ff */
[----:B---3--:R-:W-:Y:S02]  /*9e80*/  @!P3 LOP3.LUT R17, R22, 0xfffffffe, RZ, 0xc0, !PT ;  /* 0xfffffffe1611b812 */ /* 0x008fe400078ec0ff */
[----:B--2---:R-:W-:Y:S01]  /*9e90*/  @!P4 LOP3.LUT R21, R14, 0xfffffffe, RZ, 0xc0, !PT ;  /* 0xfffffffe0e15c812 */ /* 0x004fe200078ec0ff */
        /* <DEDUP_REMOVED lines=16> */
.L_x_2230:
[----:B------:R-:W-:Y:S05]  /*9fa0*/  BSYNC B0 ;  /* 0x0000000000007941 */ /* 0x000fea0003800000 */
.L_x_2229:
[----:B------:R-:W-:Y:S01]  /*9fb0*/  ISETP.GE.AND P0, PT, R8, R7, PT ;  /* 0x000000070800720c */ /* 0x000fe20003f06270 */
[----:B01----:R2:W0:Y:S04]  /*9fc0*/  SHFL.IDX PT, R5, R9, 0x1, 0x1c1f ;  /* 0x003c1f0009057f89 */ /* 0x00342800000e0000 */
[----:B----4-:R2:W4:Y:S08]  /*9fd0*/  SHFL.IDX PT, R4, R6, 0x1, 0x1c1f ;  /* 0x003c1f0006047f89 */ /* 0x01053000000e0000 */
[----:B--2---:R-:W-:Y:S05]  /*9fe0*/  @P0 BRA `(.L_x_2189) ;  /* 0x0000004800540947 */ /* 0x004fea0003800000 */
[C---:B---3--:R-:W-:Y:S01]  /*9ff0*/  IADD3 R0, R2.reuse, 0x8, RZ ;  /* 0x0000000802007810 */ /* 0x048fe20007ffe0ff */
        /* <DEDUP_REMOVED lines=15> */
[----:B0---4-:R-:W-:Y:S01]  /*a0f0*/  @!P2 IMAD.WIDE R6, R2, 0x4, R4 ;  /* 0x000000040206a825 */ /* 0x011fe200078e0204 */
[----:B------:R-:W-:-:S02]  /*a100*/  ISETP.GE.AND P6, PT, R14, UR4, PT ;  /* 0x000000040e007c0c */ /* 0x000fc4000bfc6270 */
[----:B------:R-:W-:Y:S01]  /*a110*/  @!P3 LEA.HI R0, R0, R0, RZ, 0x1 ;  /* 0x000000000000b211 */ /* 0x000fe200078f08ff */
[----:B------:R-:W-:Y:S01]  /*a120*/  VIADD R21, R2, 0x78 ;  /* 0x0000007802157836 */ /* 0x000fe20000000000 */
[----:B------:R0:W-:Y:S01]  /*a130*/  @!P2 ST.E.64 desc[UR36][R6.64], R26 ;  /* 0x0000001a0600a985 */ /* 0x0001e2000c101b24 */
[----:B------:R-:W-:Y:S02]  /*a140*/  @!P0 LEA.HI R3, R3, R3, RZ, 0x1 ;  /* 0x0000000303038211 */ /* 0x000fe400078f08ff */
[----:B------:R-:W-:Y:S01]  /*a150*/  @!P3 LOP3.LUT R9, R0, 0xfffffffe, RZ, 0xc0, !PT ;  /* 0xfffffffe0009b812 */ /* 0x000fe200078ec0ff */
[----:B------:R-:W-:Y:S01]  /*a160*/  VIADD R0, R2, 0x20 ;  /* 0x0000002002007836 */ /* 0x000fe20000000000 */
[----:B------:R-:W-:Y:S02]  /*a170*/  @!P1 LEA.HI R10, R10, R10, RZ, 0x1 ;  /* 0x0000000a0a0a9211 */ /* 0x000fe400078f08ff */
[----:B------:R-:W-:Y:S01]  /*a180*/  @!P0 LOP3.LUT R3, R3, 0xfffffffe, RZ, 0xc0, !PT ;  /* 0xfffffffe03038812 */ /* 0x000fe200078ec0ff */
[----:B------:R-:W-:Y:S01]  /*a190*/  @!P3 IMAD.WIDE R8, R9, 0x4, R4 ;  /* 0x000000040908b825 */ /* 0x000fe200078e0204 */
[----:B------:R-:W-:-:S02]  /*a1a0*/  ISETP.GE.AND P2, PT, R0, UR4, PT ;  /* 0x0000000400007c0c */ /* 0x000fc4000bf46270 */
[----:B------:R-:W-:Y:S02]  /*a1b0*/  @!P4 LEA.HI R12, R12, R12, RZ, 0x1 ;  /* 0x0000000c0c0cc211 */ /* 0x000fe400078f08ff */
[----:B------:R1:W-:Y:S01]  /*a1c0*/  @!P3 ST.E.64 desc[UR36][R8.64], R30 ;  /* 0x0000001e0800b985 */ /* 0x0003e2000c101b24 */
[----:B------:R-:W-:Y:S01]  /*a1d0*/  ISETP.GE.AND P3, PT, R11, UR4, PT ;  /* 0x000000040b007c0c */ /* 0x000fe2000bf66270 */
[----:B0-----:R-:W-:Y:S01]  /*a1e0*/  @!P0 IMAD.WIDE R6, R3, 0x4, R4 ;  /* 0x0000000403068825 */ /* 0x001fe200078e0204 */
[----:B------:R-:W-:Y:S02]  /*a1f0*/  @!P6 LEA.HI R14, R14, R14, RZ, 0x1 ;  /* 0x0000000e0e0ee211 */ /* 0x000fe400078f08ff */
[----:B------:R-:W-:Y:S02]  /*a200*/  IADD3 R16, R2, 0x48, RZ ;  /* 0x0000004802107810 */ /* 0x000fe40007ffe0ff */
[----:B------:R0:W-:Y:S01]  /*a210*/  @!P0 ST.E.64 desc[UR36][R6.64], R34 ;  /* 0x0000002206008985 */ /* 0x0001e2000c101b24 */
[----:B------:R-:W-:-:S02]  /*a220*/  @!P6 LOP3.LUT R17, R14, 0xfffffffe, RZ, 0xc0, !PT ;  /* 0xfffffffe0e11e812 */ /* 0x000fc400078ec0ff */
[----:B------:R-:W-:Y:S02]  /*a230*/  @!P2 LEA.HI R0, R0, R0, RZ, 0x1 ;  /* 0x000000000000a211 */ /* 0x000fe400078f08ff */
[----:B------:R-:W-:Y:S02]  /*a240*/  ISETP.GE.AND P0, PT, R18, UR4, PT ;  /* 0x0000000412007c0c */ /* 0x000fe4000bf06270 */
[----:B-1----:R-:W-:Y:S02]  /*a250*/  @!P1 LOP3.LUT R9, R10, 0xfffffffe, RZ, 0xc0, !PT ;  /* 0xfffffffe0a099812 */ /* 0x002fe400078ec0ff */
[----:B------:R-:W-:Y:S02]  /*a260*/  @!P3 LEA.HI R11, R11, R11, RZ, 0x1 ;  /* 0x0000000b0b0bb211 */ /* 0x000fe400078f08ff */
[----:B------:R-:W-:Y:S01]  /*a270*/  @!P5 LEA.HI R10, R13, R13, RZ, 0x1 ;  /* 0x0000000d0d0ad211 */ /* 0x000fe200078f08ff */
[----:B------:R-:W-:Y:S01]  /*a280*/  @!P1 IMAD.WIDE R8, R9, 0x4, R4 ;  /* 0x0000000409089825 */ /* 0x000fe200078e0204 */
[----:B------:R-:W-:-:S02]  /*a290*/  @!P2 LOP3.LUT R3, R0, 0xfffffffe, RZ, 0xc0, !PT ;  /* 0xfffffffe0003a812 */ /* 0x000fc400078ec0ff */
[----:B------:R-:W-:Y:S01]  /*a2a0*/  @!P3 LOP3.LUT R11, R11, 0xfffffffe, RZ, 0xc0, !PT ;  /* 0xfffffffe0b0bb812 */ /* 0x000fe200078ec0ff */
[----:B------:R-:W-:Y:S01]  /*a2b0*/  VIADD R0, R2, 0x58 ;  /* 0x0000005802007836 */ /* 0x000fe20000000000 */
[----:B------:R-:W-:Y:S01]  /*a2c0*/  @!P4 LOP3.LUT R13, R12, 0xfffffffe, RZ, 0xc0, !PT ;  /* 0xfffffffe0c0dc812 */ /* 0x000fe200078ec0ff */
[----:B------:R1:W-:Y:S01]  /*a2d0*/  @!P1 ST.E.64 desc[UR36][R8.64], R38 ;  /* 0x0000002608009985 */ /* 0x0003e2000c101b24 */
[----:B------:R-:W-:Y:S01]  /*a2e0*/  @!P5 LOP3.LUT R15, R10, 0xfffffffe, RZ, 0xc0, !PT ;  /* 0xfffffffe0a0fd812 */ /* 0x000fe200078ec0ff */
[--C-:B0-----:R-:W-:Y:S01]  /*a2f0*/  @!P2 IMAD.WIDE R6, R3, 0x4, R4.reuse ;  /* 0x000000040306a825 */ /* 0x101fe200078e0204 */
[----:B------:R-:W-:Y:S02]  /*a300*/  ISETP.GE.AND P1, PT, R16, UR4, PT ;  /* 0x0000000410007c0c */ /* 0x000fe4000bf26270 */
[----:B------:R-:W-:Y:S01]  /*a310*/  @!P0 LEA.HI R18, R18, R18, RZ, 0x1 ;  /* 0x0000001212128211 */ /* 0x000fe200078f08ff */
[----:B------:R-:W-:Y:S01]  /*a320*/  VIADD R3, R2, 0x60 ;  /* 0x0000006002037836 */ /* 0x000fe20000000000 */
[----:B------:R0:W-:Y:S01]  /*a330*/  @!P2 ST.E.64 desc[UR36][R6.64], R42 ;  /* 0x0000002a0600a985 */ /* 0x0001e2000c101b24 */
[----:B------:R-:W-:Y:S01]  /*a340*/  ISETP.GE.AND P2, PT, R0, UR4, PT ;  /* 0x0000000400007c0c */ /* 0x000fe2000bf46270 */
[----:B-1----:R-:W-:-:S07]  /*a350*/  @!P3 IMAD.WIDE R8, R11, 0x4, R4 ;  /* 0x000000040b08b825 */ /* 0x002fce00078e0204 */
[----:B------:R-:W-:Y:S01]  /*a360*/  @!P1 LEA.HI R16, R16, R16, RZ, 0x1 ;  /* 0x0000001010109211 */ /* 0x000fe200078f08ff */
[--C-:B------:R-:W-:Y:S01]  /*a370*/  @!P4 IMAD.WIDE R10, R13, 0x4, R4.reuse ;  /* 0x000000040d0ac825 */ /* 0x100fe200078e0204 */
[----:B------:R1:W-:Y:S01]  /*a380*/  @!P3 ST.E.64 desc[UR36][R8.64], R46 ;  /* 0x0000002e0800b985 */ /* 0x0003e2000c101b24 */
[----:B------:R-:W-:Y:S02]  /*a390*/  ISETP.GE.AND P3, PT, R21, UR4, PT ;  /* 0x0000000415007c0c */ /* 0x000fe4000bf66270 */
[--C-:B------:R-:W-:Y:S01]  /*a3a0*/  @!P5 IMAD.WIDE R12, R15, 0x4, R4.reuse ;  /* 0x000000040f0cd825 */ /* 0x100fe200078e0204 */
[----:B------:R-:W-:Y:S01]  /*a3b0*/  @!P4 ST.E.64 desc[UR36][R10.64], R50 ;  /* 0x000000320a00c985 */ /* 0x000fe2000c101b24 */
[----:B------:R-:W-:Y:S02]  /*a3c0*/  ISETP.GE.AND P4, PT, R20, UR4, PT ;  /* 0x0000000414007c0c */ /* 0x000fe4000bf86270 */
[--C-:B------:R-:W-:Y:S01]  /*a3d0*/  @!P6 IMAD.WIDE R14, R17, 0x4, R4.reuse ;  /* 0x00000004110ee825 */ /* 0x100fe200078e0204 */
[----:B------:R-:W-:Y:S01]  /*a3e0*/  IADD3 R17, R2, 0x68, RZ ;  /* 0x0000006802117810 */ /* 0x000fe20007ffe0ff */
[----:B------:R2:W-:Y:S01]  /*a3f0*/  @!P5 ST.E.64 desc[UR36][R12.64], R54 ;  /* 0x000000360c00d985 */ /* 0x0005e2000c101b24 */
[----:B0-----:R-:W-:Y:S01]  /*a400*/  @!P1 LOP3.LUT R7, R16, 0xfffffffe, RZ, 0xc0, !PT ;  /* 0xfffffffe10079812 */ /* 0x001fe200078ec0ff */
[----:B------:R-:W-:Y:S01]  /*a410*/  VIADD R16, R2, 0x80 ;  /* 0x0000008002107836 */ /* 0x000fe20000000000 */
[----:B------:R-:W-:Y:S01]  /*a420*/  ISETP.GE.AND P5, PT, R17, UR4, PT ;  /* 0x0000000411007c0c */ /* 0x000fe2000bfa6270 */
[----:B------:R0:W-:Y:S01]  /*a430*/  @!P6 ST.E.64 desc[UR36][R14.64], R58 ;  /* 0x0000003a0e00e985 */ /* 0x0001e2000c101b24 */
[----:B------:R-:W-:Y:S01]  /*a440*/  ISETP.GE.AND P6, PT, R3, UR4, PT ;  /* 0x0000000403007c0c */ /* 0x000fe2000bfc6270 */
[----:B------:R-:W-:Y:S01]  /*a450*/  @!P1 IMAD.WIDE R6, R7, 0x4, R4 ;  /* 0x0000000407069825 */ /* 0x000fe200078e0204 */
[----:B-1----:R-:W-:-:S02]  /*a460*/  @!P0 LOP3.LUT R9, R18, 0xfffffffe, RZ, 0xc0, !PT ;  /* 0xfffffffe12098812 */ /* 0x002fc400078ec0ff */
[----:B------:R-:W-:Y:S02]  /*a470*/  @!P2 LEA.HI R0, R0, R0, RZ, 0x1 ;  /* 0x000000000000a211 */ /* 0x000fe400078f08ff */
[----:B------:R-:W-:Y:S01]  /*a480*/  @!P4 LEA.HI R20, R20, R20, RZ, 0x1 ;  /* 0x000000141414c211 */ /* 0x000fe200078f08ff */
[--C-:B------:R-:W-:Y:S01]  /*a490*/  @!P0 IMAD.WIDE R8, R9, 0x4, R4.reuse ;  /* 0x0000000409088825 */ /* 0x100fe200078e0204 */
[----:B------:R-:W-:Y:S01]  /*a4a0*/  @!P3 LEA.HI R21, R21, R21, RZ, 0x1 ;  /* 0x000000151515b211 */ /* 0x000fe200078f08ff */
[----:B------:R1:W-:Y:S01]  /*a4b0*/  @!P1 ST.E.64 desc[UR36][R6.64], R62 ;  /* 0x0000003e06009985 */ /* 0x0003e2000c101b24 */
[----:B--2---:R-:W-:Y:S02]  /*a4c0*/  @!P4 LOP3.LUT R13, R20, 0xfffffffe, RZ, 0xc0, !PT ;  /* 0xfffffffe140dc812 */ /* 0x004fe400078ec0ff */
[----:B------:R-:W-:Y:S01]  /*a4d0*/  @!P5 LEA.HI R17, R17, R17, RZ, 0x1 ;  /* 0x000000111111d211 */ /* 0x000fe200078f08ff */
[----:B------:R2:W-:Y:S01]  /*a4e0*/  @!P0 ST.E.64 desc[UR36][R8.64], R66 ;  /* 0x0000004208008985 */ /* 0x0005e2000c101b24 */
[----:B------:R-:W-:Y:S01]  /*a4f0*/  @!P6 LEA.HI R10, R3, R3, RZ, 0x1 ;  /* 0x00000003030ae211 */ /* 0x000fe200078f08ff */
[----:B------:R-:W-:Y:S01]  /*a500*/  @!P4 IMAD.WIDE R12, R13, 0x4, R4 ;  /* 0x000000040d0cc825 */ /* 0x000fe200078e0204 */
[----:B------:R-:W-:-:S02]  /*a510*/  @!P2 LOP3.LUT R3, R0, 0xfffffffe, RZ, 0xc0, !PT ;  /* 0xfffffffe0003a812 */ /* 0x000fc400078ec0ff */
[----:B------:R-:W-:Y:S01]  /*a520*/  @!P6 LOP3.LUT R11, R10, 0xfffffffe, RZ, 0xc0, !PT ;  /* 0xfffffffe0a0be812 */ /* 0x000fe200078ec0ff */
[C---:B------:R-:W-:Y:S01]  /*a530*/  VIADD R0, R2.reuse, 0x90 ;  /* 0x0000009002007836 */ /* 0x040fe20000000000 */
[----:B------:R-:W-:Y:S02]  /*a540*/  @!P5 LOP3.LUT R17, R17, 0xfffffffe, RZ, 0xc0, !PT ;  /* 0xfffffffe1111d812 */ /* 0x000fe400078ec0ff */
[----:B0-----:R-:W-:Y:S01]  /*a550*/  @!P3 LOP3.LUT R15, R21, 0xfffffffe, RZ, 0xc0, !PT ;  /* 0xfffffffe150fb812 */ /* 0x001fe200078ec0ff */
[--C-:B-1----:R-:W-:Y:S01]  /*a560*/  @!P2 IMAD.WIDE R6, R3, 0x4, R4.reuse ;  /* 0x000000040306a825 */ /* 0x102fe200078e0204 */
[----:B------:R-:W-:Y:S02]  /*a570*/  IADD3 R18, R2, 0x88, RZ ;  /* 0x0000008802127810 */ /* 0x000fe40007ffe0ff */
[----:B------:R-:W-:Y:S01]  /*a580*/  ISETP.GE.AND P0, PT, R16, UR4, PT ;  /* 0x0000000410007c0c */ /* 0x000fe2000bf06270 */
[--C-:B--2---:R-:W-:Y:S01]  /*a590*/  @!P6 IMAD.WIDE R8, R11, 0x4, R4.reuse ;  /* 0x000000040b08e825 */ /* 0x104fe200078e0204 */
[----:B------:R-:W-:Y:S01]  /*a5a0*/  ISETP.GE.AND P1, PT, R18, UR4, PT ;  /* 0x0000000412007c0c */ /* 0x000fe2000bf26270 */
[----:B------:R0:W-:Y:S01]  /*a5b0*/  @!P2 ST.E.64 desc[UR36][R6.64], R70 ;  /* 0x000000460600a985 */ /* 0x0001e2000c101b24 */
[----:B------:R-:W-:Y:S01]  /*a5c0*/  IADD3 R20, R2, 0xa8, RZ ;  /* 0x000000a802147810 */ /* 0x000fe20007ffe0ff */
[--C-:B------:R-:W-:Y:S01]  /*a5d0*/  @!P5 IMAD.WIDE R10, R17, 0x4, R4.reuse ;  /* 0x00000004110ad825 */ /* 0x100fe200078e0204 */
[----:B------:R-:W-:Y:S01]  /*a5e0*/  ISETP.GE.AND P2, PT, R0, UR4, PT ;  /* 0x0000000400007c0c */ /* 0x000fe2000bf46270 */
[----:B------:R1:W-:Y:S02]  /*a5f0*/  @!P6 ST.E.64 desc[UR36][R8.64], R74 ;  /* 0x0000004a0800e985 */ /* 0x0003e4000c101b24 */
[----:B------:R-:W-:-:S02]  /*a600*/  @!P3 IMAD.WIDE R14, R15, 0x4, R4 ;  /* 0x000000040f0eb825 */ /* 0x000fc400078e0204 */
[----:B------:R2:W-:Y:S01]  /*a610*/  @!P5 ST.E.64 desc[UR36][R10.64], R78 ;  /* 0x0000004e0a00d985 */ /* 0x0005e2000c101b24 */
[----:B------:R-:W-:Y:S01]  /*a620*/  ISETP.GE.AND P5, PT, R20, UR4, PT ;  /* 0x0000000414007c0c */ /* 0x000fe2000bfa6270 */
[----:B------:R-:W-:Y:S01]  /*a630*/  VIADD R3, R2, 0x98 ;  /* 0x0000009802037836 */ /* 0x000fe20000000000 */
[----:B------:R-:W-:Y:S01]  /*a640*/  @!P0 LEA.HI R16, R16, R16, RZ, 0x1 ;  /* 0x0000001010108211 */ /* 0x000fe200078f08ff */
[C---:B------:R-:W-:Y:S01]  /*a650*/  VIADD R17, R2.reuse, 0xa0 ;  /* 0x000000a002117836 */ /* 0x040fe20000000000 */
[----:B------:R3:W-:Y:S01]  /*a660*/  @!P4 ST.E.64 desc[UR36][R12.64], R82 ;  /* 0x000000520c00c985 */ /* 0x0007e2000c101b24 */
[----:B------:R-:W-:Y:S01]  /*a670*/  VIADD R21, R2, 0xb0 ;  /* 0x000000b002157836 */ /* 0x000fe20000000000 */
[----:B------:R-:W-:Y:S01]  /*a680*/  @!P1 LEA.HI R18, R18, R18, RZ, 0x1 ;  /* 0x0000001212129211 */ /* 0x000fe200078f08ff */
[----:B------:R-:W-:Y:S01]  /*a690*/  VIADD R2, R2, 0xb8 ;  /* 0x000000b802027836 */ /* 0x000fe20000000000 */
[----:B------:R4:W-:Y:S01]  /*a6a0*/  @!P3 ST.E.64 desc[UR36][R14.64], R86 ;  /* 0x000000560e00b985 */ /* 0x0009e2000c101b24 */
[----:B------:R-:W-:-:S02]  /*a6b0*/  ISETP.GE.AND P3, PT, R3, UR4, PT ;  /* 0x0000000403007c0c */ /* 0x000fc4000bf66270 */
[----:B------:R-:W-:Y:S02]  /*a6c0*/  ISETP.GE.AND P4, PT, R17, UR4, PT ;  /* 0x0000000411007c0c */ /* 0x000fe4000bf86270 */
[----:B------:R-:W-:Y:S02]  /*a6d0*/  ISETP.GE.AND P6, PT, R21, UR4, PT ;  /* 0x0000000415007c0c */ /* 0x000fe4000bfc6270 */
[----:B0-----:R-:W-:Y:S02]  /*a6e0*/  @!P0 LOP3.LUT R7, R16, 0xfffffffe, RZ, 0xc0, !PT ;  /* 0xfffffffe10078812 */ /* 0x001fe400078ec0ff */
[----:B-1----:R-:W-:Y:S02]  /*a6f0*/  @!P1 LOP3.LUT R9, R18, 0xfffffffe, RZ, 0xc0, !PT ;  /* 0xfffffffe12099812 */ /* 0x002fe400078ec0ff */
[----:B------:R-:W-:Y:S01]  /*a700*/  @!P2 LEA.HI R0, R0, R0, RZ, 0x1 ;  /* 0x000000000000a211 */ /* 0x000fe200078f08ff */
[----:B------:R-:W-:Y:S01]  /*a710*/  @!P0 IMAD.WIDE R6, R7, 0x4, R4 ;  /* 0x0000000407068825 */ /* 0x000fe200078e0204 */
[----:B------:R-:W-:-:S02]  /*a720*/  @!P5 LEA.HI R20, R20, R20, RZ, 0x1 ;  /* 0x000000141414d211 */ /* 0x000fc400078f08ff */
[----:B--2---:R-:W-:Y:S01]  /*a730*/  @!P3 LEA.HI R10, R3, R3, RZ, 0x1 ;  /* 0x00000003030ab211 */ /* 0x004fe200078f08ff */
[----:B------:R-:W-:Y:S01]  /*a740*/  @!P1 IMAD.WIDE R8, R9, 0x4, R4 ;  /* 0x0000000409089825 */ /* 0x000fe200078e0204 */
[----:B------:R-:W-:Y:S01]  /*a750*/  @!P4 LEA.HI R17, R17, R17, RZ, 0x1 ;  /* 0x000000111111c211 */ /* 0x000fe200078f08ff */
[----:B------:R0:W-:Y:S01]  /*a760*/  @!P0 ST.E.64 desc[UR36][R6.64], R90 ;  /* 0x0000005a06008985 */ /* 0x0001e2000c101b24 */
[----:B------:R-:W-:Y:S02]  /*a770*/  @!P6 LEA.HI R21, R21, R21, RZ, 0x1 ;  /* 0x000000151515e211 */ /* 0x000fe400078f08ff */
[----:B------:R-:W-:Y:S01]  /*a780*/  @!P2 LOP3.LUT R3, R0, 0xfffffffe, RZ, 0xc0, !PT ;  /* 0xfffffffe0003a812 */ /* 0x000fe200078ec0ff */
[----:B------:R1:W-:Y:S01]  /*a790*/  @!P1 ST.E.64 desc[UR36][R8.64], R94 ;  /* 0x0000005e08009985 */ /* 0x0003e2000c101b24 */
[----:B------:R-:W-:Y:S02]  /*a7a0*/  @!P3 LOP3.LUT R11, R10, 0xfffffffe, RZ, 0xc0, !PT ;  /* 0xfffffffe0a0bb812 */ /* 0x000fe400078ec0ff */
[----:B------:R-:W-:-:S02]  /*a7b0*/  @!P4 LOP3.LUT R17, R17, 0xfffffffe, RZ, 0xc0, !PT ;  /* 0xfffffffe1111c812 */ /* 0x000fc400078ec0ff */
        /* <DEDUP_REMOVED lines=15> */
[----:B------:R-:W-:-:S05]  /*a8b0*/  LOP3.LUT R3, R2, 0xfffffffe, RZ, 0xc0, !PT ;  /* 0xfffffffe02037812 */ /* 0x000fca00078ec0ff */
[----:B------:R-:W-:-:S05]  /*a8c0*/  IMAD.WIDE R4, R3, 0x4, R4 ;  /* 0x0000000403047825 */ /* 0x000fca00078e0204 */
[----:B------:R0:W-:Y:S01]  /*a8d0*/  ST.E.64 desc[UR36][R4.64], R118 ;  /* 0x0000007604007985 */ /* 0x0001e2000c101b24 */
[----:B------:R-:W-:Y:S05]  /*a8e0*/  BRA `(.L_x_2189) ;  /* 0x0000004000147947 */ /* 0x000fea0003800000 */
.L_x_2228:
[----:B------:R-:W0:Y:S02]  /*a8f0*/  S2R R0, SR_TID.X ;  /* 0x0000000000007919 */ /* 0x000e240000002100 */
[----:B0-----:R-:W-:-:S05]  /*a900*/  VIADD R2, R0, 0xffffff80 ;  /* 0xffffff8000027836 */ /* 0x001fca0000000000 */
[----:B------:R-:W-:-:S13]  /*a910*/  ISETP.GT.AND P0, PT, R2, 0x7f, PT ;  /* 0x0000007f0200780c */ /* 0x000fda0003f04270 */
[----:B------:R-:W-:Y:S05]  /*a920*/  @P0 BRA `(.L_x_2189) ;  /* 0x0000004000040947 */ /* 0x000fea0003800000 */
[----:B------:R-:W0:Y:S01]  /*a930*/  S2R R3, SR_CTAID.X ;  /* 0x0000000000037919 */ /* 0x000e220000002500 */
[----:B------:R-:W1:Y:S01]  /*a940*/  LDC R6, c[0x0][0xbe8] ;  /* 0x0002fa00ff067b82 */ /* 0x000e620000000800 */
[----:B------:R-:W-:Y:S01]  /*a950*/  ULDC UR4, c[0x0][0xa88] ;  /* 0x0002a20000047ab9 */ /* 0x000fe20000000800 */
[----:B0-----:R-:W-:Y:S01]  /*a960*/  LEA R0, R3, R0, 0x7 ;  /* 0x0000000003007211 */ /* 0x001fe200078e38ff */
[----:B-1----:R-:W-:-:S04]  /*a970*/  IMAD R3, R6, UR4, RZ ;  /* 0x0000000406037c24 */ /* 0x002fc8000f8e02ff */
[----:B------:R-:W-:-:S05]  /*a980*/  VIADD R0, R0, 0xffffff80 ;  /* 0xffffff8000007836 */ /* 0x000fca0000000000 */
[----:B------:R-:W-:-:S13]  /*a990*/  ISETP.GE.AND P0, PT, R0, R3, PT ;  /* 0x000000030000720c */ /* 0x000fda0003f06270 */
[----:B------:R-:W-:Y:S05]  /*a9a0*/  @P0 BRA `(.L_x_2189) ;  /* 0x0000003c00e40947 */ /* 0x000fea0003800000 */
[----:B------:R-:W-:Y:S01]  /*a9b0*/  ISETP.NE.AND P0, PT, R6, 0x1, PT ;  /* 0x000000010600780c */ /* 0x000fe20003f05270 */
[----:B------:R-:W0:Y:S01]  /*a9c0*/  S2UR UR7, SR_CTAID.Z ;  /* 0x00000000000779c3 */ /* 0x000e220000002700 */
[----:B------:R-:W-:Y:S01]  /*a9d0*/  R2UR UR11, R19 ;  /* 0x00000000130b72ca */ /* 0x000fe200000e0000 */
[----:B------:R-:W-:Y:S01]  /*a9e0*/  ULDC.64 UR8, c[0x0][0xbd0] ;  /* 0x0002f40000087ab9 */ /* 0x000fe20000000a00 */
[----:B------:R-:W-:-:S05]  /*a9f0*/  IMAD.MOV.U32 R5, RZ, RZ, R0 ;  /* 0x000000ffff057224 */ /* 0x000fca00078e0000 */
        /* <DEDUP_REMOVED lines=8> */
[----:B------:R-:W-:Y:S01]  /*aa80*/  MOV R3, UR5 ;  /* 0x0000000500037c02 */ /* 0x000fe20008000f00 */
[----:B------:R-:W-:Y:S01]  /*aa90*/  UIADD3 UR6, UR5, UR6, URZ ;  /* 0x0000000605067290 */ /* 0x000fe2000fffe03f */
[----:B------:R-:W-:Y:S02]  /*aaa0*/  IMAD.U32 R2, RZ, RZ, UR4 ;  /* 0x00000004ff027e24 */ /* 0x000fe4000f8e00ff */
[----:B------:R-:W-:Y:S02]  /*aab0*/  ULDC.64 UR4, c[0x0][0xbe0] ;  /* 0x0002f80000047ab9 */ /* 0x000fe40000000a00 */
[----:B------:R-:W0:Y:S01]  /*aac0*/  S2UR UR10, SR_CTAID.Y ;  /* 0x00000000000a79c3 */ /* 0x000e220000002600 */
[----:B------:R-:W-:-:S02]  /*aad0*/  IMAD.U32 R3, RZ, RZ, UR6 ;  /* 0x00000006ff037e24 */ /* 0x000fc4000f8e00ff */
[C---:B-1----:R-:W-:Y:S02]  /*aae0*/  IMAD R12, R10.reuse, UR8, RZ ;  /* 0x000000080a0c7c24 */ /* 0x042fe4000f8e02ff */
[----:B------:R-:W-:-:S03]  /*aaf0*/  IMAD.WIDE.U32 R2, R10, UR7, R2 ;  /* 0x000000070a027c25 */ /* 0x000fc6000f8e0002 */
[----:B------:R-:W0:Y:S01]  /*ab00*/  LDC R8, c[0x0][0xc50] ;  /* 0x00031400ff087b82 */ /* 0x000e220000000800 */
[----:B--2---:R-:W-:-:S04]  /*ab10*/  @P0 IMAD.HI.U32 R4, R0, R7, RZ ;  /* 0x0000000700040227 */ /* 0x004fc800078e00ff */
[----:B------:R-:W-:Y:S02]  /*ab20*/  IMAD R7, RZ, RZ, -UR11 ;  /* 0x8000000bff077e24 */ /* 0x000fe4000f8e02ff */
[----:B------:R-:W-:Y:S01]  /*ab30*/  IMAD R11, R11, UR7, R12 ;  /* 0x000000070b0b7c24 */ /* 0x000fe2000f8e020c */
        /* <DEDUP_REMOVED lines=24> */
.L_x_2187:
        /* <DEDUP_REMOVED lines=18> */
.L_x_2231:
[----:B------:R-:W-:Y:S01]  /*ade0*/  ULDC UR44, c[0x0][0xc50] ;  /* 0x00031400002c7ab9 */ /* 0x000fe20000000800 */
[----:B------:R-:W-:Y:S01]  /*adf0*/  UMOV UR41, UR6 ;  /* 0x0000000600297c82 */ /* 0x000fe20008000000 */
[----:B------:R-:W-:-:S11]  /*ae00*/  UISETP.NE.AND UP0, UPT, UR44, 0x1, UPT ;  /* 0x000000012c00788c */ /* 0x000fd6000bf05270 */
[----:B------:R-:W-:Y:S01]  /*ae10*/  @UP0 ULDC UR4, c[0x0][0xc54] ;  /* 0x0003150000040ab9 */ /* 0x000fe20000000800 */
[----:B------:R-:W-:Y:S01]  /*ae20*/  @UP0 ULDC UR7, c[0x0][0xc58] ;  /* 0x0003160000070ab9 */ /* 0x000fe20000000800 */
[----:B------:R-:W-:-:S04]  /*ae30*/  UIMAD.WIDE.U32 UR4, UR6, UR4, URZ ;  /* 0x00000004060472a5 */ /* 0x000fc8000f8e003f */
[----:B------:R-:W-:-:S12]  /*ae40*/  @UP0 USHF.R.U32.HI UR41, URZ, UR7, UR5 ;  /* 0x000000073f290299 */ /* 0x000fd80008011605 */
.L_x_2232:
[----:B------:R-:W-:Y:S01]  /*ae50*/  ISETP.GE.AND P0, PT, R26, RZ, PT ;  /* 0x000000ff1a00720c */ /* 0x000fe20003f06270 */
[----:B------:R-:W-:Y:S01]  /*ae60*/  UIADD3 UR4, -UR41, URZ, URZ ;  /* 0x0000003f29047290 */ /* 0x000fe2000fffe13f */
[----:B------:R-:W-:Y:S01]  /*ae70*/  IMAD.MOV.U32 R28, RZ, RZ, 0x1 ;  /* 0x00000001ff1c7424 */ /* 0x000fe200078e00ff */
[----:B------:R-:W-:Y:S01]  /*ae80*/  MOV R0, RZ ;  /* 0x000000ff00007202 */ /* 0x000fe20000000f00 */
[----:B------:R-:W-:Y:S01]  /*ae90*/  IMAD.MOV.U32 R6, RZ, RZ, 0x1 ;  /* 0x00000001ff067424 */ /* 0x000fe200078e00ff */
[----:B------:R-:W-:-:S08]  /*aea0*/  UIMAD UR44, UR44, UR4, UR6 ;  /* 0x000000042c2c72a4 */ /* 0x000fd0000f8e0206 */
[----:B------:R-:W-:Y:S05]  /*aeb0*/  @!P0 BRA `(.L_x_2233) ;  /* 0x0000003400d88947 */ /* 0x000fea0003800000 */
[----:B------:R-:W0:Y:S01]  /*aec0*/  LDC.64 R2, c[0x0][0xa28] ;  /* 0x00028a00ff027b82 */ /* 0x000e220000000a00 */
[----:B------:R-:W-:Y:S01]  /*aed0*/  ULDC UR4, c[0x0][0x448] ;  /* 0x0001120000047ab9 */ /* 0x000fe20000000800 */
[----:B------:R-:W-:Y:S01]  /*aee0*/  ULDC UR7, c[0x0][0x2f0] ;  /* 0x0000bc0000077ab9 */ /* 0x000fe20000000800 */
[----:B------:R-:W-:-:S05]  /*aef0*/  IMAD.MOV.U32 R22, RZ, RZ, RZ ;  /* 0x000000ffff167224 */ /* 0x000fca00078e00ff */
[----:B------:R-:W1:Y:S01]  /*af00*/  S2UR UR48, SR_CTAID.X ;  /* 0x00000000003079c3 */ /* 0x000e620000002500 */
[----:B------:R-:W-:Y:S01]  /*af10*/  UISETP.NE.AND UP1, UPT, UR4, 0x1, UPT ;  /* 0x000000010400788c */ /* 0x000fe2000bf25270 */
[----:B------:R-:W-:Y:S02]  /*af20*/  ULDC UR8, c[0x0][0x288] ;  /* 0x0000a20000087ab9 */ /* 0x000fe40000000800 */
[----:B------:R-:W-:Y:S02]  /*af30*/  ULDC.64 UR4, c[0x0][0x418] ;  /* 0x0001060000047ab9 */ /* 0x000fe40000000a00 */
[----:B------:R-:W-:-:S03]  /*af40*/  UISETP.NE.U32.AND UP0, UPT, UR4, URZ, UPT ;  /* 0x0000003f0400728c */ /* 0x000fc6000bf05070 */
[----:B------:R-:W-:Y:S01]  /*af50*/  ULDC UR4, c[0x0][0x424] ;  /* 0x0001090000047ab9 */ /* 0x000fe20000000800 */
[----:B------:R-:W-:-:S03]  /*af60*/  UISETP.NE.AND.EX UP0, UPT, UR5, URZ, UPT, UP0 ;  /* 0x0000003f0500728c */ /* 0x000fc6000bf05300 */
[----:B------:R-:W-:Y:S01]  /*af70*/  @UP1 ULDC UR5, c[0x0][0x44c] ;  /* 0x0001130000051ab9 */ /* 0x000fe20000000800 */
[----:B0-----:R-:W-:Y:S01]  /*af80*/  ISETP.NE.U32.AND P0, PT, R2, RZ, PT ;  /* 0x000000ff0200720c */ /* 0x001fe20003f05070 */
[----:B------:R-:W-:-:S03]  /*af90*/  USEL UR42, UR4, 0x1, UP0 ;  /* 0x00000001042a7887 */ /* 0x000fc60008000000 */
[----:B------:R-:W-:Y:S01]  /*afa0*/  ISETP.NE.AND.EX P0, PT, R3, RZ, PT, P0 ;  /* 0x000000ff0300720c */ /* 0x000fe20003f05300 */
[----:B-1----:R-:W-:Y:S02]  /*afb0*/  ULEA UR6, UR48, 0x7f, 0x7 ;  /* 0x0000007f30067891 */ /* 0x002fe4000f8e383f */
[----:B------:R-:W-:Y:S02]  /*afc0*/  UIMAD UR42, UR42, UR7, URZ ;  /* 0x000000072a2a72a4 */ /* 0x000fe4000f8e023f */
[----:B------:R-:W-:Y:S01]  /*afd0*/  UIMAD.WIDE.U32 UR4, UR6, UR5, URZ ;  /* 0x00000005060472a5 */ /* 0x000fe2000f8e003f */
[----:B------:R-:W-:-:S03]  /*afe0*/  @UP1 ULDC UR7, c[0x0][0x450] ;  /* 0x0001140000071ab9 */ /* 0x000fc60000000800 */
[----:B------:R-:W-:-:S04]  /*aff0*/  @UP1 USHF.R.U32.HI UR6, URZ, UR7, UR5 ;  /* 0x000000073f061299 */ /* 0x000fc80008011605 */
[----:B------:R-:W0:Y:S01]  /*b000*/  @P0 LDC.64 R2, c[0x0][0xa28] ;  /* 0x00028a00ff020b82 */ /* 0x000e220000000a00 */
[----:B------:R-:W-:Y:S02]  /*b010*/  UIADD3 UR5, UR42, 0x60, -UR8 ;  /* 0x000000602a057890 */ /* 0x000fe4000fffe808 */
[----:B------:R-:W-:Y:S02]  /*b020*/  UIADD3 UR4, UR42, 0x5f, URZ ;  /* 0x0000005f2a047890 */ /* 0x000fe4000fffe03f */
[----:B------:R-:W-:Y:S02]  /*b030*/  UIADD3 UR6, UR5, UR6, URZ ;  /* 0x0000000605067290 */ /* 0x000fe4000fffe03f */
[----:B------:R-:W-:Y:S02]  /*b040*/  UIMAD.WIDE UR4, UR4, 0x2aaaaaab, URZ ;  /* 0x2aaaaaab040478a5 */ /* 0x000fe4000f8e023f */
[----:B------:R-:W-:Y:S02]  /*b050*/  UIMAD.WIDE UR6, UR6, 0x2aaaaaab, URZ ;  /* 0x2aaaaaab060678a5 */ /* 0x000fe4000f8e023f */
[----:B------:R-:W-:-:S02]  /*b060*/  USHF.R.U32.HI UR43, URZ, 0x1f, UR5 ;  /* 0x0000001f3f2b7899 */ /* 0x000fc40008011605 */
[----:B------:R-:W-:Y:S02]  /*b070*/  USHF.R.U32.HI UR45, URZ, 0x1f, UR7 ;  /* 0x0000001f3f2d7899 */ /* 0x000fe40008011607 */
[----:B------:R-:W-:Y:S02]  /*b080*/  ULEA.HI.SX32 UR43, UR5, UR43, 0x1c ;  /* 0x0000002b052b7291 */ /* 0x000fe4000f8fe23f */
[----:B------:R-:W-:-:S04]  /*b090*/  ULEA.HI.SX32 UR45, UR7, UR45, 0x1c ;  /* 0x0000002d072d7291 */ /* 0x000fc8000f8fe23f */
[----:B------:R-:W-:Y:S02]  /*b0a0*/  UISETP.LT.AND UP0, UPT, UR43, UR45, UPT ;  /* 0x0000002d2b00728c */ /* 0x000fe4000bf01270 */
[----:B------:R-:W-:Y:S01]  /*b0b0*/  UP2UR UR49, UPR, URZ, 0x2 ;  /* 0x000000023f317883 */ /* 0x000fe20008000000 */
[----:B0-----:R-:W-:Y:S01]  /*b0c0*/  @P0 IMAD.WIDE R2, R26, 0x4, R2 ;  /* 0x000000041a020825 */ /* 0x001fe200078e0202 */
[----:B------:R-:W-:-:S04]  /*b0d0*/  USEL UR11, UR43, UR45, UP0 ;  /* 0x0000002d2b0b7287 */ /* 0x000fc80008000000 */
[----:B------:R-:W-:Y:S01]  /*b0e0*/  UISETP.GE.AND UP1, UPT, UR11, 0x1, UPT ;  /* 0x000000010b00788c */ /* 0x000fe2000bf26270 */
[----:B------:R0:W5:Y:S01]  /*b0f0*/  @P0 LDG.E R22, desc[UR36][R2.64] ;  /* 0x0000002402160981 */ /* 0x000162000c1e1900 */
[----:B------:R-:W-:Y:S02]  /*b100*/  USHF.R.U32.HI UR9, URZ, 0x10, UR44 ;  /* 0x000000103f097899 */ /* 0x000fe4000801162c */
[----:B------:R-:W-:Y:S02]  /*b110*/  ULOP3.LUT UR44, UR44, 0xffff, URZ, 0xc0, !UPT ;  /* 0x0000ffff2c2c7892 */ /* 0x000fe4000f8ec03f */
[----:B------:R-:W-:Y:S01]  /*b120*/  PLOP3.LUT P0, PT, PT, PT, UP1, 0x80, 0x0 ;  /* 0x000000000000781c */ /* 0x000fe20003f0f018 */
[----:B------:R-:W-:Y:S01]  /*b130*/  UISETP.NE.AND UP0, UPT, UR9, URZ, UPT ;  /* 0x0000003f0900728c */ /* 0x000fe2000bf05270 */
[----:B------:R-:W-:-:S10]  /*b140*/  UMOV UR40, URZ ;  /* 0x0000003f00287c82 */ /* 0x000fd40008000000 */
[----:B------:R-:W-:Y:S01]  /*b150*/  @!UP0 ULDC UR9, c[0x0][0x9f0] ;  /* 0x00027c0000098ab9 */ /* 0x000fe20000000800 */
[----:B0-----:R-:W-:Y:S05]  /*b160*/  @!P0 BRA `(.L_x_2234) ;  /* 0x0000000000788947 */ /* 0x001fea0003800000 */
[----:B------:R-:W-:Y:S01]  /*b170*/  IABS R0, UR9 ;  /* 0x0000000900007c13 */ /* 0x000fe20008000000 */
[----:B------:R-:W-:Y:S02]  /*b180*/  UIADD3 UR6, UR9, -0x1, UR11 ;  /* 0xffffffff09067890 */ /* 0x000fe4000fffe00b */
[----:B------:R-:W-:Y:S01]  /*b190*/  IABS R4, UR9 ;  /* 0x0000000900047c13 */ /* 0x000fe20008000000 */
[----:B------:R-:W-:Y:S01]  /*b1a0*/  UMOV UR4, URZ ;  /* 0x0000003f00047c82 */ /* 0x000fe20008000000 */
[----:B------:R-:W-:Y:S02]  /*b1b0*/  R2UR UR10, R0 ;  /* 0x00000000000a72ca */ /* 0x000fe400000e0000 */
[----:B------:R-:W-:Y:S01]  /*b1c0*/  IABS R3, UR6 ;  /* 0x0000000600037c13 */ /* 0x000fe20008000000 */
[----:B------:R-:W-:-:S03]  /*b1d0*/  ULOP3.LUT UR6, UR6, UR9, URZ, 0x3c, !UPT ;  /* 0x0000000906067292 */ /* 0x000fc6000f8e3c3f */
[----:B------:R-:W-:-:S07]  /*b1e0*/  R2UR UR8, R3 ;  /* 0x00000000030872ca */ /* 0x000fce00000e0000 */
[----:B------:R-:W0:Y:S08]  /*b1f0*/  I2F.RP R0, UR10 ;  /* 0x0000000a00007d06 */ /* 0x000e300008209400 */
[----:B0-----:R-:W0:Y:S02]  /*b200*/  MUFU.RCP R0, R0 ;  /* 0x0000000000007308 */ /* 0x001e240000001000 */
        /* <DEDUP_REMOVED lines=20> */
.L_x_2234:
[----:B------:R-:W-:Y:S02]  /*b350*/  UIMAD UR50, UR44, UR40, URZ ;  /* 0x000000282c3272a4 */ /* 0x000fe4000f8e023f */
[----:B------:R-:W-:Y:S01]  /*b360*/  IMAD.U32 R0, RZ, RZ, UR40 ;  /* 0x00000028ff007e24 */ /* 0x000fe2000f8e00ff */
[----:B------:R-:W-:-:S03]  /*b370*/  MOV R6, 0x1 ;  /* 0x0000000100067802 */ /* 0x000fc60000000f00 */
        /* <DEDUP_REMOVED lines=21> */
[----:B------:R-:W-:Y:S01]  /*b4d0*/  MOV R12, 0x1 ;  /* 0x00000001000c7802 */ /* 0x000fe20000000f00 */
[----:B------:R-:W-:-:S02]  /*b4e0*/  IMAD.U32 R10, RZ, RZ, UR4 ;  /* 0x00000004ff0a7e24 */ /* 0x000fc4000f8e00ff */
[----:B------:R-:W-:Y:S02]  /*b4f0*/  IMAD.U32 R11, RZ, RZ, UR5 ;  /* 0x00000005ff0b7e24 */ /* 0x000fe4000f8e00ff */
[----:B------:R-:W-:Y:S02]  /*b500*/  IMAD.MOV.U32 R8, RZ, RZ, 0x70 ;  /* 0x00000070ff087424 */ /* 0x000fe400078e00ff */
[----:B------:R-:W-:-:S07]  /*b510*/  IMAD.MOV.U32 R13, RZ, RZ, RZ ;  /* 0x000000ffff0d7224 */ /* 0x000fce00078e00ff */
[----:B------:R-:W-:-:S07]  /*b520*/  LEPC R20, `(.L_x_2235) ;  /* 0x000000001014794e */ /* 0x000fce0000000000 */
[----:B0----5:R-:W-:Y:S05]  /*b530*/  CALL.ABS.NOINC R2 ;  /* 0x0000000002007343 */ /* 0x021fea0003c00000 */
.L_x_2235:
        /* <DEDUP_REMOVED lines=13> */
[----:B------:R-:W-:Y:S01]  /*b610*/  MOV R8, 0x70 ;  /* 0x0000007000087802 */ /* 0x000fe20000000f00 */
[----:B------:R-:W-:-:S02]  /*b620*/  IMAD.U32 R10, RZ, RZ, UR4 ;  /* 0x00000004ff0a7e24 */ /* 0x000fc4000f8e00ff */
[----:B------:R-:W-:Y:S02]  /*b630*/  IMAD.U32 R11, RZ, RZ, UR5 ;  /* 0x00000005ff0b7e24 */ /* 0x000fe4000f8e00ff */
[----:B------:R-:W-:Y:S02]  /*b640*/  IMAD.MOV.U32 R12, RZ, RZ, 0x1 ;  /* 0x00000001ff0c7424 */ /* 0x000fe400078e00ff */
[----:B0-----:R-:W-:-:S07]  /*b650*/  IMAD.MOV.U32 R13, RZ, RZ, RZ ;  /* 0x000000ffff0d7224 */ /* 0x001fce00078e00ff */
[----:B------:R-:W-:-:S07]  /*b660*/  LEPC R20, `(.L_x_2237) ;  /* 0x000000001014794e */ /* 0x000fce0000000000 */
[----:B-1---5:R-:W-:Y:S05]  /*b670*/  CALL.ABS.NOINC R2 ;  /* 0x0000000002007343 */ /* 0x022fea0003c00000 */
.L_x_2237:
[----:B------:R0:W1:Y:S01]  /*b680*/  LDC.64 R2, c[0x4][R16] ;  /* 0x0100000010027b82 */ /* 0x0000620000000a00 */
[----:B------:R-:W-:Y:S01]  /*b690*/  ULDC.64 UR4, c[0x4][0x88] ;  /* 0x0100220000047ab9 */ /* 0x000fe20000000a00 */
[----:B------:R-:W-:Y:S01]  /*b6a0*/  ULDC.64 UR6, c[0x4][0x90] ;  /* 0x0100240000067ab9 */ /* 0x000fe20000000a00 */
[----:B------:R-:W-:Y:S01]  /*b6b0*/  IMAD.U32 R4, RZ, RZ, UR4 ;  /* 0x00000004ff047e24 */ /* 0x000fe2000f8e00ff */
[----:B------:R-:W-:Y:S01]  /*b6c0*/  MOV R5, UR5 ;  /* 0x0000000500057c02 */ /* 0x000fe20008000f00 */
        /* <DEDUP_REMOVED lines=10> */
.L_x_2236:
[----:B------:R-:W0:Y:S01]  /*b770*/  LDC.64 R2, c[0x0][0x9f8] ;  /* 0x00027e00ff027b82 */ /* 0x000e220000000a00 */
[----:B------:R-:W-:-:S07]  /*b780*/  MOV R36, R26 ;  /* 0x0000001a00247202 */ /* 0x000fce0000000f00 */
        /* <DEDUP_REMOVED lines=19> */
[----:B------:R-:W-:Y:S02]  /*b8c0*/  @P1 LOP3.LUT R16, R16, 0x20, RZ, 0xfc, !PT ;  /* 0x0000002010101812 */ /* 0x000fe400078efcff */
[----:B------:R-:W-:Y:S02]  /*b8d0*/  ISETP.GT.U32.OR P0, PT, R37, 0x5f, P0 ;  /* 0x0000005f2500780c */ /* 0x000fe40000704470 */
[----:B------:R-:W-:-:S03]  /*b8e0*/  MOV R9, R10 ;  /* 0x0000000a00097202 */ /* 0x000fc60000000f00 */
        /* <DEDUP_REMOVED lines=19> */
[----:B-1----:R-:W-:-:S04]  /*ba20*/  SHF.L.U32 R4, R25, 0x3, RZ ;  /* 0x0000000319047819 */ /* 0x002fc800000006ff */
        /* <DEDUP_REMOVED lines=12> */
.L_x_2280:
        /* <DEDUP_REMOVED lines=16> */
.L_x_2239:
[----:B------:R-:W-:Y:S01]  /*bbf0*/  SHF.R.S32.HI R6, RZ, 0x1f, R10 ;  /* 0x0000001fff067819 */ /* 0x000fe2000001140a */
[----:B------:R-:W-:Y:S01]  /*bc00*/  ULDC.64 UR4, c[0x0][0x328] ;  /* 0x0000ca0000047ab9 */ /* 0x000fe20000000a00 */
[----:B------:R-:W-:-:S03]  /*bc10*/  R2UR UR6, R35 ;  /* 0x00000000230672ca */ /* 0x000fc600000e0000 */
[----:B------:R-:W-:-:S04]  /*bc20*/  IMAD R3, R6, UR4, RZ ;  /* 0x0000000406037c24 */ /* 0x000fc8000f8e02ff */
[C---:B------:R-:W-:Y:S02]  /*bc30*/  IMAD R5, R10.reuse, UR5, R3 ;  /* 0x000000050a057c24 */ /* 0x040fe4000f8e0203 */
[----:B------:R-:W-:Y:S01]  /*bc40*/  IMAD.WIDE.U32 R2, R10, UR4, RZ ;  /* 0x000000040a027c25 */ /* 0x000fe2000f8e00ff */
[----:B------:R-:W-:-:S04]  /*bc50*/  ULDC.64 UR4, c[0x0][0x338] ;  /* 0x0000ce0000047ab9 */ /* 0x000fc80000000a00 */
[----:B------:R-:W-:Y:S02]  /*bc60*/  IADD3 R3, R3, R5, RZ ;  /* 0x0000000503037210 */ /* 0x000fe40007ffe0ff */
        /* <DEDUP_REMOVED lines=18> */
.L_x_2281:
        /* <DEDUP_REMOVED lines=26> */
[----:B------:R-:W-:Y:S01]  /*bf30*/  IADD3 R7, R3, UR4, RZ ;  /* 0x0000000403077c10 */ /* 0x000fe2000fffe0ff */
[----:B------:R-:W-:Y:S01]  /*bf40*/  UMOV UR4, 0xffffffff ;  /* 0xffffffff00047882 */ /* 0x000fe20000000000 */
[----:B------:R-:W-:Y:S02]  /*bf50*/  LOP3.LUT R3, R4, 0x1c0, RZ, 0xc0, !PT ;  /* 0x000001c004037812 */ /* 0x000fe400078ec0ff */
[----:B------:R-:W-:Y:S02]  /*bf60*/  LEA.HI.X R7, R2, UR7, R7, 0x1, P0 ;  /* 0x0000000702077c11 */ /* 0x000fe400080f0c07 */
[----:B------:R-:W-:Y:S02]  /*bf70*/  LOP3.LUT R4, R3, 0x38, R4, 0xf8, !PT ;  /* 0x0000003803047812 */ /* 0x000fe400078ef804 */
[----:B------:R-:W-:-:S02]  /*bf80*/  ISETP.GE.AND P0, PT, R6, 0x1, PT ;  /* 0x000000010600780c */ /* 0x000fc40003f06270 */
[----:B------:R-:W-:-:S04]  /*bf90*/  LOP3.LUT R25, R4, 0x38, R25, 0x78, !PT ;  /* 0x0000003804197812 */ /* 0x000fc800078e7819 */
[----:B------:R-:W-:Y:S01]  /*bfa0*/  LOP3.LUT R30, R25, 0x200, R30, 0xf8, !PT ;  /* 0x00000200191e7812 */ /* 0x000fe200078ef81e */
[----:B------:R-:W-:Y:S06]  /*bfb0*/  BRA.DIV UR4, `(.L_x_2241) ;  /* 0x0000002e04487947 */ /* 0x000fec000b800000 */
        /* <DEDUP_REMOVED lines=17> */
[----:B------:R-:W1:Y:S02]  /*c0d0*/  SHFL.IDX PT, R14, R0, 0x4, 0x181f ;  /* 0x00981f00000e7f89 */ /* 0x000e6400000e0000 */
[----:B--2---:R-:W-:Y:S02]  /*c0e0*/  IMAD.MOV.U32 R3, RZ, RZ, R8 ;  /* 0x000000ffff037224 */ /* 0x004fe400078e0008 */
[----:B------:R-:W-:Y:S04]  /*c0f0*/  @P0 LDGSTS.E.BYPASS.LTC128B.128 [R21+0x1ec00], desc[UR36][R4.64], !P3 ;  /* 0x1ec0000004150fae */ /* 0x000fe8000d901d64 */
[----:B------:R-:W-:Y:S04]  /*c100*/  @P0 LDGSTS.E.BYPASS.LTC128B.128 [R21+0x21c00], desc[UR36][R4.64+0x80], !P2 ;  /* 0x21c0008004150fae */ /* 0x000fe8000d101d64 */
[----:B------:R3:W-:Y:S01]  /*c110*/  @P0 LDGSTS.E.BYPASS.LTC128B.128 [R21+0x24c00], desc[UR36][R4.64+0x100], !P1 ;  /* 0x24c0010004150fae */ /* 0x0007e2000c901d64 */
[----:B------:R-:W-:-:S03]  /*c120*/  ISETP.GE.AND P0, PT, R6, 0x21, PT ;  /* 0x000000210600780c */ /* 0x000fc60003f06270 */
[----:B------:R-:W2:Y:S04]  /*c130*/  SHFL.IDX PT, R8, R7, 0x4, 0x181f ;  /* 0x00981f0007087f89 */ /* 0x000ea800000e0000 */
[----:B------:R-:W4:Y:S01]  /*c140*/  SHFL.IDX PT, R7, R7, 0x5, 0x181f ;  /* 0x00b81f0007077f89 */ /* 0x000f2200000e0000 */
        /* <DEDUP_REMOVED lines=9> */
[----:B--2---:R-:W-:-:S10]  /*c1e0*/  IMAD.MOV.U32 R3, RZ, RZ, R8 ;  /* 0x000000ffff037224 */ /* 0x004fd400078e0008 */
        /* <DEDUP_REMOVED lines=12> */
.L_x_2295:
        /* <DEDUP_REMOVED lines=18> */
.L_x_2242:
        /* <DEDUP_REMOVED lines=18> */
[----:B------:R-:W-:Y:S01]  /*c4f0*/  MOV R4, UR6 ;  /* 0x0000000600047c02 */ /* 0x000fe20008000f00 */
[----:B------:R-:W-:Y:S01]  /*c500*/  IMAD.U32 R5, RZ, RZ, UR7 ;  /* 0x00000007ff057e24 */ /* 0x000fe2000f8e00ff */
        /* <DEDUP_REMOVED lines=10> */
.L_x_2243:
[----:B------:R-:W-:Y:S01]  /*c5b0*/  UISETP.NE.AND UP0, UPT, UR49, URZ, UPT ;  /* 0x0000003f3100728c */ /* 0x000fe2000bf05270 */
[----:B------:R-:W-:Y:S01]  /*c5c0*/  IMAD.U32 R0, RZ, RZ, UR48 ;  /* 0x00000030ff007e24 */ /* 0x000fe2000f8e00ff */
[----:B------:R-:W-:Y:S01]  /*c5d0*/  MOV R4, UR38 ;  /* 0x0000002600047c02 */ /* 0x000fe20008000f00 */
[----:B------:R-:W-:Y:S01]  /*c5e0*/  IMAD.U32 R3, RZ, RZ, UR47 ;  /* 0x0000002fff037e24 */ /* 0x000fe2000f8e00ff */
[----:B------:R-:W-:Y:S01]  /*c5f0*/  ULDC.64 UR4, c[0x0][0x2e0] ;  /* 0x0000b80000047ab9 */ /* 0x000fe20000000a00 */
[----:B------:R-:W-:Y:S01]  /*c600*/  IMAD R7, R0, 0x80, R37 ;  /* 0x0000008000077824 */ /* 0x000fe200078e0225 */
[----:B------:R-:W-:Y:S01]  /*c610*/  PLOP3.LUT P0, PT, PT, PT, UP0, 0x80, 0x0 ;  /* 0x000000000000781c */ /* 0x000fe20003f0f008 */
[----:B------:R-:W0:Y:S01]  /*c620*/  LDC R0, c[0x0][0x448] ;  /* 0x00011200ff007b82 */ /* 0x000e220000000800 */
[----:B------:R-:W-:Y:S02]  /*c630*/  IMAD.MOV.U32 R2, RZ, RZ, R4 ;  /* 0x000000ffff027224 */ /* 0x000fe400078e0004 */
[----:B------:R-:W-:Y:S01]  /*c640*/  IMAD R25, R25, UR4, RZ ;  /* 0x0000000419197c24 */ /* 0x000fe2000f8e02ff */
[----:B------:R-:W-:Y:S01]  /*c650*/  @UP0 ULDC UR6, c[0x0][0x44c] ;  /* 0x0001130000060ab9 */ /* 0x000fe20000000800 */
[----:B------:R-:W-:Y:S01]  /*c660*/  IMAD.WIDE.U32 R2, R26, UR4, R2 ;  /* 0x000000041a027c25 */ /* 0x000fe2000f8e0002 */
[----:B------:R-:W-:-:S03]  /*c670*/  @UP0 ULDC UR4, c[0x0][0x450] ;  /* 0x0001140000040ab9 */ /* 0x000fc60000000800 */
[----:B------:R-:W-:Y:S02]  /*c680*/  IMAD.U32 R5, RZ, RZ, UR39 ;  /* 0x00000027ff057e24 */ /* 0x000fe4000f8e00ff */
[----:B------:R-:W-:Y:S02]  /*c690*/  IMAD.MOV.U32 R5, RZ, RZ, R7 ;  /* 0x000000ffff057224 */ /* 0x000fe400078e0007 */
[----:B------:R-:W-:Y:S01]  /*c6a0*/  @P0 IMAD.HI.U32 R6, R7, UR6, RZ ;  /* 0x0000000607060c27 */ /* 0x000fe2000f8e00ff */
[----:B------:R-:W-:-:S03]  /*c6b0*/  PLOP3.LUT P0, PT, PT, PT, UP0, 0x80, 0x0 ;  /* 0x000000000000781c */ /* 0x000fc60003f0f008 */
[----:B------:R-:W-:-:S05]  /*c6c0*/  IMAD R25, R26, UR5, R25 ;  /* 0x000000051a197c24 */ /* 0x000fca000f8e0219 */
[----:B------:R-:W-:-:S05]  /*c6d0*/  IADD3 R3, R3, R25, RZ ;  /* 0x0000001903037210 */ /* 0x000fca0007ffe0ff */
        /* <DEDUP_REMOVED lines=25> */
[----:B------:R-:W-:Y:S01]  /*c870*/  MOV R7, UR48 ;  /* 0x0000003000077c02 */ /* 0x000fe20008000f00 */
[----:B------:R-:W-:Y:S02]  /*c880*/  ULDC UR4, c[0x0][0x288] ;  /* 0x0000a20000047ab9 */ /* 0x000fe40000000800 */
[----:B------:R-:W0:Y:S01]  /*c890*/  SHFL.IDX PT, R2, R6, RZ, 0x181f ;  /* 0x00181fff06027589 */ /* 0x000e2200000e0000 */
[----:B------:R-:W-:Y:S02]  /*c8a0*/  IMAD R0, R0, UR4, RZ ;  /* 0x0000000400007c24 */ /* 0x000fe4000f8e02ff */
[----:B------:R-:W-:Y:S01]  /*c8b0*/  IMAD R7, R7, 0x80, R27 ;  /* 0x0000008007077824 */ /* 0x000fe200078e021b */
[----:B------:R-:W-:Y:S03]  /*c8c0*/  SHFL.IDX PT, R5, R8, 0x1, 0x181f ;  /* 0x00381f0008057f89 */ /* 0x000fe600000e0000 */
[C---:B------:R-:W-:Y:S01]  /*c8d0*/  VIADD R11, R7.reuse, 0x10 ;  /* 0x00000010070b7836 */ /* 0x040fe20000000000 */
[----:B------:R-:W-:Y:S01]  /*c8e0*/  ISETP.GE.AND P1, PT, R7, R0, PT ;  /* 0x000000000700720c */ /* 0x000fe20003f26270 */
[----:B------:R-:W1:Y:S04]  /*c8f0*/  SHFL.IDX PT, R4, R6, 0x1, 0x181f ;  /* 0x00381f0006047f89 */ /* 0x000e6800000e0000 */
[----:B------:R-:W-:Y:S08]  /*c900*/  SHFL.IDX PT, R14, R6, 0x7, 0x181f ;  /* 0x00f81f00060e7f89 */ /* 0x000ff000000e0000 */
[----:B------:R-:W-:Y:S01]  /*c910*/  @!P1 LEA R9, R30, UR46, 0x1 ;  /* 0x0000002e1e099c11 */ /* 0x000fe2000f8e08ff */
[----:B0-----:R-:W-:-:S05]  /*c920*/  @!P1 IMAD.WIDE.U32 R2, R23, 0x2, R2 ;  /* 0x0000000217029825 */ /* 0x001fca00078e0002 */
[----:B------:R-:W-:Y:S04]  /*c930*/  @!P1 LDGSTS.E.BYPASS.LTC128B.128 [R9+0x12400], desc[UR36][R2.64], !P3 ;  /* 0x1240000002099fae */ /* 0x000fe8000d901d64 */
[----:B------:R-:W-:Y:S04]  /*c940*/  @!P1 LDGSTS.E.BYPASS.LTC128B.128 [R9+0x16400], desc[UR36][R2.64+0x80], !P2 ;  /* 0x1640008002099fae */ /* 0x000fe8000d101d64 */
[----:B------:R0:W-:Y:S01]  /*c950*/  @!P1 LDGSTS.E.BYPASS.LTC128B.128 [R9+0x1a400], desc[UR36][R2.64+0x100], !P0 ;  /* 0x1a40010002099fae */ /* 0x0001e2000c101d64 */
[----:B------:R-:W-:Y:S02]  /*c960*/  ISETP.GE.AND P1, PT, R11, R0, PT ;  /* 0x000000000b00720c */ /* 0x000fe40003f26270 */
[C---:B------:R-:W-:Y:S01]  /*c970*/  IADD3 R11, R7.reuse, 0x30, RZ ;  /* 0x00000030070b7810 */ /* 0x040fe20007ffe0ff */
        /* <DEDUP_REMOVED lines=50> */
.L_x_2312:
        /* <DEDUP_REMOVED lines=14> */
.L_x_2246:
[----:B------:R-:W-:Y:S05]  /*cd80*/  BSYNC B0 ;  /* 0x0000000000007941 */ /* 0x000fea0003800000 */
.L_x_2245:
[----:B------:R-:W-:Y:S01]  /*cd90*/  NOP ;  /* 0x0000000000007918 */ /* 0x000fe20000000000 */
[----:B------:R-:W-:Y:S01]  /*cda0*/  SYNCS.ARRIVE.TRANS64.RED.A0T1 RZ, [UR46+0x30800], RZ ;  /* 0x030800ffffff79a7 */ /* 0x000fe2000820042e */
[----:B------:R-:W-:Y:S01]  /*cdb0*/  IMAD.MOV.U32 R0, RZ, RZ, 0x1 ;  /* 0x00000001ff007424 */ /* 0x000fe200078e00ff */
[----:B------:R-:W-:Y:S04]  /*cdc0*/  ARRIVES.LDGSTSBAR.64.TRANSCNT [UR46+0x30800] ;  /* 0x03080000ff0079b0 */ /* 0x000fe80008000aae */
[----:B------:R-:W-:Y:S01]  /*cdd0*/  SHF.L.U32 R0, R0, 0x1f, RZ ;  /* 0x0000001f00007819 */ /* 0x000fe200000006ff */
[----:B------:R-:W-:Y:S01]  /*cde0*/  NOP ;  /* 0x0000000000007918 */ /* 0x000fe20000000000 */
[----:B------:R-:W-:Y:S01]  /*cdf0*/  SYNCS.ARRIVE.TRANS64.A1T0 RZ, [UR46+0x30800], RZ ;  /* 0x030800ffffff79a7 */ /* 0x000fe2000810002e */
[----:B------:R-:W-:Y:S01]  /*ce00*/  IADD3 R19, R19, -0x2, RZ ;  /* 0xfffffffe13137810 */ /* 0x000fe20007ffe0ff */
[----:B------:R-:W1:Y:S02]  /*ce10*/  SYNCS.PHASECHK.TRANS64.TRYWAIT P0, [UR46+0x30820], R0 ;  /* 0x03082000ff0075a7 */ /* 0x000e64000800016e */
[----:B-1----:R-:W-:Y:S05]  /*ce20*/  @!P0 BRA `(.L_x_2247) ;  /* 0x00000030001c8947 */ /* 0x002fea0003800000 */
.L_x_2313:
[----:B------:R-:W-:Y:S01]  /*ce30*/  ISETP.GE.AND P0, PT, R19, UR50, PT ;  /* 0x0000003213007c0c */ /* 0x000fe2000bf06270 */
[----:B------:R-:W-:Y:S02]  /*ce40*/  IMAD.MOV.U32 R28, RZ, RZ, 0x1 ;  /* 0x00000001ff1c7424 */ /* 0x000fe400078e00ff */
[----:B------:R-:W-:-:S10]  /*ce50*/  IMAD.MOV.U32 R26, RZ, RZ, RZ ;  /* 0x000000ffff1a7224 */ /* 0x000fd400078e00ff */
[----:B------:R-:W-:Y:S05]  /*ce60*/  @!P0 BRA `(.L_x_2248) ;  /* 0x0000001000388947 */ /* 0x000fea0003800000 */
[----:B0-----:R-:W0:Y:S01]  /*ce70*/  S2R R2, SR_TID.X ;  /* 0x0000000000027919 */ /* 0x001e220000002100 */
[----:B------:R-:W-:Y:S01]  /*ce80*/  UIADD3 UR4, UR44, 0x1, URZ ;  /* 0x000000012c047890 */ /* 0x000fe2000fffe03f */
[----:B------:R-:W-:Y:S01]  /*ce90*/  LOP3.LUT R0, RZ, UR43, RZ, 0x33, !PT ;  /* 0x0000002bff007c12 */ /* 0x000fe2000f8e33ff */
[----:B------:R-:W-:Y:S01]  /*cea0*/  ULOP3.LUT UR5, URZ, UR45, URZ, 0x33, !UPT ;  /* 0x0000002d3f057292 */ /* 0x000fe2000f8e333f */
[----:B------:R-:W-:Y:S01]  /*ceb0*/  BSSY B0, `(.L_x_2248) ;  /* 0x0000109000007945 */ /* 0x000fe20003800000 */
[----:B------:R-:W-:Y:S01]  /*cec0*/  UIMAD UR4, UR4, UR40, URZ ;  /* 0x00000028040472a4 */ /* 0x000fe2000f8e023f */
[----:B------:R-:W-:Y:S02]  /*ced0*/  IMAD.MOV.U32 R27, RZ, RZ, 0x1 ;  /* 0x00000001ff1b7424 */ /* 0x000fe400078e00ff */
[----:B------:R-:W-:-:S03]  /*cee0*/  IMAD.MOV.U32 R25, RZ, RZ, RZ ;  /* 0x000000ffff197224 */ /* 0x000fc600078e00ff */
[----:B------:R-:W-:Y:S01]  /*cef0*/  LOP3.LUT R3, RZ, UR4, RZ, 0x33, !PT ;  /* 0x00000004ff037c12 */ /* 0x000fe2000f8e33ff */
[----:B------:R-:W-:Y:S02]  /*cf00*/  ULDC UR4, c[0x0][0x2f4] ;  /* 0x0000bd0000047ab9 */ /* 0x000fe40000000800 */
[----:B------:R-:W-:Y:S02]  /*cf10*/  ISETP.GE.AND P3, PT, R23, UR4, PT ;  /* 0x0000000417007c0c */ /* 0x000fe4000bf66270 */
[----:B------:R-:W-:Y:S02]  /*cf20*/  VIMNMX3 R0, R0, UR5, R3, !PT ;  /* 0x0000000500007c0f */ /* 0x000fe4000f800103 */
[----:B------:R-:W-:Y:S02]  /*cf30*/  ISETP.GE.AND P2, PT, R34, UR4, PT ;  /* 0x0000000422007c0c */ /* 0x000fe4000bf46270 */
[----:B------:R-:W-:Y:S02]  /*cf40*/  IADD3 R31, -R0, -0x2, RZ ;  /* 0xfffffffe001f7810 */ /* 0x000fe40007ffe1ff */
[----:B------:R-:W-:-:S02]  /*cf50*/  ISETP.GE.AND P1, PT, R33, UR4, PT ;  /* 0x0000000421007c0c */ /* 0x000fc4000bf26270 */
[----:B0-----:R-:W-:-:S04]  /*cf60*/  LOP3.LUT R2, R2, 0x7f, RZ, 0xc0, !PT ;  /* 0x0000007f02027812 */ /* 0x001fc800078ec0ff */
[----:B------:R-:W-:-:S04]  /*cf70*/  SHF.R.U32.HI R2, RZ, 0x3, R2 ;  /* 0x00000003ff027819 */ /* 0x000fc80000011602 */
[----:B------:R-:W-:Y:S02]  /*cf80*/  IADD3 R22, R24, R22, R2 ;  /* 0x0000001618167210 */ /* 0x000fe40007ffe002 */
[----:B------:R-:W-:Y:S01]  /*cf90*/  IADD3 R5, -R2, UR42, RZ ;  /* 0x0000002a02057c10 */ /* 0x000fe2000fffe1ff */
[----:B------:R-:W-:Y:S01]  /*cfa0*/  IMAD.SHL.U32 R2, R23, 0x2, RZ ;  /* 0x0000000217027824 */ /* 0x000fe200078e00ff */
[----:B------:R-:W-:-:S03]  /*cfb0*/  IADD3 R3, R22, -0x120, RZ ;  /* 0xfffffee016037810 */ /* 0x000fc60007ffe0ff */
[C---:B------:R-:W-:Y:S02]  /*cfc0*/  IMAD R5, R0.reuse, 0x60, R5 ;  /* 0x0000006000057824 */ /* 0x040fe400078e0205 */
[----:B------:R-:W-:Y:S02]  /*cfd0*/  IMAD R20, R0, -0x60, R3 ;  /* 0xffffffa000147824 */ /* 0x000fe400078e0203 */
[----:B------:R-:W-:-:S07]  /*cfe0*/  VIADD R0, R5, 0xc0 ;  /* 0x000000c005007836 */ /* 0x000fce0000000000 */
.L_x_2261:
[----:B------:R-:W2:Y:S01]  /*cff0*/  LDL R8, [R1] ;  /* 0x0000000001087983 */ /* 0x000ea20000100800 */
[----:B------:R-:W0:Y:S01]  /*d000*/  LDC R2, c[0x0][0x430] ;  /* 0x00010c00ff027b82 */ /* 0x000e220000000800 */
[----:B------:R-:W-:-:S13]  /*d010*/  ISETP.GT.U32.AND P5, PT, R37, 0x5f, PT ;  /* 0x0000005f2500780c */ /* 0x000fda0003fa4070 */
[----:B------:R-:W2:Y:S01]  /*d020*/  @!P5 LDC.64 R4, c[0x0][0x428] ;  /* 0x00010a00ff04db82 */ /* 0x000ea20000000a00 */
[----:B0-----:R-:W-:-:S13]  /*d030*/  ISETP.NE.AND P0, PT, R2, 0x1, PT ;  /* 0x000000010200780c */ /* 0x001fda0003f05270 */
[----:B------:R-:W0:Y:S08]  /*d040*/  @P0 LDC R3, c[0x0][0x434] ;  /* 0x00010d00ff030b82 */ /* 0x000e300000000800 */
[----:B------:R-:W1:Y:S01]  /*d050*/  @P0 LDC R7, c[0x0][0x438] ;  /* 0x00010e00ff070b82 */ /* 0x000e620000000800 */
[----:B------:R-:W-:Y:S01]  /*d060*/  MOV R9, R20 ;  /* 0x0000001400097202 */ /* 0x000fe20000000f00 */
        /* <DEDUP_REMOVED lines=21> */
.L_x_2249:
[----:B------:R-:W-:Y:S01]  /*d1c0*/  LEA R19, R26, UR46, 0x3 ;  /* 0x0000002e1a137c11 */ /* 0x000fe2000f8e18ff */
[----:B------:R-:W-:Y:S01]  /*d1d0*/  BSSY B1, `(.L_x_2250) ;  /* 0x0000004000017945 */ /* 0x000fe20003800000 */
[----:B------:R-:W-:-:S04]  /*d1e0*/  SHF.L.U32 R2, R28, 0x1f, RZ ;  /* 0x0000001f1c027819 */ /* 0x000fc800000006ff */
[----:B------:R-:W0:Y:S02]  /*d1f0*/  SYNCS.PHASECHK.TRANS64.TRYWAIT P0, [R19+URZ+0x30840], R2 ;  /* 0x03084002130075a7 */ /* 0x000e24000800017f */
[----:B0-----:R-:W-:Y:S05]  /*d200*/  @!P0 BRA `(.L_x_2251) ;  /* 0x0000002c003c8947 */ /* 0x001fea0003800000 */
.L_x_2314:
[----:B------:R-:W-:Y:S05]  /*d210*/  BSYNC B1 ;  /* 0x0000000000017941 */ /* 0x000fea0003800000 */
.L_x_2250:
        /* <DEDUP_REMOVED lines=26> */
[----:B------:R-:W-:Y:S01]  /*d3c0*/  IADD3 R3, R3, UR4, RZ ;  /* 0x0000000403037c10 */ /* 0x000fe2000fffe0ff */
[----:B------:R-:W-:-:S03]  /*d3d0*/  UMOV UR4, 0xffffffff ;  /* 0xffffffff00047882 */ /* 0x000fc60000000000 */
        /* <DEDUP_REMOVED lines=25> */
[----:B0-----:R-:W-:-:S02]  /*d570*/  IADD3.X R11, RZ, R7, RZ, P0, !PT ;  /* 0x00000007ff0b7210 */ /* 0x001fc400007fe4ff */
[-C--:B------:R-:W-:Y:S02]  /*d580*/  IADD3 R6, P0, R2, R12.reuse, RZ ;  /* 0x0000000c02067210 */ /* 0x080fe40007f1e0ff */
        /* <DEDUP_REMOVED lines=15> */
.L_x_2328:
        /* <DEDUP_REMOVED lines=12> */
.L_x_2253:
        /* <DEDUP_REMOVED lines=10> */
.L_x_2254:
[----:B------:R1:W-:Y:S01]  /*d7e0*/  SYNCS.ARRIVE.TRANS64.A1T0 RZ, [R19+URZ+0x30830], RZ ;  /* 0x030830ff13ff79a7 */ /* 0x0003e2000810003f */
[----:B------:R-:W-:Y:S05]  /*d7f0*/  @!P5 BRA `(.L_x_2255) ;  /* 0x000000000004d947 */ /* 0x000fea0003800000 */
[----:B------:R-:W-:Y:S01]  /*d800*/  BPT.TRAP 0x1 ;  /* 0x000000040000795c */ /* 0x000fe20000300000 */
.L_x_2255:
[----:B0-----:R-:W-:Y:S01]  /*d810*/  SHF.L.U32 R3, R27, 0x1f, RZ ;  /* 0x0000001f1b037819 */ /* 0x001fe200000006ff */
[----:B------:R-:W-:Y:S01]  /*d820*/  BSSY B1, `(.L_x_2256) ;  /* 0x0000004000017945 */ /* 0x000fe20003800000 */
[----:B------:R-:W-:-:S04]  /*d830*/  LEA R6, R25, UR46, 0x3 ;  /* 0x0000002e19067c11 */ /* 0x000fc8000f8e18ff */
[----:B------:R-:W0:Y:S02]  /*d840*/  SYNCS.PHASECHK.TRANS64.TRYWAIT P0, [R6+URZ+0x30860], R3 ;  /* 0x03086003060075a7 */ /* 0x000e24000800017f */
[----:B0-----:R-:W-:Y:S05]  /*d850*/  @!P0 BRA `(.L_x_2257) ;  /* 0x0000002c008c8947 */ /* 0x001fea0003800000 */
.L_x_2329:
[----:B------:R-:W-:Y:S05]  /*d860*/  BSYNC B1 ;  /* 0x0000000000017941 */ /* 0x000fea0003800000 */
.L_x_2256:
        /* <DEDUP_REMOVED lines=28> */
[----:B------:R-:W0:Y:S02]  /*da30*/  SHFL.IDX PT, R14, R17, 0x3, 0x181f ;  /* 0x00781f00110e7f89 */ /* 0x000e2400000e0000 */
[----:B--2---:R-:W-:Y:S02]  /*da40*/  IADD3.X R3, RZ, R8, RZ, P0, !PT ;  /* 0x00000008ff037210 */ /* 0x004fe400007fe4ff */
        /* <DEDUP_REMOVED lines=18> */
[----:B------:R3:W4:Y:S03]  /*db70*/  SHFL.IDX PT, R14, R17, 0x5, 0x181f ;  /* 0x00b81f00110e7f89 */ /* 0x00072600000e0000 */
[----:B--2---:R-:W-:Y:S01]  /*db80*/  IMAD.X R3, RZ, RZ, R8, P0 ;  /* 0x000000ffff037224 */ /* 0x004fe200000e0608 */
[----:B------:R-:W-:Y:S01]  /*db90*/  ISETP.LT.OR P0, PT, R0, 0x41, P3 ;  /* 0x000000410000780c */ /* 0x000fe20001f01670 */
[----:B------:R3:W2:-:S12]  /*dba0*/  SHFL.IDX PT, R8, R18, 0x5, 0x181f ;  /* 0x00b81f0012087f89 */ /* 0x00069800000e0000 */
[----:B------:R3:W-:Y:S01]  /*dbb0*/  LDGSTS.E.BYPASS.LTC128B.128 [R7+0x2400], desc[UR36][R2.64], !P0 ;  /* 0x0240000002077fae */ /* 0x0007e2000c101d64 */
[----:B------:R-:W-:-:S13]  /*dbc0*/  ISETP.LT.OR P0, PT, R0, 0x41, P2 ;  /* 0x000000410000780c */ /* 0x000fda0001701670 */
[----:B------:R3:W-:Y:S01]  /*dbd0*/  LDGSTS.E.BYPASS.LTC128B.128 [R7+0x5400], desc[UR36][R2.64+0x80], !P0 ;  /* 0x0540008002077fae */ /* 0x0007e2000c101d64 */
[----:B------:R-:W-:-:S13]  /*dbe0*/  ISETP.LT.OR P0, PT, R0, 0x41, P1 ;  /* 0x000000410000780c */ /* 0x000fda0000f01670 */
[----:B--2-4-:R3:W-:Y:S02]  /*dbf0*/  LDGSTS.E.BYPASS.LTC128B.128 [R7+0x8400], desc[UR36][R2.64+0x100], !P0 ;  /* 0x0840010002077fae */ /* 0x0147e4000c101d64 */
.L_x_2343:
[----:B0--3--:R-:W-:Y:S01]  /*dc00*/  IADD3 R2, P0, R14, R9, RZ ;  /* 0x000000090e027210 */ /* 0x009fe20007f1e0ff */
        /* <DEDUP_REMOVED lines=17> */
[----:B------:R-:W-:Y:S01]  /*dd20*/  IMAD R5, R32, UR4, RZ ;  /* 0x0000000420057c24 */ /* 0x000fe2000f8e02ff */
[----:B------:R-:W-:-:S03]  /*dd30*/  IADD3 R3, R3, R9, RZ ;  /* 0x0000000903037210 */ /* 0x000fc60007ffe0ff */
[C---:B------:R-:W-:Y:S02]  /*dd40*/  IMAD R5, R4.reuse, UR5, R5 ;  /* 0x0000000504057c24 */ /* 0x040fe4000f8e0205 */
[----:B------:R-:W-:-:S04]  /*dd50*/  IMAD.WIDE.U32 R2, R4, UR4, R2 ;  /* 0x0000000404027c25 */ /* 0x000fc8000f8e0002 */
[----:B-1----:R-:W-:-:S07]  /*dd60*/  IMAD.IADD R19, R3, 0x1, R5 ;  /* 0x0000000103137824 */ /* 0x002fce00078e0205 */
.L_x_2259:
        /* <DEDUP_REMOVED lines=10> */
.L_x_2260:
[----:B------:R-:W-:Y:S01]  /*de10*/  R2UR UR4, R35 ;  /* 0x00000000230472ca */ /* 0x000fe200000e0000 */
[----:B------:R-:W-:Y:S01]  /*de20*/  ULDC.64 UR6, c[0x0][0x330] ;  /* 0x0000cc0000067ab9 */ /* 0x000fe20000000a00 */
[----:B------:R-:W-:Y:S01]  /*de30*/  IMAD.MOV.U32 R18, RZ, RZ, R2 ;  /* 0x000000ffff127224 */ /* 0x000fe200078e0002 */
[----:B------:R0:W-:Y:S01]  /*de40*/  SYNCS.ARRIVE.TRANS64.A1T0 RZ, [R6+URZ+0x30850], RZ ;  /* 0x030850ff06ff79a7 */ /* 0x0001e2000810003f */
[----:B------:R-:W-:Y:S01]  /*de50*/  IMAD.U32 R3, RZ, RZ, UR6 ;  /* 0x00000006ff037e24 */ /* 0x000fe2000f8e00ff */
[----:B------:R-:W-:Y:S01]  /*de60*/  MOV R25, R26 ;  /* 0x0000001a00197202 */ /* 0x000fe20000000f00 */
[----:B------:R-:W-:Y:S02]  /*de70*/  VIADD R31, R31, 0xffffffff ;  /* 0xffffffff1f1f7836 */ /* 0x000fe40000000000 */
[----:B------:R-:W-:-:S04]  /*de80*/  IMAD.WIDE.U32 R18, R3, UR41, R18 ;  /* 0x0000002903127c25 */ /* 0x000fc8000f8e0012 */
[----:B------:R-:W-:Y:S01]  /*de90*/  VIADD R0, R0, 0x60 ;  /* 0x0000006000007836 */ /* 0x000fe20000000000 */
[----:B------:R-:W-:Y:S01]  /*dea0*/  UIMAD UR4, UR4, UR6, URZ ;  /* 0x00000006040472a4 */ /* 0x000fe2000f8e023f */
[----:B------:R-:W-:Y:S02]  /*deb0*/  VIADD R20, R20, 0xffffffa0 ;  /* 0xffffffa014147836 */ /* 0x000fe40000000000 */
        /* <DEDUP_REMOVED lines=9> */
.L_x_2248:
[----:B------:R-:W-:-:S13]  /*df50*/  LOP3.LUT P0, RZ, R16, 0x10, RZ, 0xc0, !PT ;  /* 0x0000001010ff7812 */ /* 0x000fda000780c0ff */
[----:B------:R-:W-:Y:S05]  /*df60*/  @!P0 BRA `(.L_x_2262) ;  /* 0x0000000000048947 */ /* 0x000fea0003800000 */
[----:B------:R-:W-:Y:S01]  /*df70*/  BPT.TRAP 0x1 ;  /* 0x000000040000795c */ /* 0x000fe20000300000 */
.L_x_2262:
        /* <DEDUP_REMOVED lines=12> */
.L_x_2344:
[----:B------:R-:W-:Y:S05]  /*e040*/  BSYNC B0 ;  /* 0x0000000000007941 */ /* 0x000fea0003800000 */
.L_x_2263:
        /* <DEDUP_REMOVED lines=25> */
[----:B------:R-:W0:Y:S03]  /*e1e0*/  SHFL.IDX PT, R14, R17, 0x3, 0x181f ;  /* 0x00781f00110e7f89 */ /* 0x000e2600000e0000 */
[----:B------:R-:W-:Y:S01]  /*e1f0*/  IMAD.WIDE.U32 R2, R23, 0x2, R2 ;  /* 0x0000000217027825 */ /* 0x000fe200078e0002 */
[----:B------:R-:W1:Y:S04]  /*e200*/  SHFL.IDX PT, R6, R18, 0x3, 0x181f ;  /* 0x00781f0012067f89 */ /* 0x000e6800000e0000 */
        /* <DEDUP_REMOVED lines=18> */
[----:B0-----:R-:W-:Y:S01]  /*e330*/  MOV R2, R14 ;  /* 0x0000000e00027202 */ /* 0x001fe20000000f00 */
[----:B-1----:R-:W-:Y:S02]  /*e340*/  IMAD.MOV.U32 R3, RZ, RZ, R6 ;  /* 0x000000ffff037224 */ /* 0x002fe400078e0006 */
[----:B------:R0:W1:Y:S01]  /*e350*/  SHFL.IDX PT, R14, R17, 0x5, 0x181f ;  /* 0x00b81f00110e7f89 */ /* 0x00006200000e0000 */
[----:B------:R-:W-:Y:S01]  /*e360*/  MOV R6, RZ ;  /* 0x000000ff00067202 */ /* 0x000fe20000000f00 */
        /* <DEDUP_REMOVED lines=13> */
.L_x_2358:
        /* <DEDUP_REMOVED lines=14> */
.L_x_2266:
        /* <DEDUP_REMOVED lines=10> */
.L_x_2267:
[----:B------:R1:W-:Y:S02]  /*e5c0*/  SYNCS.ARRIVE.TRANS64.A1T0 RZ, [R0+URZ+0x30850], RZ ;  /* 0x030850ff00ff79a7 */ /* 0x0003e4000810003f */
[----:B-1----:R-:W-:-:S05]  /*e5d0*/  VIADD R0, R26, 0x1 ;  /* 0x000000011a007836 */ /* 0x002fca0000000000 */
[----:B------:R-:W-:-:S04]  /*e5e0*/  ISETP.NE.AND P0, PT, R0, 0x2, PT ;  /* 0x000000020000780c */ /* 0x000fc80003f05270 */
[----:B0-----:R-:W-:Y:S02]  /*e5f0*/  SEL R3, RZ, 0x1, P0 ;  /* 0x00000001ff037807 */ /* 0x001fe40000000000 */
[----:B------:R-:W-:Y:S02]  /*e600*/  SEL R0, R0, RZ, P0 ;  /* 0x000000ff00007207 */ /* 0x000fe40000000000 */
[----:B------:R-:W-:-:S07]  /*e610*/  LOP3.LUT R28, R28, R3, RZ, 0x3c, !PT ;  /* 0x000000031c1c7212 */ /* 0x000fce00078e3cff */
.L_x_2233:
[----:B------:R-:W0:Y:S01]  /*e620*/  S2R R3, SR_CgaCtaId ;  /* 0x0000000000037919 */ /* 0x000e220000008800 */
[----:B------:R-:W-:Y:S02]  /*e630*/  MOV R2, 0x400 ;  /* 0x0000040000027802 */ /* 0x000fe40000000f00 */
[----:B------:R-:W-:Y:S02]  /*e640*/  SHF.L.U32 R6, R6, 0x1f, RZ ;  /* 0x0000001f06067819 */ /* 0x000fe400000006ff */
[----:B0-----:R-:W-:-:S04]  /*e650*/  LEA R7, R3, R2, 0x18 ;  /* 0x0000000203077211 */ /* 0x001fc800078ec0ff */
[----:B------:R-:W0:Y:S02]  /*e660*/  SYNCS.PHASECHK.TRANS64.TRYWAIT P0, [R7+URZ+0x30820], R6 ;  /* 0x03082006070075a7 */ /* 0x000e24000800017f */
[----:B0-----:R-:W-:Y:S05]  /*e670*/  @!P0 BRA `(.L_x_2268) ;  /* 0x0000003000748947 */ /* 0x001fea0003800000 */
.L_x_2359:
[----:B------:R-:W-:-:S03]  /*e680*/  UMOV UR4, 0xffffffff ;  /* 0xffffffff00047882 */ /* 0x000fc60000000000 */
[----:B------:R-:W-:Y:S05]  /*e690*/  BRA.DIV UR4, `(.L_x_2269) ;  /* 0x0000003204807947 */ /* 0x000fea000b800000 */
[----:B------:R-:W1:Y:S02]  /*e6a0*/  S2R R2, SR_TID.X ;  /* 0x0000000000027919 */ /* 0x000e640000002100 */
[----:B-1----:R-:W-:-:S04]  /*e6b0*/  SHF.R.U32.HI R2, RZ, 0x5, R2 ;  /* 0x00000005ff027819 */ /* 0x002fc80000011602 */
[----:B------:R-:W-:-:S05]  /*e6c0*/  LOP3.LUT R2, R2, 0x3, RZ, 0xc0, !PT ;  /* 0x0000000302027812 */ /* 0x000fca00078ec0ff */
[----:B------:R1:W2:Y:S02]  /*e6d0*/  SHFL.IDX PT, R14, R2, RZ, 0x1f ;  /* 0x00001fff020e7589 */ /* 0x0002a400000e0000 */
.L_x_2362:
[----:B--2---:R-:W-:-:S13]  /*e6e0*/  ISETP.NE.AND P0, PT, R14, RZ, PT ;  /* 0x000000ff0e00720c */ /* 0x004fda0003f05270 */
[----:B------:R-:W-:Y:S05]  /*e6f0*/  @P0 BRA `(.L_x_2189) ;  /* 0x0000000000900947 */ /* 0x000fea0003800000 */
[----:B------:R-:W-:-:S03]  /*e700*/  UMOV UR4, 0xffffffff ;  /* 0xffffffff00047882 */ /* 0x000fc60000000000 */
[----:B------:R-:W-:Y:S05]  /*e710*/  BRA.DIV UR4, `(.L_x_2270) ;  /* 0x0000003204947947 */ /* 0x000fea000b800000 */
[----:B------:R-:W-:-:S13]  /*e720*/  ELECT P6, URZ, PT ;  /* 0x00000000003f782f */ /* 0x000fda00038c0000 */
.L_x_2365:
[----:B------:R-:W-:Y:S05]  /*e730*/  @!P6 BRA `(.L_x_2189) ;  /* 0x000000000080e947 */ /* 0x000fea0003800000 */
[----:B-1----:R-:W2:Y:S02]  /*e740*/  LDL R2, [R1+0x4] ;  /* 0x0000040001027983 */ /* 0x002ea40000100800 */
[----:B--2---:R-:W-:-:S13]  /*e750*/  R2UR UR4, R2 ;  /* 0x00000000020472ca */ /* 0x004fda00000e0000 */
[----:B------:R-:W-:-:S06]  /*e760*/  ULOP3.LUT UR4, UR4, 0x2, URZ, 0xfc, !UPT ;  /* 0x0000000204047892 */ /* 0x000fcc000f8efc3f */
[----:B------:R-:W-:-:S04]  /*e770*/  MOV R2, UR4 ;  /* 0x0000000400027c02 */ /* 0x000fc80008000f00 */
[----:B------:R-:W-:-:S13]  /*e780*/  ISETP.NE.AND P0, PT, R2, 0x3, PT ;  /* 0x000000030200780c */ /* 0x000fda0003f05270 */
[----:B------:R-:W-:Y:S05]  /*e790*/  @!P0 BRA `(.L_x_2271) ;  /* 0x0000000000048947 */ /* 0x000fea0003800000 */
[----:B------:R-:W-:Y:S01]  /*e7a0*/  BPT.TRAP 0x1 ;  /* 0x000000040000795c */ /* 0x000fe20000300000 */
.L_x_2271:
[----:B------:R-:W-:Y:S01]  /*e7b0*/  IMAD R5, R0, 0x8, R7 ;  /* 0x0000000800057824 */ /* 0x000fe200078e0207 */
[----:B------:R-:W-:Y:S01]  /*e7c0*/  SHF.L.U32 R2, R28, 0x1f, RZ ;  /* 0x0000001f1c027819 */ /* 0x000fe200000006ff */
[----:B------:R-:W-:-:S03]  /*e7d0*/  VIADD R0, R0, 0x1 ;  /* 0x0000000100007836 */ /* 0x000fc60000000000 */
[----:B------:R-:W1:Y:S02]  /*e7e0*/  SYNCS.PHASECHK.TRANS64.TRYWAIT P1, [R5+URZ+0x30840], R2 ;  /* 0x03084002050075a7 */ /* 0x000e64000802017f */
[----:B------:R-:W-:-:S04]  /*e7f0*/  ISETP.NE.AND P2, PT, R0, 0x2, PT ;  /* 0x000000020000780c */ /* 0x000fc80003f45270 */
[----:B------:R-:W-:Y:S01]  /*e800*/  SEL R3, RZ, 0x1, P2 ;  /* 0x00000001ff037807 */ /* 0x000fe20001000000 */
[----:B-1----:R-:W-:Y:S08]  /*e810*/  @!P1 BRA `(.L_x_2272) ;  /* 0x0000003000749947 */ /* 0x002ff00003800000 */
.L_x_2366:
[----:B------:R-:W-:Y:S02]  /*e820*/  SEL R0, R0, RZ, P2 ;  /* 0x000000ff00007207 */ /* 0x000fe40001000000 */
[----:B------:R-:W-:Y:S01]  /*e830*/  LOP3.LUT R3, R28, R3, RZ, 0x3c, !PT ;  /* 0x000000031c037212 */ /* 0x000fe200078e3cff */
[----:B------:R-:W-:Y:S06]  /*e840*/  @!P0 BRA `(.L_x_2273) ;  /* 0x0000000000048947 */ /* 0x000fec0003800000 */
[----:B------:R-:W-:Y:S01]  /*e850*/  BPT.TRAP 0x1 ;  /* 0x000000040000795c */ /* 0x000fe20000300000 */
.L_x_2273:
[----:B0-----:R-:W-:Y:S01]  /*e860*/  IMAD R7, R0, 0x8, R7 ;  /* 0x0000000800077824 */ /* 0x001fe200078e0207 */
[----:B------:R-:W-:-:S04]  /*e870*/  SHF.L.U32 R0, R3, 0x1f, RZ ;  /* 0x0000001f03007819 */ /* 0x000fc800000006ff */
[----:B------:R-:W0:Y:S02]  /*e880*/  SYNCS.PHASECHK.TRANS64.TRYWAIT P1, [R7+URZ+0x30840], R0 ;  /* 0x03084000070075a7 */ /* 0x000e24000802017f */
[----:B0-----:R-:W-:Y:S05]  /*e890*/  @!P1 BRA `(.L_x_2274) ;  /* 0x0000003000689947 */ /* 0x001fea0003800000 */
.L_x_2367:
[----:B------:R-:W-:Y:S05]  /*e8a0*/  @!P0 BRA `(.L_x_2275) ;  /* 0x0000000000048947 */ /* 0x000fea0003800000 */
[----:B------:R-:W-:Y:S01]  /*e8b0*/  BPT.TRAP 0x1 ;  /* 0x000000040000795c */ /* 0x000fe20000300000 */
.L_x_2275:
[----:B------:R-:W2:Y:S02]  /*e8c0*/  SYNCS.PHASECHK.TRANS64.TRYWAIT P1, [R5+URZ+0x30860], R2 ;  /* 0x03086002050075a7 */ /* 0x000ea4000802017f */
[----:B--2---:R-:W-:Y:S05]  /*e8d0*/  @!P1 BRA `(.L_x_2276) ;  /* 0x00000030006c9947 */ /* 0x004fea0003800000 */
.L_x_2368:
[----:B------:R-:W-:Y:S05]  /*e8e0*/  @!P0 BRA `(.L_x_2277) ;  /* 0x0000000000048947 */ /* 0x000fea0003800000 */
[----:B------:R-:W-:Y:S01]  /*e8f0*/  BPT.TRAP 0x1 ;  /* 0x000000040000795c */ /* 0x000fe20000300000 */
.L_x_2277:
[----:B---3--:R3:W4:Y:S02]  /*e900*/  SYNCS.PHASECHK.TRANS64.TRYWAIT P0, [R7+URZ+0x30860], R0 ;  /* 0x03086000070075a7 */ /* 0x008724000800017f */
[----:B----4-:R-:W-:Y:S05]  /*e910*/  @!P0 NANOSLEEP.SYNCS 0x989680 ;  /* 0x009896800000895d */ /* 0x010fea0003900000 */
[----:B------:R-:W4:Y:S02]  /*e920*/  @!P0 SYNCS.PHASECHK.TRANS64 P0, [R7+URZ+0x30860], R0 ;  /* 0x03086000070085a7 */ /* 0x000f24000800007f */
[----:B----4-:R-:W-:Y:S05]  /*e930*/  @!P0 BRA `(.L_x_2277) ;  /* 0xfffffffc00f08947 */ /* 0x010fea000383ffff */
.L_x_2189:
[----:B------:R-:W-:Y:S05]  /*e940*/  BSYNC B6 ;  /* 0x0000000000067941 */ /* 0x000fea0003800000 */
.L_x_2186:
[----:B------:R-:W-:Y:S05]  /*e950*/  EXIT ;  /* 0x000000000000794d */ /* 0x000fea0003800000 */
.L_x_2193:
[----:B-1----:R-:W-:-:S04]  /*e960*/  MOV R3, UR39 ;  /* 0x0000002700037c02 */ /* 0x002fc80008000f00 */
[----:B------:R1:W2:Y:S03]  /*e970*/  SYNCS.PHASECHK.TRANS64.TRYWAIT P0, [R3+URZ+0x30800], R0 ;  /* 0x03080000030075a7 */ /* 0x0002a6000800017f */
[----:B--2---:R-:W-:Y:S05]  /*e980*/  @!P0 NANOSLEEP.SYNCS 0x989680 ;  /* 0x009896800000895d */ /* 0x004fea0003900000 */
[----:B------:R-:W2:Y:S02]  /*e990*/  @!P0 SYNCS.PHASECHK.TRANS64 P0, [R3+URZ+0x30800], R0 ;  /* 0x03080000030085a7 */ /* 0x000ea4000800007f */
[----:B--2---:R-:W-:Y:S05]  /*e9a0*/  @!P0 BRA `(.L_x_2193) ;  /* 0xfffffffc00ec8947 */ /* 0x004fea000383ffff */
[----:B------:R-:W-:Y:S05]  /*e9b0*/  BRA `(.L_x_2278) ;  /* 0xffffff2800c47947 */ /* 0x000fea000383ffff */
.L_x_2197:
[----:B-1----:R-:W-:-:S04]  /*e9c0*/  IMAD.U32 R3, RZ, RZ, UR39 ;  /* 0x00000027ff037e24 */ /* 0x002fc8000f8e00ff */
[----:B------:R1:W2:Y:S03]  /*e9d0*/  SYNCS.PHASECHK.TRANS64.TRYWAIT P1, [R3+URZ+0x30830], R0 ;  /* 0x03083000030075a7 */ /* 0x0002a6000802017f */
[----:B--2---:R-:W-:Y:S05]  /*e9e0*/  @!P1 NANOSLEEP.SYNCS 0x989680 ;  /* 0x009896800000995d */ /* 0x004fea0003900000 */
[----:B------:R-:W2:Y:S02]  /*e9f0*/  @!P1 SYNCS.PHASECHK.TRANS64 P1, [R3+URZ+0x30830], R0 ;  /* 0x03083000030095a7 */ /* 0x000ea4000802007f */
[----:B--2---:R-:W-:Y:S05]  /*ea00*/  @!P1 BRA `(.L_x_2197) ;  /* 0xfffffffc00ec9947 */ /* 0x004fea000383ffff */
[----:B------:R-:W-:Y:S05]  /*ea10*/  BRA `(.L_x_2196) ;  /* 0xffffff2800e87947 */ /* 0x000fea000383ffff */
.L_x_2203:
[----:B-1----:R-:W-:-:S04]  /*ea20*/  IMAD.U32 R5, RZ, RZ, UR38 ;  /* 0x00000026ff057e24 */ /* 0x002fc8000f8e00ff */
[----:B------:R1:W2:Y:S03]  /*ea30*/  SYNCS.PHASECHK.TRANS64.TRYWAIT P1, [R5+URZ+0x30830], R2 ;  /* 0x03083002050075a7 */ /* 0x0002a6000802017f */
[----:B--2---:R-:W-:Y:S05]  /*ea40*/  @!P1 NANOSLEEP.SYNCS 0x989680 ;  /* 0x009896800000995d */ /* 0x004fea0003900000 */
[----:B------:R-:W2:Y:S02]  /*ea50*/  @!P1 SYNCS.PHASECHK.TRANS64 P1, [R5+URZ+0x30830], R2 ;  /* 0x03083002050095a7 */ /* 0x000ea4000802007f */
[----:B--2---:R-:W-:Y:S05]  /*ea60*/  @!P1 BRA `(.L_x_2203) ;  /* 0xfffffffc00ec9947 */ /* 0x004fea000383ffff */
[----:B------:R-:W-:Y:S05]  /*ea70*/  BRA `(.L_x_2202) ;  /* 0xffffff4c00e47947 */ /* 0x000fea000383ffff */
.L_x_2207:
[----:B---3--:R-:W-:-:S04]  /*ea80*/  IMAD.U32 R3, RZ, RZ, UR14 ;  /* 0x0000000eff037e24 */ /* 0x008fc8000f8e00ff */
[----:B------:R3:W4:Y:S03]  /*ea90*/  SYNCS.PHASECHK.TRANS64.TRYWAIT P1, [R3+URZ+0x30850], R0 ;  /* 0x03085000030075a7 */ /* 0x000726000802017f */
[----:B----4-:R-:W-:Y:S05]  /*eaa0*/  @!P1 NANOSLEEP.SYNCS 0x989680 ;  /* 0x009896800000995d */ /* 0x010fea0003900000 */
[----:B------:R-:W4:Y:S02]  /*eab0*/  @!P1 SYNCS.PHASECHK.TRANS64 P1, [R3+URZ+0x30850], R0 ;  /* 0x03085000030095a7 */ /* 0x000f24000802007f */
[----:B----4-:R-:W-:Y:S05]  /*eac0*/  @!P1 BRA `(.L_x_2207) ;  /* 0xfffffffc00ec9947 */ /* 0x010fea000383ffff */
[----:B------:R-:W-:Y:S05]  /*ead0*/  BRA `(.L_x_2206) ;  /* 0xffffff5800787947 */ /* 0x000fea000383ffff */
.L_x_2215:
[----:B-1----:R-:W-:-:S04]  /*eae0*/  MOV R5, UR38 ;  /* 0x0000002600057c02 */ /* 0x002fc80008000f00 */
[----:B------:R1:W2:Y:S03]  /*eaf0*/  SYNCS.PHASECHK.TRANS64.TRYWAIT P1, [R5+URZ+0x30830], R2 ;  /* 0x03083002050075a7 */ /* 0x0002a6000802017f */
[----:B--2---:R-:W-:Y:S05]  /*eb00*/  @!P1 NANOSLEEP.SYNCS 0x989680 ;  /* 0x009896800000995d */ /* 0x004fea0003900000 */
[----:B------:R-:W2:Y:S02]  /*eb10*/  @!P1 SYNCS.PHASECHK.TRANS64 P1, [R5+URZ+0x30830], R2 ;  /* 0x03083002050095a7 */ /* 0x000ea4000802007f */
[----:B--2---:R-:W-:Y:S05]  /*eb20*/  @!P1 BRA `(.L_x_2215) ;  /* 0xfffffffc00ec9947 */ /* 0x004fea000383ffff */
[----:B------:R-:W-:Y:S05]  /*eb30*/  BRA `(.L_x_2214) ;  /* 0xffffff7400307947 */ /* 0x000fea000383ffff */
.L_x_2219:
[----:B---3--:R-:W-:-:S04]  /*eb40*/  IMAD.U32 R3, RZ, RZ, UR5 ;  /* 0x00000005ff037e24 */ /* 0x008fc8000f8e00ff */
[----:B------:R3:W4:Y:S03]  /*eb50*/  SYNCS.PHASECHK.TRANS64.TRYWAIT P1, [R3+URZ+0x30850], R0 ;  /* 0x03085000030075a7 */ /* 0x000726000802017f */
[----:B----4-:R-:W-:Y:S05]  /*eb60*/  @!P1 NANOSLEEP.SYNCS 0x989680 ;  /* 0x009896800000995d */ /* 0x010fea0003900000 */
[----:B------:R-:W4:Y:S02]  /*eb70*/  @!P1 SYNCS.PHASECHK.TRANS64 P1, [R3+URZ+0x30850], R0 ;  /* 0x03085000030095a7 */ /* 0x000f24000802007f */
[----:B----4-:R-:W-:Y:S05]  /*eb80*/  @!P1 BRA `(.L_x_2219) ;  /* 0xfffffffc00ec9947 */ /* 0x010fea000383ffff */
[----:B------:R-:W-:Y:S05]  /*eb90*/  BRA `(.L_x_2218) ;  /* 0xffffff7c00c47947 */ /* 0x000fea000383ffff */
.L_x_2226:
[----:B-1----:R-:W-:-:S04]  /*eba0*/  IMAD.U32 R3, RZ, RZ, UR5 ;  /* 0x00000005ff037e24 */ /* 0x002fc8000f8e00ff */
[----:B------:R1:W2:Y:S03]  /*ebb0*/  SYNCS.PHASECHK.TRANS64.TRYWAIT P1, [R3+URZ+0x30850], R0 ;  /* 0x03085000030075a7 */ /* 0x0002a6000802017f */
[----:B--2---:R-:W-:Y:S05]  /*ebc0*/  @!P1 NANOSLEEP.SYNCS 0x989680 ;  /* 0x009896800000995d */ /* 0x004fea0003900000 */
[----:B------:R-:W2:Y:S02]  /*ebd0*/  @!P1 SYNCS.PHASECHK.TRANS64 P1, [R3+URZ+0x30850], R0 ;  /* 0x03085000030095a7 */ /* 0x000ea4000802007f */
[----:B--2---:R-:W-:Y:S05]  /*ebe0*/  @!P1 BRA `(.L_x_2226) ;  /* 0xfffffffc00ec9947 */ /* 0x004fea000383ffff */
[----:B------:R-:W-:Y:S05]  /*ebf0*/  BRA `(.L_x_2225) ;  /* 0xffffff9400dc7947 */ /* 0x000fea000383ffff */
.L_x_2238:
[----:B------:R-:W-:Y:S01]  /*ec00*/  IMAD.MOV.U32 R13, RZ, RZ, R18 ;  /* 0x000000ffff0d7224 */ /* 0x000fe200078e0012 */
[----:B------:R-:W-:Y:S01]  /*ec10*/  MOV R12, RZ ;  /* 0x000000ff000c7202 */ /* 0x000fe20000000f00 */
[----:B------:R-:W-:Y:S02]  /*ec20*/  IMAD.MOV.U32 R11, RZ, RZ, 0x1f ;  /* 0x0000001fff0b7424 */ /* 0x000fe400078e00ff */
[----:B------:R-:W-:-:S07]  /*ec30*/  IMAD.MOV.U32 R15, RZ, RZ, -0x1 ;  /* 0xffffffffff0f7424 */ /* 0x000fce00078e00ff */
[----:B-----5:R-:W-:Y:S05]  /*ec40*/  WARPSYNC.COLLECTIVE R15, `(.L_x_2279) ;  /* 0x000000000f087348 */ /* 0x020fea0003c00000 */
[----:B------:R0:W1:Y:S02]  /*ec50*/  SHFL.IDX P6, R14, R13, R12, R11 ;  /* 0x0000000c0d0e7389 */ /* 0x00006400000c000b */
[----:B01---5:R-:W-:Y:S01]  /*ec60*/  ENDCOLLECTIVE ;  /* 0x000000000000791b */ /* 0x023fe20003800000 */
.L_x_2279:
[----:B------:R-:W-:Y:S05]  /*ec70*/  BRA `(.L_x_2280) ;  /* 0xffffffcc009c7947 */ /* 0x000fea000383ffff */
.L_x_2240:
[----:B0-----:R-:W-:-:S04]  /*ec80*/  IMAD.U32 R3, RZ, RZ, UR46 ;  /* 0x0000002eff037e24 */ /* 0x001fc8000f8e00ff */
[----:B------:R0:W1:Y:S03]  /*ec90*/  SYNCS.PHASECHK.TRANS64.TRYWAIT P0, [R3+URZ+0x30840], R2 ;  /* 0x03084002030075a7 */ /* 0x000066000800017f */
[----:B-1----:R-:W-:Y:S05]  /*eca0*/  @!P0 NANOSLEEP.SYNCS 0x989680 ;  /* 0x009896800000895d */ /* 0x002fea0003900000 */
[----:B------:R-:W1:Y:S02]  /*ecb0*/  @!P0 SYNCS.PHASECHK.TRANS64 P0, [R3+URZ+0x30840], R2 ;  /* 0x03084002030085a7 */ /* 0x000e64000800007f */
[----:B-1----:R-:W-:Y:S05]  /*ecc0*/  @!P0 BRA `(.L_x_2240) ;  /* 0xfffffffc00ec8947 */ /* 0x002fea000383ffff */
[----:B------:R-:W-:Y:S05]  /*ecd0*/  BRA `(.L_x_2281) ;  /* 0xffffffd0002c7947 */ /* 0x000fea000383ffff */
.L_x_2241:
[----:B------:R-:W-:Y:S01]  /*ece0*/  BSSY B0, `(.L_x_2282) ;  /* 0x0000008000007945 */ /* 0x000fe20003800000 */
[----:B------:R-:W-:Y:S01]  /*ecf0*/  MOV R13, R7 ;  /* 0x00000007000d7202 */ /* 0x000fe20000000f00 */
[----:B------:R-:W-:Y:S02]  /*ed00*/  IMAD.MOV.U32 R12, RZ, RZ, RZ ;  /* 0x000000ffff0c7224 */ /* 0x000fe400078e00ff */
[----:B------:R-:W-:Y:S02]  /*ed10*/  IMAD.MOV.U32 R11, RZ, RZ, 0x181f ;  /* 0x0000181fff0b7424 */ /* 0x000fe400078e00ff */
[----:B------:R-:W-:-:S07]  /*ed20*/  IMAD.MOV.U32 R15, RZ, RZ, -0x1 ;  /* 0xffffffffff0f7424 */ /* 0x000fce00078e00ff */
[----:B------:R-:W-:Y:S05]  /*ed30*/  WARPSYNC.COLLECTIVE R15, `(.L_x_2283) ;  /* 0x000000000f087348 */ /* 0x000fea0003c00000 */
[----:B------:R0:W1:Y:S02]  /*ed40*/  SHFL.IDX P6, R14, R13, R12, R11 ;  /* 0x0000000c0d0e7389 */ /* 0x00006400000c000b */
[----:B01----:R-:W-:Y:S01]  /*ed50*/  ENDCOLLECTIVE ;  /* 0x000000000000791b */ /* 0x003fe20003800000 */
.L_x_2283:
[----:B------:R-:W-:Y:S05]  /*ed60*/  BSYNC B0 ;  /* 0x0000000000007941 */ /* 0x000fea0003800000 */
.L_x_2282:
[----:B------:R-:W-:Y:S01]  /*ed70*/  IMAD.MOV.U32 R13, RZ, RZ, R0 ;  /* 0x000000ffff0d7224 */ /* 0x000fe200078e0000 */
[----:B------:R-:W-:Y:S01]  /*ed80*/  MOV R15, 0xffffffff ;  /* 0xffffffff000f7802 */ /* 0x000fe20000000f00 */
[----:B------:R-:W-:Y:S01]  /*ed90*/  IMAD.MOV.U32 R12, RZ, RZ, RZ ;  /* 0x000000ffff0c7224 */ /* 0x000fe200078e00ff */
[----:B------:R-:W-:Y:S01]  /*eda0*/  MOV R3, R14 ;  /* 0x0000000e00037202 */ /* 0x000fe20000000f00 */
[----:B------:R-:W-:Y:S01]  /*edb0*/  IMAD.MOV.U32 R11, RZ, RZ, 0x181f ;  /* 0x0000181fff0b7424 */ /* 0x000fe200078e00ff */
[----:B------:R-:W-:-:S07]  /*edc0*/  @P0 LEA R9, R30, UR46, 0x1 ;  /* 0x0000002e1e090c11 */ /* 0x000fce000f8e08ff */
[----:B------:R-:W-:Y:S05]  /*edd0*/  WARPSYNC.COLLECTIVE R15, `(.L_x_2284) ;  /* 0x000000000f087348 */ /* 0x000fea0003c00000 */
[----:B------:R0:W1:Y:S02]  /*ede0*/  SHFL.IDX P6, R14, R13, R12, R11 ;  /* 0x0000000c0d0e7389 */ /* 0x00006400000c000b */
[----:B01----:R-:W-:Y:S01]  /*edf0*/  ENDCOLLECTIVE ;  /* 0x000000000000791b */ /* 0x003fe20003800000 */
.L_x_2284:
[----:B------:R-:W-:Y:S02]  /*ee00*/  IMAD.MOV.U32 R13, RZ, RZ, R7 ;  /* 0x000000ffff0d7224 */ /* 0x000fe400078e0007 */
[----:B------:R-:W-:Y:S02]  /*ee10*/  IMAD.MOV.U32 R12, RZ, RZ, 0x1 ;  /* 0x00000001ff0c7424 */ /* 0x000fe400078e00ff */
[----:B------:R-:W-:-:S07]  /*ee20*/  IMAD.MOV.U32 R2, RZ, RZ, R14 ;  /* 0x000000ffff027224 */ /* 0x000fce00078e000e */
[----:B------:R-:W-:Y:S05]  /*ee30*/  WARPSYNC.COLLECTIVE R15, `(.L_x_2285) ;  /* 0x000000000f087348 */ /* 0x000fea0003c00000 */
[----:B------:R0:W1:Y:S02]  /*ee40*/  SHFL.IDX P6, R14, R13, R12, R11 ;  /* 0x0000000c0d0e7389 */ /* 0x00006400000c000b */
[----:B01----:R-:W-:Y:S01]  /*ee50*/  ENDCOLLECTIVE ;  /* 0x000000000000791b */ /* 0x003fe20003800000 */
.L_x_2285:
        /* <DEDUP_REMOVED lines=13> */
.L_x_2286:
[----:B------:R-:W-:Y:S01]  /*ef30*/  @P0 LEA R21, R30, UR46, 0x1 ;  /* 0x0000002e1e150c11 */ /* 0x000fe2000f8e08ff */
[----:B------:R-:W-:Y:S01]  /*ef40*/  IMAD.MOV.U32 R13, RZ, RZ, R7 ;  /* 0x000000ffff0d7224 */ /* 0x000fe200078e0007 */
[----:B------:R-:W-:Y:S01]  /*ef50*/  MOV R12, 0x2 ;  /* 0x00000002000c7802 */ /* 0x000fe20000000f00 */
[----:B------:R-:W-:-:S07]  /*ef60*/  IMAD.MOV.U32 R4, RZ, RZ, R14 ;  /* 0x000000ffff047224 */ /* 0x000fce00078e000e */
[----:B------:R-:W-:Y:S05]  /*ef70*/  WARPSYNC.COLLECTIVE R15, `(.L_x_2287) ;  /* 0x000000000f087348 */ /* 0x000fea0003c00000 */
[----:B------:R0:W1:Y:S02]  /*ef80*/  SHFL.IDX P6, R14, R13, R12, R11 ;  /* 0x0000000c0d0e7389 */ /* 0x00006400000c000b */
[----:B01----:R-:W-:Y:S01]  /*ef90*/  ENDCOLLECTIVE ;  /* 0x000000000000791b */ /* 0x003fe20003800000 */
.L_x_2287:
        /* <DEDUP_REMOVED lines=13> */
.L_x_2288:
        /* <DEDUP_REMOVED lines=8> */
.L_x_2289:
[----:B------:R-:W-:-:S05]  /*f0f0*/  @P0 IMAD.WIDE.U32 R2, R23, 0x2, R2 ;  /* 0x0000000217020825 */ /* 0x000fca00078e0002 */
[----:B------:R-:W-:Y:S01]  /*f100*/  @!PT LDS RZ, [RZ] ;  /* 0x00000000fffff984 */ /* 0x000fe20000000800 */
[----:B------:R-:W-:Y:S01]  /*f110*/  @!PT LDS RZ, [RZ] ;  /* 0x00000000fffff984 */ /* 0x000fe20000000800 */
[----:B------:R-:W-:Y:S01]  /*f120*/  @!PT LDS RZ, [RZ] ;  /* 0x00000000fffff984 */ /* 0x000fe20000000800 */
[----:B------:R0:W-:Y:S04]  /*f130*/  @P0 LDGSTS.E.BYPASS.LTC128B.128 [R25+0x1f400], desc[UR36][R2.64], !P3 ;  /* 0x1f40000002190fae */ /* 0x0001e8000d901d64 */
[----:B------:R0:W-:Y:S01]  /*f140*/  @P0 LDGSTS.E.BYPASS.LTC128B.128 [R25+0x22400], desc[UR36][R2.64+0x80], !P2 ;  /* 0x2240008002190fae */ /* 0x0001e2000d101d64 */
[----:B------:R-:W-:-:S03]  /*f150*/  MOV R13, R0 ;  /* 0x00000000000d7202 */ /* 0x000fc60000000f00 */
[----:B------:R0:W-:Y:S01]  /*f160*/  @P0 LDGSTS.E.BYPASS.LTC128B.128 [R25+0x25400], desc[UR36][R2.64+0x100], !P1 ;  /* 0x2540010002190fae */ /* 0x0001e2000c901d64 */
[----:B------:R-:W-:Y:S01]  /*f170*/  ISETP.GE.AND P0, PT, R6, 0x31, PT ;  /* 0x000000310600780c */ /* 0x000fe20003f06270 */
[----:B------:R-:W-:-:S12]  /*f180*/  IMAD.MOV.U32 R9, RZ, RZ, R14 ;  /* 0x000000ffff097224 */ /* 0x000fd800078e000e */
[----:B0-----:R-:W-:Y:S05]  /*f190*/  WARPSYNC.COLLECTIVE R15, `(.L_x_2290) ;  /* 0x000000000f087348 */ /* 0x001fea0003c00000 */
[----:B------:R1:W2:Y:S02]  /*f1a0*/  SHFL.IDX P6, R14, R13, R12, R11 ;  /* 0x0000000c0d0e7389 */ /* 0x0002a400000c000b */
[----:B012---:R-:W-:Y:S01]  /*f1b0*/  ENDCOLLECTIVE ;  /* 0x000000000000791b */ /* 0x007fe20003800000 */
.L_x_2290:
[----:B------:R-:W-:Y:S01]  /*f1c0*/  IMAD.MOV.U32 R5, RZ, RZ, R9 ;  /* 0x000000ffff057224 */ /* 0x000fe200078e0009 */
[----:B------:R-:W-:Y:S02]  /*f1d0*/  @P0 LEA R9, R30, UR46, 0x1 ;  /* 0x0000002e1e090c11 */ /* 0x000fe4000f8e08ff */
[----:B------:R-:W-:Y:S01]  /*f1e0*/  MOV R13, R7 ;  /* 0x00000007000d7202 */ /* 0x000fe20000000f00 */
[----:B------:R-:W-:Y:S02]  /*f1f0*/  IMAD.MOV.U32 R12, RZ, RZ, 0x4 ;  /* 0x00000004ff0c7424 */ /* 0x000fe400078e00ff */
[----:B------:R-:W-:-:S07]  /*f200*/  IMAD.MOV.U32 R10, RZ, RZ, R14 ;  /* 0x000000ffff0a7224 */ /* 0x000fce00078e000e */
[----:B------:R-:W-:Y:S05]  /*f210*/  WARPSYNC.COLLECTIVE R15, `(.L_x_2291) ;  /* 0x000000000f087348 */ /* 0x000fea0003c00000 */
[----:B------:R0:W1:Y:S02]  /*f220*/  SHFL.IDX P6, R14, R13, R12, R11 ;  /* 0x0000000c0d0e7389 */ /* 0x00006400000c000b */
[----:B01----:R-:W-:Y:S01]  /*f230*/  ENDCOLLECTIVE ;  /* 0x000000000000791b */ /* 0x003fe20003800000 */
.L_x_2291:
        /* <DEDUP_REMOVED lines=14> */
.L_x_2292:
[----:B------:R-:W-:Y:S01]  /*f320*/  IMAD.MOV.U32 R3, RZ, RZ, R8 ;  /* 0x000000ffff037224 */ /* 0x000fe200078e0008 */
[----:B------:R-:W-:Y:S01]  /*f330*/  @P0 LEA R21, R30, UR46, 0x1 ;  /* 0x0000002e1e150c11 */ /* 0x000fe2000f8e08ff */
[----:B------:R-:W-:Y:S02]  /*f340*/  IMAD.MOV.U32 R13, RZ, RZ, R7 ;  /* 0x000000ffff0d7224 */ /* 0x000fe400078e0007 */
[----:B------:R-:W-:Y:S01]  /*f350*/  IMAD.MOV.U32 R12, RZ, RZ, 0x5 ;  /* 0x00000005ff0c7424 */ /* 0x000fe200078e00ff */
[----:B------:R-:W-:-:S07]  /*f360*/  MOV R2, R14 ;  /* 0x0000000e00027202 */ /* 0x000fce0000000f00 */
[----:B------:R-:W-:Y:S05]  /*f370*/  WARPSYNC.COLLECTIVE R15, `(.L_x_2293) ;  /* 0x000000000f087348 */ /* 0x000fea0003c00000 */
[----:B------:R0:W1:Y:S02]  /*f380*/  SHFL.IDX P6, R14, R13, R12, R11 ;  /* 0x0000000c0d0e7389 */ /* 0x00006400000c000b */
[----:B01----:R-:W-:Y:S01]  /*f390*/  ENDCOLLECTIVE ;  /* 0x000000000000791b */ /* 0x003fe20003800000 */
.L_x_2293:
        /* <DEDUP_REMOVED lines=8> */
[----:B------:R-:W-:-:S07]  /*f420*/  MOV R7, R14 ;  /* 0x0000000e00077202 */ /* 0x000fce0000000f00 */
[----:B0-----:R-:W-:Y:S05]  /*f430*/  WARPSYNC.COLLECTIVE R15, `(.L_x_2294) ;  /* 0x000000000f087348 */ /* 0x001fea0003c00000 */
[----:B------:R1:W2:Y:S02]  /*f440*/  SHFL.IDX P6, R14, R13, R12, R11 ;  /* 0x0000000c0d0e7389 */ /* 0x0002a400000c000b */
[----:B012---:R-:W-:Y:S01]  /*f450*/  ENDCOLLECTIVE ;  /* 0x000000000000791b */ /* 0x007fe20003800000 */
.L_x_2294:
[----:B------:R-:W-:Y:S05]  /*f460*/  BRA `(.L_x_2295) ;  /* 0xffffffcc00907947 */ /* 0x000fea000383ffff */
.L_x_2244:
[----:B------:R-:W-:Y:S01]  /*f470*/  IMAD.MOV.U32 R13, RZ, RZ, R8 ;  /* 0x000000ffff0d7224 */ /* 0x000fe200078e0008 */
[----:B------:R-:W-:Y:S01]  /*f480*/  MOV R11, 0x181f ;  /* 0x0000181f000b7802 */ /* 0x000fe20000000f00 */
[----:B------:R-:W-:Y:S02]  /*f490*/  IMAD.MOV.U32 R12, RZ, RZ, RZ ;  /* 0x000000ffff0c7224 */ /* 0x000fe400078e00ff */
[----:B------:R-:W-:Y:S02]  /*f4a0*/  IMAD.MOV.U32 R15, RZ, RZ, -0x1 ;  /* 0xffffffffff0f7424 */ /* 0x000fe400078e00ff */
[----:B------:R-:W-:-:S07]  /*f4b0*/  IMAD.U32 R7, RZ, RZ, UR48 ;  /* 0x00000030ff077e24 */ /* 0x000fce000f8e00ff */
[----:B------:R-:W-:Y:S05]  /*f4c0*/  WARPSYNC.COLLECTIVE R15, `(.L_x_2296) ;  /* 0x000000000f087348 */ /* 0x000fea0003c00000 */
[----:B------:R0:W1:Y:S02]  /*f4d0*/  SHFL.IDX P6, R14, R13, R12, R11 ;  /* 0x0000000c0d0e7389 */ /* 0x00006400000c000b */
[----:B01----:R-:W-:Y:S01]  /*f4e0*/  ENDCOLLECTIVE ;  /* 0x000000000000791b */ /* 0x003fe20003800000 */
.L_x_2296:
[----:B------:R-:W-:-:S04]  /*f4f0*/  IMAD R7, R7, 0x80, R27 ;  /* 0x0000008007077824 */ /* 0x000fc800078e021b */
[----:B------:R-:W-:Y:S02]  /*f500*/  VIADD R5, R7, 0x10 ;  /* 0x0000001007057836 */ /* 0x000fe40000000000 */
[----:B------:R-:W-:Y:S02]  /*f510*/  IMAD.MOV.U32 R13, RZ, RZ, R6 ;  /* 0x000000ffff0d7224 */ /* 0x000fe400078e0006 */
[----:B------:R-:W-:-:S07]  /*f520*/  IMAD.MOV.U32 R3, RZ, RZ, R14 ;  /* 0x000000ffff037224 */ /* 0x000fce00078e000e */
[----:B------:R-:W-:Y:S05]  /*f530*/  WARPSYNC.COLLECTIVE R15, `(.L_x_2297) ;  /* 0x000000000f087348 */ /* 0x000fea0003c00000 */
[----:B------:R0:W1:Y:S02]  /*f540*/  SHFL.IDX P6, R14, R13, R12, R11 ;  /* 0x0000000c0d0e7389 */ /* 0x00006400000c000b */
[----:B01----:R-:W-:Y:S01]  /*f550*/  ENDCOLLECTIVE ;  /* 0x000000000000791b */ /* 0x003fe20003800000 */
.L_x_2297:
        /* <DEDUP_REMOVED lines=10> */
.L_x_2298:
        /* <DEDUP_REMOVED lines=13> */
.L_x_2299:
[----:B------:R-:W-:Y:S01]  /*f6d0*/  VIADD R3, R7, 0x20 ;  /* 0x0000002007037836 */ /* 0x000fe20000000000 */
[----:B------:R-:W-:Y:S01]  /*f6e0*/  @!P1 LEA R21, R30, UR46, 0x1 ;  /* 0x0000002e1e159c11 */ /* 0x000fe2000f8e08ff */
[----:B------:R-:W-:Y:S02]  /*f6f0*/  IMAD.MOV.U32 R13, RZ, RZ, R8 ;  /* 0x000000ffff0d7224 */ /* 0x000fe400078e0008 */
[----:B------:R-:W-:Y:S01]  /*f700*/  IMAD.MOV.U32 R12, RZ, RZ, 0x2 ;  /* 0x00000002ff0c7424 */ /* 0x000fe200078e00ff */
[----:B------:R-:W-:-:S07]  /*f710*/  MOV R4, R14 ;  /* 0x0000000e00047202 */ /* 0x000fce0000000f00 */
[----:B------:R-:W-:Y:S05]  /*f720*/  WARPSYNC.COLLECTIVE R15, `(.L_x_2300) ;  /* 0x000000000f087348 */ /* 0x000fea0003c00000 */
[----:B------:R0:W1:Y:S02]  /*f730*/  SHFL.IDX P6, R14, R13, R12, R11 ;  /* 0x0000000c0d0e7389 */ /* 0x00006400000c000b */
[----:B01----:R-:W-:Y:S01]  /*f740*/  ENDCOLLECTIVE ;  /* 0x000000000000791b */ /* 0x003fe20003800000 */
.L_x_2300:
        /* <DEDUP_REMOVED lines=8> */
[----:B------:R-:W-:Y:S02]  /*f7d0*/  ISETP.GE.AND P1, PT, R3, R0, PT ;  /* 0x000000000300720c */ /* 0x000fe40003f26270 */
[----:B------:R-:W-:-:S11]  /*f7e0*/  MOV R3, R14 ;  /* 0x0000000e00037202 */ /* 0x000fd60000000f00 */
[----:B0-----:R-:W-:Y:S05]  /*f7f0*/  WARPSYNC.COLLECTIVE R15, `(.L_x_2301) ;  /* 0x000000000f087348 */ /* 0x001fea0003c00000 */
[----:B------:R1:W2:Y:S02]  /*f800*/  SHFL.IDX P6, R14, R13, R12, R11 ;  /* 0x0000000c0d0e7389 */ /* 0x0002a400000c000b */
[----:B012---:R-:W-:Y:S01]  /*f810*/  ENDCOLLECTIVE ;  /* 0x000000000000791b */ /* 0x007fe20003800000 */
.L_x_2301:
        /* <DEDUP_REMOVED lines=8> */
.L_x_2302:
        /* <DEDUP_REMOVED lines=13> */
.L_x_2303:
        /* <DEDUP_REMOVED lines=8> */
.L_x_2304:
        /* <DEDUP_REMOVED lines=13> */
.L_x_2305:
        /* <DEDUP_REMOVED lines=8> */
.L_x_2306:
        /* <DEDUP_REMOVED lines=13> */
.L_x_2307:
        /* <DEDUP_REMOVED lines=8> */
.L_x_2308:
        /* <DEDUP_REMOVED lines=13> */
.L_x_2309:
[----:B------:R-:W-:Y:S01]  /*fd60*/  @!P1 LEA R9, R30, UR46, 0x1 ;  /* 0x0000002e1e099c11 */ /* 0x000fe2000f8e08ff */
[----:B------:R-:W-:Y:S01]  /*fd70*/  IMAD.MOV.U32 R13, RZ, RZ, R8 ;  /* 0x000000ffff0d7224 */ /* 0x000fe200078e0008 */
[----:B------:R-:W-:Y:S01]  /*fd80*/  MOV R12, 0x7 ;  /* 0x00000007000c7802 */ /* 0x000fe20000000f00 */
[----:B------:R-:W-:-:S07]  /*fd90*/  IMAD.MOV.U32 R2, RZ, RZ, R14 ;  /* 0x000000ffff027224 */ /* 0x000fce00078e000e */
[----:B------:R-:W-:Y:S05]  /*fda0*/  WARPSYNC.COLLECTIVE R15, `(.L_x_2310) ;  /* 0x000000000f087348 */ /* 0x000fea0003c00000 */
[----:B------:R0:W1:Y:S02]  /*fdb0*/  SHFL.IDX P6, R14, R13, R12, R11 ;  /* 0x0000000c0d0e7389 */ /* 0x00006400000c000b */
[----:B01----:R-:W-:Y:S01]  /*fdc0*/  ENDCOLLECTIVE ;  /* 0x000000000000791b */ /* 0x003fe20003800000 */
.L_x_2310:
        /* <DEDUP_REMOVED lines=12> */
.L_x_2311:
[----:B------:R-:W-:Y:S05]  /*fe90*/  BRA `(.L_x_2312) ;  /* 0xffffffcc00807947 */ /* 0x000fea000383ffff */
.L_x_2247:
[----:B0-----:R-:W-:-:S04]  /*fea0*/  IMAD.U32 R3, RZ, RZ, UR46 ;  /* 0x0000002eff037e24 */ /* 0x001fc8000f8e00ff */
[----:B------:R0:W1:Y:S03]  /*feb0*/  SYNCS.PHASECHK.TRANS64.TRYWAIT P0, [R3+URZ+0x30820], R0 ;  /* 0x03082000030075a7 */ /* 0x000066000800017f */
[----:B-1----:R-:W-:Y:S05]  /*fec0*/  @!P0 NANOSLEEP.SYNCS 0x989680 ;  /* 0x009896800000895d */ /* 0x002fea0003900000 */
[----:B------:R-:W1:Y:S02]  /*fed0*/  @!P0 SYNCS.PHASECHK.TRANS64 P0, [R3+URZ+0x30820], R0 ;  /* 0x03082000030085a7 */ /* 0x000e64000800007f */
[----:B-1----:R-:W-:Y:S05]  /*fee0*/  @!P0 BRA `(.L_x_2247) ;  /* 0xfffffffc00ec8947 */ /* 0x002fea000383ffff */
[----:B------:R-:W-:Y:S05]  /*fef0*/  BRA `(.L_x_2313) ;  /* 0xffffffcc00cc7947 */ /* 0x000fea000383ffff */
.L_x_2251:
[----:B0-----:R0:W1:Y:S02]  /*ff00*/  SYNCS.PHASECHK.TRANS64.TRYWAIT P0, [R19+URZ+0x30840], R2 ;  /* 0x03084002130075a7 */ /* 0x001064000800017f */
[----:B-1----:R-:W-:Y:S05]  /*ff10*/  @!P0 NANOSLEEP.SYNCS 0x989680 ;  /* 0x009896800000895d */ /* 0x002fea0003900000 */
[----:B------:R-:W1:Y:S02]  /*ff20*/  @!P0 SYNCS.PHASECHK.TRANS64 P0, [R19+URZ+0x30840], R2 ;  /* 0x03084002130085a7 */ /* 0x000e64000800007f */
[----:B-1----:R-:W-:Y:S05]  /*ff30*/  @!P0 BRA `(.L_x_2251) ;  /* 0xfffffffc00f08947 */ /* 0x002fea000383ffff */
[----:B------:R-:W-:Y:S05]  /*ff40*/  BRA `(.L_x_2314) ;  /* 0xffffffd000b07947 */ /* 0x000fea000383ffff */
.L_x_2252:
        /* <DEDUP_REMOVED lines=8> */
.L_x_2316:
[----:B------:R-:W-:Y:S05]  /*ffd0*/  BSYNC B1 ;  /* 0x0000000000017941 */ /* 0x000fea0003800000 */
.L_x_2315:
[----:B------:R-:W-:Y:S01]  /*ffe0*/  IMAD.MOV.U32 R13, RZ, RZ, R21 ;  /* 0x000000ffff0d7224 */ /* 0x000fe200078e0015 */
[----:B------:R-:W-:Y:S01]  /*fff0*/  MOV R3, R14 ;  /* 0x0000000e00037202 */ /* 0x000fe20000000f00 */
[----:B------:R-:W-:Y:S01]  /*10000*/  IMAD.MOV.U32 R12, RZ, RZ, RZ ;  /* 0x000000ffff0c7224 */ /* 0x000fe200078e00ff */
[----:B------:R-:W-:Y:S01]  /*10010*/  SHF.L.U32 R8, R23, 0x1, RZ ;  /* 0x0000000117087819 */ /* 0x000fe200000006ff */
[----:B------:R-:W-:Y:S01]  /*10020*/  IMAD.MOV.U32 R11, RZ, RZ, 0x181f ;  /* 0x0000181fff0b7424 */ /* 0x000fe200078e00ff */
[----:B------:R-:W-:Y:S01]  /*10030*/  P2R R6, PR, RZ, 0x2 ;  /* 0x00000002ff067803 */ /* 0x000fe20000000000 */
[----:B------:R-:W-:Y:S01]  /*10040*/  IMAD.MOV.U32 R15, RZ, RZ, -0x1 ;  /* 0xffffffffff0f7424 */ /* 0x000fe200078e00ff */
[----:B------:R-:W-:Y:S02]  /*10050*/  LOP3.LUT P1, RZ, R16, 0x4, RZ, 0xc0, !PT ;  /* 0x0000000410ff7812 */ /* 0x000fe4000782c0ff */
[----:B------:R-:W-:-:S11]  /*10060*/  LEA R22, R22, UR46, 0x1 ;  /* 0x0000002e16167c11 */ /* 0x000fd6000f8e08ff */
[----:B------:R-:W-:Y:S05]  /*10070*/  WARPSYNC.COLLECTIVE R15, `(.L_x_2317) ;  /* 0x000000000f087348 */ /* 0x000fea0003c00000 */
[----:B------:R0:W1:Y:S02]  /*10080*/  SHFL.IDX P6, R14, R13, R12, R11 ;  /* 0x0000000c0d0e7389 */ /* 0x00006400000c000b */
[----:B01----:R-:W-:Y:S01]  /*10090*/  ENDCOLLECTIVE ;  /* 0x000000000000791b */ /* 0x003fe20003800000 */
.L_x_2317:
[----:B------:R-:W-:Y:S01]  /*100a0*/  IMAD.MOV.U32 R13, RZ, RZ, R24 ;  /* 0x000000ffff0d7224 */ /* 0x000fe200078e0018 */
[----:B------:R-:W-:Y:S02]  /*100b0*/  MOV R12, 0x1 ;  /* 0x00000001000c7802 */ /* 0x000fe40000000f00 */
[----:B------:R-:W-:-:S13]  /*100c0*/  IADD3 R2, P0, R14, R8, RZ ;  /* 0x000000080e027210 */ /* 0x000fda0007f1e0ff */
[----:B------:R-:W-:Y:S05]  /*100d0*/  WARPSYNC.COLLECTIVE R15, `(.L_x_2318) ;  /* 0x000000000f087348 */ /* 0x000fea0003c00000 */
[----:B------:R0:W1:Y:S02]  /*100e0*/  SHFL.IDX P6, R14, R13, R12, R11 ;  /* 0x0000000c0d0e7389 */ /* 0x00006400000c000b */
[----:B01----:R-:W-:Y:S01]  /*100f0*/  ENDCOLLECTIVE ;  /* 0x000000000000791b */ /* 0x003fe20003800000 */
.L_x_2318:
        /* <DEDUP_REMOVED lines=12> */
.L_x_2319:
[----:B------:R-:W-:Y:S01]  /*101c0*/  MOV R13, R24 ;  /* 0x00000018000d7202 */ /* 0x000fe20000000f00 */
[----:B------:R-:W-:Y:S01]  /*101d0*/  IMAD.MOV.U32 R12, RZ, RZ, 0x2 ;  /* 0x00000002ff0c7424 */ /* 0x000fe200078e00ff */
[----:B------:R-:W-:-:S13]  /*101e0*/  IADD3 R2, P0, R14, R8, RZ ;  /* 0x000000080e027210 */ /* 0x000fda0007f1e0ff */
[----:B------:R-:W-:Y:S05]  /*101f0*/  WARPSYNC.COLLECTIVE R15, `(.L_x_2320) ;  /* 0x000000000f087348 */ /* 0x000fea0003c00000 */
[----:B------:R0:W1:Y:S02]  /*10200*/  SHFL.IDX P6, R14, R13, R12, R11 ;  /* 0x0000000c0d0e7389 */ /* 0x00006400000c000b */
[----:B01----:R-:W-:Y:S01]  /*10210*/  ENDCOLLECTIVE ;  /* 0x000000000000791b */ /* 0x003fe20003800000 */
.L_x_2320:
        /* <DEDUP_REMOVED lines=12> */
.L_x_2321:
[----:B------:R-:W-:Y:S01]  /*102e0*/  IMAD.MOV.U32 R13, RZ, RZ, R24 ;  /* 0x000000ffff0d7224 */ /* 0x000fe200078e0018 */
[----:B------:R-:W-:Y:S02]  /*102f0*/  MOV R12, 0x3 ;  /* 0x00000003000c7802 */ /* 0x000fe40000000f00 */
[----:B------:R-:W-:-:S07]  /*10300*/  MOV R10, R14 ;  /* 0x0000000e000a7202 */ /* 0x000fce0000000f00 */
[----:B------:R-:W-:Y:S05]  /*10310*/  WARPSYNC.COLLECTIVE R15, `(.L_x_2322) ;  /* 0x000000000f087348 */ /* 0x000fea0003c00000 */
[----:B------:R0:W1:Y:S02]  /*10320*/  SHFL.IDX P6, R14, R13, R12, R11 ;  /* 0x0000000c0d0e7389 */ /* 0x00006400000c000b */
[----:B01----:R-:W-:Y:S01]  /*10330*/  ENDCOLLECTIVE ;  /* 0x000000000000791b */ /* 0x003fe20003800000 */
.L_x_2322:
        /* <DEDUP_REMOVED lines=13> */
.L_x_2323:
[----:B------:R-:W-:Y:S01]  /*10410*/  IMAD.MOV.U32 R13, RZ, RZ, R24 ;  /* 0x000000ffff0d7224 */ /* 0x000fe200078e0018 */
[----:B------:R-:W-:Y:S02]  /*10420*/  MOV R12, 0x4 ;  /* 0x00000004000c7802 */ /* 0x000fe40000000f00 */
[----:B------:R-:W-:-:S07]  /*10430*/  MOV R2, R14 ;  /* 0x0000000e00027202 */ /* 0x000fce0000000f00 */
[----:B------:R-:W-:Y:S05]  /*10440*/  WARPSYNC.COLLECTIVE R15, `(.L_x_2324) ;  /* 0x000000000f087348 */ /* 0x000fea0003c00000 */
[----:B------:R0:W1:Y:S02]  /*10450*/  SHFL.IDX P6, R14, R13, R12, R11 ;  /* 0x0000000c0d0e7389 */ /* 0x00006400000c000b */
[----:B01----:R-:W-:Y:S01]  /*10460*/  ENDCOLLECTIVE ;  /* 0x000000000000791b */ /* 0x003fe20003800000 */
.L_x_2324:
        /* <DEDUP_REMOVED lines=13> */
.L_x_2325:
[----:B------:R-:W-:Y:S01]  /*10540*/  IMAD.MOV.U32 R13, RZ, RZ, R24 ;  /* 0x000000ffff0d7224 */ /* 0x000fe200078e0018 */
[----:B------:R-:W-:Y:S02]  /*10550*/  MOV R12, 0x5 ;  /* 0x00000005000c7802 */ /* 0x000fe40000000f00 */
[----:B------:R-:W-:-:S07]  /*10560*/  MOV R2, R14 ;  /* 0x0000000e00027202 */ /* 0x000fce0000000f00 */
[----:B------:R-:W-:Y:S05]  /*10570*/  WARPSYNC.COLLECTIVE R15, `(.L_x_2326) ;  /* 0x000000000f087348 */ /* 0x000fea0003c00000 */
[----:B------:R0:W1:Y:S02]  /*10580*/  SHFL.IDX P6, R14, R13, R12, R11 ;  /* 0x0000000c0d0e7389 */ /* 0x00006400000c000b */
[----:B01----:R-:W-:Y:S01]  /*10590*/  ENDCOLLECTIVE ;  /* 0x000000000000791b */ /* 0x003fe20003800000 */
.L_x_2326:
        /* <DEDUP_REMOVED lines=14> */
.L_x_2327:
[----:B------:R-:W-:Y:S05]  /*10680*/  BRA `(.L_x_2328) ;  /* 0xffffffcc00fc7947 */ /* 0x000fea000383ffff */
.L_x_2257:
[----:B0-----:R0:W2:Y:S02]  /*10690*/  SYNCS.PHASECHK.TRANS64.TRYWAIT P0, [R6+URZ+0x30860], R3 ;  /* 0x03086003060075a7 */ /* 0x0010a4000800017f */
[----:B--2---:R-:W-:Y:S05]  /*106a0*/  @!P0 NANOSLEEP.SYNCS 0x989680 ;  /* 0x009896800000895d */ /* 0x004fea0003900000 */
[----:B------:R-:W2:Y:S02]  /*106b0*/  @!P0 SYNCS.PHASECHK.TRANS64 P0, [R6+URZ+0x30860], R3 ;  /* 0x03086003060085a7 */ /* 0x000ea4000800007f */
[----:B--2---:R-:W-:Y:S05]  /*106c0*/  @!P0 BRA `(.L_x_2257) ;  /* 0xfffffffc00f08947 */ /* 0x004fea000383ffff */
[----:B------:R-:W-:Y:S05]  /*106d0*/  BRA `(.L_x_2329) ;  /* 0xffffffd000607947 */ /* 0x000fea000383ffff */
.L_x_2258:
        /* <DEDUP_REMOVED lines=8> */
.L_x_2331:
[----:B------:R-:W-:Y:S05]  /*10760*/  BSYNC B1 ;  /* 0x0000000000017941 */ /* 0x000fea0003800000 */
.L_x_2330:
        /* <DEDUP_REMOVED lines=9> */
.L_x_2332:
[----:B------:R-:W-:Y:S02]  /*10800*/  IMAD.MOV.U32 R13, RZ, RZ, R18 ;  /* 0x000000ffff0d7224 */ /* 0x000fe400078e0012 */
[----:B------:R-:W-:Y:S01]  /*10810*/  IMAD.MOV.U32 R12, RZ, RZ, 0x1 ;  /* 0x00000001ff0c7424 */ /* 0x000fe200078e00ff */
[----:B------:R-:W-:-:S13]  /*10820*/  IADD3 R2, P0, R14, R9, RZ ;  /* 0x000000090e027210 */ /* 0x000fda0007f1e0ff */
[----:B------:R-:W-:Y:S05]  /*10830*/  WARPSYNC.COLLECTIVE R15, `(.L_x_2333) ;  /* 0x000000000f087348 */ /* 0x000fea0003c00000 */
[----:B------:R0:W1:Y:S02]  /*10840*/  SHFL.IDX P6, R14, R13, R12, R11 ;  /* 0x0000000c0d0e7389 */ /* 0x00006400000c000b */
[----:B01----:R-:W-:Y:S01]  /*10850*/  ENDCOLLECTIVE ;  /* 0x000000000000791b */ /* 0x003fe20003800000 */
.L_x_2333:
        /* <DEDUP_REMOVED lines=12> */
.L_x_2334:
        /* <DEDUP_REMOVED lines=12> */
.L_x_2335:
        /* <DEDUP_REMOVED lines=12> */
.L_x_2336:
        /* <DEDUP_REMOVED lines=12> */
.L_x_2337:
        /* <DEDUP_REMOVED lines=12> */
.L_x_2338:
        /* <DEDUP_REMOVED lines=12> */
.L_x_2339:
        /* <DEDUP_REMOVED lines=12> */
.L_x_2340:
        /* <DEDUP_REMOVED lines=12> */
.L_x_2341:
        /* <DEDUP_REMOVED lines=12> */
.L_x_2342:
[----:B------:R-:W-:Y:S01]  /*10f20*/  @!PT LDS RZ, [RZ] ;  /* 0x00000000fffff984 */ /* 0x000fe20000000800 */
[----:B------:R-:W-:Y:S01]  /*10f30*/  @!PT LDS RZ, [RZ] ;  /* 0x00000000fffff984 */ /* 0x000fe20000000800 */
[----:B------:R-:W-:Y:S01]  /*10f40*/  @!PT LDS RZ, [RZ] ;  /* 0x00000000fffff984 */ /* 0x000fe20000000800 */
[----:B------:R0:W-:Y:S01]  /*10f50*/  LDGSTS.E.BYPASS.LTC128B.128 [R7+0x5400], desc[UR36][R2.64+0x80], !P0 ;  /* 0x0540008002077fae */ /* 0x0001e2000c101d64 */
[----:B------:R-:W-:-:S13]  /*10f60*/  ISETP.LT.OR P0, PT, R0, 0x41, P1 ;  /* 0x000000410000780c */ /* 0x000fda0000f01670 */
[----:B------:R0:W-:Y:S01]  /*10f70*/  LDGSTS.E.BYPASS.LTC128B.128 [R7+0x8400], desc[UR36][R2.64+0x100], !P0 ;  /* 0x0840010002077fae */ /* 0x0001e2000c101d64 */
[----:B------:R-:W-:Y:S05]  /*10f80*/  BRA `(.L_x_2343) ;  /* 0xffffffcc001c7947 */ /* 0x000fea000383ffff */
.L_x_2264:
[----:B0-----:R0:W1:Y:S02]  /*10f90*/  SYNCS.PHASECHK.TRANS64.TRYWAIT P0, [R0+URZ+0x30860], R3 ;  /* 0x03086003000075a7 */ /* 0x001064000800017f */
[----:B-1----:R-:W-:Y:S05]  /*10fa0*/  @!P0 NANOSLEEP.SYNCS 0x989680 ;  /* 0x009896800000895d */ /* 0x002fea0003900000 */
[----:B------:R-:W1:Y:S02]  /*10fb0*/  @!P0 SYNCS.PHASECHK.TRANS64 P0, [R0+URZ+0x30860], R3 ;  /* 0x03086003000085a7 */ /* 0x000e64000800007f */
[----:B-1----:R-:W-:Y:S05]  /*10fc0*/  @!P0 BRA `(.L_x_2264) ;  /* 0xfffffffc00f08947 */ /* 0x002fea000383ffff */
[----:B------:R-:W-:Y:S05]  /*10fd0*/  BRA `(.L_x_2344) ;  /* 0xffffffd000187947 */ /* 0x000fea000383ffff */
.L_x_2265:
        /* <DEDUP_REMOVED lines=8> */
.L_x_2346:
[----:B------:R-:W-:Y:S05]  /*11060*/  BSYNC B0 ;  /* 0x0000000000007941 */ /* 0x000fea0003800000 */
.L_x_2345:
        /* <DEDUP_REMOVED lines=9> */
.L_x_2347:
        /* <DEDUP_REMOVED lines=13> */
.L_x_2348:
        /* <DEDUP_REMOVED lines=15> */
.L_x_2349:
[----:B------:R-:W-:Y:S02]  /*112c0*/  IMAD.MOV.U32 R3, RZ, RZ, R6 ;  /* 0x000000ffff037224 */ /* 0x000fe400078e0006 */
[----:B------:R-:W-:Y:S01]  /*112d0*/  IMAD.MOV.U32 R13, RZ, RZ, R18 ;  /* 0x000000ffff0d7224 */ /* 0x000fe200078e0012 */
[----:B------:R-:W-:Y:S02]  /*112e0*/  MOV R12, 0x2 ;  /* 0x00000002000c7802 */ /* 0x000fe40000000f00 */
[----:B------:R-:W-:-:S07]  /*112f0*/  MOV R2, R14 ;  /* 0x0000000e00027202 */ /* 0x000fce0000000f00 */
[----:B------:R-:W-:Y:S05]  /*11300*/  WARPSYNC.COLLECTIVE R15, `(.L_x_2350) ;  /* 0x000000000f087348 */ /* 0x000fea0003c00000 */
[----:B------:R0:W1:Y:S02]  /*11310*/  SHFL.IDX P6, R14, R13, R12, R11 ;  /* 0x0000000c0d0e7389 */ /* 0x00006400000c000b */
[----:B01----:R-:W-:Y:S01]  /*11320*/  ENDCOLLECTIVE ;  /* 0x000000000000791b */ /* 0x003fe20003800000 */
.L_x_2350:
        /* <DEDUP_REMOVED lines=15> */
.L_x_2351:
[----:B------:R-:W-:Y:S01]  /*11420*/  IMAD.MOV.U32 R3, RZ, RZ, R7 ;  /* 0x000000ffff037224 */ /* 0x000fe200078e0007 */
[----:B------:R-:W-:Y:S01]  /*11430*/  MOV R13, R18 ;  /* 0x00000012000d7202 */ /* 0x000fe20000000f00 */
[----:B------:R-:W-:Y:S01]  /*11440*/  IMAD.MOV.U32 R12, RZ, RZ, 0x3 ;  /* 0x00000003ff0c7424 */ /* 0x000fe200078e00ff */
[----:B------:R-:W-:-:S07]  /*11450*/  MOV R8, R14 ;  /* 0x0000000e00087202 */ /* 0x000fce0000000f00 */
[----:B------:R-:W-:Y:S05]  /*11460*/  WARPSYNC.COLLECTIVE R15, `(.L_x_2352) ;  /* 0x000000000f087348 */ /* 0x000fea0003c00000 */
[----:B------:R0:W1:Y:S02]  /*11470*/  SHFL.IDX P6, R14, R13, R12, R11 ;  /* 0x0000000c0d0e7389 */ /* 0x00006400000c000b */
[----:B01----:R-:W-:Y:S01]  /*11480*/  ENDCOLLECTIVE ;  /* 0x000000000000791b */ /* 0x003fe20003800000 */
.L_x_2352:
        /* <DEDUP_REMOVED lines=16> */
.L_x_2353:
        /* <DEDUP_REMOVED lines=8> */
.L_x_2354:
        /* <DEDUP_REMOVED lines=15> */
.L_x_2355:
[----:B------:R-:W-:Y:S01]  /*11700*/  MOV R3, R7 ;  /* 0x0000000700037202 */ /* 0x000fe20000000f00 */
[----:B------:R-:W-:Y:S02]  /*11710*/  IMAD.MOV.U32 R13, RZ, RZ, R18 ;  /* 0x000000ffff0d7224 */ /* 0x000fe400078e0012 */
[----:B------:R-:W-:Y:S02]  /*11720*/  IMAD.MOV.U32 R12, RZ, RZ, 0x5 ;  /* 0x00000005ff0c7424 */ /* 0x000fe400078e00ff */
[----:B------:R-:W-:-:S07]  /*11730*/  IMAD.MOV.U32 R8, RZ, RZ, R14 ;  /* 0x000000ffff087224 */ /* 0x000fce00078e000e */
[----:B------:R-:W-:Y:S05]  /*11740*/  WARPSYNC.COLLECTIVE R15, `(.L_x_2356) ;  /* 0x000000000f087348 */ /* 0x000fea0003c00000 */
[----:B------:R0:W1:Y:S02]  /*11750*/  SHFL.IDX P6, R14, R13, R12, R11 ;  /* 0x0000000c0d0e7389 */ /* 0x00006400000c000b */
[----:B01----:R-:W-:Y:S01]  /*11760*/  ENDCOLLECTIVE ;  /* 0x000000000000791b */ /* 0x003fe20003800000 */
.L_x_2356:
        /* <DEDUP_REMOVED lines=13> */
.L_x_2357:
[----:B------:R-:W-:Y:S05]  /*11840*/  BRA `(.L_x_2358) ;  /* 0xffffffc800fc7947 */ /* 0x000fea000383ffff */
.L_x_2268:
[----:B0-----:R0:W1:Y:S02]  /*11850*/  SYNCS.PHASECHK.TRANS64.TRYWAIT P0, [R7+URZ+0x30820], R6 ;  /* 0x03082006070075a7 */ /* 0x001064000800017f */
[----:B-1----:R-:W-:Y:S05]  /*11860*/  @!P0 NANOSLEEP.SYNCS 0x989680 ;  /* 0x009896800000895d */ /* 0x002fea0003900000 */
[----:B------:R-:W1:Y:S02]  /*11870*/  @!P0 SYNCS.PHASECHK.TRANS64 P0, [R7+URZ+0x30820], R6 ;  /* 0x03082006070085a7 */ /* 0x000e64000800007f */
[----:B-1----:R-:W-:Y:S05]  /*11880*/  @!P0 BRA `(.L_x_2268) ;  /* 0xfffffffc00f08947 */ /* 0x002fea000383ffff */
[----:B------:R-:W-:Y:S05]  /*11890*/  BRA `(.L_x_2359) ;  /* 0xffffffcc00787947 */ /* 0x000fea000383ffff */
.L_x_2269:
        /* <DEDUP_REMOVED lines=11> */
.L_x_2361:
[----:B------:R-:W-:Y:S05]  /*11950*/  BSYNC B0 ;  /* 0x0000000000007941 */ /* 0x000fea0003800000 */
.L_x_2360:
[----:B------:R-:W-:Y:S05]  /*11960*/  BRA `(.L_x_2362) ;  /* 0xffffffcc005c7947 */ /* 0x000fea000383ffff */
.L_x_2270:
[----:B------:R-:W-:Y:S01]  /*11970*/  BSSY B0, `(.L_x_2363) ;  /* 0x0000006000007945 */ /* 0x000fe20003800000 */
[----:B------:R-:W-:-:S07]  /*11980*/  IMAD.MOV.U32 R15, RZ, RZ, -0x1 ;  /* 0xffffffffff0f7424 */ /* 0x000fce00078e00ff */
[----:B01---5:R-:W-:Y:S05]  /*11990*/  WARPSYNC.COLLECTIVE R15, `(.L_x_2364) ;  /* 0x000000000f0c7348 */ /* 0x023fea0003c00000 */
[----:B------:R-:W-:Y:S02]  /*119a0*/  ELECT P6, UR62, PT ;  /* 0x00000000003e782f */ /* 0x000fe400038c0000 */
[----:B------:R-:W-:Y:S01]  /*119b0*/  MOV R14, UR62 ;  /* 0x0000003e000e7c02 */ /* 0x000fe20008000f00 */
[----:B01---5:R-:W-:Y:S10]  /*119c0*/  ENDCOLLECTIVE ;  /* 0x000000000000791b */ /* 0x023ff40003800000 */
.L_x_2364:
[----:B------:R-:W-:Y:S05]  /*119d0*/  BSYNC B0 ;  /* 0x0000000000007941 */ /* 0x000fea0003800000 */
.L_x_2363:
[----:B------:R-:W-:Y:S05]  /*119e0*/  BRA `(.L_x_2365) ;  /* 0xffffffcc00507947 */ /* 0x000fea000383ffff */
.L_x_2272:
[----:B-1----:R1:W2:Y:S02]  /*119f0*/  SYNCS.PHASECHK.TRANS64.TRYWAIT P1, [R5+URZ+0x30840], R2 ;  /* 0x03084002050075a7 */ /* 0x0022a4000802017f */
[----:B--2---:R-:W-:Y:S05]  /*11a00*/  @!P1 NANOSLEEP.SYNCS 0x989680 ;  /* 0x009896800000995d */ /* 0x004fea0003900000 */
[----:B------:R-:W2:Y:S02]  /*11a10*/  @!P1 SYNCS.PHASECHK.TRANS64 P1, [R5+URZ+0x30840], R2 ;  /* 0x03084002050095a7 */ /* 0x000ea4000802007f */
[----:B--2---:R-:W-:Y:S05]  /*11a20*/  @!P1 BRA `(.L_x_2272) ;  /* 0xfffffffc00f09947 */ /* 0x004fea000383ffff */
[----:B------:R-:W-:Y:S05]  /*11a30*/  BRA `(.L_x_2366) ;  /* 0xffffffcc00787947 */ /* 0x000fea000383ffff */
.L_x_2274:
[----:B0-----:R0:W2:Y:S02]  /*11a40*/  SYNCS.PHASECHK.TRANS64.TRYWAIT P1, [R7+URZ+0x30840], R0 ;  /* 0x03084000070075a7 */ /* 0x0010a4000802017f */
[----:B--2---:R-:W-:Y:S05]  /*11a50*/  @!P1 NANOSLEEP.SYNCS 0x989680 ;  /* 0x009896800000995d */ /* 0x004fea0003900000 */
[----:B------:R-:W2:Y:S02]  /*11a60*/  @!P1 SYNCS.PHASECHK.TRANS64 P1, [R7+URZ+0x30840], R0 ;  /* 0x03084000070095a7 */ /* 0x000ea4000802007f */
[----:B--2---:R-:W-:Y:S05]  /*11a70*/  @!P1 BRA `(.L_x_2274) ;  /* 0xfffffffc00f09947 */ /* 0x004fea000383ffff */
[----:B------:R-:W-:Y:S05]  /*11a80*/  BRA `(.L_x_2367) ;  /* 0xffffffcc00847947 */ /* 0x000fea000383ffff */
.L_x_2276:
[----:B--2---:R2:W3:Y:S02]  /*11a90*/  SYNCS.PHASECHK.TRANS64.TRYWAIT P1, [R5+URZ+0x30860], R2 ;  /* 0x03086002050075a7 */ /* 0x0044e4000802017f */
[----:B---3--:R-:W-:Y:S05]  /*11aa0*/  @!P1 NANOSLEEP.SYNCS 0x989680 ;  /* 0x009896800000995d */ /* 0x008fea0003900000 */
[----:B------:R-:W3:Y:S02]  /*11ab0*/  @!P1 SYNCS.PHASECHK.TRANS64 P1, [R5+URZ+0x30860], R2 ;  /* 0x03086002050095a7 */ /* 0x000ee4000802007f */
[----:B---3--:R-:W-:Y:S05]  /*11ac0*/  @!P1 BRA `(.L_x_2276) ;  /* 0xfffffffc00f09947 */ /* 0x008fea000383ffff */
[----:B------:R-:W-:Y:S05]  /*11ad0*/  BRA `(.L_x_2368) ;  /* 0xffffffcc00807947 */ /* 0x000fea000383ffff */
.L_x_2369:
        /* <DEDUP_REMOVED lines=10> */
.L_x_3216:


//--------------------- .text._ZN7cutlass13device_kernelIN5flash11enable_sm90INS1_16FlashAttnFwdSm90INS1_25CollectiveMainloopFwdSm90ILi2EN4cute5tupleIJNS5_1CILi1EEES8_S8_EEENS6_IJNS7_ILi128EEENS7_ILi96EEENS7_ILi192EEEEEELi192ENS_10bfloat16_tEfNS_4arch4Sm90ELb1ELb0ELb0ELb1ELb1ELb0ELb0ELb1ELb1ELb1ELb1ELb0EEENS1_21CollectiveEpilogueFwdINS6_IJSA_SC_SB_EEES9_SE_SG_Li256ELb1ELb1ELb1ELb0EEENS1_36VarlenDynamicPersistentTileSchedulerILi128ELi96ELi256ELi128ELb1ELb1ELb1ELb1ELb1ELb1EEEEEEEEEvNT_6ParamsE --------------------------
	.section	.text._ZN7cutlass13device_kernelIN5flash11enable_sm90INS1_16FlashAttnFwdSm90INS1_25CollectiveMainloopFwdSm90ILi2EN4cute5tupleIJNS5_1CILi1EEES8_S8_EEENS6_IJNS7_ILi128EEENS7_ILi96EEENS7_ILi192EEEEEELi192ENS_10bfloat16_tEfNS_4arch4Sm90ELb1ELb0ELb0ELb1ELb1ELb0ELb0ELb1ELb1ELb1ELb1ELb0EEENS1_21CollectiveEpilogueFwdINS6_IJSA_SC_SB_EEES9_SE_SG_Li256ELb1ELb1ELb1ELb0EEENS1_36VarlenDynamicPersistentTileSchedulerILi128ELi96ELi256ELi128ELb1ELb1ELb1ELb1ELb1ELb1EEEEEEEEEvNT_6ParamsE,"ax",@progbits
	.align	128
.text._ZN7cutlass13device_kernelIN5flash11enable_sm90INS1_16FlashAttnFwdSm90INS1_25CollectiveMainloopFwdSm90ILi2EN4cute5tupleIJNS5_1CILi1EEES8_S8_EEENS6_IJNS7_ILi128EEENS7_ILi96EEENS7_ILi192EEEEEELi192ENS_10bfloat16_tEfNS_4arch4Sm90ELb1ELb0ELb0ELb1ELb1ELb0ELb0ELb1ELb1ELb1ELb1ELb0EEENS1_21CollectiveEpilogueFwdINS6_IJSA_SC_SB_EEES9_SE_SG_Li256ELb1ELb1ELb1ELb0EEENS1_36VarlenDynamicPersistentTileSchedulerILi128ELi96ELi256ELi128ELb1ELb1ELb1ELb1ELb1ELb1EEEEEEEEEvNT_6ParamsE:
        .type           _ZN7cutlass13device_kernelIN5flash11enable_sm90INS1_16FlashAttnFwdSm90INS1_25CollectiveMainloopFwdSm90ILi2EN4cute5tupleIJNS5_1CILi1EEES8_S8_EEENS6_IJNS7_ILi128EEENS7_ILi96EEENS7_ILi192EEEEEELi192ENS_10bfloat16_tEfNS_4arch4Sm90ELb1ELb0ELb0ELb1ELb1ELb0ELb0ELb1ELb1ELb1ELb1ELb0EEENS1_21CollectiveEpilogueFwdINS6_IJSA_SC_SB_EEES9_SE_SG_Li256ELb1ELb1ELb1ELb0EEENS1_36VarlenDynamicPersistentTileSchedulerILi128ELi96ELi256ELi128ELb1ELb1ELb1ELb1ELb1ELb1EEEEEEEEEvNT_6ParamsE,@function
        .size           _ZN7cutlass13device_kernelIN5flash11enable_sm90INS1_16FlashAttnFwdSm90INS1_25CollectiveMainloopFwdSm90ILi2EN4cute5tupleIJNS5_1CILi1EEES8_S8_EEENS6_IJNS7_ILi128EEENS7_ILi96EEENS7_ILi192EEEEEELi192ENS_10bfloat16_tEfNS_4arch4Sm90ELb1ELb0ELb0ELb1ELb1ELb0ELb0ELb1ELb1ELb1ELb1ELb0EEENS1_21CollectiveEpilogueFwdINS6_IJSA_SC_SB_EEES9_SE_SG_Li256ELb1ELb1ELb1ELb0EEENS1_36VarlenDynamicPersistentTileSchedulerILi128ELi96ELi256ELi128ELb1ELb1ELb1ELb1ELb1ELb1EEEEEEEEEvNT_6ParamsE,(.L_x_3217 - _ZN7cutlass13device_kernelIN5flash11enable_sm90INS1_16FlashAttnFwdSm90INS1_25CollectiveMainloopFwdSm90ILi2EN4cute5tupleIJNS5_1CILi1EEES8_S8_EEENS6_IJNS7_ILi128EEENS7_ILi96EEENS7_ILi192EEEEEELi192ENS_10bfloat16_tEfNS_4arch4Sm90ELb1ELb0ELb0ELb1ELb1ELb0ELb0ELb1ELb1ELb1ELb1ELb0EEENS1_21CollectiveEpilogueFwdINS6_IJSA_SC_SB_EEES9_SE_SG_Li256ELb1ELb1ELb1ELb0EEENS1_36VarlenDynamicPersistentTileSchedulerILi128ELi96ELi256ELi128ELb1ELb1ELb1ELb1ELb1ELb1EEEEEEEEEvNT_6ParamsE)
        .other          _ZN7cutlass13device_kernelIN5flash11enable_sm90INS1_16FlashAttnFwdSm90INS1_25CollectiveMainloopFwdSm90ILi2EN4cute5tupleIJNS5_1CILi1EEES8_S8_EEENS6_IJNS7_ILi128EEENS7_ILi96EEENS7_ILi192EEEEEELi192ENS_10bfloat16_tEfNS_4arch4Sm90ELb1ELb0ELb0ELb1ELb1ELb0ELb0ELb1ELb1ELb1ELb1ELb0EEENS1_21CollectiveEpilogueFwdINS6_IJSA_SC_SB_EEES9_SE_SG_Li256ELb1ELb1ELb1ELb0EEENS1_36VarlenDynamicPersistentTileSchedulerILi128ELi96ELi256ELi128ELb1ELb1ELb1ELb1ELb1ELb1EEEEEEEEEvNT_6ParamsE,@"STO_CUDA_ENTRY STV_DEFAULT"
_ZN7cutlass13device_kernelIN5flash11enable_sm90INS1_16FlashAttnFwdSm90INS1_25CollectiveMainloopFwdSm90ILi2EN4cute5tupleIJNS5_1CILi1EEES8_S8_EEENS6_IJNS7_ILi128EEENS7_ILi96EEENS7_ILi192EEEEEELi192ENS_10bfloat16_tEfNS_4arch4Sm90ELb1ELb0ELb0ELb1ELb1ELb0ELb0ELb1ELb1ELb1ELb1ELb0EEENS1_21CollectiveEpilogueFwdINS6_IJSA_SC_SB_EEES9_SE_SG_Li256ELb1ELb1ELb1ELb0EEENS1_36VarlenDynamicPersistentTileSchedulerILi128ELi96ELi256ELi128ELb1ELb1ELb1ELb1ELb1ELb1EEEEEEEEEvNT_6ParamsE:
        /* <DEDUP_REMOVED lines=45> */
.L_x_2370:
        /* <DEDUP_REMOVED lines=22> */
.L_x_2371:
        /* <DEDUP_REMOVED lines=18> */
.L_x_2372:
        /* <DEDUP_REMOVED lines=22> */
.L_x_2373:
        /* <DEDUP_REMOVED lines=23> */
.L_x_2374:
        /* <DEDUP_REMOVED lines=10> */
.L_x_2376:
        /* <DEDUP_REMOVED lines=109> */
[----:B------:R-:W-:Y:S02]  /*0f90*/  VIADD R23, R17, 0x40 ;  /* 0x0000004011177836 */ /* 0x000fe40000000000 */
[----:B------:R-:W-:-:S07]  /*0fa0*/  IMAD R18, R4, 0x8, R5 ;  /* 0x0000000804127824 */ /* 0x000fce00078e0205 */
.L_x_2440:
[----:B------:R-:W-:Y:S01]  /*0fb0*/  ULDC.64 UR8, c[0x0][0xc88] ;  /* 0x0003220000087ab9 */ /* 0x000fe20000000a00 */
[----:B------:R-:W-:Y:S01]  /*0fc0*/  ULDC.64 UR10, c[0x0][0xa18] ;  /* 0x00028600000a7ab9 */ /* 0x000fe20000000a00 */
[----:B------:R-:W-:Y:S02]  /*0fd0*/  UIMAD.WIDE UR8, UR7, 0x4, UR8 ;  /* 0x00000004070878a5 */ /* 0x000fe4000f8e0208 */
[----:B------:R-:W-:Y:S01]  /*0fe0*/  UISETP.NE.U32.AND UP1, UPT, UR10, URZ, UPT ;  /* 0x0000003f0a00728c */ /* 0x000fe2000bf25070 */
[----:B------:R-:W-:-:S03]  /*0ff0*/  ULDC UR7, c[0x0][0x2f0] ;  /* 0x0000bc0000077ab9 */ /* 0x000fc60000000800 */
[----:B0123--:R-:W-:Y:S02]  /*1000*/  IMAD.U32 R2, RZ, RZ, UR8 ;  /* 0x00000008ff027e24 */ /* 0x00ffe4000f8e00ff */
        /* <DEDUP_REMOVED lines=10> */
[----:B------:R-:W-:Y:S01]  /*10b0*/  IMAD.U32 R197, RZ, RZ, UR4 ;  /* 0x00000004ffc57e24 */ /* 0x000fe2000f8e00ff */
        /* <DEDUP_REMOVED lines=8> */
[----:B------:R-:W-:Y:S01]  /*1140*/  IMAD.U32 R4, RZ, RZ, UR10 ;  /* 0x0000000aff047e24 */ /* 0x000fe2000f8e00ff */
[----:B------:R-:W-:Y:S02]  /*1150*/  ULDC UR4, c[0x0][0x424] ;  /* 0x0001090000047ab9 */ /* 0x000fe40000000800 */
[----:B----4-:R-:W-:Y:S01]  /*1160*/  IMAD.U32 R5, RZ, RZ, UR11 ;  /* 0x0000000bff057e24 */ /* 0x010fe2000f8e00ff */
[----:B------:R-:W2:Y:S01]  /*1170*/  @P0 LDG.E R2, desc[UR36][R2.64] ;  /* 0x0000002402020981 */ /* 0x000ea2000c1e1900 */
[----:B------:R-:W-:Y:S01]  /*1180*/  UISETP.NE.U32.AND UP0, UPT, UR8, URZ, UPT ;  /* 0x0000003f0800728c */ /* 0x000fe2000bf05070 */
[----:B------:R-:W-:Y:S02]  /*1190*/  ULDC.64 UR10, c[0x0][0xa20] ;  /* 0x00028800000a7ab9 */ /* 0x000fe40000000a00 */
[----:B------:R-:W3:Y:S01]  /*11a0*/  @P2 LDG.E R4, desc[UR36][R4.64] ;  /* 0x0000002404042981 */ /* 0x000ee2000c1e1900 */
[----:B------:R-:W-:Y:S01]  /*11b0*/  UISETP.NE.AND.EX UP0, UPT, UR9, URZ, UPT, UP0 ;  /* 0x0000003f0900728c */ /* 0x000fe2000bf05300 */
[----:B------:R-:W-:Y:S01]  /*11c0*/  ISETP.NE.U32.AND P1, PT, RZ, UR10, PT ;  /* 0x0000000aff007c0c */ /* 0x000fe2000bf25070 */
[----:B------:R-:W-:-:S02]  /*11d0*/  ULOP3.LUT UR8, UR5, 0xffff, URZ, 0xc0, !UPT ;  /* 0x0000ffff05087892 */ /* 0x000fc4000f8ec03f */
[----:B------:R-:W-:Y:S01]  /*11e0*/  USEL UR4, UR4, 0x1, UP0 ;  /* 0x0000000104047887 */ /* 0x000fe20008000000 */
[----:B------:R-:W-:Y:S01]  /*11f0*/  ISETP.NE.AND.EX P1, PT, RZ, UR11, PT, P1 ;  /* 0x0000000bff007c0c */ /* 0x000fe2000bf25310 */
[----:B------:R-:W-:Y:S02]  /*1200*/  UMOV UR60, URZ ;  /* 0x0000003f003c7c82 */ /* 0x000fe40008000000 */
[----:B------:R-:W-:Y:S01]  /*1210*/  IMAD.U32 R214, RZ, RZ, UR8 ;  /* 0x00000008ffd67e24 */ /* 0x000fe2000f8e00ff */
[----:B------:R-:W-:Y:S01]  /*1220*/  UIMAD UR4, UR4, UR7, URZ ;  /* 0x00000007040472a4 */ /* 0x000fe2000f8e023f */
[----:B--2---:R-:W-:Y:S02]  /*1230*/  @P0 R2UR UR60, R2 ;  /* 0x00000000023c02ca */ /* 0x004fe400000e0000 */
[----:B---3--:R-:W-:Y:S01]  /*1240*/  @P2 R2UR UR42, R4 ;  /* 0x00000000042a22ca */ /* 0x008fe200000e0000 */
[----:B-----5:R-:W-:-:S14]  /*1250*/  @P2 BRA `(.L_x_2377) ;  /* 0x00000000003c2947 */ /* 0x020fdc0003800000 */
[----:B------:R-:W-:Y:S01]  /*1260*/  ULDC.64 UR8, c[0x0][0xa00] ;  /* 0x0002800000087ab9 */ /* 0x000fe20000000a00 */
[----:B------:R-:W-:Y:S01]  /*1270*/  ULDC UR42, c[0x0][0x288] ;  /* 0x0000a200002a7ab9 */ /* 0x000fe20000000800 */
[----:B------:R-:W-:-:S04]  /*1280*/  ISETP.NE.U32.AND P0, PT, RZ, UR8, PT ;  /* 0x00000008ff007c0c */ /* 0x000fc8000bf05070 */
[----:B------:R-:W-:-:S13]  /*1290*/  ISETP.NE.AND.EX P0, PT, RZ, UR9, PT, P0 ;  /* 0x00000009ff007c0c */ /* 0x000fda000bf05300 */
[----:B------:R-:W-:Y:S05]  /*12a0*/  @!P0 BRA `(.L_x_2377) ;  /* 0x0000000000288947 */ /* 0x000fea0003800000 */
[----:B------:R-:W-:Y:S01]  /*12b0*/  R2UR UR7, R197 ;  /* 0x00000000c50772ca */ /* 0x000fe200000e0000 */
[----:B------:R-:W-:-:S12]  /*12c0*/  ULDC.64 UR8, c[0x0][0xa00] ;  /* 0x0002800000087ab9 */ /* 0x000fd80000000a00 */
[----:B------:R-:W-:-:S06]  /*12d0*/  UIMAD.WIDE UR8, UR7, 0x4, UR8 ;  /* 0x00000004070878a5 */ /* 0x000fcc000f8e0208 */
[----:B------:R-:W-:Y:S02]  /*12e0*/  IMAD.U32 R2, RZ, RZ, UR8 ;  /* 0x00000008ff027e24 */ /* 0x000fe4000f8e00ff */
[----:B------:R-:W-:-:S05]  /*12f0*/  IMAD.U32 R3, RZ, RZ, UR9 ;  /* 0x00000009ff037e24 */ /* 0x000fca000f8e00ff */
[----:B------:R-:W2:Y:S04]  /*1300*/  LDG.E R4, desc[UR36][R2.64] ;  /* 0x0000002402047981 */ /* 0x000ea8000c1e1900 */
[----:B------:R-:W3:Y:S01]  /*1310*/  LDG.E R0, desc[UR36][R2.64+0x4] ;  /* 0x0000042402007981 */ /* 0x000ee2000c1e1900 */
[----:B--2---:R-:W-:Y:S02]  /*1320*/  R2UR UR42, R4 ;  /* 0x00000000042a72ca */ /* 0x004fe400000e0000 */
[----:B---3--:R-:W-:-:S13]  /*1330*/  R2UR UR7, R0 ;  /* 0x00000000000772ca */ /* 0x008fda00000e0000 */
[----:B------:R-:W-:-:S12]  /*1340*/  UIADD3 UR42, -UR42, UR7, URZ ;  /* 0x000000072a2a7290 */ /* 0x000fd8000fffe13f */
.L_x_2377:
[----:B------:R-:W-:Y:S05]  /*1350*/  @!P1 BRA `(.L_x_2378) ;  /* 0x0000000000249947 */ /* 0x000fea0003800000 */
[----:B------:R-:W-:Y:S02]  /*1360*/  R2UR UR7, R197 ;  /* 0x00000000c50772ca */ /* 0x000fe400000e0000 */
[----:B------:R-:W-:-:S11]  /*1370*/  R2UR UR8, R216 ;  /* 0x00000000d80872ca */ /* 0x000fd600000e0000 */
[----:B------:R-:W-:-:S04]  /*1380*/  ULEA UR4, UP0, UR7, UR10, 0x2 ;  /* 0x0000000a07047291 */ /* 0x000fc8000f80103f */
[----:B------:R-:W-:Y:S02]  /*1390*/  ULEA.HI.X UR7, UR7, UR11, UR8, 0x2, UP0 ;  /* 0x0000000b07077291 */ /* 0x000fe400080f1408 */
[----:B------:R-:W-:-:S04]  /*13a0*/  IMAD.U32 R2, RZ, RZ, UR4 ;  /* 0x00000004ff027e24 */ /* 0x000fc8000f8e00ff */
[----:B------:R-:W-:-:S05]  /*13b0*/  IMAD.U32 R3, RZ, RZ, UR7 ;  /* 0x00000007ff037e24 */ /* 0x000fca000f8e00ff */
[----:B------:R-:W2:Y:S02]  /*13c0*/  LDG.E R2, desc[UR36][R2.64] ;  /* 0x0000002402027981 */ /* 0x000ea4000c1e1900 */
[----:B--2---:R-:W-:Y:S01]  /*13d0*/  R2UR UR4, R2 ;  /* 0x00000000020472ca */ /* 0x004fe200000e0000 */
[----:B------:R-:W-:-:S14]  /*13e0*/  BRA `(.L_x_2379) ;  /* 0x0000000000387947 */ /* 0x000fdc0003800000 */
.L_x_2378:
[----:B------:R-:W-:Y:S02]  /*13f0*/  ULDC.64 UR8, c[0x0][0xa08] ;  /* 0x0002820000087ab9 */ /* 0x000fe40000000a00 */
        /* <DEDUP_REMOVED lines=13> */
.L_x_2379:
[----:B------:R-:W-:Y:S01]  /*14d0*/  ULDC UR7, c[0x0][0x448] ;  /* 0x0001120000077ab9 */ /* 0x000fe20000000800 */
[----:B------:R-:W-:Y:S02]  /*14e0*/  USHF.L.U32 UR43, UR6, 0x7, URZ ;  /* 0x00000007062b7899 */ /* 0x000fe4000800063f */
[----:B------:R-:W-:Y:S02]  /*14f0*/  UISETP.NE.AND UP0, UPT, UR7, 0x1, UPT ;  /* 0x000000010700788c */ /* 0x000fe4000bf05270 */
[----:B------:R-:W-:Y:S02]  /*1500*/  UIADD3 UR8, UR43, 0x7f, URZ ;  /* 0x0000007f2b087890 */ /* 0x000fe4000fffe03f */
[----:B------:R-:W-:Y:S02]  /*1510*/  UIADD3 UR60, -UR60, UR4, URZ ;  /* 0x000000043c3c7290 */ /* 0x000fe4000fffe13f */
[----:B------:R-:W-:-:S05]  /*1520*/  UP2UR UR4, UPR, URZ, 0x1 ;  /* 0x000000013f047883 */ /* 0x000fca0008000000 */
[----:B------:R-:W-:Y:S01]  /*1530*/  @UP0 ULDC UR6, c[0x0][0x44c] ;  /* 0x0001130000060ab9 */ /* 0x000fe20000000800 */
[----:B------:R-:W-:Y:S01]  /*1540*/  @UP0 ULDC UR9, c[0x0][0x450] ;  /* 0x0001140000090ab9 */ /* 0x000fe20000000800 */
[----:B------:R-:W-:Y:S01]  /*1550*/  UIMAD.WIDE.U32 UR6, UR8, UR6, URZ ;  /* 0x00000006080672a5 */ /* 0x000fe2000f8e003f */
[----:B------:R-:W-:Y:S01]  /*1560*/  IMAD.U32 R16, RZ, RZ, UR4 ;  /* 0x00000004ff107e24 */ /* 0x000fe2000f8e00ff */
[----:B------:R-:W-:Y:S02]  /*1570*/  UIADD3 UR4, UR60, 0x60, -UR42 ;  /* 0x000000603c047890 */ /* 0x000fe4000fffe82a */
[----:B------:R-:W-:Y:S02]  /*1580*/  @UP0 USHF.R.U32.HI UR8, URZ, UR9, UR7 ;  /* 0x000000093f080299 */ /* 0x000fe40008011607 */
[----:B------:R-:W-:Y:S02]  /*1590*/  UIADD3 UR6, UR60, 0x5f, URZ ;  /* 0x0000005f3c067890 */ /* 0x000fe4000fffe03f */
[----:B------:R-:W-:-:S02]  /*15a0*/  UIADD3 UR8, UR4, UR8, URZ ;  /* 0x0000000804087290 */ /* 0x000fc4000fffe03f */
[----:B------:R-:W-:Y:S02]  /*15b0*/  UIMAD.WIDE UR6, UR6, 0x2aaaaaab, URZ ;  /* 0x2aaaaaab060678a5 */ /* 0x000fe4000f8e023f */
[----:B------:R-:W-:Y:S02]  /*15c0*/  UIMAD.WIDE UR8, UR8, 0x2aaaaaab, URZ ;  /* 0x2aaaaaab080878a5 */ /* 0x000fe4000f8e023f */
[----:B------:R-:W-:Y:S02]  /*15d0*/  USHF.R.U32.HI UR4, URZ, 0x1f, UR7 ;  /* 0x0000001f3f047899 */ /* 0x000fe40008011607 */
[----:B------:R-:W-:Y:S02]  /*15e0*/  USHF.R.U32.HI UR6, URZ, 0x1f, UR9 ;  /* 0x0000001f3f067899 */ /* 0x000fe40008011609 */
[----:B------:R-:W-:Y:S02]  /*15f0*/  ULEA.HI.SX32 UR7, UR7, UR4, 0x1c ;  /* 0x0000000407077291 */ /* 0x000fe4000f8fe23f */
[----:B------:R-:W-:-:S02]  /*1600*/  ULEA.HI.SX32 UR6, UR9, UR6, 0x1c ;  /* 0x0000000609067291 */ /* 0x000fc4000f8fe23f */
[----:B------:R-:W-:Y:S02]  /*1610*/  ULOP3.LUT UR4, UR5, 0xff000000, URZ, 0xc0, !UPT ;  /* 0xff00000005047892 */ /* 0x000fe4000f8ec03f */
[----:B------:R-:W-:Y:S02]  /*1620*/  UISETP.LT.AND UP0, UPT, UR7, UR6, UPT ;  /* 0x000000060700728c */ /* 0x000fe4000bf01270 */
[----:B------:R-:W-:Y:S02]  /*1630*/  ULOP3.LUT UR5, UR5, 0xff0000, URZ, 0xc0, !UPT ;  /* 0x00ff000005057892 */ /* 0x000fe4000f8ec03f */
[----:B------:R-:W-:Y:S02]  /*1640*/  USEL UR9, UR7, UR6, UP0 ;  /* 0x0000000607097287 */ /* 0x000fe40008000000 */
[----:B------:R-:W-:Y:S02]  /*1650*/  USHF.R.U32.HI UR4, URZ, 0x8, UR4 ;  /* 0x000000083f047899 */ /* 0x000fe40008011604 */
[----:B------:R-:W-:-:S02]  /*1660*/  UISETP.GE.AND UP0, UPT, UR9, 0x1, UPT ;  /* 0x000000010900788c */ /* 0x000fc4000bf06270 */
[----:B------:R-:W-:-:S03]  /*1670*/  ULEA.HI UR5, UR5, UR4, URZ, 0x10 ;  /* 0x0000000405057291 */ /* 0x000fc6000f8f803f */
[----:B------:R-:W-:Y:S01]  /*1680*/  UMOV UR4, URZ ;  /* 0x0000003f00047c82 */ /* 0x000fe20008000000 */
[----:B------:R-:W-:Y:S01]  /*1690*/  PLOP3.LUT P0, PT, PT, PT, UP0, 0x80, 0x0 ;  /* 0x000000000000781c */ /* 0x000fe20003f0f008 */
[----:B------:R-:W-:Y:S02]  /*16a0*/  ULOP3.LUT UR6, UR5, 0xff, URZ, 0xc0, !UPT ;  /* 0x000000ff05067892 */ /* 0x000fe4000f8ec03f */
[----:B------:R-:W-:-:S04]  /*16b0*/  USHF.R.U32.HI UR5, URZ, 0x10, UR5 ;  /* 0x000000103f057899 */ /* 0x000fc80008011605 */
[----:B------:R-:W-:Y:S02]  /*16c0*/  IMAD.U32 R196, RZ, RZ, UR6 ;  /* 0x00000006ffc47e24 */ /* 0x000fe4000f8e00ff */
[----:B------:R-:W-:-:S04]  /*16d0*/  IMAD.U32 R22, RZ, RZ, UR5 ;  /* 0x00000005ff167e24 */ /* 0x000fc8000f8e00ff */
[----:B------:R-:W-:Y:S05]  /*16e0*/  @!P0 BRA `(.L_x_2380) ;  /* 0x0000000000948947 */ /* 0x000fea0003800000 */
        /* <DEDUP_REMOVED lines=37> */
.L_x_2380:
        /* <DEDUP_REMOVED lines=19> */
[----:B------:R-:W-:Y:S01]  /*1a70*/  VIADDMNMX R3, R3, UR61, R0, PT ;  /* 0x0000003d03037c46 */ /* 0x000fe2000b800100 */
[----:B------:R-:W-:Y:S01]  /*1a80*/  IMAD.MOV.U32 R0, RZ, RZ, RZ ;  /* 0x000000ffff007224 */ /* 0x000fe200078e00ff */
[----:B------:R-:W-:Y:S02]  /*1a90*/  CS2R R20, SRZ ;  /* 0x0000000000147805 */ /* 0x000fe4000001ff00 */
[----:B------:R-:W-:-:S02]  /*1aa0*/  CS2R R90, SRZ ;  /* 0x00000000005a7805 */ /* 0x000fc4000001ff00 */
[----:B------:R-:W-:Y:S02]  /*1ab0*/  R2UR UR5, R3 ;  /* 0x00000000030572ca */ /* 0x000fe400000e0000 */
        /* <DEDUP_REMOVED lines=12> */
[----:B------:R-:W-:Y:S02]  /*1b80*/  UISETP.GT.AND UP0, UPT, UR5, UR61, UPT ;  /* 0x0000003d0500728c */ /* 0x000fe4000bf04270 */
[----:B------:R-:W-:Y:S01]  /*1b90*/  IMAD.U32 R92, RZ, RZ, UR5 ;  /* 0x00000005ff5c7e24 */ /* 0x000fe2000f8e00ff */
        /* <DEDUP_REMOVED lines=59> */
.L_x_2382:
        /* <DEDUP_REMOVED lines=12> */
.L_x_2529:
[----:B------:R-:W-:Y:S05]  /*2010*/  @!P0 BRA `(.L_x_2384) ;  /* 0x0000000000048947 */ /* 0x000fea0003800000 */
[----:B------:R-:W-:Y:S01]  /*2020*/  BPT.TRAP 0x1 ;  /* 0x000000040000795c */ /* 0x000fe20000300000 */
.L_x_2384:
[----:B0-----:R-:W-:Y:S02]  /*2030*/  IMAD.U32 R0, RZ, RZ, UR39 ;  /* 0x00000027ff007e24 */ /* 0x001fe4000f8e00ff */
[----:B------:R-:W-:-:S03]  /*2040*/  IMAD.U32 R3, RZ, RZ, UR38 ;  /* 0x00000026ff037e24 */ /* 0x000fc6000f8e00ff */
[----:B------:R-:W-:Y:S02]  /*2050*/  LEA R0, R0, UR40, 0x3 ;  /* 0x0000002800007c11 */ /* 0x000fe4000f8e18ff */
[----:B------:R-:W-:-:S04]  /*2060*/  SHF.L.U32 R3, R3, 0x1f, RZ ;  /* 0x0000001f03037819 */ /* 0x000fc800000006ff */
[----:B------:R0:W1:Y:S01]  /*2070*/  SYNCS.PHASECHK.TRANS64.TRYWAIT P1, [R0+URZ+0x30830], R3 ;  /* 0x03083003000075a7 */ /* 0x000062000802017f */
[----:B------:R-:W-:Y:S05]  /*2080*/  @!P0 BRA `(.L_x_2385) ;  /* 0x0000000000048947 */ /* 0x000fea0003800000 */
[----:B------:R-:W-:Y:S01]  /*2090*/  BPT.TRAP 0x1 ;  /* 0x000000040000795c */ /* 0x000fe20000300000 */
.L_x_2385:
[----:B-1----:R-:W-:Y:S05]  /*20a0*/  @P1 BRA `(.L_x_2386) ;  /* 0x0000000000081947 */ /* 0x002fea0003800000 */
[----:B------:R-:W1:Y:S02]  /*20b0*/  SYNCS.PHASECHK.TRANS64.TRYWAIT P1, [R0+URZ+0x30830], R3 ;  /* 0x03083003000075a7 */ /* 0x000e64000802017f */
[----:B-1----:R-:W-:Y:S05]  /*20c0*/  @!P1 BRA `(.L_x_2387) ;  /* 0x0000011400fc9947 */ /* 0x002fea0003800000 */
.L_x_2386:
        /* <DEDUP_REMOVED lines=13> */
[----:B------:R-:W-:Y:S02]  /*21a0*/  ULOP3.LUT UR4, UR44, 0x10000, URZ, 0xfc, !UPT ;  /* 0x000100002c047892 */ /* 0x000fe4000f8efc3f */
[----:B------:R-:W-:Y:S02]  /*21b0*/  UIMAD UR5, UR39, 0x900, UR41 ;  /* 0x00000900270578a4 */ /* 0x000fe4000f8e0229 */
[----:B------:R-:W-:Y:S02]  /*21c0*/  UIADD3 UR6, UR4, 0x2, URZ ;  /* 0x0000000204067890 */ /* 0x000fe4000fffe03f */
[----:B------:R-:W-:Y:S01]  /*21d0*/  UIADD3 UR7, UR5, 0x2, URZ ;  /* 0x0000000205077890 */ /* 0x000fe2000fffe03f */
[----:B------:R-:W-:Y:S02]  /*21e0*/  UMOV UR8, UR4 ;  /* 0x0000000400087c82 */ /* 0x000fe40008000000 */
[----:B------:R-:W-:Y:S01]  /*21f0*/  UMOV UR10, UR5 ;  /* 0x00000005000a7c82 */ /* 0x000fe20008000000 */
[----:B------:R-:W-:Y:S01]  /*2200*/  IMAD.U32 R8, RZ, RZ, UR8 ;  /* 0x00000008ff087e24 */ /* 0x000fe2000f8e00ff */
[----:B------:R-:W-:Y:S01]  /*2210*/  HGMMA.64x96x16.F32.BF16 R24, gdesc[UR8], RZ, !UPT, gsb0 ;  /* 0x01600000081879f0 */ /* 0x000fe2000c0018ff */
[----:B------:R-:W-:Y:S01]  /*2220*/  UMOV UR8, UR6 ;  /* 0x0000000600087c82 */ /* 0x000fe20008000000 */
[----:B------:R-:W-:Y:S01]  /*2230*/  UMOV UR9, 0x40000040 ;  /* 0x4000004000097882 */ /* 0x000fe20000000000 */
[----:B------:R-:W-:Y:S01]  /*2240*/  UMOV UR10, UR7 ;  /* 0x00000007000a7c82 */ /* 0x000fe20008000000 */
[----:B------:R-:W-:Y:S01]  /*2250*/  UMOV UR11, 0x40000040 ;  /* 0x40000040000b7882 */ /* 0x000fe20000000000 */
[----:B------:R-:W-:Y:S01]  /*2260*/  UIADD3 UR56, UR4, 0x4, URZ ;  /* 0x0000000404387890 */ /* 0x000fe2000fffe03f */
[----:B------:R-:W-:Y:S01]  /*2270*/  IMAD.U32 R6, RZ, RZ, UR8 ;  /* 0x00000008ff067e24 */ /* 0x000fe2000f8e00ff */
[----:B------:R-:W-:Y:S01]  /*2280*/  UIADD3 UR58, UR5, 0x4, URZ ;  /* 0x00000004053a7890 */ /* 0x000fe2000fffe03f */
[----:B------:R-:W-:Y:S01]  /*2290*/  IMAD.U32 R7, RZ, RZ, UR9 ;  /* 0x00000009ff077e24 */ /* 0x000fe2000f8e00ff */
        /* <DEDUP_REMOVED lines=70> */
.L_x_2388:
[----:B------:R-:W-:Y:S01]  /*2700*/  R2UR UR4, R16 ;  /* 0x00000000100472ca */ /* 0x000fe200000e0000 */
[----:B------:R-:W-:Y:S01]  /*2710*/  VIADD R2, R18, UR43 ;  /* 0x0000002b12027c36 */ /* 0x000fe20008000000 */
[----:B------:R-:W-:Y:S01]  /*2720*/  R2UR UR6, R92 ;  /* 0x000000005c0672ca */ /* 0x000fe200000e0000 */
[----:B------:R-:W-:Y:S01]  /*2730*/  IMAD.U32 R11, RZ, RZ, UR42 ;  /* 0x0000002aff0b7e24 */ /* 0x000fe2000f8e00ff */
[----:B------:R-:W-:Y:S01]  /*2740*/  ULDC UR14, c[0x0][0x988] ;  /* 0x00026200000e7ab9 */ /* 0x000fe20000000800 */
[----:B------:R-:W-:Y:S01]  /*2750*/  R2UR UR10, R0 ;  /* 0x00000000000a72ca */ /* 0x000fe200000e0000 */
[----:B------:R-:W2:Y:S01]  /*2760*/  S2UR UR15, SR_CgaCtaId ;  /* 0x00000000000f79c3 */ /* 0x000ea20000008800 */
[----:B------:R-:W-:Y:S02]  /*2770*/  CS2R R118, SRZ ;  /* 0x0000000000767805 */ /* 0x000fe4000001ff00 */
[----:B------:R-:W-:Y:S02]  /*2780*/  CS2R R116, SRZ ;  /* 0x0000000000747805 */ /* 0x000fe4000001ff00 */
[----:B------:R-:W-:-:S02]  /*2790*/  CS2R R114, SRZ ;  /* 0x0000000000727805 */ /* 0x000fc4000001ff00 */
[----:B------:R-:W-:Y:S02]  /*27a0*/  CS2R R112, SRZ ;  /* 0x0000000000707805 */ /* 0x000fe4000001ff00 */
[----:B------:R-:W-:Y:S02]  /*27b0*/  CS2R R110, SRZ ;  /* 0x00000000006e7805 */ /* 0x000fe4000001ff00 */
[----:B------:R-:W-:Y:S01]  /*27c0*/  CS2R R108, SRZ ;  /* 0x00000000006c7805 */ /* 0x000fe2000001ff00 */
[----:B------:R-:W-:Y:S01]  /*27d0*/  UISETP.NE.AND UP0, UPT, UR4, URZ, UPT ;  /* 0x0000003f0400728c */ /* 0x000fe2000bf05270 */
[----:B------:R-:W-:Y:S01]  /*27e0*/  CS2R R106, SRZ ;  /* 0x00000000006a7805 */ /* 0x000fe2000001ff00 */
[----:B------:R-:W-:Y:S01]  /*27f0*/  UIMAD UR5, UR6, -0x60, UR60 ;  /* 0xffffffa0060578a4 */ /* 0x000fe2000f8e023c */
[----:B------:R-:W-:Y:S02]  /*2800*/  CS2R R104, SRZ ;  /* 0x0000000000687805 */ /* 0x000fe4000001ff00 */
[----:B------:R-:W-:-:S02]  /*2810*/  CS2R R102, SRZ ;  /* 0x0000000000667805 */ /* 0x000fc4000001ff00 */
[----:B------:R-:W-:Y:S02]  /*2820*/  CS2R R100, SRZ ;  /* 0x0000000000647805 */ /* 0x000fe4000001ff00 */
[----:B------:R-:W-:Y:S02]  /*2830*/  PLOP3.LUT P1, PT, PT, PT, UP0, 0x80, 0x0 ;  /* 0x000000000000781c */ /* 0x000fe40003f2f008 */
[----:B------:R-:W-:Y:S02]  /*2840*/  CS2R R98, SRZ ;  /* 0x0000000000627805 */ /* 0x000fe4000001ff00 */
[----:B------:R-:W-:Y:S01]  /*2850*/  PLOP3.LUT P2, PT, PT, PT, UP0, 0x80, 0x0 ;  /* 0x000000000000781c */ /* 0x000fe20003f4f008 */
[----:B------:R-:W-:Y:S01]  /*2860*/  IMAD.U32 R10, RZ, RZ, UR5 ;  /* 0x00000005ff0a7e24 */ /* 0x000fe2000f8e00ff */
[----:B------:R-:W-:Y:S01]  /*2870*/  UMOV UR5, UR43 ;  /* 0x0000002b00057c82 */ /* 0x000fe20008000000 */
[----:B------:R-:W-:Y:S01]  /*2880*/  @UP0 ULDC UR4, c[0x0][0x44c] ;  /* 0x0001130000040ab9 */ /* 0x000fe20000000800 */
[----:B------:R-:W-:Y:S01]  /*2890*/  @UP0 ULDC UR11, c[0x0][0x450] ;  /* 0x00011400000b0ab9 */ /* 0x000fe20000000800 */
[----:B------:R-:W-:-:S02]  /*28a0*/  CS2R R96, SRZ ;  /* 0x0000000000607805 */ /* 0x000fc4000001ff00 */
[----:B------:R-:W-:Y:S02]  /*28b0*/  CS2R R94, SRZ ;  /* 0x00000000005e7805 */ /* 0x000fe4000001ff00 */
[----:B------:R-:W-:Y:S02]  /*28c0*/  CS2R R92, SRZ ;  /* 0x00000000005c7805 */ /* 0x000fe4000001ff00 */
[----:B------:R-:W-:Y:S01]  /*28d0*/  CS2R R90, SRZ ;  /* 0x00000000005a7805 */ /* 0x000fe2000001ff00 */
[----:B01----:R-:W-:Y:S01]  /*28e0*/  @P1 IMAD.HI.U32 R3, R2, UR4, RZ ;  /* 0x0000000402031c27 */ /* 0x003fe2000f8e00ff */
[----:B------:R-:W-:-:S04]  /*28f0*/  @UP0 ULDC UR4, c[0x0][0x450] ;  /* 0x0001140000040ab9 */ /* 0x000fc80000000800 */
[----:B------:R-:W-:Y:S01]  /*2900*/  @P2 SHF.R.U32.HI R2, RZ, UR4, R3 ;  /* 0x00000004ff022c19 */ /* 0x000fe20008011603 */
[----:B------:R-:W-:Y:S01]  /*2910*/  UIMAD UR4, UR6, -0x60, URZ ;  /* 0xffffffa0060478a4 */ /* 0x000fe2000f8e023f */
[----:B------:R-:W-:-:S03]  /*2920*/  IADD3 R3, -R17, 0x60, R10 ;  /* 0x0000006011037810 */ /* 0x000fc60007ffe10a */
[----:B------:R-:W0:Y:S02]  /*2930*/  SHFL.IDX PT, R5, R2, 0x1, 0x1c1f ;  /* 0x003c1f0002057f89 */ /* 0x000e2400000e0000 */
[----:B------:R-:W-:Y:S01]  /*2940*/  IMAD.U32 R4, RZ, RZ, UR4 ;  /* 0x00000004ff047e24 */ /* 0x000fe2000f8e00ff */
[----:B------:R-:W-:Y:S01]  /*2950*/  UIADD3 UR4, UR6, -0x2, URZ ;  /* 0xfffffffe06047890 */ /* 0x000fe2000fffe03f */
[----:B------:R-:W1:Y:S02]  /*2960*/  SHFL.IDX PT, R2, R2, RZ, 0x1c1f ;  /* 0x001c1fff02027589 */ /* 0x000e6400000e0000 */
[----:B------:R-:W-:Y:S01]  /*2970*/  @UP0 ULDC UR6, c[0x0][0x44c] ;  /* 0x0001130000060ab9 */ /* 0x000fe20000000800 */
[----:B------:R-:W-:Y:S01]  /*2980*/  IADD3 R4, -R17, 0x61, R4 ;  /* 0x0000006111047810 */ /* 0x000fe20007ffe104 */
[----:B------:R-:W-:-:S03]  /*2990*/  UIMAD.WIDE.U32 UR6, UR43, UR6, URZ ;  /* 0x000000062b0672a5 */ /* 0x000fc6000f8e003f */
[----:B------:R-:W-:Y:S01]  /*29a0*/  IADD3 R4, -R11, UR60, R4 ;  /* 0x0000003c0b047c10 */ /* 0x000fe2000fffe104 */
[----:B------:R-:W-:-:S04]  /*29b0*/  @UP0 USHF.R.U32.HI UR5, URZ, UR11, UR7 ;  /* 0x0000000b3f050299 */ /* 0x000fc80008011607 */
[----:B------:R-:W-:Y:S02]  /*29c0*/  UIADD3 UR6, UR5, UR60, -UR42 ;  /* 0x0000003c05067290 */ /* 0x000fe4000fffe82a */
[----:B------:R-:W-:Y:S02]  /*29d0*/  UIADD3 UR5, UR10, 0x30840, URZ ;  /* 0x000308400a057890 */ /* 0x000fe4000fffe03f */
[----:B------:R-:W-:Y:S02]  /*29e0*/  UIMAD.WIDE UR6, UR6, 0x2aaaaaab, URZ ;  /* 0x2aaaaaab060678a5 */ /* 0x000fe4000f8e023f */
[----:B--2---:R-:W-:Y:S01]  /*29f0*/  UPRMT UR5, UR15, 0x654, UR5 ;  /* 0x000006540f057896 */ /* 0x004fe20008000005 */
[----:B0-----:R-:W-:Y:S01]  /*2a00*/  VIADDMNMX R5, R5, R4, R3, PT ;  /* 0x0000000405057246 */ /* 0x001fe20003800103 */
[----:B------:R-:W-:-:S03]  /*2a10*/  USHF.R.U32.HI UR6, URZ, 0x1f, UR7 ;  /* 0x0000001f3f067899 */ /* 0x000fc60008011607 */
[C---:B------:R-:W-:Y:S01]  /*2a20*/  ISETP.GT.AND P1, PT, R5.reuse, RZ, PT ;  /* 0x000000ff0500720c */ /* 0x040fe20003f24270 */
[----:B------:R-:W-:Y:S01]  /*2a30*/  ULEA.HI.SX32 UR6, UR7, UR6, 0x1c ;  /* 0x0000000607067291 */ /* 0x000fe2000f8fe23f */
[C---:B------:R-:W-:Y:S02]  /*2a40*/  ISETP.GT.AND P2, PT, R5.reuse, 0x1, PT ;  /* 0x000000010500780c */ /* 0x040fe40003f44270 */
[----:B------:R-:W-:Y:S01]  /*2a50*/  SYNCS.ARRIVE.TRANS64.RED.A1T0 RZ, [UR5], RZ ;  /* 0x000000ffffff79a7 */ /* 0x000fe20008100405 */
[----:B------:R-:W-:Y:S01]  /*2a60*/  ISETP.GT.AND P3, PT, R5, 0x8, PT ;  /* 0x000000080500780c */ /* 0x000fe20003f64270 */
[----:B------:R-:W-:Y:S01]  /*2a70*/  UISETP.LT.AND UP0, UPT, UR61, UR6, UPT ;  /* 0x000000063d00728c */ /* 0x000fe2000bf01270 */
[----:B------:R-:W-:Y:S02]  /*2a80*/  FSEL R13, R26, -INF , P1 ;  /* 0xff8000001a0d7808 */ /* 0x000fe40000800000 */
[----:B------:R-:W-:Y:S01]  /*2a90*/  FSEL R27, R27, -INF , P2 ;  /* 0xff8000001b1b7808 */ /* 0x000fe20001000000 */
[----:B------:R-:W-:Y:S01]  /*2aa0*/  USEL UR11, UR61, UR6, !UP0 ;  /* 0x000000063d0b7287 */ /* 0x000fe2000c000000 */
[----:B------:R-:W-:-:S02]  /*2ab0*/  ISETP.GT.AND P1, PT, R5, 0x9, PT ;  /* 0x000000090500780c */ /* 0x000fc40003f24270 */
[----:B------:R-:W-:Y:S01]  /*2ac0*/  FSEL R15, R30, -INF , P3 ;  /* 0xff8000001e0f7808 */ /* 0x000fe20001800000 */
[----:B------:R-:W-:Y:S01]  /*2ad0*/  UISETP.GE.AND UP0, UPT, UR4, UR11, UPT ;  /* 0x0000000b0400728c */ /* 0x000fe2000bf06270 */
[----:B------:R-:W-:Y:S02]  /*2ae0*/  FMNMX.FTZ R10, R13, R27, !PT ;  /* 0x0000001b0d0a7209 */ /* 0x000fe40007810000 */
[----:B------:R-:W-:Y:S02]  /*2af0*/  ISETP.GT.AND P2, PT, R5, 0x10, PT ;  /* 0x000000100500780c */ /* 0x000fe40003f44270 */
[----:B------:R-:W-:Y:S02]  /*2b00*/  FSEL R31, R31, -INF , P1 ;  /* 0xff8000001f1f7808 */ /* 0x000fe40000800000 */
[----:B------:R-:W-:Y:S02]  /*2b10*/  FMNMX.FTZ R10, R15, R10, !PT ;  /* 0x0000000a0f0a7209 */ /* 0x000fe40007810000 */
        /* <DEDUP_REMOVED lines=58> */
[----:B------:R-:W-:Y:S02]  /*2ec0*/  FMNMX.FTZ R10, R89, R10, !PT ;  /* 0x0000000a590a7209 */ /* 0x000fe40007810000 */
[----:B-1----:R-:W-:Y:S02]  /*2ed0*/  VIADDMNMX R4, R2, R4, R3, PT ;  /* 0x0000000402047246 */ /* 0x002fe40003800103 */
[----:B------:R-:W-:-:S02]  /*2ee0*/  FMNMX.FTZ R10, R71, R10, !PT ;  /* 0x0000000a470a7209 */ /* 0x000fc40007810000 */
[C---:B------:R-:W-:Y:S02]  /*2ef0*/  ISETP.GT.AND P1, PT, R4.reuse, RZ, PT ;  /* 0x000000ff0400720c */ /* 0x040fe40003f24270 */
[C---:B------:R-:W-:Y:S01]  /*2f00*/  ISETP.GT.AND P2, PT, R4.reuse, 0x1, PT ;  /* 0x000000010400780c */ /* 0x040fe20003f44270 */
[----:B------:R-:W0:Y:S01]  /*2f10*/  SHFL.BFLY PT, R5, R10, 0x2, 0x1f ;  /* 0x0c401f000a057f89 */ /* 0x000e2200000e0000 */
[C---:B------:R-:W-:Y:S02]  /*2f20*/  ISETP.GT.AND P3, PT, R4.reuse, 0x8, PT ;  /* 0x000000080400780c */ /* 0x040fe40003f64270 */
[----:B------:R-:W-:Y:S02]  /*2f30*/  FSEL R34, R25, -INF , P2 ;  /* 0xff80000019227808 */ /* 0x000fe40001000000 */
[----:B------:R-:W-:-:S04]  /*2f40*/  ISETP.GT.AND P2, PT, R4, 0x10, PT ;  /* 0x000000100400780c */ /* 0x000fc80003f44270 */
[----:B------:R-:W-:Y:S02]  /*2f50*/  FSEL R32, R32, -INF , P2 ;  /* 0xff80000020207808 */ /* 0x000fe40001000000 */
[----:B0-----:R-:W-:Y:S02]  /*2f60*/  FMNMX.FTZ R12, R10, R5, !PT ;  /* 0x000000050a0c7209 */ /* 0x001fe40007810000 */
[----:B------:R-:W-:Y:S02]  /*2f70*/  FSEL R5, R24, -INF , P1 ;  /* 0xff80000018057808 */ /* 0x000fe40000800000 */
[----:B------:R-:W-:Y:S01]  /*2f80*/  ISETP.GT.AND P1, PT, R4, 0x9, PT ;  /* 0x000000090400780c */ /* 0x000fe20003f24270 */
[----:B------:R-:W0:Y:S01]  /*2f90*/  SHFL.BFLY PT, R11, R12, 0x1, 0x1f ;  /* 0x0c201f000c0b7f89 */ /* 0x000e2200000e0000 */
[----:B------:R-:W-:Y:S02]  /*2fa0*/  FMNMX.FTZ R2, R5, R34, !PT ;  /* 0x0000002205027209 */ /* 0x000fe40007810000 */
[----:B------:R-:W-:-:S02]  /*2fb0*/  FSEL R29, R29, -INF , P1 ;  /* 0xff8000001d1d7808 */ /* 0x000fc40000800000 */
[----:B------:R-:W-:-:S04]  /*2fc0*/  ISETP.GT.AND P1, PT, R4, 0x11, PT ;  /* 0x000000110400780c */ /* 0x000fc80003f24270 */
[----:B------:R-:W-:Y:S02]  /*2fd0*/  FSEL R33, R33, -INF , P1 ;  /* 0xff80000021217808 */ /* 0x000fe40000800000 */
[----:B------:R-:W-:-:S04]  /*2fe0*/  ISETP.GT.AND P1, PT, R4, 0x19, PT ;  /* 0x000000190400780c */ /* 0x000fc80003f24270 */
[----:B------:R-:W-:Y:S02]  /*2ff0*/  FSEL R37, R37, -INF , P1 ;  /* 0xff80000025257808 */ /* 0x000fe40000800000 */
[----:B------:R-:W-:-:S04]  /*3000*/  ISETP.GT.AND P1, PT, R4, 0x21, PT ;  /* 0x000000210400780c */ /* 0x000fc80003f24270 */
[----:B------:R-:W-:Y:S02]  /*3010*/  FSEL R41, R41, -INF , P1 ;  /* 0xff80000029297808 */ /* 0x000fe40000800000 */
[----:B------:R-:W-:Y:S02]  /*3020*/  ISETP.GT.AND P1, PT, R4, 0x29, PT ;  /* 0x000000290400780c */ /* 0x000fe40003f24270 */
[----:B0-----:R-:W-:Y:S02]  /*3030*/  FMNMX.FTZ R3, R12, R11, !PT ;  /* 0x0000000b0c037209 */ /* 0x001fe40007810000 */
[----:B------:R-:W-:Y:S02]  /*3040*/  FSEL R11, R28, -INF , P3 ;  /* 0xff8000001c0b7808 */ /* 0x000fe40001800000 */
[----:B------:R-:W-:Y:S02]  /*3050*/  ISETP.GT.AND P3, PT, R4, 0x18, PT ;  /* 0x000000180400780c */ /* 0x000fe40003f64270 */
[----:B------:R-:W-:-:S02]  /*3060*/  FMNMX.FTZ R2, R11, R2, !PT ;  /* 0x000000020b027209 */ /* 0x000fc40007810000 */
[----:B------:R-:W-:Y:S02]  /*3070*/  FSETP.NEU.FTZ.AND P2, PT, R3, -INF , PT ;  /* 0xff8000000300780b */ /* 0x000fe40003f5d000 */
[----:B------:R-:W-:Y:S01]  /*3080*/  FMNMX.FTZ R25, R29, R2, !PT ;  /* 0x000000021d197209 */ /* 0x000fe20007810000 */
[----:B------:R-:W-:Y:S01]  /*3090*/  FMUL.FTZ R2, R3, UR14 ;  /* 0x0000000e03027c20 */ /* 0x000fe20008410000 */
[----:B------:R-:W-:Y:S02]  /*30a0*/  FSEL R36, R36, -INF , P3 ;  /* 0xff80000024247808 */ /* 0x000fe40001800000 */
[----:B------:R-:W-:Y:S02]  /*30b0*/  FMNMX.FTZ R10, R32, R25, !PT ;  /* 0x00000019200a7209 */ /* 0x000fe40007810000 */
[----:B------:R-:W-:Y:S02]  /*30c0*/  FSEL R2, R2, RZ, P2 ;  /* 0x000000ff02027208 */ /* 0x000fe40001000000 */
[----:B------:R-:W-:-:S02]  /*30d0*/  FMNMX.FTZ R25, R33, R10, !PT ;  /* 0x0000000a21197209 */ /* 0x000fc40007810000 */
[----:B------:R-:W-:Y:S01]  /*30e0*/  ISETP.GT.AND P2, PT, R4, 0x20, PT ;  /* 0x000000200400780c */ /* 0x000fe20003f44270 */
[--C-:B------:R-:W-:Y:S01]  /*30f0*/  FFMA.FTZ R189, R13, UR14, -R2.reuse ;  /* 0x0000000e0dbd7c23 */ /* 0x100fe20008010802 */
[----:B------:R-:W-:Y:S01]  /*3100*/  FMNMX.FTZ R10, R36, R25, !PT ;  /* 0x00000019240a7209 */ /* 0x000fe20007810000 */
[--C-:B------:R-:W-:Y:S01]  /*3110*/  FFMA.FTZ R191, R15, UR14, -R2.reuse ;  /* 0x0000000e0fbf7c23 */ /* 0x100fe20008010802 */
[----:B------:R-:W-:Y:S01]  /*3120*/  FSEL R40, R40, -INF , P2 ;  /* 0xff80000028287808 */ /* 0x000fe20001000000 */
[--C-:B------:R-:W-:Y:S01]  /*3130*/  FFMA.FTZ R185, R21, UR14, -R2.reuse ;  /* 0x0000000e15b97c23 */ /* 0x100fe20008010802 */
[----:B------:R-:W-:Y:S01]  /*3140*/  FMNMX.FTZ R13, R37, R10, !PT ;  /* 0x0000000a250d7209 */ /* 0x000fe20007810000 */
[--C-:B------:R-:W-:Y:S01]  /*3150*/  FFMA.FTZ R10, R27, UR14, -R2.reuse ;  /* 0x0000000e1b0a7c23 */ /* 0x100fe20008010802 */
[----:B------:R-:W-:Y:S01]  /*3160*/  ISETP.GT.AND P2, PT, R4, 0x28, PT ;  /* 0x000000280400780c */ /* 0x000fe20003f44270 */
[----:B------:R-:W-:Y:S01]  /*3170*/  MUFU.EX2 R189, R189 ;  /* 0x000000bd00bd7308 */ /* 0x000fe20000000800 */
[----:B------:R-:W-:Y:S01]  /*3180*/  FMNMX.FTZ R12, R40, R13, !PT ;  /* 0x0000000d280c7209 */ /* 0x000fe20007810000 */
[--C-:B------:R-:W-:Y:S01]  /*3190*/  FFMA.FTZ R73, R73, UR14, -R2.reuse ;  /* 0x0000000e49497c23 */ /* 0x100fe20008010802 */
[----:B------:R-:W-:Y:S01]  /*31a0*/  FSEL R44, R44, -INF , P2 ;  /* 0xff8000002c2c7808 */ /* 0x000fe20001000000 */
[--C-:B------:R-:W-:Y:S01]  /*31b0*/  FFMA.FTZ R39, R39, UR14, -R2.reuse ;  /* 0x0000000e27277c23 */ /* 0x100fe20008010802 */
[----:B------:R-:W-:Y:S01]  /*31c0*/  FMNMX.FTZ R13, R41, R12, !PT ;  /* 0x0000000c290d7209 */ /* 0x000fe20007810000 */
[--C-:B------:R-:W-:Y:S01]  /*31d0*/  FFMA.FTZ R75, R75, UR14, -R2.reuse ;  /* 0x0000000e4b4b7c23 */ /* 0x100fe20008010802 */
[----:B------:R-:W-:Y:S01]  /*31e0*/  ISETP.GT.AND P2, PT, R4, 0x30, PT ;  /* 0x000000300400780c */ /* 0x000fe20003f44270 */
[----:B------:R-:W0:Y:S01]  /*31f0*/  MUFU.EX2 R10, R10 ;  /* 0x0000000a000a7308 */ /* 0x000e220000000800 */
[----:B------:R-:W-:Y:S01]  /*3200*/  FSEL R45, R45, -INF , P1 ;  /* 0xff8000002d2d7808 */ /* 0x000fe20000800000 */
[--C-:B------:R-:W-:Y:S01]  /*3210*/  FFMA.FTZ R43, R43, UR14, -R2.reuse ;  /* 0x0000000e2b2b7c23 */ /* 0x100fe20008010802 */
[----:B------:R-:W-:Y:S01]  /*3220*/  FMNMX.FTZ R12, R44, R13, !PT ;  /* 0x0000000d2c0c7209 */ /* 0x000fe20007810000 */
[--C-:B------:R-:W-:Y:S01]  /*3230*/  FFMA.FTZ R77, R77, UR14, -R2.reuse ;  /* 0x0000000e4d4d7c23 */ /* 0x100fe20008010802 */
[----:B------:R-:W-:Y:S01]  /*3240*/  ISETP.GT.AND P1, PT, R4, 0x31, PT ;  /* 0x000000310400780c */ /* 0x000fe20003f24270 */
[--C-:B------:R-:W-:Y:S01]  /*3250*/  FFMA.FTZ R47, R47, UR14, -R2.reuse ;  /* 0x0000000e2f2f7c23 */ /* 0x100fe20008010802 */
[----:B------:R-:W-:Y:S01]  /*3260*/  FSEL R48, R48, -INF , P2 ;  /* 0xff80000030307808 */ /* 0x000fe20001000000 */
[----:B------:R-:W1:Y:S01]  /*3270*/  MUFU.EX2 R191, R191 ;  /* 0x000000bf00bf7308 */ /* 0x000e620000000800 */
[----:B------:R-:W-:Y:S01]  /*3280*/  FMNMX.FTZ R13, R45, R12, !PT ;  /* 0x0000000c2d0d7209 */ /* 0x000fe20007810000 */
[--C-:B------:R-:W-:Y:S01]  /*3290*/  FFMA.FTZ R12, R31, UR14, -R2.reuse ;  /* 0x0000000e1f0c7c23 */ /* 0x100fe20008010802 */
[----:B------:R-:W-:Y:S01]  /*32a0*/  ISETP.GT.AND P2, PT, R4, 0x38, PT ;  /* 0x000000380400780c */ /* 0x000fe20003f44270 */
[--C-:B------:R-:W-:Y:S01]  /*32b0*/  FFMA.FTZ R177, R79, UR14, -R2.reuse ;  /* 0x0000000e4fb17c23 */ /* 0x100fe20008010802 */
[----:B------:R-:W-:Y:S01]  /*32c0*/  FSEL R49, R49, -INF , P1 ;  /* 0xff80000031317808 */ /* 0x000fe20000800000 */
[----:B------:R-:W-:Y:S01]  /*32d0*/  FFMA.FTZ R179, R81, UR14, -R2 ;  /* 0x0000000e51b37c23 */ /* 0x000fe20008010802 */
[----:B------:R-:W-:Y:S01]  /*32e0*/  FMNMX.FTZ R14, R48, R13, !PT ;  /* 0x0000000d300e7209 */ /* 0x000fe20007810000 */
[----:B------:R-:W-:Y:S01]  /*32f0*/  MUFU.EX2 R12, R12 ;  /* 0x0000000c000c7308 */ /* 0x000fe20000000800 */
[----:B------:R-:W-:Y:S01]  /*3300*/  ISETP.GT.AND P1, PT, R4, 0x39, PT ;  /* 0x000000390400780c */ /* 0x000fe20003f24270 */
[----:B0-----:R-:W-:Y:S01]  /*3310*/  FADD.FTZ R58, R189, R10 ;  /* 0x0000000abd3a7221 */ /* 0x001fe20000010000 */
[----:B------:R-:W-:Y:S01]  /*3320*/  FSEL R52, R52, -INF , P2 ;  /* 0xff80000034347808 */ /* 0x000fe20001000000 */
[--C-:B------:R-:W-:Y:S01]  /*3330*/  FFMA.FTZ R24, R55, UR14, -R2.reuse ;  /* 0x0000000e37187c23 */ /* 0x100fe20008010802 */
[----:B------:R-:W-:Y:S01]  /*3340*/  FMNMX.FTZ R13, R49, R14, !PT ;  /* 0x0000000e310d7209 */ /* 0x000fe20007810000 */
[----:B------:R-:W-:Y:S01]  /*3350*/  FFMA.FTZ R173, R83, UR14, -R2 ;  /* 0x0000000e53ad7c23 */ /* 0x000fe20008010802 */
[----:B------:R-:W-:Y:S01]  /*3360*/  ISETP.GT.AND P2, PT, R4, 0x40, PT ;  /* 0x000000400400780c */ /* 0x000fe20003f44270 */
[----:B------:R-:W-:Y:S01]  /*3370*/  MUFU.EX2 R185, R185 ;  /* 0x000000b900b97308 */ /* 0x000fe20000000800 */
[----:B------:R-:W-:Y:S01]  /*3380*/  FSEL R53, R53, -INF , P1 ;  /* 0xff80000035357808 */ /* 0x000fe20000800000 */
[----:B-1----:R-:W-:Y:S01]  /*3390*/  FADD.FTZ R15, R191, R58 ;  /* 0x0000003abf0f7221 */ /* 0x002fe20000010000 */
[----:B------:R-:W-:Y:S01]  /*33a0*/  FMNMX.FTZ R14, R52, R13, !PT ;  /* 0x0000000d340e7209 */ /* 0x000fe20007810000 */
[--C-:B------:R-:W-:Y:S01]  /*33b0*/  FFMA.FTZ R26, R59, UR14, -R2.reuse ;  /* 0x0000000e3b1a7c23 */ /* 0x100fe20008010802 */
[----:B------:R-:W-:Y:S01]  /*33c0*/  ISETP.GT.AND P1, PT, R4, 0x41, PT ;  /* 0x000000410400780c */ /* 0x000fe20003f24270 */
[--C-:B------:R-:W-:Y:S01]  /*33d0*/  FFMA.FTZ R175, R85, UR14, -R2.reuse ;  /* 0x0000000e55af7c23 */ /* 0x100fe20008010802 */
[----:B------:R-:W-:Y:S01]  /*33e0*/  FSEL R56, R56, -INF , P2 ;  /* 0xff80000038387808 */ /* 0x000fe20001000000 */
[----:B------:R-:W-:Y:S01]  /*33f0*/  MUFU.EX2 R73, R73 ;  /* 0x0000004900497308 */ /* 0x000fe20000000800 */
[----:B------:R-:W-:Y:S01]  /*3400*/  FMNMX.FTZ R13, R53, R14, !PT ;  /* 0x0000000e350d7209 */ /* 0x000fe20007810000 */
[--C-:B------:R-:W-:Y:S01]  /*3410*/  FFMA.FTZ R14, R35, UR14, -R2.reuse ;  /* 0x0000000e230e7c23 */ /* 0x100fe20008010802 */
[----:B------:R-:W-:Y:S01]  /*3420*/  ISETP.GT.AND P2, PT, R4, 0x48, PT ;  /* 0x000000480400780c */ /* 0x000fe20003f44270 */
[--C-:B------:R-:W-:Y:S01]  /*3430*/  FFMA.FTZ R28, R63, UR14, -R2.reuse ;  /* 0x0000000e3f1c7c23 */ /* 0x100fe20008010802 */
[----:B------:R-:W-:Y:S01]  /*3440*/  FSEL R57, R57, -INF , P1 ;  /* 0xff80000039397808 */ /* 0x000fe20000800000 */
[--C-:B------:R-:W-:Y:S01]  /*3450*/  FFMA.FTZ R169, R87, UR14, -R2.reuse ;  /* 0x0000000e57a97c23 */ /* 0x100fe20008010802 */
[----:B------:R-:W-:Y:S01]  /*3460*/  FMNMX.FTZ R20, R56, R13, !PT ;  /* 0x0000000d38147209 */ /* 0x000fe20007810000 */
[----:B------:R-:W-:Y:S01]  /*3470*/  MUFU.EX2 R14, R14 ;  /* 0x0000000e000e7308 */ /* 0x000fe20000000800 */
[----:B------:R-:W-:Y:S01]  /*3480*/  ISETP.GT.AND P1, PT, R4, 0x49, PT ;  /* 0x000000490400780c */ /* 0x000fe20003f24270 */
[--C-:B------:R-:W-:Y:S01]  /*3490*/  FFMA.FTZ R30, R67, UR14, -R2.reuse ;  /* 0x0000000e431e7c23 */ /* 0x100fe20008010802 */
[----:B------:R-:W-:Y:S01]  /*34a0*/  FSEL R60, R60, -INF , P2 ;  /* 0xff8000003c3c7808 */ /* 0x000fe20001000000 */
[----:B------:R-:W-:Y:S01]  /*34b0*/  FFMA.FTZ R171, R89, UR14, -R2 ;  /* 0x0000000e59ab7c23 */ /* 0x000fe20008010802 */
[----:B------:R-:W-:-:S02]  /*34c0*/  FMNMX.FTZ R13, R57, R20, !PT ;  /* 0x00000014390d7209 */ /* 0x000fc40007810000 */
[----:B------:R-:W-:Y:S02]  /*34d0*/  CS2R R88, SRZ ;  /* 0x0000000000587805 */ /* 0x000fe4000001ff00 */
[----:B------:R-:W-:Y:S01]  /*34e0*/  ISETP.GT.AND P2, PT, R4, 0x50, PT ;  /* 0x000000500400780c */ /* 0x000fe20003f44270 */
[----:B------:R-:W0:Y:S01]  /*34f0*/  MUFU.EX2 R42, R39 ;  /* 0x00000027002a7308 */ /* 0x000e220000000800 */
[----:B------:R-:W-:Y:S02]  /*3500*/  FSEL R61, R61, -INF , P1 ;  /* 0xff8000003d3d7808 */ /* 0x000fe40000800000 */
[----:B------:R-:W-:Y:S02]  /*3510*/  CS2R R86, SRZ ;  /* 0x0000000000567805 */ /* 0x000fe4000001ff00 */
[----:B------:R-:W-:Y:S02]  /*3520*/  FMNMX.FTZ R20, R60, R13, !PT ;  /* 0x0000000d3c147209 */ /* 0x000fe40007810000 */
[----:B------:R-:W-:-:S02]  /*3530*/  CS2R R84, SRZ ;  /* 0x0000000000547805 */ /* 0x000fc4000001ff00 */
[----:B------:R-:W-:Y:S02]  /*3540*/  ISETP.GT.AND P1, PT, R4, 0x51, PT ;  /* 0x000000510400780c */ /* 0x000fe40003f24270 */
[----:B------:R-:W-:Y:S02]  /*3550*/  CS2R R82, SRZ ;  /* 0x0000000000527805 */ /* 0x000fe4000001ff00 */
[----:B------:R-:W-:Y:S01]  /*3560*/  FSEL R64, R64, -INF , P2 ;  /* 0xff80000040407808 */ /* 0x000fe20001000000 */
[----:B------:R-:W-:Y:S01]  /*3570*/  MUFU.EX2 R75, R75 ;  /* 0x0000004b004b7308 */ /* 0x000fe20000000800 */
[----:B------:R-:W-:Y:S02]  /*3580*/  FMNMX.FTZ R13, R61, R20, !PT ;  /* 0x000000143d0d7209 */ /* 0x000fe40007810000 */
[----:B------:R-:W-:Y:S02]  /*3590*/  CS2R R80, SRZ ;  /* 0x0000000000507805 */ /* 0x000fe4000001ff00 */
[----:B------:R-:W-:-:S02]  /*35a0*/  ISETP.GT.AND P2, PT, R4, 0x58, PT ;  /* 0x000000580400780c */ /* 0x000fc40003f44270 */
[----:B------:R-:W-:Y:S02]  /*35b0*/  CS2R R78, SRZ ;  /* 0x00000000004e7805 */ /* 0x000fe4000001ff00 */
[----:B------:R-:W-:Y:S02]  /*35c0*/  FSEL R65, R65, -INF , P1 ;  /* 0xff80000041417808 */ /* 0x000fe40000800000 */
[----:B------:R-:W-:Y:S02]  /*35d0*/  CS2R R66, SRZ ;  /* 0x0000000000427805 */ /* 0x000fe4000001ff00 */
[----:B------:R-:W-:Y:S01]  /*35e0*/  FMNMX.FTZ R20, R64, R13, !PT ;  /* 0x0000000d40147209 */ /* 0x000fe20007810000 */
[----:B------:R-:W1:Y:S01]  /*35f0*/  MUFU.EX2 R46, R43 ;  /* 0x0000002b002e7308 */ /* 0x000e620000000800 */
[----:B------:R-:W-:Y:S02]  /*3600*/  ISETP.GT.AND P1, PT, R4, 0x59, PT ;  /* 0x000000590400780c */ /* 0x000fe40003f24270 */
[----:B------:R-:W-:-:S02]  /*3610*/  CS2R R62, SRZ ;  /* 0x00000000003e7805 */ /* 0x000fc4000001ff00 */
[----:B------:R-:W-:Y:S02]  /*3620*/  FSEL R68, R68, -INF , P2 ;  /* 0xff80000044447808 */ /* 0x000fe40001000000 */
[----:B------:R-:W-:Y:S02]  /*3630*/  CS2R R58, SRZ ;  /* 0x00000000003a7805 */ /* 0x000fe4000001ff00 */
[----:B------:R-:W-:Y:S01]  /*3640*/  FMNMX.FTZ R13, R65, R20, !PT ;  /* 0x00000014410d7209 */ /* 0x000fe20007810000 */
[--C-:B------:R-:W-:Y:S01]  /*3650*/  FFMA.FTZ R20, R51, UR14, -R2.reuse ;  /* 0x0000000e33147c23 */ /* 0x100fe20008010802 */
[----:B------:R-:W-:Y:S01]  /*3660*/  FSEL R69, R69, -INF , P1 ;  /* 0xff80000045457808 */ /* 0x000fe20000800000 */
[----:B------:R-:W-:Y:S01]  /*3670*/  MUFU.EX2 R77, R77 ;  /* 0x0000004d004d7308 */ /* 0x000fe20000000800 */
[----:B------:R-:W-:Y:S01]  /*3680*/  FMNMX.FTZ R4, R68, R13, !PT ;  /* 0x0000000d44047209 */ /* 0x000fe20007810000 */
[----:B------:R-:W-:Y:S01]  /*3690*/  FFMA.FTZ R2, R71, UR14, -R2 ;  /* 0x0000000e47027c23 */ /* 0x000fe20008010802 */
[----:B------:R-:W-:-:S02]  /*36a0*/  F2FP.BF16.F32.PACK_AB R189, R10, R189 ;  /* 0x000000bd0abd723e */ /* 0x000fc400000010ff */
[----:B------:R-:W-:Y:S02]  /*36b0*/  CS2R R70, SRZ ;  /* 0x0000000000467805 */ /* 0x000fe4000001ff00 */
[----:B------:R-:W-:Y:S02]  /*36c0*/  FMNMX.FTZ R4, R69, R4, !PT ;  /* 0x0000000445047209 */ /* 0x000fe40007810000 */
[----:B0-----:R-:W-:Y:S01]  /*36d0*/  F2FP.BF16.F32.PACK_AB R187, R42, R73 ;  /* 0x000000492abb723e */ /* 0x001fe200000010ff */
[----:B------:R-:W0:Y:S01]  /*36e0*/  MUFU.EX2 R50, R47 ;  /* 0x0000002f00327308 */ /* 0x000e220000000800 */
[----:B-1----:R-:W-:Y:S01]  /*36f0*/  F2FP.BF16.F32.PACK_AB R181, R46, R75 ;  /* 0x0000004b2eb5723e */ /* 0x002fe200000010ff */
[----:B------:R-:W1:Y:S01]  /*3700*/  SHFL.BFLY PT, R13, R4, 0x2, 0x1f ;  /* 0x0c401f00040d7f89 */ /* 0x000e6200000e0000 */
[----:B------:R-:W-:-:S05]  /*3710*/  F2FP.BF16.F32.PACK_AB R191, R12, R191 ;  /* 0x000000bf0cbf723e */ /* 0x000fca00000010ff */
[----:B------:R-:W-:Y:S08]  /*3720*/  MUFU.EX2 R177, R177 ;  /* 0x000000b100b17308 */ /* 0x000ff00000000800 */
[----:B------:R-:W-:Y:S01]  /*3730*/  MUFU.EX2 R20, R20 ;  /* 0x0000001400147308 */ /* 0x000fe20000000800 */
[----:B0-----:R-:W-:-:S07]  /*3740*/  F2FP.BF16.F32.PACK_AB R183, R50, R77 ;  /* 0x0000004d32b7723e */ /* 0x001fce00000010ff */
[----:B------:R-:W-:Y:S01]  /*3750*/  MUFU.EX2 R179, R179 ;  /* 0x000000b300b37308 */ /* 0x000fe20000000800 */
[----:B-1----:R-:W-:-:S05]  /*3760*/  FMNMX.FTZ R13, R4, R13, !PT ;  /* 0x0000000d040d7209 */ /* 0x002fca0007810000 */
[----:B------:R-:W0:Y:S02]  /*3770*/  SHFL.BFLY PT, R4, R13, 0x1, 0x1f ;  /* 0x0c201f000d047f89 */ /* 0x000e2400000e0000 */
[----:B------:R-:W-:Y:S08]  /*3780*/  MUFU.EX2 R24, R24 ;  /* 0x0000001800187308 */ /* 0x000ff00000000800 */
[----:B------:R-:W-:Y:S08]  /*3790*/  MUFU.EX2 R173, R173 ;  /* 0x000000ad00ad7308 */ /* 0x000ff00000000800 */
[----:B------:R-:W-:Y:S01]  /*37a0*/  MUFU.EX2 R26, R26 ;  /* 0x0000001a001a7308 */ /* 0x000fe20000000800 */
[----:B0-----:R-:W-:-:S07]  /*37b0*/  FMNMX.FTZ R4, R13, R4, !PT ;  /* 0x000000040d047209 */ /* 0x001fce0007810000 */
[----:B------:R-:W-:Y:S01]  /*37c0*/  MUFU.EX2 R175, R175 ;  /* 0x000000af00af7308 */ /* 0x000fe20000000800 */
[C---:B------:R-:W-:Y:S01]  /*37d0*/  FSETP.NEU.FTZ.AND P1, PT, R4.reuse, -INF , PT ;  /* 0xff8000000400780b */ /* 0x040fe20003f3d000 */
[----:B------:R-:W-:-:S06]  /*37e0*/  FMUL.FTZ R13, R4, UR14 ;  /* 0x0000000e040d7c20 */ /* 0x000fcc0008410000 */
[----:B------:R-:W-:Y:S01]  /*37f0*/  MUFU.EX2 R28, R28 ;  /* 0x0000001c001c7308 */ /* 0x000fe20000000800 */
[----:B------:R-:W-:Y:S02]  /*3800*/  FSEL R38, R13, RZ, P1 ;  /* 0x000000ff0d267208 */ /* 0x000fe40000800000 */
[----:B------:R-:W-:-:S03]  /*3810*/  PLOP3.LUT P1, PT, PT, PT, UP0, 0x80, 0x0 ;  /* 0x000000000000781c */ /* 0x000fc60003f2f008 */
        /* <DEDUP_REMOVED lines=14> */
[----:B------:R-:W0:Y:S01]  /*3900*/  MUFU.EX2 R34, R34 ;  /* 0x0000002200227308 */ /* 0x000e220000000800 */
[--C-:B------:R-:W-:Y:S01]  /*3910*/  FFMA.FTZ R49, R49, UR14, -R38.reuse ;  /* 0x0000000e31317c23 */ /* 0x100fe20008010826 */
[--C-:B------:R-:W-:Y:S01]  /*3920*/  FFMA.FTZ R52, R52, UR14, -R38.reuse ;  /* 0x0000000e34347c23 */ /* 0x100fe20008010826 */
[--C-:B------:R-:W-:Y:S01]  /*3930*/  FFMA.FTZ R53, R53, UR14, -R38.reuse ;  /* 0x0000000e35357c23 */ /* 0x100fe20008010826 */
[--C-:B------:R-:W-:Y:S01]  /*3940*/  FFMA.FTZ R56, R56, UR14, -R38.reuse ;  /* 0x0000000e38387c23 */ /* 0x100fe20008010826 */
[--C-:B------:R-:W-:Y:S01]  /*3950*/  FFMA.FTZ R57, R57, UR14, -R38.reuse ;  /* 0x0000000e39397c23 */ /* 0x100fe20008010826 */
[--C-:B------:R-:W-:Y:S01]  /*3960*/  FFMA.FTZ R60, R60, UR14, -R38.reuse ;  /* 0x0000000e3c3c7c23 */ /* 0x100fe20008010826 */
[--C-:B------:R-:W-:Y:S01]  /*3970*/  FFMA.FTZ R61, R61, UR14, -R38.reuse ;  /* 0x0000000e3d3d7c23 */ /* 0x100fe20008010826 */
[----:B------:R-:W1:Y:S01]  /*3980*/  MUFU.EX2 R11, R11 ;  /* 0x0000000b000b7308 */ /* 0x000e620000000800 */
[--C-:B------:R-:W-:Y:S01]  /*3990*/  FFMA.FTZ R64, R64, UR14, -R38.reuse ;  /* 0x0000000e40407c23 */ /* 0x100fe20008010826 */
[--C-:B------:R-:W-:Y:S01]  /*39a0*/  FFMA.FTZ R65, R65, UR14, -R38.reuse ;  /* 0x0000000e41417c23 */ /* 0x100fe20008010826 */
[--C-:B------:R-:W-:Y:S01]  /*39b0*/  FFMA.FTZ R68, R68, UR14, -R38.reuse ;  /* 0x0000000e44447c23 */ /* 0x100fe20008010826 */
[----:B------:R-:W-:-:S04]  /*39c0*/  FFMA.FTZ R38, R69, UR14, -R38 ;  /* 0x0000000e45267c23 */ /* 0x000fc80008010826 */
[----:B------:R-:W2:Y:S01]  /*39d0*/  MUFU.EX2 R190, R29 ;  /* 0x0000001d00be7308 */ /* 0x000ea20000000800 */
[----:B0-----:R-:W-:Y:S01]  /*39e0*/  FADD.FTZ R54, R5, R34 ;  /* 0x0000002205367221 */ /* 0x001fe20000010000 */
[----:B------:R-:W-:Y:S02]  /*39f0*/  F2FP.BF16.F32.PACK_AB R188, R34, R5 ;  /* 0x0000000522bc723e */ /* 0x000fe400000010ff */
[----:B------:R-:W-:-:S04]  /*3a00*/  CS2R R34, SRZ ;  /* 0x0000000000227805 */ /* 0x000fc8000001ff00 */
[----:B------:R-:W0:Y:S01]  /*3a10*/  MUFU.EX2 R32, R32 ;  /* 0x0000002000207308 */ /* 0x000e220000000800 */
[----:B-1----:R-:W-:Y:S01]  /*3a20*/  FADD.FTZ R13, R11, R54 ;  /* 0x000000360b0d7221 */ /* 0x002fe20000010000 */
[----:B------:R-:W-:-:S06]  /*3a30*/  FADD.FTZ R54, R12, R15 ;  /* 0x0000000f0c367221 */ /* 0x000fcc0000010000 */
[----:B------:R-:W1:Y:S01]  /*3a40*/  MUFU.EX2 R33, R33 ;  /* 0x0000002100217308 */ /* 0x000e620000000800 */
[C---:B--2---:R-:W-:Y:S01]  /*3a50*/  FADD.FTZ R13, R190.reuse, R13 ;  /* 0x0000000dbe0d7221 */ /* 0x044fe20000010000 */
[----:B------:R-:W-:-:S06]  /*3a60*/  F2FP.BF16.F32.PACK_AB R190, R190, R11 ;  /* 0x0000000bbebe723e */ /* 0x000fcc00000010ff */
[----:B------:R-:W2:Y:S01]  /*3a70*/  MUFU.EX2 R36, R36 ;  /* 0x0000002400247308 */ /* 0x000ea20000000800 */
[----:B0-----:R-:W-:Y:S01]  /*3a80*/  FADD.FTZ R0, R32, R13 ;  /* 0x0000000d20007221 */ /* 0x001fe20000010000 */
[----:B------:R-:W-:Y:S01]  /*3a90*/  FADD.FTZ R13, R185, R54 ;  /* 0x00000036b90d7221 */ /* 0x000fe20000010000 */
[----:B------:R-:W-:-:S05]  /*3aa0*/  F2FP.BF16.F32.PACK_AB R185, R14, R185 ;  /* 0x000000b90eb9723e */ /* 0x000fca00000010ff */
[----:B------:R-:W0:Y:S01]  /*3ab0*/  MUFU.EX2 R37, R37 ;  /* 0x0000002500257308 */ /* 0x000e220000000800 */
[C---:B-1----:R-:W-:Y:S01]  /*3ac0*/  FADD.FTZ R15, R33.reuse, R0 ;  /* 0x00000000210f7221 */ /* 0x042fe20000010000 */
[----:B------:R-:W-:Y:S01]  /*3ad0*/  FADD.FTZ R0, R14, R13 ;  /* 0x0000000d0e007221 */ /* 0x000fe20000010000 */
[----:B------:R-:W-:Y:S02]  /*3ae0*/  F2FP.BF16.F32.PACK_AB R184, R33, R32 ;  /* 0x0000002021b8723e */ /* 0x000fe400000010ff */
[----:B------:R-:W-:Y:S01]  /*3af0*/  CS2R R32, SRZ ;  /* 0x0000000000207805 */ /* 0x000fe2000001ff00 */
[----:B------:R-:W-:Y:S01]  /*3b00*/  FADD.FTZ R13, R73, R0 ;  /* 0x00000000490d7221 */ /* 0x000fe20000010000 */
[----:B------:R-:W-:Y:S01]  /*3b10*/  CS2R R72, SRZ ;  /* 0x0000000000487805 */ /* 0x000fe2000001ff00 */
[----:B------:R-:W1:Y:S01]  /*3b20*/  MUFU.EX2 R40, R40 ;  /* 0x0000002800287308 */ /* 0x000e620000000800 */
[----:B--2---:R-:W-:Y:S01]  /*3b30*/  FADD.FTZ R54, R36, R15 ;  /* 0x0000000f24367221 */ /* 0x004fe20000010000 */
[----:B------:R-:W-:Y:S01]  /*3b40*/  FADD.FTZ R0, R42, R13 ;  /* 0x0000000d2a007221 */ /* 0x000fe20000010000 */
[----:B------:R-:W-:-:S03]  /*3b50*/  CS2R R42, SRZ ;  /* 0x00000000002a7805 */ /* 0x000fc6000001ff00 */
[----:B------:R-:W-:Y:S01]  /*3b60*/  FADD.FTZ R13, R75, R0 ;  /* 0x000000004b0d7221 */ /* 0x000fe20000010000 */
[----:B------:R-:W-:Y:S01]  /*3b70*/  CS2R R74, SRZ ;  /* 0x00000000004a7805 */ /* 0x000fe2000001ff00 */
[----:B------:R-:W2:Y:S01]  /*3b80*/  MUFU.EX2 R41, R41 ;  /* 0x0000002900297308 */ /* 0x000ea20000000800 */
[C---:B0-----:R-:W-:Y:S01]  /*3b90*/  FADD.FTZ R15, R37.reuse, R54 ;  /* 0x00000036250f7221 */ /* 0x041fe20000010000 */
[----:B------:R-:W-:Y:S01]  /*3ba0*/  FADD.FTZ R0, R46, R13 ;  /* 0x0000000d2e007221 */ /* 0x000fe20000010000 */
[----:B------:R-:W-:Y:S02]  /*3bb0*/  F2FP.BF16.F32.PACK_AB R186, R37, R36 ;  /* 0x0000002425ba723e */ /* 0x000fe400000010ff */
[----:B------:R-:W-:Y:S02]  /*3bc0*/  CS2R R46, SRZ ;  /* 0x00000000002e7805 */ /* 0x000fe4000001ff00 */
[----:B------:R-:W-:Y:S01]  /*3bd0*/  CS2R R36, SRZ ;  /* 0x0000000000247805 */ /* 0x000fe2000001ff00 */
[----:B------:R-:W-:Y:S01]  /*3be0*/  FADD.FTZ R13, R77, R0 ;  /* 0x000000004d0d7221 */ /* 0x000fe20000010000 */
[----:B------:R-:W-:Y:S01]  /*3bf0*/  CS2R R76, SRZ ;  /* 0x00000000004c7805 */ /* 0x000fe2000001ff00 */
[----:B------:R-:W0:Y:S01]  /*3c00*/  MUFU.EX2 R44, R44 ;  /* 0x0000002c002c7308 */ /* 0x000e220000000800 */
[----:B-1----:R-:W-:Y:S01]  /*3c10*/  FADD.FTZ R54, R40, R15 ;  /* 0x0000000f28367221 */ /* 0x002fe20000010000 */
[----:B------:R-:W-:Y:S01]  /*3c20*/  FADD.FTZ R0, R50, R13 ;  /* 0x0000000d32007221 */ /* 0x000fe20000010000 */
[----:B------:R-:W-:-:S03]  /*3c30*/  CS2R R50, SRZ ;  /* 0x0000000000327805 */ /* 0x000fc6000001ff00 */
[----:B------:R-:W-:Y:S01]  /*3c40*/  FADD.FTZ R13, R177, R0 ;  /* 0x00000000b10d7221 */ /* 0x000fe20000010000 */
[C---:B------:R-:W-:Y:S01]  /*3c50*/  F2FP.BF16.F32.PACK_AB R177, R20.reuse, R177 ;  /* 0x000000b114b1723e */ /* 0x040fe200000010ff */
[----:B------:R-:W1:Y:S01]  /*3c60*/  MUFU.EX2 R45, R45 ;  /* 0x0000002d002d7308 */ /* 0x000e620000000800 */
[C---:B--2---:R-:W-:Y:S01]  /*3c70*/  FADD.FTZ R15, R41.reuse, R54 ;  /* 0x00000036290f7221 */ /* 0x044fe20000010000 */
[----:B------:R-:W-:Y:S01]  /*3c80*/  FADD.FTZ R0, R20, R13 ;  /* 0x0000000d14007221 */ /* 0x000fe20000010000 */
[----:B------:R-:W-:Y:S02]  /*3c90*/  F2FP.BF16.F32.PACK_AB R180, R41, R40 ;  /* 0x0000002829b4723e */ /* 0x000fe400000010ff */
[----:B------:R-:W-:Y:S02]  /*3ca0*/  CS2R R54, SRZ ;  /* 0x0000000000367805 */ /* 0x000fe4000001ff00 */
[----:B------:R-:W-:Y:S01]  /*3cb0*/  CS2R R40, SRZ ;  /* 0x0000000000287805 */ /* 0x000fe2000001ff00 */
[----:B------:R-:W-:Y:S01]  /*3cc0*/  FADD.FTZ R5, R179, R0 ;  /* 0x00000000b3057221 */ /* 0x000fe20000010000 */
[----:B------:R-:W-:Y:S01]  /*3cd0*/  F2FP.BF16.F32.PACK_AB R179, R24, R179 ;  /* 0x000000b318b3723e */ /* 0x000fe200000010ff */
[----:B------:R-:W2:Y:S01]  /*3ce0*/  MUFU.EX2 R48, R48 ;  /* 0x0000003000307308 */ /* 0x000ea20000000800 */
[----:B0-----:R-:W-:Y:S01]  /*3cf0*/  FADD.FTZ R10, R44, R15 ;  /* 0x0000000f2c0a7221 */ /* 0x001fe20000010000 */
[----:B------:R-:W-:Y:S01]  /*3d00*/  FADD.FTZ R0, R24, R5 ;  /* 0x0000000518007221 */ /* 0x000fe20000010000 */
[----:B------:R-:W-:-:S05]  /*3d10*/  CS2R R24, SRZ ;  /* 0x0000000000187805 */ /* 0x000fca000001ff00 */
[----:B------:R-:W0:Y:S01]  /*3d20*/  MUFU.EX2 R49, R49 ;  /* 0x0000003100317308 */ /* 0x000e220000000800 */
[C---:B-1----:R-:W-:Y:S01]  /*3d30*/  FADD.FTZ R15, R45.reuse, R10 ;  /* 0x0000000a2d0f7221 */ /* 0x042fe20000010000 */
[----:B------:R-:W-:Y:S02]  /*3d40*/  F2FP.BF16.F32.PACK_AB R182, R45, R44 ;  /* 0x0000002c2db6723e */ /* 0x000fe400000010ff */
[----:B------:R-:W-:-:S04]  /*3d50*/  CS2R R44, SRZ ;  /* 0x00000000002c7805 */ /* 0x000fc8000001ff00 */
[----:B------:R-:W1:Y:S01]  /*3d60*/  MUFU.EX2 R52, R52 ;  /* 0x0000003400347308 */ /* 0x000e620000000800 */
[----:B--2---:R-:W-:-:S07]  /*3d70*/  FADD.FTZ R10, R48, R15 ;  /* 0x0000000f300a7221 */ /* 0x004fce0000010000 */
[----:B------:R-:W2:Y:S01]  /*3d80*/  MUFU.EX2 R53, R53 ;  /* 0x0000003500357308 */ /* 0x000ea20000000800 */
[C---:B0-----:R-:W-:Y:S01]  /*3d90*/  FADD.FTZ R15, R49.reuse, R10 ;  /* 0x0000000a310f7221 */ /* 0x041fe20000010000 */
[----:B------:R-:W-:Y:S02]  /*3da0*/  F2FP.BF16.F32.PACK_AB R176, R49, R48 ;  /* 0x0000003031b0723e */ /* 0x000fe400000010ff */
[----:B------:R-:W-:-:S04]  /*3db0*/  CS2R R48, SRZ ;  /* 0x0000000000307805 */ /* 0x000fc8000001ff00 */
[----:B------:R-:W0:Y:S01]  /*3dc0*/  MUFU.EX2 R56, R56 ;  /* 0x0000003800387308 */ /* 0x000e220000000800 */
[----:B-1----:R-:W-:-:S07]  /*3dd0*/  FADD.FTZ R10, R52, R15 ;  /* 0x0000000f340a7221 */ /* 0x002fce0000010000 */
[----:B------:R-:W1:Y:S01]  /*3de0*/  MUFU.EX2 R57, R57 ;  /* 0x0000003900397308 */ /* 0x000e620000000800 */
[C---:B--2---:R-:W-:Y:S01]  /*3df0*/  FADD.FTZ R11, R53.reuse, R10 ;  /* 0x0000000a350b7221 */ /* 0x044fe20000010000 */
[----:B------:R-:W-:Y:S02]  /*3e00*/  F2FP.BF16.F32.PACK_AB R178, R53, R52 ;  /* 0x0000003435b2723e */ /* 0x000fe400000010ff */
[----:B------:R-:W-:-:S04]  /*3e10*/  CS2R R52, SRZ ;  /* 0x0000000000347805 */ /* 0x000fc8000001ff00 */
[----:B------:R-:W2:Y:S01]  /*3e20*/  MUFU.EX2 R60, R60 ;  /* 0x0000003c003c7308 */ /* 0x000ea20000000800 */
[----:B0-----:R-:W-:Y:S01]  /*3e30*/  FADD.FTZ R10, R56, R11 ;  /* 0x0000000b380a7221 */ /* 0x001fe20000010000 */
[----:B------:R-:W-:Y:S01]  /*3e40*/  FADD.FTZ R11, R173, R0 ;  /* 0x00000000ad0b7221 */ /* 0x000fe20000010000 */
[----:B------:R-:W-:-:S03]  /*3e50*/  F2FP.BF16.F32.PACK_AB R173, R26, R173 ;  /* 0x000000ad1aad723e */ /* 0x000fc600000010ff */
[----:B------:R-:W-:Y:S01]  /*3e60*/  FADD.FTZ R0, R26, R11 ;  /* 0x0000000b1a007221 */ /* 0x000fe20000010000 */
[----:B------:R-:W-:Y:S01]  /*3e70*/  CS2R R26, SRZ ;  /* 0x00000000001a7805 */ /* 0x000fe2000001ff00 */
[----:B------:R-:W0:Y:S01]  /*3e80*/  MUFU.EX2 R61, R61 ;  /* 0x0000003d003d7308 */ /* 0x000e220000000800 */
[----:B-1----:R-:W-:Y:S01]  /*3e90*/  FADD.FTZ R13, R57, R10 ;  /* 0x0000000a390d7221 */ /* 0x002fe20000010000 */
[----:B------:R-:W-:Y:S01]  /*3ea0*/  FADD.FTZ R11, R175, R0 ;  /* 0x00000000af0b7221 */ /* 0x000fe20000010000 */
[----:B------:R-:W-:Y:S02]  /*3eb0*/  F2FP.BF16.F32.PACK_AB R172, R57, R56 ;  /* 0x0000003839ac723e */ /* 0x000fe400000010ff */
[----:B------:R-:W-:Y:S02]  /*3ec0*/  CS2R R56, SRZ ;  /* 0x0000000000387805 */ /* 0x000fe4000001ff00 */
[C---:B------:R-:W-:Y:S01]  /*3ed0*/  F2FP.BF16.F32.PACK_AB R175, R28.reuse, R175 ;  /* 0x000000af1caf723e */ /* 0x040fe200000010ff */
[----:B------:R-:W-:Y:S01]  /*3ee0*/  FADD.FTZ R0, R28, R11 ;  /* 0x0000000b1c007221 */ /* 0x000fe20000010000 */
[----:B------:R-:W-:Y:S01]  /*3ef0*/  CS2R R28, SRZ ;  /* 0x00000000001c7805 */ /* 0x000fe2000001ff00 */
        /* <DEDUP_REMOVED lines=9> */
[----:B--2---:R-:W-:-:S07]  /*3f90*/  FADD.FTZ R11, R169, R0 ;  /* 0x00000000a90b7221 */ /* 0x004fce0000010000 */
[----:B------:R-:W2:Y:S01]  /*3fa0*/  MUFU.EX2 R68, R68 ;  /* 0x0000004400447308 */ /* 0x000ea20000000800 */
[C---:B0-----:R-:W-:Y:S01]  /*3fb0*/  FADD.FTZ R13, R65.reuse, R10 ;  /* 0x0000000a410d7221 */ /* 0x041fe20000010000 */
[----:B------:R-:W-:Y:S02]  /*3fc0*/  F2FP.BF16.F32.PACK_AB R168, R65, R64 ;  /* 0x0000004041a8723e */ /* 0x000fe400000010ff */
[----:B------:R-:W-:-:S04]  /*3fd0*/  CS2R R64, SRZ ;  /* 0x0000000000407805 */ /* 0x000fc8000001ff00 */
[----:B------:R-:W0:Y:S01]  /*3fe0*/  MUFU.EX2 R171, R171 ;  /* 0x000000ab00ab7308 */ /* 0x000e220000000800 */
[C---:B-1----:R-:W-:Y:S01]  /*3ff0*/  FADD.FTZ R0, R30.reuse, R11 ;  /* 0x0000000b1e007221 */ /* 0x042fe20000010000 */
[----:B------:R-:W-:Y:S02]  /*4000*/  F2FP.BF16.F32.PACK_AB R169, R30, R169 ;  /* 0x000000a91ea9723e */ /* 0x000fe400000010ff */
[----:B------:R-:W-:-:S04]  /*4010*/  CS2R R30, SRZ ;  /* 0x00000000001e7805 */ /* 0x000fc8000001ff00 */
[----:B------:R1:W3:Y:S01]  /*4020*/  MUFU.EX2 R5, R38 ;  /* 0x0000002600057308 */ /* 0x0002e20000000800 */
[----:B--2---:R-:W-:-:S07]  /*4030*/  FADD.FTZ R10, R68, R13 ;  /* 0x0000000d440a7221 */ /* 0x004fce0000010000 */
[----:B------:R-:W2:Y:S01]  /*4040*/  MUFU.EX2 R2, R2 ;  /* 0x0000000200027308 */ /* 0x000ea20000000800 */
[----:B0-----:R-:W-:Y:S01]  /*4050*/  FADD.FTZ R11, R171, R0 ;  /* 0x00000000ab0b7221 */ /* 0x001fe20000010000 */
[----:B------:R-:W-:Y:S01]  /*4060*/  IMAD.MOV.U32 R0, RZ, RZ, 0x3f800000 ;  /* 0x3f800000ff007424 */ /* 0x000fe200078e00ff */
[----:B-1----:R-:W-:Y:S01]  /*4070*/  CS2R R38, SRZ ;  /* 0x0000000000267805 */ /* 0x002fe2000001ff00 */
[C---:B---3--:R-:W-:Y:S01]  /*4080*/  FADD.FTZ R10, R5.reuse, R10 ;  /* 0x0000000a050a7221 */ /* 0x048fe20000010000 */
[----:B------:R-:W-:Y:S02]  /*4090*/  F2FP.BF16.F32.PACK_AB R170, R5, R68 ;  /* 0x0000004405aa723e */ /* 0x000fe400000010ff */
[----:B------:R-:W-:Y:S01]  /*40a0*/  CS2R R68, SRZ ;  /* 0x0000000000447805 */ /* 0x000fe2000001ff00 */
[C---:B--2---:R-:W-:Y:S01]  /*40b0*/  FADD.FTZ R5, R2.reuse, R11 ;  /* 0x0000000b02057221 */ /* 0x044fe20000010000 */
[----:B------:R-:W-:Y:S01]  /*40c0*/  F2FP.BF16.F32.PACK_AB R171, R2, R171 ;  /* 0x000000ab02ab723e */ /* 0x000fe200000010ff */
[----:B------:R-:W-:Y:S01]  /*40d0*/  IMAD.MOV.U32 R2, RZ, RZ, 0x3f800000 ;  /* 0x3f800000ff027424 */ /* 0x000fe200078e00ff */
[----:B------:R-:W-:Y:S06]  /*40e0*/  @!P1 BRA `(.L_x_2389) ;  /* 0x0000002400a09947 */ /* 0x000fec0003800000 */
[----:B------:R-:W-:Y:S01]  /*40f0*/  IMAD.MOV.U32 R11, RZ, RZ, R3 ;  /* 0x000000ffff0b7224 */ /* 0x000fe200078e0003 */
[----:B------:R-:W-:Y:S01]  /*4100*/  MOV R12, R4 ;  /* 0x00000004000c7202 */ /* 0x000fe20000000f00 */
[----:B------:R-:W-:Y:S01]  /*4110*/  IMAD.MOV.U32 R2, RZ, RZ, 0x3f800000 ;  /* 0x3f800000ff027424 */ /* 0x000fe200078e00ff */
[----:B------:R-:W-:Y:S01]  /*4120*/  UMOV UR5, UR38 ;  /* 0x0000002600057c82 */ /* 0x000fe20008000000 */
[----:B------:R-:W-:Y:S01]  /*4130*/  IMAD.MOV.U32 R119, RZ, RZ, RZ ;  /* 0x000000ffff777224 */ /* 0x000fe200078e00ff */
[----:B------:R-:W-:Y:S01]  /*4140*/  UMOV UR6, UR39 ;  /* 0x0000002700067c82 */ /* 0x000fe20008000000 */
[----:B------:R-:W-:-:S05]  /*4150*/  ULDC UR34, c[0x0][0x988] ;  /* 0x0002620000227ab9 */ /* 0x000fca0000000800 */
.L_x_2400:
[----:B------:R-:W-:-:S04]  /*4160*/  UISETP.NE.AND UP0, UPT, UR6, 0x1, UPT ;  /* 0x000000010600788c */ /* 0x000fc8000bf05270 */
[----:B------:R-:W-:-:S04]  /*4170*/  USEL UR38, URZ, 0x1, UP0 ;  /* 0x000000013f267887 */ /* 0x000fc80008000000 */
[----:B------:R-:W-:Y:S01]  /*4180*/  ULOP3.LUT UR38, UR5, UR38, URZ, 0x3c, !UPT ;  /* 0x0000002605267292 */ /* 0x000fe2000f8e3c3f */
[----:B------:R-:W-:Y:S11]  /*4190*/  @!P0 BRA `(.L_x_2390) ;  /* 0x0000000000048947 */ /* 0x000ff60003800000 */
[----:B------:R-:W-:Y:S01]  /*41a0*/  BPT.TRAP 0x1 ;  /* 0x000000040000795c */ /* 0x000fe20000300000 */
.L_x_2390:
        /* <DEDUP_REMOVED lines=9> */
.L_x_2391:
[----:B-1----:R-:W-:Y:S05]  /*4240*/  @P1 BRA `(.L_x_2392) ;  /* 0x0000000000081947 */ /* 0x002fea0003800000 */
[----:B------:R-:W1:Y:S02]  /*4250*/  SYNCS.PHASECHK.TRANS64.TRYWAIT P1, [UR7+0x30830], R3 ;  /* 0x03083003ff0075a7 */ /* 0x000e640008020147 */
[----:B-1----:R-:W-:Y:S05]  /*4260*/  @!P1 BRA `(.L_x_2393) ;  /* 0x000000f400a89947 */ /* 0x002fea0003800000 */
.L_x_2392:
        /* <DEDUP_REMOVED lines=175> */
.L_x_2394:
[----:B------:R-:W-:Y:S01]  /*4d60*/  ULEA UR10, UR6, UR40, 0x3 ;  /* 0x00000028060a7291 */ /* 0x000fe2000f8e183f */
[----:B------:R-:W-:-:S05]  /*4d70*/  IMAD.U32 R0, RZ, RZ, UR5 ;  /* 0x00000005ff007e24 */ /* 0x000fca000f8e00ff */
[----:B------:R-:W-:-:S04]  /*4d80*/  SHF.L.U32 R0, R0, 0x1f, RZ ;  /* 0x0000001f00007819 */ /* 0x000fc800000006ff */
[----:B------:R2:W3:Y:S01]  /*4d90*/  SYNCS.PHASECHK.TRANS64.TRYWAIT P1, [UR10+0x30850], R0 ;  /* 0x03085000ff0075a7 */ /* 0x0004e2000802014a */
[----:B------:R-:W-:Y:S05]  /*4da0*/  @!P0 BRA `(.L_x_2395) ;  /* 0x0000000000048947 */ /* 0x000fea0003800000 */
[----:B------:R-:W-:Y:S01]  /*4db0*/  BPT.TRAP 0x1 ;  /* 0x000000040000795c */ /* 0x000fe20000300000 */
.L_x_2395:
[----:B---3--:R-:W-:Y:S05]  /*4dc0*/  @P1 BRA `(.L_x_2396) ;  /* 0x0000000000081947 */ /* 0x008fea0003800000 */
[----:B------:R-:W3:Y:S02]  /*4dd0*/  SYNCS.PHASECHK.TRANS64.TRYWAIT P1, [UR10+0x30850], R0 ;  /* 0x03085000ff0075a7 */ /* 0x000ee4000802014a */
[----:B---3--:R-:W-:Y:S05]  /*4de0*/  @!P1 BRA `(.L_x_2397) ;  /* 0x000000e800e09947 */ /* 0x008fea0003800000 */
.L_x_2396:
        /* <DEDUP_REMOVED lines=37> */
.L_x_2398:
[----:B------:R-:W-:Y:S01]  /*5040*/  R2UR UR5, R16 ;  /* 0x00000000100572ca */ /* 0x000fe200000e0000 */
[----:B--23--:R-:W-:Y:S01]  /*5050*/  VIADD R0, R18, UR43 ;  /* 0x0000002b12007c36 */ /* 0x00cfe20008000000 */
[----:B------:R-:W-:Y:S01]  /*5060*/  UMOV UR14, UR34 ;  /* 0x00000022000e7c82 */ /* 0x000fe20008000000 */
[----:B------:R-:W-:Y:S01]  /*5070*/  IMAD.U32 R13, RZ, RZ, UR42 ;  /* 0x0000002aff0d7e24 */ /* 0x000fe2000f8e00ff */
[----:B------:R-:W2:Y:S01]  /*5080*/  S2UR UR6, SR_CgaCtaId ;  /* 0x00000000000679c3 */ /* 0x000ea20000008800 */
[----:B------:R-:W-:-:S08]  /*5090*/  UIADD3 UR7, UR7, 0x30840, URZ ;  /* 0x0003084007077890 */ /* 0x000fd0000fffe03f */
[----:B------:R-:W-:-:S06]  /*50a0*/  UISETP.NE.AND UP0, UPT, UR5, URZ, UPT ;  /* 0x0000003f0500728c */ /* 0x000fcc000bf05270 */
[----:B------:R-:W-:Y:S02]  /*50b0*/  PLOP3.LUT P1, PT, PT, PT, UP0, 0x80, 0x0 ;  /* 0x000000000000781c */ /* 0x000fe40003f2f008 */
[----:B------:R-:W-:-:S03]  /*50c0*/  PLOP3.LUT P2, PT, PT, PT, UP0, 0x80, 0x0 ;  /* 0x000000000000781c */ /* 0x000fc60003f4f008 */
[----:B------:R-:W-:Y:S01]  /*50d0*/  @UP0 ULDC UR5, c[0x0][0x44c] ;  /* 0x0001130000050ab9 */ /* 0x000fe20000000800 */
[----:B--2---:R-:W-:-:S07]  /*50e0*/  UPRMT UR7, UR6, 0x654, UR7 ;  /* 0x0000065406077896 */ /* 0x004fce0008000007 */
[----:B------:R-:W-:Y:S01]  /*50f0*/  @P1 IMAD.HI.U32 R2, R0, UR5, RZ ;  /* 0x0000000500021c27 */ /* 0x000fe2000f8e00ff */
[----:B------:R-:W-:-:S04]  /*5100*/  @UP0 ULDC UR5, c[0x0][0x450] ;  /* 0x0001140000050ab9 */ /* 0x000fc80000000800 */
[----:B------:R-:W-:Y:S01]  /*5110*/  @P2 SHF.R.U32.HI R0, RZ, UR5, R2 ;  /* 0x00000005ff002c19 */ /* 0x000fe20008011602 */
[----:B------:R-:W-:Y:S01]  /*5120*/  UIMAD UR5, UR4, -0x60, URZ ;  /* 0xffffffa0040578a4 */ /* 0x000fe2000f8e023f */
[----:B------:R-:W-:Y:S03]  /*5130*/  SYNCS.ARRIVE.TRANS64.RED.A1T0 RZ, [UR7], RZ ;  /* 0x000000ffffff79a7 */ /* 0x000fe60008100407 */
[----:B01----:R-:W0:Y:S02]  /*5140*/  SHFL.IDX PT, R3, R0, RZ, 0x1c1f ;  /* 0x001c1fff00037589 */ /* 0x003e2400000e0000 */
[----:B------:R-:W-:-:S05]  /*5150*/  IMAD.U32 R2, RZ, RZ, UR5 ;  /* 0x00000005ff027e24 */ /* 0x000fca000f8e00ff */
[----:B------:R-:W-:-:S04]  /*5160*/  IADD3 R2, -R17, 0x1, R2 ;  /* 0x0000000111027810 */ /* 0x000fc80007ffe102 */
[----:B------:R-:W-:-:S05]  /*5170*/  IADD3 R2, -R13, UR60, R2 ;  /* 0x0000003c0d027c10 */ /* 0x000fca000fffe102 */
[----:B0-----:R-:W-:-:S05]  /*5180*/  IMAD.IADD R3, R2, 0x1, R3 ;  /* 0x0000000102037824 */ /* 0x001fca00078e0203 */
[C---:B------:R-:W-:Y:S02]  /*5190*/  ISETP.GT.AND P1, PT, R3.reuse, RZ, PT ;  /* 0x000000ff0300720c */ /* 0x040fe40003f24270 */
[C---:B------:R-:W-:Y:S02]  /*51a0*/  ISETP.GT.AND P2, PT, R3.reuse, 0x1, PT ;  /* 0x000000010300780c */ /* 0x040fe40003f44270 */
[----:B------:R-:W-:Y:S02]  /*51b0*/  FSEL R120, R120, -INF , P1 ;  /* 0xff80000078787808 */ /* 0x000fe40000800000 */
        /* <DEDUP_REMOVED lines=66> */
[----:B------:R-:W-:Y:S02]  /*55e0*/  FSEL R165, R165, -INF , P2 ;  /* 0xff800000a5a57808 */ /* 0x000fe40001000000 */
[----:B------:R-:W-:Y:S02]  /*55f0*/  FMNMX.FTZ R4, R164, R3, !PT ;  /* 0x00000003a4047209 */ /* 0x000fe40007810000 */
[----:B------:R-:W0:Y:S02]  /*5600*/  SHFL.IDX PT, R3, R0, 0x1, 0x1c1f ;  /* 0x003c1f0000037f89 */ /* 0x000e2400000e0000 */
[----:B------:R-:W-:-:S05]  /*5610*/  FMNMX.FTZ R13, R165, R4, !PT ;  /* 0x00000004a50d7209 */ /* 0x000fca0007810000 */
[----:B------:R-:W1:Y:S01]  /*5620*/  SHFL.BFLY PT, R4, R13, 0x2, 0x1f ;  /* 0x0c401f000d047f89 */ /* 0x000e6200000e0000 */
[----:B0-----:R-:W-:-:S05]  /*5630*/  IMAD.IADD R2, R2, 0x1, R3 ;  /* 0x0000000102027824 */ /* 0x001fca00078e0203 */
[C---:B------:R-:W-:Y:S02]  /*5640*/  ISETP.GT.AND P1, PT, R2.reuse, RZ, PT ;  /* 0x000000ff0200720c */ /* 0x040fe40003f24270 */
[----:B-1----:R-:W-:Y:S02]  /*5650*/  FMNMX.FTZ R14, R13, R4, !PT ;  /* 0x000000040d0e7209 */ /* 0x002fe40007810000 */
[----:B------:R-:W-:Y:S02]  /*5660*/  ISETP.GT.AND P2, PT, R2, 0x1, PT ;  /* 0x000000010200780c */ /* 0x000fe40003f44270 */
[----:B------:R-:W-:Y:S01]  /*5670*/  FSEL R122, R122, -INF , P1 ;  /* 0xff8000007a7a7808 */ /* 0x000fe20000800000 */
[----:B------:R-:W0:Y:S01]  /*5680*/  SHFL.BFLY PT, R15, R14, 0x1, 0x1f ;  /* 0x0c201f000e0f7f89 */ /* 0x000e2200000e0000 */
[----:B------:R-:W-:Y:S02]  /*5690*/  ISETP.GT.AND P3, PT, R2, 0x8, PT ;  /* 0x000000080200780c */ /* 0x000fe40003f64270 */
[----:B------:R-:W-:-:S02]  /*56a0*/  FSEL R123, R123, -INF , P2 ;  /* 0xff8000007b7b7808 */ /* 0x000fc40001000000 */
[----:B------:R-:W-:Y:S02]  /*56b0*/  FMNMX.FTZ R0, R122, R11, !PT ;  /* 0x0000000b7a007209 */ /* 0x000fe40007810000 */
[----:B------:R-:W-:Y:S02]  /*56c0*/  ISETP.GT.AND P4, PT, R2, 0x9, PT ;  /* 0x000000090200780c */ /* 0x000fe40003f84270 */
[----:B------:R-:W-:Y:S02]  /*56d0*/  FSEL R126, R126, -INF , P3 ;  /* 0xff8000007e7e7808 */ /* 0x000fe40001800000 */
[----:B------:R-:W-:Y:S02]  /*56e0*/  FMNMX.FTZ R3, R123, R0, !PT ;  /* 0x000000007b037209 */ /* 0x000fe40007810000 */
[----:B------:R-:W-:Y:S02]  /*56f0*/  ISETP.GT.AND P2, PT, R2, 0x10, PT ;  /* 0x000000100200780c */ /* 0x000fe40003f44270 */
[----:B------:R-:W-:-:S02]  /*5700*/  FSEL R127, R127, -INF , P4 ;  /* 0xff8000007f7f7808 */ /* 0x000fc40002000000 */
[----:B------:R-:W-:Y:S02]  /*5710*/  ISETP.GT.AND P3, PT, R2, 0x11, PT ;  /* 0x000000110200780c */ /* 0x000fe40003f64270 */
[----:B------:R-:W-:Y:S02]  /*5720*/  FSEL R130, R130, -INF , P2 ;  /* 0xff80000082827808 */ /* 0x000fe40001000000 */
[----:B------:R-:W-:Y:S02]  /*5730*/  ISETP.GT.AND P2, PT, R2, 0x18, PT ;  /* 0x000000180200780c */ /* 0x000fe40003f44270 */
[----:B------:R-:W-:Y:S02]  /*5740*/  FSEL R131, R131, -INF , P3 ;  /* 0xff80000083837808 */ /* 0x000fe40001800000 */
[----:B0-----:R-:W-:Y:S02]  /*5750*/  FMNMX.FTZ R4, R14, R15, !PT ;  /* 0x0000000f0e047209 */ /* 0x001fe40007810000 */
[----:B------:R-:W-:-:S02]  /*5760*/  FMNMX.FTZ R14, R126, R3, !PT ;  /* 0x000000037e0e7209 */ /* 0x000fc40007810000 */
[----:B------:R-:W-:Y:S01]  /*5770*/  ISETP.GT.AND P3, PT, R2, 0x19, PT ;  /* 0x000000190200780c */ /* 0x000fe20003f64270 */
[----:B------:R-:W-:Y:S01]  /*5780*/  FMUL.FTZ R13, R4, UR14 ;  /* 0x0000000e040d7c20 */ /* 0x000fe20008410000 */
[----:B------:R-:W-:Y:S02]  /*5790*/  FMNMX.FTZ R3, R127, R14, !PT ;  /* 0x0000000e7f037209 */ /* 0x000fe40007810000 */
[----:B------:R-:W-:Y:S02]  /*57a0*/  FSEL R134, R134, -INF , P2 ;  /* 0xff80000086867808 */ /* 0x000fe40001000000 */
[----:B------:R-:W-:Y:S02]  /*57b0*/  FMNMX.FTZ R14, R130, R3, !PT ;  /* 0x00000003820e7209 */ /* 0x000fe40007810000 */
[----:B------:R-:W-:Y:S02]  /*57c0*/  ISETP.GT.AND P2, PT, R2, 0x20, PT ;  /* 0x000000200200780c */ /* 0x000fe40003f44270 */
[----:B------:R-:W-:-:S02]  /*57d0*/  FMNMX.FTZ R3, R131, R14, !PT ;  /* 0x0000000e83037209 */ /* 0x000fc40007810000 */
        /* <DEDUP_REMOVED lines=29> */
[----:B------:R-:W-:-:S02]  /*59b0*/  FSETP.NEU.FTZ.AND P1, PT, R4, -INF , PT ;  /* 0xff8000000400780b */ /* 0x000fc40003f3d000 */
[----:B------:R-:W-:Y:S02]  /*59c0*/  ISETP.GT.AND P2, PT, R2, 0x48, PT ;  /* 0x000000480200780c */ /* 0x000fe40003f44270 */
[----:B------:R-:W-:Y:S02]  /*59d0*/  FSEL R155, R155, -INF , P3 ;  /* 0xff8000009b9b7808 */ /* 0x000fe40001800000 */
[----:B------:R-:W-:Y:S02]  /*59e0*/  FMNMX.FTZ R20, R154, R3, !PT ;  /* 0x000000039a147209 */ /* 0x000fe40007810000 */
[----:B------:R-:W-:Y:S02]  /*59f0*/  FSEL R0, R13, RZ, P1 ;  /* 0x000000ff0d007208 */ /* 0x000fe40000800000 */
[----:B------:R-:W-:Y:S02]  /*5a00*/  ISETP.GT.AND P3, PT, R2, 0x49, PT ;  /* 0x000000490200780c */ /* 0x000fe40003f64270 */
[----:B------:R-:W-:Y:S01]  /*5a10*/  FSEL R158, R158, -INF , P2 ;  /* 0xff8000009e9e7808 */ /* 0x000fe20001000000 */
[--C-:B------:R-:W-:Y:S01]  /*5a20*/  FFMA.FTZ R188, R120, UR14, -R0.reuse ;  /* 0x0000000e78bc7c23 */ /* 0x100fe20008010800 */
        /* <DEDUP_REMOVED lines=13> */
[----:B------:R0:W-:Y:S01]  /*5b00*/  MUFU.EX2 R14, R125 ;  /* 0x0000007d000e7308 */ /* 0x0001e20000000800 */
[----:B------:R-:W-:Y:S01]  /*5b10*/  ISETP.GT.AND P2, PT, R2, 0x58, PT ;  /* 0x000000580200780c */ /* 0x000fe20003f44270 */
[--C-:B------:R-:W-:Y:S01]  /*5b20*/  FFMA.FTZ R15, R129, UR14, -R0.reuse ;  /* 0x0000000e810f7c23 */ /* 0x100fe20008010800 */
[----:B------:R-:W-:Y:S01]  /*5b30*/  FSEL R163, R163, -INF , P3 ;  /* 0xff800000a3a37808 */ /* 0x000fe20001800000 */
[--C-:B------:R-:W-:Y:S01]  /*5b40*/  FFMA.FTZ R186, R132, UR14, -R0.reuse ;  /* 0x0000000e84ba7c23 */ /* 0x100fe20008010800 */
[----:B------:R-:W-:Y:S01]  /*5b50*/  FMNMX.FTZ R120, R162, R3, !PT ;  /* 0x00000003a2787209 */ /* 0x000fe20007810000 */
[--C-:B------:R-:W-:Y:S01]  /*5b60*/  FFMA.FTZ R180, R136, UR14, -R0.reuse ;  /* 0x0000000e88b47c23 */ /* 0x100fe20008010800 */
[----:B------:R-:W-:Y:S01]  /*5b70*/  ISETP.GT.AND P3, PT, R2, 0x59, PT ;  /* 0x000000590200780c */ /* 0x000fe20003f64270 */
[--C-:B------:R-:W-:Y:S01]  /*5b80*/  FFMA.FTZ R129, R137, UR14, -R0.reuse ;  /* 0x0000000e89817c23 */ /* 0x100fe20008010800 */
[----:B------:R-:W-:Y:S01]  /*5b90*/  FSEL R166, R166, -INF , P2 ;  /* 0xff800000a6a67808 */ /* 0x000fe20001000000 */
[--C-:B------:R-:W-:Y:S01]  /*5ba0*/  FFMA.FTZ R182, R140, UR14, -R0.reuse ;  /* 0x0000000e8cb67c23 */ /* 0x100fe20008010800 */
[----:B------:R-:W-:Y:S01]  /*5bb0*/  FMNMX.FTZ R3, R163, R120, !PT ;  /* 0x00000078a3037209 */ /* 0x000fe20007810000 */
[--C-:B------:R-:W-:Y:S01]  /*5bc0*/  FFMA.FTZ R128, R141, UR14, -R0.reuse ;  /* 0x0000000e8d807c23 */ /* 0x100fe20008010800 */
[----:B------:R-:W-:Y:S01]  /*5bd0*/  FSEL R167, R167, -INF , P3 ;  /* 0xff800000a7a77808 */ /* 0x000fe20001800000 */
[--C-:B------:R-:W-:Y:S01]  /*5be0*/  FFMA.FTZ R176, R144, UR14, -R0.reuse ;  /* 0x0000000e90b07c23 */ /* 0x100fe20008010800 */
[----:B------:R-:W-:Y:S01]  /*5bf0*/  FMNMX.FTZ R2, R166, R3, !PT ;  /* 0x00000003a6027209 */ /* 0x000fe20007810000 */
[--C-:B0-----:R-:W-:Y:S01]  /*5c00*/  FFMA.FTZ R125, R145, UR14, -R0.reuse ;  /* 0x0000000e917d7c23 */ /* 0x101fe20008010800 */
[--C-:B------:R-:W-:Y:S01]  /*5c10*/  FFMA.FTZ R178, R148, UR14, -R0.reuse ;  /* 0x0000000e94b27c23 */ /* 0x100fe20008010800 */
[--C-:B------:R-:W-:Y:S01]  /*5c20*/  FFMA.FTZ R124, R149, UR14, -R0.reuse ;  /* 0x0000000e957c7c23 */ /* 0x100fe20008010800 */
[----:B------:R-:W-:Y:S01]  /*5c30*/  FMNMX.FTZ R2, R167, R2, !PT ;  /* 0x00000002a7027209 */ /* 0x000fe20007810000 */
[--C-:B------:R-:W-:Y:S01]  /*5c40*/  FFMA.FTZ R172, R152, UR14, -R0.reuse ;  /* 0x0000000e98ac7c23 */ /* 0x100fe20008010800 */
[--C-:B------:R-:W-:Y:S01]  /*5c50*/  FFMA.FTZ R121, R153, UR14, -R0.reuse ;  /* 0x0000000e99797c23 */ /* 0x100fe20008010800 */
[--C-:B------:R-:W-:Y:S01]  /*5c60*/  FFMA.FTZ R174, R156, UR14, -R0.reuse ;  /* 0x0000000e9cae7c23 */ /* 0x100fe20008010800 */
[--C-:B------:R-:W-:Y:S01]  /*5c70*/  FFMA.FTZ R120, R157, UR14, -R0.reuse ;  /* 0x0000000e9d787c23 */ /* 0x100fe20008010800 */
[----:B------:R-:W0:Y:S01]  /*5c80*/  SHFL.BFLY PT, R3, R2, 0x2, 0x1f ;  /* 0x0c401f0002037f89 */ /* 0x000e2200000e0000 */
[--C-:B------:R-:W-:Y:S01]  /*5c90*/  FFMA.FTZ R168, R160, UR14, -R0.reuse ;  /* 0x0000000ea0a87c23 */ /* 0x100fe20008010800 */
[--C-:B------:R-:W-:Y:S01]  /*5ca0*/  FFMA.FTZ R161, R161, UR14, -R0.reuse ;  /* 0x0000000ea1a17c23 */ /* 0x100fe20008010800 */
[--C-:B------:R-:W-:Y:S01]  /*5cb0*/  FFMA.FTZ R170, R164, UR14, -R0.reuse ;  /* 0x0000000ea4aa7c23 */ /* 0x100fe20008010800 */
[----:B------:R-:W-:Y:S01]  /*5cc0*/  FFMA.FTZ R132, R165, UR14, -R0 ;  /* 0x0000000ea5847c23 */ /* 0x000fe20008010800 */
[----:B------:R-:W-:Y:S08]  /*5cd0*/  MUFU.EX2 R188, R188 ;  /* 0x000000bc00bc7308 */ /* 0x000ff00000000800 */
[----:B------:R-:W-:Y:S08]  /*5ce0*/  MUFU.EX2 R13, R13 ;  /* 0x0000000d000d7308 */ /* 0x000ff00000000800 */
[----:B------:R-:W-:Y:S01]  /*5cf0*/  MUFU.EX2 R190, R190 ;  /* 0x000000be00be7308 */ /* 0x000fe20000000800 */
[----:B0-----:R-:W-:-:S05]  /*5d00*/  FMNMX.FTZ R21, R2, R3, !PT ;  /* 0x0000000302157209 */ /* 0x001fca0007810000 */
[----:B------:R-:W0:Y:S02]  /*5d10*/  SHFL.BFLY PT, R2, R21, 0x1, 0x1f ;  /* 0x0c201f0015027f89 */ /* 0x000e2400000e0000 */
[----:B------:R-:W-:Y:S08]  /*5d20*/  MUFU.EX2 R184, R184 ;  /* 0x000000b800b87308 */ /* 0x000ff00000000800 */
[----:B------:R-:W-:Y:S08]  /*5d30*/  MUFU.EX2 R15, R15 ;  /* 0x0000000f000f7308 */ /* 0x000ff00000000800 */
[----:B------:R-:W-:Y:S01]  /*5d40*/  MUFU.EX2 R186, R186 ;  /* 0x000000ba00ba7308 */ /* 0x000fe20000000800 */
[----:B0-----:R-:W-:-:S07]  /*5d50*/  FMNMX.FTZ R3, R21, R2, !PT ;  /* 0x0000000215037209 */ /* 0x001fce0007810000 */
[----:B------:R-:W-:Y:S01]  /*5d60*/  MUFU.EX2 R180, R180 ;  /* 0x000000b400b47308 */ /* 0x000fe20000000800 */
[C---:B------:R-:W-:Y:S01]  /*5d70*/  FSETP.NEU.FTZ.AND P2, PT, R3.reuse, -INF , PT ;  /* 0xff8000000300780b */ /* 0x040fe20003f5d000 */
[----:B------:R-:W-:-:S03]  /*5d80*/  FMUL.FTZ R133, R3, UR14 ;  /* 0x0000000e03857c20 */ /* 0x000fc60008410000 */
[----:B------:R-:W-:-:S03]  /*5d90*/  FSEL R0, R3, RZ, P2 ;  /* 0x000000ff03007208 */ /* 0x000fc60001000000 */
[----:B------:R-:W-:Y:S01]  /*5da0*/  MUFU.EX2 R129, R129 ;  /* 0x0000008100817308 */ /* 0x000fe20000000800 */
[----:B------:R-:W-:Y:S01]  /*5db0*/  FSEL R133, R133, RZ, P2 ;  /* 0x000000ff85857208 */ /* 0x000fe20001000000 */
[----:B------:R-:W-:-:S04]  /*5dc0*/  FADD.FTZ R2, -R0, R11 ;  /* 0x0000000b00027221 */ /* 0x000fc80000010100 */
[--C-:B------:R-:W-:Y:S01]  /*5dd0*/  FFMA.FTZ R191, R126, UR14, -R133.reuse ;  /* 0x0000000e7ebf7c23 */ /* 0x100fe20008010885 */
[--C-:B------:R-:W-:Y:S01]  /*5de0*/  FFMA.FTZ R126, R131, UR14, -R133.reuse ;  /* 0x0000000e837e7c23 */ /* 0x100fe20008010885 */
[----:B------:R-:W-:Y:S01]  /*5df0*/  FSEL R131, R4, RZ, P1 ;  /* 0x000000ff04837208 */ /* 0x000fe20000800000 */
[--C-:B------:R-:W-:Y:S01]  /*5e00*/  FFMA.FTZ R189, R122, UR14, -R133.reuse ;  /* 0x0000000e7abd7c23 */ /* 0x100fe20008010885 */
[----:B------:R-:W-:Y:S01]  /*5e10*/  FMUL.FTZ R2, R2, UR14 ;  /* 0x0000000e02027c20 */ /* 0x000fe20008410000 */
[--C-:B------:R-:W-:Y:S01]  /*5e20*/  FFMA.FTZ R136, R123, UR14, -R133.reuse ;  /* 0x0000000e7b887c23 */ /* 0x100fe20008010885 */
[--C-:B------:R-:W-:Y:S01]  /*5e30*/  FFMA.FTZ R127, R127, UR14, -R133.reuse ;  /* 0x0000000e7f7f7c23 */ /* 0x100fe20008010885 */
[----:B------:R-:W-:Y:S01]  /*5e40*/  FADD.FTZ R131, -R131, R12 ;  /* 0x0000000c83837221 */ /* 0x000fe20000010100 */
[----:B------:R-:W-:Y:S01]  /*5e50*/  MUFU.EX2 R191, R191 ;  /* 0x000000bf00bf7308 */ /* 0x000fe20000000800 */
[--C-:B------:R-:W-:Y:S01]  /*5e60*/  FFMA.FTZ R185, R130, UR14, -R133.reuse ;  /* 0x0000000e82b97c23 */ /* 0x100fe20008010885 */
[--C-:B------:R-:W-:Y:S01]  /*5e70*/  FFMA.FTZ R187, R134, UR14, -R133.reuse ;  /* 0x0000000e86bb7c23 */ /* 0x100fe20008010885 */
[----:B------:R-:W-:Y:S01]  /*5e80*/  FMUL.FTZ R131, R131, UR14 ;  /* 0x0000000e83837c20 */ /* 0x000fe20008410000 */
[--C-:B------:R-:W-:Y:S01]  /*5e90*/  FFMA.FTZ R123, R135, UR14, -R133.reuse ;  /* 0x0000000e877b7c23 */ /* 0x100fe20008010885 */
[--C-:B------:R-:W-:Y:S01]  /*5ea0*/  FFMA.FTZ R181, R138, UR14, -R133.reuse ;  /* 0x0000000e8ab57c23 */ /* 0x100fe20008010885 */
[--C-:B------:R-:W-:Y:S01]  /*5eb0*/  FFMA.FTZ R122, R139, UR14, -R133.reuse ;  /* 0x0000000e8b7a7c23 */ /* 0x100fe20008010885 */
[--C-:B------:R-:W-:Y:S01]  /*5ec0*/  FFMA.FTZ R183, R142, UR14, -R133.reuse ;  /* 0x0000000e8eb77c23 */ /* 0x100fe20008010885 */
[----:B------:R0:W1:Y:S01]  /*5ed0*/  MUFU.EX2 R0, R131 ;  /* 0x0000008300007308 */ /* 0x0000620000000800 */
        /* <DEDUP_REMOVED lines=8> */
[--C-:B0-----:R-:W-:Y:S01]  /*5f60*/  FFMA.FTZ R131, R151, UR14, -R133.reuse ;  /* 0x0000000e97837c23 */ /* 0x101fe20008010885 */
[--C-:B------:R-:W-:Y:S01]  /*5f70*/  FFMA.FTZ R169, R162, UR14, -R133.reuse ;  /* 0x0000000ea2a97c23 */ /* 0x100fe20008010885 */
[----:B------:R-:W-:-:S05]  /*5f80*/  FFMA.FTZ R171, R166, UR14, -R133 ;  /* 0x0000000ea6ab7c23 */ /* 0x000fca0008010885 */
[----:B------:R-:W0:Y:S01]  /*5f90*/  MUFU.EX2 R2, R2 ;  /* 0x0000000200027308 */ /* 0x000e220000000800 */
[----:B-1----:R-:W-:-:S04]  /*5fa0*/  FFMA.FTZ R10, R0, R10, R188 ;  /* 0x0000000a000a7223 */ /* 0x002fc800000100bc */
[----:B------:R-:W-:-:S03]  /*5fb0*/  FADD.FTZ R11, R13, R10 ;  /* 0x0000000a0d0b7221 */ /* 0x000fc60000010000 */
[----:B------:R-:W1:Y:S01]  /*5fc0*/  MUFU.EX2 R136, R136 ;  /* 0x0000008800887308 */ /* 0x000e620000000800 */
[----:B------:R-:W-:-:S04]  /*5fd0*/  FADD.FTZ R11, R190, R11 ;  /* 0x0000000bbe0b7221 */ /* 0x000fc80000010000 */
[----:B------:R-:W-:-:S03]  /*5fe0*/  FADD.FTZ R11, R14, R11 ;  /* 0x0000000b0e0b7221 */ /* 0x000fc60000010000 */
[----:B------:R-:W2:Y:S01]  /*5ff0*/  MUFU.EX2 R127, R127 ;  /* 0x0000007f007f7308 */ /* 0x000ea20000000800 */
[----:B0-----:R-:W-:Y:S01]  /*6000*/  FFMA.FTZ R5, R2, R5, R189 ;  /* 0x0000000502057223 */ /* 0x001fe200000100bd */
[----:B------:R-:W-:-:S04]  /*6010*/  FADD.FTZ R12, R184, R11 ;  /* 0x0000000bb80c7221 */ /* 0x000fc80000010000 */
[----:B------:R-:W-:Y:S02]  /*6020*/  FADD.FTZ R11, R15, R12 ;  /* 0x0000000c0f0b7221 */ /* 0x000fe40000010000 */
[----:B------:R-:W0:Y:S01]  /*6030*/  MUFU.EX2 R185, R185 ;  /* 0x000000b900b97308 */ /* 0x000e220000000800 */
[----:B-1----:R-:W-:Y:S01]  /*6040*/  FADD.FTZ R10, R136, R5 ;  /* 0x00000005880a7221 */ /* 0x002fe20000010000 */
[----:B------:R-:W-:-:S03]  /*6050*/  FADD.FTZ R11, R186, R11 ;  /* 0x0000000bba0b7221 */ /* 0x000fc60000010000 */
[----:B------:R-:W-:Y:S01]  /*6060*/  FADD.FTZ R10, R191, R10 ;  /* 0x0000000abf0a7221 */ /* 0x000fe20000010000 */
[----:B------:R-:W-:Y:S02]  /*6070*/  FADD.FTZ R11, R20, R11 ;  /* 0x0000000b140b7221 */ /* 0x000fe40000010000 */
[----:B------:R-:W1:Y:S01]  /*6080*/  MUFU.EX2 R126, R126 ;  /* 0x0000007e007e7308 */ /* 0x000e620000000800 */
[----:B--2---:R-:W-:Y:S01]  /*6090*/  FADD.FTZ R10, R127, R10 ;  /* 0x0000000a7f0a7221 */ /* 0x004fe20000010000 */
[----:B------:R-:W-:-:S04]  /*60a0*/  FADD.FTZ R12, R180, R11 ;  /* 0x0000000bb40c7221 */ /* 0x000fc80000010000 */
[----:B------:R-:W-:Y:S01]  /*60b0*/  FADD.FTZ R11, R129, R12 ;  /* 0x0000000c810b7221 */ /* 0x000fe20000010000 */
[----:B------:R-:W-:Y:S01]  /*60c0*/  FFMA.FTZ R12, R159, UR14, -R133 ;  /* 0x0000000e9f0c7c23 */ /* 0x000fe20008010885 */
        /* <DEDUP_REMOVED lines=22> */
[--C-:B------:R-:W-:Y:S01]  /*6230*/  FFMA.FTZ R11, R163, UR14, -R133.reuse ;  /* 0x0000000ea30b7c23 */ /* 0x100fe20008010885 */
[----:B------:R-:W-:-:S05]  /*6240*/  FFMA.FTZ R133, R167, UR14, -R133 ;  /* 0x0000000ea7857c23 */ /* 0x000fca0008010885 */
        /* <DEDUP_REMOVED lines=46> */
.L_x_2399:
        /* <DEDUP_REMOVED lines=36> */
.L_x_2389:
[----:B------:R-:W-:-:S06]  /*6770*/  UISETP.GE.AND UP0, UPT, UR4, UR61, UPT ;  /* 0x0000003d0400728c */ /* 0x000fcc000bf06270 */
[----:B------:R-:W-:-:S13]  /*6780*/  PLOP3.LUT P1, PT, PT, PT, UP0, 0x80, 0x0 ;  /* 0x000000000000781c */ /* 0x000fda0003f2f008 */
[----:B------:R-:W-:Y:S05]  /*6790*/  @!P1 BRA `(.L_x_2401) ;  /* 0x0000001c00bc9947 */ /* 0x000fea0003800000 */
[----:B------:R-:W-:Y:S01]  /*67a0*/  IMAD.MOV.U32 R11, RZ, RZ, R3 ;  /* 0x000000ffff0b7224 */ /* 0x000fe200078e0003 */
[----:B------:R-:W-:Y:S01]  /*67b0*/  UMOV UR5, UR38 ;  /* 0x0000002600057c82 */ /* 0x000fe20008000000 */
[----:B------:R-:W-:Y:S01]  /*67c0*/  IMAD.MOV.U32 R12, RZ, RZ, R4 ;  /* 0x000000ffff0c7224 */ /* 0x000fe200078e0004 */
[----:B------:R-:W-:Y:S01]  /*67d0*/  UMOV UR6, UR39 ;  /* 0x0000002700067c82 */ /* 0x000fe20008000000 */
[----:B------:R-:W-:-:S05]  /*67e0*/  ULDC UR11, c[0x0][0x988] ;  /* 0x00026200000b7ab9 */ /* 0x000fca0000000800 */
.L_x_2412:
[----:B------:R-:W-:-:S04]  /*67f0*/  UIADD3 UR10, UR6, 0x1, URZ ;  /* 0x00000001060a7890 */ /* 0x000fc8000fffe03f */
[----:B------:R-:W-:-:S04]  /*6800*/  UISETP.NE.AND UP0, UPT, UR10, 0x2, UPT ;  /* 0x000000020a00788c */ /* 0x000fc8000bf05270 */
[----:B------:R-:W-:Y:S02]  /*6810*/  USEL UR10, UR10, URZ, UP0 ;  /* 0x0000003f0a0a7287 */ /* 0x000fe40008000000 */
[----:B------:R-:W-:-:S04]  /*6820*/  USEL UR38, URZ, 0x1, UP0 ;  /* 0x000000013f267887 */ /* 0x000fc80008000000 */
[----:B------:R-:W-:Y:S01]  /*6830*/  ULOP3.LUT UR38, UR5, UR38, URZ, 0x3c, !UPT ;  /* 0x0000002605267292 */ /* 0x000fe2000f8e3c3f */
[----:B------:R-:W-:Y:S01]  /*6840*/  UMOV UR39, UR10 ;  /* 0x0000000a00277c82 */ /* 0x000fe20008000000 */
[----:B------:R-:W-:Y:S10]  /*6850*/  @!P0 BRA `(.L_x_2402) ;  /* 0x0000000000048947 */ /* 0x000ff40003800000 */
[----:B------:R-:W-:Y:S01]  /*6860*/  BPT.TRAP 0x1 ;  /* 0x000000040000795c */ /* 0x000fe20000300000 */
.L_x_2402:
[----:B------:R-:W-:Y:S01]  /*6870*/  ULEA UR7, UR39, UR40, 0x3 ;  /* 0x0000002827077291 */ /* 0x000fe2000f8e183f */
[----:B------:R-:W-:-:S05]  /*6880*/  IMAD.U32 R3, RZ, RZ, UR38 ;  /* 0x00000026ff037e24 */ /* 0x000fca000f8e00ff */
[----:B------:R-:W-:-:S04]  /*6890*/  SHF.L.U32 R3, R3, 0x1f, RZ ;  /* 0x0000001f03037819 */ /* 0x000fc800000006ff */
[----:B------:R0:W1:Y:S01]  /*68a0*/  SYNCS.PHASECHK.TRANS64.TRYWAIT P1, [UR7+0x30830], R3 ;  /* 0x03083003ff0075a7 */ /* 0x0000620008020147 */
[----:B------:R-:W-:Y:S05]  /*68b0*/  @!P0 BRA `(.L_x_2403) ;  /* 0x0000000000048947 */ /* 0x000fea0003800000 */
[----:B------:R-:W-:Y:S01]  /*68c0*/  BPT.TRAP 0x1 ;  /* 0x000000040000795c */ /* 0x000fe20000300000 */
.L_x_2403:
[----:B-1----:R-:W-:Y:S05]  /*68d0*/  @P1 BRA `(.L_x_2404) ;  /* 0x0000000000081947 */ /* 0x002fea0003800000 */
[----:B------:R-:W1:Y:S02]  /*68e0*/  SYNCS.PHASECHK.TRANS64.TRYWAIT P1, [UR7+0x30830], R3 ;  /* 0x03083003ff0075a7 */ /* 0x000e640008020147 */
[----:B-1----:R-:W-:Y:S05]  /*68f0*/  @!P1 BRA `(.L_x_2405) ;  /* 0x000000d000349947 */ /* 0x002fea0003800000 */
.L_x_2404:
        /* <DEDUP_REMOVED lines=175> */
.L_x_2406:
[----:B------:R-:W-:Y:S01]  /*73f0*/  ULEA UR15, UR6, UR40, 0x3 ;  /* 0x00000028060f7291 */ /* 0x000fe2000f8e183f */
[----:B------:R-:W-:-:S05]  /*7400*/  IMAD.U32 R0, RZ, RZ, UR5 ;  /* 0x00000005ff007e24 */ /* 0x000fca000f8e00ff */
[----:B------:R-:W-:-:S04]  /*7410*/  SHF.L.U32 R0, R0, 0x1f, RZ ;  /* 0x0000001f00007819 */ /* 0x000fc800000006ff */
[----:B------:R2:W3:Y:S01]  /*7420*/  SYNCS.PHASECHK.TRANS64.TRYWAIT P1, [UR15+0x30850], R0 ;  /* 0x03085000ff0075a7 */ /* 0x0004e2000802014f */
[----:B------:R-:W-:Y:S05]  /*7430*/  @!P0 BRA `(.L_x_2407) ;  /* 0x0000000000048947 */ /* 0x000fea0003800000 */
[----:B------:R-:W-:Y:S01]  /*7440*/  BPT.TRAP 0x1 ;  /* 0x000000040000795c */ /* 0x000fe20000300000 */
.L_x_2407:
[----:B---3--:R-:W-:Y:S05]  /*7450*/  @P1 BRA `(.L_x_2408) ;  /* 0x0000000000081947 */ /* 0x008fea0003800000 */
[----:B------:R-:W3:Y:S02]  /*7460*/  SYNCS.PHASECHK.TRANS64.TRYWAIT P1, [UR15+0x30850], R0 ;  /* 0x03085000ff0075a7 */ /* 0x000ee4000802014f */
[----:B---3--:R-:W-:Y:S05]  /*7470*/  @!P1 BRA `(.L_x_2409) ;  /* 0x000000c4006c9947 */ /* 0x008fea0003800000 */
.L_x_2408:
        /* <DEDUP_REMOVED lines=37> */
.L_x_2410:
[----:B---3--:R-:W-:Y:S01]  /*76d0*/  FMNMX.FTZ R2, R122, R11, !PT ;  /* 0x0000000b7a027209 */ /* 0x008fe20007810000 */
[----:B------:R-:W-:Y:S01]  /*76e0*/  UMOV UR14, UR11 ;  /* 0x0000000b000e7c82 */ /* 0x000fe20008000000 */
[----:B--2---:R-:W-:Y:S01]  /*76f0*/  FMNMX.FTZ R0, R120, R12, !PT ;  /* 0x0000000c78007209 */ /* 0x004fe20007810000 */
[----:B------:R-:W2:Y:S01]  /*7700*/  S2UR UR6, SR_CgaCtaId ;  /* 0x00000000000679c3 */ /* 0x000ea20000008800 */
[----:B------:R-:W-:Y:S01]  /*7710*/  FMNMX.FTZ R13, R123, R2, !PT ;  /* 0x000000027b0d7209 */ /* 0x000fe20007810000 */
[----:B------:R-:W-:Y:S01]  /*7720*/  ULEA UR5, UR10, UR40, 0x3 ;  /* 0x000000280a057291 */ /* 0x000fe2000f8e183f */
[----:B01----:R-:W-:Y:S02]  /*7730*/  FMNMX.FTZ R3, R121, R0, !PT ;  /* 0x0000000079037209 */ /* 0x003fe40007810000 */
[----:B------:R-:W-:Y:S01]  /*7740*/  FMNMX.FTZ R2, R126, R13, !PT ;  /* 0x0000000d7e027209 */ /* 0x000fe20007810000 */
[----:B------:R-:W-:Y:S01]  /*7750*/  UIADD3 UR5, UR5, 0x30840, URZ ;  /* 0x0003084005057890 */ /* 0x000fe2000fffe03f */
        /* <DEDUP_REMOVED lines=55> */
[C---:B------:R-:W-:Y:S01]  /*7ad0*/  FMUL.FTZ R11, R4.reuse, UR14 ;  /* 0x0000000e040b7c20 */ /* 0x040fe20008410000 */
[----:B------:R-:W-:-:S03]  /*7ae0*/  FADD.FTZ R12, -R4, R12 ;  /* 0x0000000c040c7221 */ /* 0x000fc60000010100 */
[--C-:B------:R-:W-:Y:S01]  /*7af0*/  FFMA.FTZ R190, R124, UR14, -R11.reuse ;  /* 0x0000000e7cbe7c23 */ /* 0x100fe2000801080b */
[--C-:B------:R-:W-:Y:S01]  /*7b00*/  FFMA.FTZ R124, R125, UR14, -R11.reuse ;  /* 0x0000000e7d7c7c23 */ /* 0x100fe2000801080b */
[----:B------:R-:W-:Y:S01]  /*7b10*/  FMUL.FTZ R125, R3, UR14 ;  /* 0x0000000e037d7c20 */ /* 0x000fe20008410000 */
[--C-:B------:R-:W-:Y:S01]  /*7b20*/  FFMA.FTZ R188, R120, UR14, -R11.reuse ;  /* 0x0000000e78bc7c23 */ /* 0x100fe2000801080b */
[----:B------:R-:W-:Y:S01]  /*7b30*/  FMUL.FTZ R12, R12, UR14 ;  /* 0x0000000e0c0c7c20 */ /* 0x000fe20008410000 */
[----:B------:R-:W-:Y:S01]  /*7b40*/  FFMA.FTZ R169, R121, UR14, -R11 ;  /* 0x0000000e79a97c23 */ /* 0x000fe2000801080b */
[----:B------:R-:W-:Y:S01]  /*7b50*/  FFMA.FTZ R189, R122, UR14, -R125 ;  /* 0x0000000e7abd7c23 */ /* 0x000fe2000801087d */
[----:B------:R-:W-:Y:S01]  /*7b60*/  FFMA.FTZ R21, R137, UR14, -R11 ;  /* 0x0000000e89157c23 */ /* 0x000fe2000801080b */
[--C-:B------:R-:W-:Y:S01]  /*7b70*/  FFMA.FTZ R137, R123, UR14, -R125.reuse ;  /* 0x0000000e7b897c23 */ /* 0x100fe2000801087d */
[----:B------:R-:W-:Y:S01]  /*7b80*/  MUFU.EX2 R0, R12 ;  /* 0x0000000c00007308 */ /* 0x000fe20000000800 */
[----:B------:R-:W-:Y:S01]  /*7b90*/  FFMA.FTZ R191, R126, UR14, -R125 ;  /* 0x0000000e7ebf7c23 */ /* 0x000fe2000801087d */
[----:B------:R-:W-:Y:S01]  /*7ba0*/  FFMA.FTZ R180, R136, UR14, -R11 ;  /* 0x0000000e88b47c23 */ /* 0x000fe2000801080b */
[----:B------:R-:W-:Y:S01]  /*7bb0*/  FFMA.FTZ R136, R127, UR14, -R125 ;  /* 0x0000000e7f887c23 */ /* 0x000fe2000801087d */
[----:B------:R-:W-:Y:S01]  /*7bc0*/  FFMA.FTZ R184, R128, UR14, -R11 ;  /* 0x0000000e80b87c23 */ /* 0x000fe2000801080b */
[----:B------:R-:W-:Y:S01]  /*7bd0*/  FFMA.FTZ R185, R130, UR14, -R125 ;  /* 0x0000000e82b97c23 */ /* 0x000fe2000801087d */
[--C-:B------:R-:W-:Y:S01]  /*7be0*/  FFMA.FTZ R121, R129, UR14, -R11.reuse ;  /* 0x0000000e81797c23 */ /* 0x100fe2000801080b */
[----:B------:R-:W-:Y:S01]  /*7bf0*/  FFMA.FTZ R120, R133, UR14, -R11 ;  /* 0x0000000e85787c23 */ /* 0x000fe2000801080b */
[----:B------:R-:W0:Y:S01]  /*7c00*/  MUFU.EX2 R188, R188 ;  /* 0x000000bc00bc7308 */ /* 0x000e220000000800 */
[----:B------:R-:W-:Y:S01]  /*7c10*/  FFMA.FTZ R133, R131, UR14, -R125 ;  /* 0x0000000e83857c23 */ /* 0x000fe2000801087d */
[----:B------:R-:W-:Y:S01]  /*7c20*/  FFMA.FTZ R186, R132, UR14, -R11 ;  /* 0x0000000e84ba7c23 */ /* 0x000fe2000801080b */
[--C-:B------:R-:W-:Y:S01]  /*7c30*/  FFMA.FTZ R187, R134, UR14, -R125.reuse ;  /* 0x0000000e86bb7c23 */ /* 0x100fe2000801087d */
[--C-:B------:R-:W-:Y:S01]  /*7c40*/  FFMA.FTZ R132, R135, UR14, -R125.reuse ;  /* 0x0000000e87847c23 */ /* 0x100fe2000801087d */
[--C-:B------:R-:W-:Y:S01]  /*7c50*/  FFMA.FTZ R181, R138, UR14, -R125.reuse ;  /* 0x0000000e8ab57c23 */ /* 0x100fe2000801087d */
[----:B------:R-:W-:Y:S01]  /*7c60*/  FFMA.FTZ R131, R139, UR14, -R125 ;  /* 0x0000000e8b837c23 */ /* 0x000fe2000801087d */
[----:B------:R-:W-:Y:S01]  /*7c70*/  FFMA.FTZ R182, R140, UR14, -R11 ;  /* 0x0000000e8cb67c23 */ /* 0x000fe2000801080b */
        /* <DEDUP_REMOVED lines=26> */
[--C-:B------:R-:W-:Y:S01]  /*7e20*/  FFMA.FTZ R12, R161, UR14, -R11.reuse ;  /* 0x0000000ea10c7c23 */ /* 0x100fe2000801080b */
[----:B------:R-:W-:Y:S01]  /*7e30*/  FFMA.FTZ R170, R164, UR14, -R11 ;  /* 0x0000000ea4aa7c23 */ /* 0x000fe2000801080b */
[----:B------:R-:W-:Y:S01]  /*7e40*/  FFMA.FTZ R171, R166, UR14, -R125 ;  /* 0x0000000ea6ab7c23 */ /* 0x000fe2000801087d */
        /* <DEDUP_REMOVED lines=35> */
[----:B------:R-:W-:-:S06]  /*8080*/  FFMA.FTZ R122, R162, UR14, -R125 ;  /* 0x0000000ea27a7c23 */ /* 0x000fcc000801087d */
        /* <DEDUP_REMOVED lines=9> */
[----:B0-----:R-:W-:Y:S01]  /*8120*/  FADD.FTZ R10, R130, R123 ;  /* 0x0000007b820a7221 */ /* 0x001fe20000010000 */
[--C-:B------:R-:W-:Y:S01]  /*8130*/  FFMA.FTZ R123, R163, UR14, -R125.reuse ;  /* 0x0000000ea37b7c23 */ /* 0x100fe2000801087d */
[----:B------:R-:W-:-:S05]  /*8140*/  FFMA.FTZ R125, R167, UR14, -R125 ;  /* 0x0000000ea77d7c23 */ /* 0x000fca000801087d */
        /* <DEDUP_REMOVED lines=48> */
.L_x_2411:
        /* <DEDUP_REMOVED lines=36> */
.L_x_2401:
        /* <DEDUP_REMOVED lines=99> */
.L_x_2413:
[----:B------:R-:W-:Y:S01]  /*8cc0*/  ULEA UR5, UR39, UR40, 0x3 ;  /* 0x0000002827057291 */ /* 0x000fe2000f8e183f */
[----:B------:R-:W-:-:S05]  /*8cd0*/  IMAD.U32 R0, RZ, RZ, UR38 ;  /* 0x00000026ff007e24 */ /* 0x000fca000f8e00ff */
[----:B------:R-:W-:-:S04]  /*8ce0*/  SHF.L.U32 R0, R0, 0x1f, RZ ;  /* 0x0000001f00007819 */ /* 0x000fc800000006ff */
[----:B------:R0:W1:Y:S01]  /*8cf0*/  SYNCS.PHASECHK.TRANS64.TRYWAIT P1, [UR5+0x30850], R0 ;  /* 0x03085000ff0075a7 */ /* 0x0000620008020145 */
[----:B------:R-:W-:Y:S05]  /*8d00*/  @!P0 BRA `(.L_x_2414) ;  /* 0x0000000000048947 */ /* 0x000fea0003800000 */
[----:B------:R-:W-:Y:S01]  /*8d10*/  BPT.TRAP 0x1 ;  /* 0x000000040000795c */ /* 0x000fe20000300000 */
.L_x_2414:
[----:B-1----:R-:W-:Y:S05]  /*8d20*/  @P1 BRA `(.L_x_2415) ;  /* 0x0000000000081947 */ /* 0x002fea0003800000 */
[----:B------:R-:W1:Y:S02]  /*8d30*/  SYNCS.PHASECHK.TRANS64.TRYWAIT P1, [UR5+0x30850], R0 ;  /* 0x03085000ff0075a7 */ /* 0x000e640008020145 */
[----:B-1----:R-:W-:Y:S05]  /*8d40*/  @!P1 BRA `(.L_x_2416) ;  /* 0x000000ac00509947 */ /* 0x002fea0003800000 */
.L_x_2415:
[----:B------:R-:W-:Y:S01]  /*8d50*/  UIADD3 UR40, UR40, 0x400, URZ ;  /* 0x0000040028287890 */ /* 0x000fe2000fffe03f */
[----:B------:R-:W-:Y:S01]  /*8d60*/  WARPGROUP.ARRIVE ;  /* 0x00000000000079c5 */ /* 0x000fe20000000000 */
[----:B------:R-:W-:Y:S01]  /*8d70*/  UMOV UR7, 0x40000040 ;  /* 0x4000004000077882 */ /* 0x000fe20000000000 */
[----:B-1----:R-:W1:Y:S01]  /*8d80*/  SHFL.BFLY PT, R7, R10, 0x2, 0x1f ;  /* 0x0c401f000a077f89 */ /* 0x002e6200000e0000 */
[----:B------:R-:W-:Y:S01]  /*8d90*/  USHF.R.U32.HI UR40, URZ, 0x4, UR40 ;  /* 0x000000043f287899 */ /* 0x000fe20008011628 */
[----:B------:R-:W-:Y:S02]  /*8da0*/  IMAD.MOV.U32 R6, RZ, RZ, RZ ;  /* 0x000000ffff067224 */ /* 0x000fe400078e00ff */
[----:B0-----:R-:W0:Y:S01]  /*8db0*/  SHFL.BFLY PT, R0, R5, 0x2, 0x1f ;  /* 0x0c401f0005007f89 */ /* 0x001e2200000e0000 */
[----:B------:R-:W-:Y:S01]  /*8dc0*/  ULOP3.LUT UR40, UR40, 0x3fff, URZ, 0xc0, !UPT ;  /* 0x00003fff28287892 */ /* 0x000fe2000f8ec03f */
[----:B------:R-:W-:-:S03]  /*8dd0*/  IMAD.U32 R13, RZ, RZ, UR14 ;  /* 0x0000000eff0d7e24 */ /* 0x000fc6000f8e00ff */
        /* <DEDUP_REMOVED lines=8> */
[----:B------:R-:W-:Y:S02]  /*8e60*/  IMAD.MOV.U32 R5, RZ, RZ, RZ ;  /* 0x000000ffff057224 */ /* 0x000fe400078e00ff */
[----:B------:R-:W0:Y:S04]  /*8e70*/  SHFL.BFLY PT, R0, R7, 0x1, 0x1f ;  /* 0x0c201f0007007f89 */ /* 0x000e2800000e0000 */
[----:B------:R-:W1:Y:S01]  /*8e80*/  SHFL.BFLY PT, R9, R2, 0x1, 0x1f ;  /* 0x0c201f0002097f89 */ /* 0x000e6200000e0000 */
[----:B0-----:R-:W-:Y:S01]  /*8e90*/  FADD.FTZ R11, R7, R0 ;  /* 0x00000000070b7221 */ /* 0x001fe20000010000 */
[----:B------:R-:W-:-:S02]  /*8ea0*/  IMAD.U32 R7, RZ, RZ, UR14 ;  /* 0x0000000eff077e24 */ /* 0x000fc4000f8e00ff */
[----:B------:R-:W-:Y:S02]  /*8eb0*/  IMAD.MOV.U32 R0, RZ, RZ, -0x800000 ;  /* 0xff800000ff007424 */ /* 0x000fe400078e00ff */
        /* <DEDUP_REMOVED lines=38> */
[----:B0-23--:R-:W-:Y:S05]  /*9120*/  @!P0 BRA `(.L_x_2417) ;  /* 0x0000000000048947 */ /* 0x00dfea0003800000 */
[----:B------:R-:W-:Y:S01]  /*9130*/  BPT.TRAP 0x1 ;  /* 0x000000040000795c */ /* 0x000fe20000300000 */
.L_x_2417:
        /* <DEDUP_REMOVED lines=109> */
.L_x_2381:
        /* <DEDUP_REMOVED lines=16> */
[----:B------:R-:W-:Y:S02]  /*9910*/  R2UR UR18, R197 ;  /* 0x00000000c51272ca */ /* 0x000fe400000e0000 */
[----:B------:R-:W-:Y:S02]  /*9920*/  R2UR UR17, R216 ;  /* 0x00000000d81172ca */ /* 0x000fe400000e0000 */
[----:B------:R-:W-:Y:S02]  /*9930*/  R2UR UR19, R196 ;  /* 0x00000000c41372ca */ /* 0x000fe400000e0000 */
[----:B------:R-:W-:-:S09]  /*9940*/  R2UR UR23, R214 ;  /* 0x00000000d61772ca */ /* 0x000fd200000e0000 */
[----:B------:R-:W-:Y:S01]  /*9950*/  USHF.L.U64.HI UR16, UR18, 0x2, UR17 ;  /* 0x0000000212107899 */ /* 0x000fe20008010211 */
[----:B------:R-:W-:Y:S01]  /*9960*/  UMOV UR10, UR8 ;  /* 0x00000008000a7c82 */ /* 0x000fe20008000000 */
[----:B0-----:R-:W-:Y:S01]  /*9970*/  UMOV UR11, UR4 ;  /* 0x00000004000b7c82 */ /* 0x001fe20008000000 */
[----:B------:R-:W-:-:S04]  /*9980*/  USHF.L.U32 UR4, UR18, 0x2, URZ ;  /* 0x0000000212047899 */ /* 0x000fc8000800063f */
[----:B------:R-:W-:-:S04]  /*9990*/  UIADD3 UR9, UP0, UR4, UR14, URZ ;  /* 0x0000000e04097290 */ /* 0x000fc8000ff1e03f */
[----:B------:R-:W-:Y:S01]  /*99a0*/  UIADD3.X UR12, UR16, UR15, URZ, UP0, !UPT ;  /* 0x0000000f100c7290 */ /* 0x000fe200087fe43f */
        /* <DEDUP_REMOVED lines=37> */
[----:B------:R-:W-:Y:S02]  /*9c00*/  LOP3.LUT R14, R133, 0x380, RZ, 0xc0, !PT ;  /* 0x00000380850e7812 */ /* 0x000fe400078ec0ff */
[----:B------:R-:W-:Y:S02]  /*9c10*/  SHF.R.U64 R3, R3, 0x3, RZ ;  /* 0x0000000303037819 */ /* 0x000fe400000012ff */
[----:B------:R-:W-:Y:S02]  /*9c20*/  SHF.R.U64 R16, R16, 0x3, RZ ;  /* 0x0000000310107819 */ /* 0x000fe400000012ff */
[----:B------:R-:W-:-:S02]  /*9c30*/  LOP3.LUT R6, R137, 0x380, RZ, 0xc0, !PT ;  /* 0x0000038089067812 */ /* 0x000fc400078ec0ff */
[----:B------:R-:W-:Y:S02]  /*9c40*/  LOP3.LUT R7, R98, 0x380, RZ, 0xc0, !PT ;  /* 0x0000038062077812 */ /* 0x000fe400078ec0ff */
[----:B------:R-:W-:Y:S02]  /*9c50*/  LOP3.LUT R126, R8, R139, RZ, 0x3c, !PT ;  /* 0x0000008b087e7212 */ /* 0x000fe400078e3cff */
[----:B------:R-:W-:Y:S02]  /*9c60*/  SHF.R.U64 R14, R14, 0x3, RZ ;  /* 0x000000030e0e7819 */ /* 0x000fe400000012ff */
[----:B------:R-:W-:Y:S02]  /*9c70*/  LOP3.LUT R94, R3, R22, RZ, 0x3c, !PT ;  /* 0x00000016035e7212 */ /* 0x000fe400078e3cff */
[----:B------:R-:W-:Y:S02]  /*9c80*/  LOP3.LUT R8, R141, 0x380, RZ, 0xc0, !PT ;  /* 0x000003808d087812 */ /* 0x000fe400078ec0ff */
[----:B------:R-:W-:-:S02]  /*9c90*/  LOP3.LUT R92, R16, R135, RZ, 0x3c, !PT ;  /* 0x00000087105c7212 */ /* 0x000fc400078e3cff */
[----:B------:R-:W-:Y:S02]  /*9ca0*/  LOP3.LUT R22, R145, 0x380, RZ, 0xc0, !PT ;  /* 0x0000038091167812 */ /* 0x000fe400078ec0ff */
[----:B------:R-:W-:Y:S02]  /*9cb0*/  SHF.R.U64 R6, R6, 0x3, RZ ;  /* 0x0000000306067819 */ /* 0x000fe400000012ff */
[----:B------:R-:W-:Y:S02]  /*9cc0*/  SHF.R.U64 R7, R7, 0x3, RZ ;  /* 0x0000000307077819 */ /* 0x000fe400000012ff */
[----:B------:R-:W-:Y:S02]  /*9cd0*/  LOP3.LUT R16, R143, 0x380, RZ, 0xc0, !PT ;  /* 0x000003808f107812 */ /* 0x000fe400078ec0ff */
[----:B------:R-:W-:Y:S02]  /*9ce0*/  LOP3.LUT R14, R14, R133, RZ, 0x3c, !PT ;  /* 0x000000850e0e7212 */ /* 0x000fe400078e3cff */
[----:B------:R-:W-:-:S02]  /*9cf0*/  SHF.R.U64 R8, R8, 0x3, RZ ;  /* 0x0000000308087819 */ /* 0x000fc400000012ff */
[----:B------:R-:W-:Y:S02]  /*9d00*/  SHF.R.U64 R22, R22, 0x3, RZ ;  /* 0x0000000316167819 */ /* 0x000fe400000012ff */
[----:B------:R-:W-:Y:S02]  /*9d10*/  LOP3.LUT R96, R6, R137, RZ, 0x3c, !PT ;  /* 0x0000008906607212 */ /* 0x000fe400078e3cff */
[----:B------:R-:W-:Y:S02]  /*9d20*/  LOP3.LUT R98, R7, R98, RZ, 0x3c, !PT ;  /* 0x0000006207627212 */ /* 0x000fe400078e3cff */
[----:B------:R-:W-:Y:S02]  /*9d30*/  MOV R3, R4 ;  /* 0x0000000400037202 */ /* 0x000fe40000000f00 */
[----:B------:R-:W-:Y:S02]  /*9d40*/  SHF.R.U64 R16, R16, 0x3, RZ ;  /* 0x0000000310107819 */ /* 0x000fe400000012ff */
[----:B------:R-:W-:-:S02]  /*9d50*/  F2FP.BF16.F32.PACK_AB R4, R25, R24 ;  /* 0x000000181904723e */ /* 0x000fc400000010ff */
[----:B------:R-:W-:Y:S02]  /*9d60*/  F2FP.BF16.F32.PACK_AB R5, R27, R26 ;  /* 0x0000001a1b05723e */ /* 0x000fe400000010ff */
[----:B------:R-:W-:Y:S02]  /*9d70*/  F2FP.BF16.F32.PACK_AB R6, R29, R28 ;  /* 0x0000001c1d06723e */ /* 0x000fe400000010ff */
[----:B------:R-:W-:Y:S02]  /*9d80*/  F2FP.BF16.F32.PACK_AB R7, R31, R30 ;  /* 0x0000001e1f07723e */ /* 0x000fe400000010ff */
[----:B------:R-:W-:Y:S02]  /*9d90*/  LOP3.LUT R128, R8, R141, RZ, 0x3c, !PT ;  /* 0x0000008d08807212 */ /* 0x000fe400078e3cff */
[----:B------:R-:W-:Y:S01]  /*9da0*/  MOV R135, R12 ;  /* 0x0000000c00877202 */ /* 0x000fe20000000f00 */
[----:B------:R0:W-:Y:S01]  /*9db0*/  STSM.16.M88.4 [R3], R4 ;  /* 0x0000000403007844 */ /* 0x0001e20000000200 */
[----:B------:R-:W-:-:S02]  /*9dc0*/  MOV R134, R14 ;  /* 0x0000000e00867202 */ /* 0x000fc40000000f00 */
[----:B------:R-:W-:Y:S02]  /*9dd0*/  LOP3.LUT R8, R22, R145, RZ, 0x3c, !PT ;  /* 0x0000009116087212 */ /* 0x000fe400078e3cff */
[----:B------:R-:W-:Y:S02]  /*9de0*/  MOV R136, R10 ;  /* 0x0000000a00887202 */ /* 0x000fe40000000f00 */
[----:B------:R-:W-:Y:S02]  /*9df0*/  F2FP.BF16.F32.PACK_AB R12, R33, R32 ;  /* 0x00000020210c723e */ /* 0x000fe400000010ff */
[----:B------:R-:W-:Y:S02]  /*9e00*/  F2FP.BF16.F32.PACK_AB R13, R35, R34 ;  /* 0x00000022230d723e */ /* 0x000fe400000010ff */
[----:B------:R-:W-:Y:S02]  /*9e10*/  F2FP.BF16.F32.PACK_AB R14, R37, R36 ;  /* 0x00000024250e723e */ /* 0x000fe400000010ff */
[----:B------:R-:W-:-:S02]  /*9e20*/  F2FP.BF16.F32.PACK_AB R15, R39, R38 ;  /* 0x00000026270f723e */ /* 0x000fc400000010ff */
[----:B------:R-:W-:Y:S02]  /*9e30*/  LOP3.LUT R130, R16, R143, RZ, 0x3c, !PT ;  /* 0x0000008f10827212 */ /* 0x000fe400078e3cff */
[----:B------:R-:W-:Y:S01]  /*9e40*/  MOV R133, R92 ;  /* 0x0000005c00857202 */ /* 0x000fe20000000f00 */
[----:B------:R1:W-:Y:S01]  /*9e50*/  STSM.16.M88.4 [R136], R12 ;  /* 0x0000000c88007844 */ /* 0x0003e20000000200 */
[----:B------:R-:W-:Y:S02]  /*9e60*/  MOV R132, R94 ;  /* 0x0000005e00847202 */ /* 0x000fe40000000f00 */
[----:B------:R-:W-:Y:S02]  /*9e70*/  MOV R22, R96 ;  /* 0x0000006000167202 */ /* 0x000fe40000000f00 */
[----:B------:R-:W-:Y:S02]  /*9e80*/  MOV R16, R98 ;  /* 0x0000006200107202 */ /* 0x000fe40000000f00 */
[----:B------:R-:W-:-:S02]  /*9e90*/  F2FP.BF16.F32.PACK_AB R92, R41, R40 ;  /* 0x00000028295c723e */ /* 0x000fc400000010ff */
[----:B------:R-:W-:Y:S02]  /*9ea0*/  F2FP.BF16.F32.PACK_AB R93, R43, R42 ;  /* 0x0000002a2b5d723e */ /* 0x000fe400000010ff */
[----:B------:R-:W-:Y:S02]  /*9eb0*/  F2FP.BF16.F32.PACK_AB R94, R45, R44 ;  /* 0x0000002c2d5e723e */ /* 0x000fe400000010ff */
[----:B------:R-:W-:Y:S02]  /*9ec0*/  F2FP.BF16.F32.PACK_AB R95, R47, R46 ;  /* 0x0000002e2f5f723e */ /* 0x000fe400000010ff */
[----:B------:R-:W-:Y:S02]  /*9ed0*/  F2FP.BF16.F32.PACK_AB R96, R49, R48 ;  /* 0x000000303160723e */ /* 0x000fe400000010ff */
[----:B------:R-:W-:Y:S01]  /*9ee0*/  F2FP.BF16.F32.PACK_AB R97, R51, R50 ;  /* 0x000000323361723e */ /* 0x000fe200000010ff */
[----:B------:R2:W-:Y:S01]  /*9ef0*/  STSM.16.M88.4 [R135], R92 ;  /* 0x0000005c87007844 */ /* 0x0005e20000000200 */
[----:B------:R-:W-:-:S02]  /*9f00*/  F2FP.BF16.F32.PACK_AB R98, R53, R52 ;  /* 0x000000343562723e */ /* 0x000fc400000010ff */
[----:B------:R-:W-:Y:S02]  /*9f10*/  F2FP.BF16.F32.PACK_AB R99, R55, R54 ;  /* 0x000000363763723e */ /* 0x000fe400000010ff */
[----:B0-----:R-:W-:Y:S02]  /*9f20*/  MOV R3, R8 ;  /* 0x0000000800037202 */ /* 0x001fe40000000f00 */
[----:B------:R-:W-:Y:S01]  /*9f30*/  F2FP.BF16.F32.PACK_AB R4, R57, R56 ;  /* 0x000000383904723e */ /* 0x000fe200000010ff */
[----:B------:R0:W-:Y:S01]  /*9f40*/  STSM.16.M88.4 [R134], R96 ;  /* 0x0000006086007844 */ /* 0x0001e20000000200 */
[----:B------:R-:W-:Y:S02]  /*9f50*/  F2FP.BF16.F32.PACK_AB R5, R59, R58 ;  /* 0x0000003a3b05723e */ /* 0x000fe400000010ff */
[----:B------:R-:W-:Y:S02]  /*9f60*/  F2FP.BF16.F32.PACK_AB R6, R61, R60 ;  /* 0x0000003c3d06723e */ /* 0x000fe400000010ff */
[----:B------:R-:W-:-:S02]  /*9f70*/  F2FP.BF16.F32.PACK_AB R7, R63, R62 ;  /* 0x0000003e3f07723e */ /* 0x000fc400000010ff */
[----:B------:R-:W-:Y:S02]  /*9f80*/  F2FP.BF16.F32.PACK_AB R8, R65, R64 ;  /* 0x000000404108723e */ /* 0x000fe400000010ff */
[----:B------:R-:W-:Y:S01]  /*9f90*/  F2FP.BF16.F32.PACK_AB R9, R67, R66 ;  /* 0x000000424309723e */ /* 0x000fe200000010ff */
[----:B------:R3:W-:Y:S01]  /*9fa0*/  STSM.16.M88.4 [R133], R4 ;  /* 0x0000000485007844 */ /* 0x0007e20000000200 */
[----:B------:R-:W-:Y:S02]  /*9fb0*/  F2FP.BF16.F32.PACK_AB R10, R69, R68 ;  /* 0x00000044450a723e */ /* 0x000fe400000010ff */
[----:B------:R-:W-:Y:S02]  /*9fc0*/  F2FP.BF16.F32.PACK_AB R11, R71, R70 ;  /* 0x00000046470b723e */ /* 0x000fe400000010ff */
[----:B-1----:R-:W-:Y:S02]  /*9fd0*/  F2FP.BF16.F32.PACK_AB R12, R73, R72 ;  /* 0x00000048490c723e */ /* 0x002fe400000010ff */
[----:B------:R-:W-:Y:S01]  /*9fe0*/  F2FP.BF16.F32.PACK_AB R13, R75, R74 ;  /* 0x0000004a4b0d723e */ /* 0x000fe200000010ff */
[----:B------:R-:W-:Y:S01]  /*9ff0*/  STSM.16.M88.4 [R132], R8 ;  /* 0x0000000884007844 */ /* 0x000fe20000000200 */
[----:B------:R-:W-:-:S02]  /*a000*/  F2FP.BF16.F32.PACK_AB R14, R77, R76 ;  /* 0x0000004c4d0e723e */ /* 0x000fc400000010ff */
[----:B------:R-:W-:Y:S02]  /*a010*/  F2FP.BF16.F32.PACK_AB R15, R79, R78 ;  /* 0x0000004e4f0f723e */ /* 0x000fe400000010ff */
[----:B--2---:R-:W-:Y:S02]  /*a020*/  F2FP.BF16.F32.PACK_AB R92, R81, R80 ;  /* 0x00000050515c723e */ /* 0x004fe400000010ff */
[----:B------:R-:W-:Y:S01]  /*a030*/  F2FP.BF16.F32.PACK_AB R93, R83, R82 ;  /* 0x00000052535d723e */ /* 0x000fe200000010ff */
[----:B------:R-:W-:Y:S01]  /*a040*/  STSM.16.M88.4 [R22], R12 ;  /* 0x0000000c16007844 */ /* 0x000fe20000000200 */
[----:B------:R-:W-:Y:S02]  /*a050*/  F2FP.BF16.F32.PACK_AB R94, R85, R84 ;  /* 0x00000054555e723e */ /* 0x000fe400000010ff */
[----:B------:R-:W-:Y:S02]  /*a060*/  F2FP.BF16.F32.PACK_AB R95, R87, R86 ;  /* 0x00000056575f723e */ /* 0x000fe400000010ff */
[----:B------:R-:W-:-:S02]  /*a070*/  MOV R126, R126 ;  /* 0x0000007e007e7202 */ /* 0x000fc40000000f00 */
[----:B0-----:R-:W-:Y:S01]  /*a080*/  F2FP.BF16.F32.PACK_AB R96, R89, R88 ;  /* 0x000000585960723e */ /* 0x001fe200000010ff */
[----:B------:R0:W-:Y:S01]  /*a090*/  STSM.16.M88.4 [R16], R92 ;  /* 0x0000005c10007844 */ /* 0x0001e20000000200 */
[----:B------:R-:W-:Y:S02]  /*a0a0*/  F2FP.BF16.F32.PACK_AB R97, R91, R90 ;  /* 0x0000005a5b61723e */ /* 0x000fe400000010ff */
[----:B------:R-:W-:Y:S02]  /*a0b0*/  F2FP.BF16.F32.PACK_AB R98, R21, R20 ;  /* 0x000000141562723e */ /* 0x000fe400000010ff */
[----:B------:R-:W-:Y:S02]  /*a0c0*/  F2FP.BF16.F32.PACK_AB R99, R123, R122 ;  /* 0x0000007a7b63723e */ /* 0x000fe400000010ff */
[----:B------:R-:W-:Y:S02]  /*a0d0*/  MOV R128, R128 ;  /* 0x0000008000807202 */ /* 0x000fe40000000f00 */
[----:B---3--:R-:W-:Y:S01]  /*a0e0*/  F2FP.BF16.F32.PACK_AB R4, R121, R120 ;  /* 0x000000787904723e */ /* 0x008fe200000010ff */
[----:B------:R-:W-:Y:S01]  /*a0f0*/  STSM.16.M88.4 [R126], R96 ;  /* 0x000000607e007844 */ /* 0x000fe20000000200 */
[----:B------:R-:W-:-:S02]  /*a100*/  F2FP.BF16.F32.PACK_AB R5, R125, R124 ;  /* 0x0000007c7d05723e */ /* 0x000fc400000010ff */
[----:B------:R-:W-:Y:S02]  /*a110*/  F2FP.BF16.F32.PACK_AB R6, R101, R100 ;  /* 0x000000646506723e */ /* 0x000fe400000010ff */
[----:B------:R-:W-:Y:S01]  /*a120*/  F2FP.BF16.F32.PACK_AB R7, R103, R102 ;  /* 0x000000666707723e */ /* 0x000fe200000010ff */
[----:B0-----:R-:W-:Y:S01]  /*a130*/  IMAD.U32 R92, RZ, RZ, UR9 ;  /* 0x00000009ff5c7e24 */ /* 0x001fe2000f8e00ff */
[----:B------:R-:W-:Y:S01]  /*a140*/  MOV R130, R130 ;  /* 0x0000008200827202 */ /* 0x000fe20000000f00 */
[----:B------:R-:W-:Y:S01]  /*a150*/  IMAD.U32 R93, RZ, RZ, UR12 ;  /* 0x0000000cff5d7e24 */ /* 0x000fe2000f8e00ff */
[----:B------:R-:W-:Y:S01]  /*a160*/  F2FP.BF16.F32.PACK_AB R8, R105, R104 ;  /* 0x000000686908723e */ /* 0x000fe200000010ff */
[----:B------:R-:W-:Y:S01]  /*a170*/  STSM.16.M88.4 [R128], R4 ;  /* 0x0000000480007844 */ /* 0x000fe20000000200 */
[----:B------:R-:W-:Y:S01]  /*a180*/  F2FP.BF16.F32.PACK_AB R9, R107, R106 ;  /* 0x0000006a6b09723e */ /* 0x000fe200000010ff */
[----:B------:R-:W-:Y:S01]  /*a190*/  ULDC.64 UR12, c[0x0][0xc08] ;  /* 0x00030200000c7ab9 */ /* 0x000fe20000000a00 */
        /* <DEDUP_REMOVED lines=10> */
[----:B------:R-:W-:-:S07]  /*a240*/  ISETP.NE.AND.EX P0, PT, RZ, UR15, PT, P0 ;  /* 0x0000000fff007c0c */ /* 0x000fce000bf05300 */
[----:B0-----:R-:W0:Y:S06]  /*a250*/  LDC R3, c[0x0][0xbe8] ;  /* 0x0002fa00ff037b82 */ /* 0x001e2c0000000800 */
[----:B------:R-:W2:Y:S01]  /*a260*/  @P0 LDG.E R22, desc[UR36][R92.64] ;  /* 0x000000245c160981 */ /* 0x000ea2000c1e1900 */
[----:B------:R-:W-:-:S04]  /*a270*/  UISETP.NE.U32.AND UP0, UPT, UR12, URZ, UPT ;  /* 0x0000003f0c00728c */ /* 0x000fc8000bf05070 */
[----:B------:R-:W-:-:S06]  /*a280*/  UISETP.NE.AND.EX UP0, UPT, UR13, URZ, UPT, UP0 ;  /* 0x0000003f0d00728c */ /* 0x000fcc000bf05300 */
[----:B------:R-:W-:Y:S02]  /*a290*/  PLOP3.LUT P4, PT, PT, PT, UP0, 0x80, 0x0 ;  /* 0x000000000000781c */ /* 0x000fe40003f8f008 */
[----:B0-----:R-:W-:-:S03]  /*a2a0*/  ISETP.NE.AND P1, PT, R3, 0x1, PT ;  /* 0x000000010300780c */ /* 0x001fc60003f25270 */
[----:B------:R-:W-:-:S03]  /*a2b0*/  @UP0 UIADD3 UR12, UP1, UR4, UR12, URZ ;  /* 0x0000000c040c0290 */ /* 0x000fc6000ff3e03f */
[----:B------:R-:W-:Y:S01]  /*a2c0*/  ULDC UR4, c[0x0][0xa88] ;  /* 0x0002a20000047ab9 */ /* 0x000fe20000000800 */
[----:B------:R-:W-:Y:S01]  /*a2d0*/  @UP0 UIADD3.X UR13, UR16, UR13, URZ, UP1, !UPT ;  /* 0x0000000d100d0290 */ /* 0x000fe20008ffe43f */
[----:B------:R-:W-:Y:S01]  /*a2e0*/  IMAD.U32 R16, RZ, RZ, UR4 ;  /* 0x00000004ff107e24 */ /* 0x000fe2000f8e00ff */
[----:B------:R-:W-:Y:S01]  /*a2f0*/  UISETP.NE.AND UP0, UPT, UR20, URZ, UPT ;  /* 0x0000003f1400728c */ /* 0x000fe2000bf05270 */
[----:B------:R-:W-:Y:S01]  /*a300*/  IMAD.U32 R4, RZ, RZ, UR12 ;  /* 0x0000000cff047e24 */ /* 0x000fe2000f8e00ff */
[----:B------:R-:W-:Y:S02]  /*a310*/  ULDC UR4, c[0x0][0xad4] ;  /* 0x0002b50000047ab9 */ /* 0x000fe40000000800 */
[----:B------:R-:W0:Y:S01]  /*a320*/  @P1 LDC R6, c[0x0][0xbec] ;  /* 0x0002fb00ff061b82 */ /* 0x000e220000000800 */
[----:B------:R-:W-:Y:S01]  /*a330*/  USEL UR4, UR20, UR4, UP0 ;  /* 0x0000000414047287 */ /* 0x000fe20008000000 */
[----:B------:R-:W-:Y:S01]  /*a340*/  IMAD.U32 R5, RZ, RZ, UR13 ;  /* 0x0000000dff057e24 */ /* 0x000fe2000f8e00ff */
[----:B------:R-:W-:-:S02]  /*a350*/  UMOV UR22, 0x9b8 ;  /* 0x000009b800167882 */ /* 0x000fc40000000000 */
[----:B------:R-:W-:-:S03]  /*a360*/  UISETP.GT.AND UP1, UPT, UR4, 0x1, UPT ;  /* 0x000000010400788c */ /* 0x000fc6000bf24270 */
[----:B------:R-:W1:Y:S01]  /*a370*/  @P1 LDC R9, c[0x0][0xbf0] ;  /* 0x0002fc00ff091b82 */ /* 0x000e620000000800 */
[----:B------:R-:W-:Y:S01]  /*a380*/  USEL UR22, UR22, 0x978, UP1 ;  /* 0x0000097816167887 */ /* 0x000fe20008800000 */
[----:B------:R-:W-:Y:S01]  /*a390*/  VIADD R13, R18, UR43 ;  /* 0x0000002b120d7c36 */ /* 0x000fe20008000000 */
[----:B------:R-:W-:Y:S01]  /*a3a0*/  UISETP.NE.U32.AND UP0, UPT, UR14, URZ, UPT ;  /* 0x0000003f0e00728c */ /* 0x000fe2000bf05070 */
[----:B------:R0:W5:Y:S01]  /*a3b0*/  @P4 LDG.E R16, desc[UR36][R4.64] ;  /* 0x0000002404104981 */ /* 0x000162000c1e1900 */
[----:B------:R-:W-:Y:S01]  /*a3c0*/  UMOV UR4, URZ ;  /* 0x0000003f00047c82 */ /* 0x000fe20008000000 */
[----:B------:R-:W-:Y:S01]  /*a3d0*/  USEL UR20, UR19, URZ, UP1 ;  /* 0x0000003f13147287 */ /* 0x000fe20008800000 */
[----:B------:R-:W-:Y:S01]  /*a3e0*/  IMAD.MOV.U32 R7, RZ, RZ, R13 ;  /* 0x000000ffff077224 */ /* 0x000fe200078e000d */
[----:B------:R-:W-:-:S04]  /*a3f0*/  UISETP.NE.AND.EX UP0, UPT, UR15, URZ, UPT, UP0 ;  /* 0x0000003f0f00728c */ /* 0x000fc8000bf05300 */
[----:B------:R-:W-:Y:S02]  /*a400*/  USEL UR9, UR18, URZ, !UP0 ;  /* 0x0000003f12097287 */ /* 0x000fe4000c000000 */
[----:B------:R-:W-:Y:S01]  /*a410*/  USEL UR21, UR17, URZ, !UP0 ;  /* 0x0000003f11157287 */ /* 0x000fe2000c000000 */
[----:B------:R-:W-:Y:S02]  /*a420*/  ULDC.64 UR12, c[0x0][UR22+0x218] ;  /* 0x00008600160c7abb */ /* 0x000fe40008000a00 */
[----:B------:R-:W-:Y:S01]  /*a430*/  ULDC.64 UR16, c[0x0][UR22+0x220] ;  /* 0x0000880016107abb */ /* 0x000fe20008000a00 */
[----:B------:R-:W-:Y:S01]  /*a440*/  ULDC.64 UR18, c[0x0][UR22+0x228] ;  /* 0x00008a0016127abb */ /* 0x000fe20008000a00 */
[----:B------:R-:W-:Y:S01]  /*a450*/  UIMAD.WIDE.U32 UR14, UR12, UR23, URZ ;  /* 0x000000170c0e72a5 */ /* 0x000fe2000f8e003f */
[----:B0-----:R-:W-:Y:S01]  /*a460*/  @P1 IMAD.HI.U32 R4, R13, R6, RZ ;  /* 0x000000060d041227 */ /* 0x001fe200078e00ff */
[----:B------:R-:W-:Y:S02]  /*a470*/  UIMAD UR23, UR13, UR23, URZ ;  /* 0x000000170d1772a4 */ /* 0x000fe4000f8e023f */
[----:B------:R-:W-:-:S02]  /*a480*/  UIMAD UR17, UR17, UR9, URZ ;  /* 0x00000009111172a4 */ /* 0x000fc4000f8e023f */
[----:B------:R-:W-:Y:S01]  /*a490*/  UIMAD.WIDE.U32 UR24, UR18, UR20, URZ ;  /* 0x00000014121872a5 */ /* 0x000fe2000f8e003f */
[----:B-1----:R-:W-:Y:S01]  /*a4a0*/  @P1 SHF.R.U32.HI R7, RZ, R9, R4 ;  /* 0x00000009ff071219 */ /* 0x002fe20000011604 */
[----:B------:R-:W-:Y:S02]  /*a4b0*/  UIMAD.WIDE.U32 UR12, UR16, UR9, URZ ;  /* 0x00000009100c72a5 */ /* 0x000fe4000f8e003f */
[----:B------:R-:W-:Y:S02]  /*a4c0*/  UIMAD UR18, UR19, UR20, URZ ;  /* 0x00000014131272a4 */ /* 0x000fe4000f8e023f */
[----:B------:R-:W-:Y:S01]  /*a4d0*/  UIMAD UR17, UR16, UR21, UR17 ;  /* 0x00000015101172a4 */ /* 0x000fe2000f8e0211 */
[----:B------:R-:W-:Y:S01]  /*a4e0*/  IMAD.U32 R4, RZ, RZ, UR24 ;  /* 0x00000018ff047e24 */ /* 0x000fe2000f8e00ff */
[----:B------:R-:W-:Y:S01]  /*a4f0*/  UIADD3 UR18, UR25, UR18, URZ ;  /* 0x0000001219127290 */ /* 0x000fe2000fffe03f */
[----:B------:R-:W-:Y:S01]  /*a500*/  IMAD.MOV R6, RZ, RZ, -R7 ;  /* 0x000000ffff067224 */ /* 0x000fe200078e0a07 */
[----:B------:R-:W-:Y:S01]  /*a510*/  UIADD3 UR23, UR15, UR23, URZ ;  /* 0x000000170f177290 */ /* 0x000fe2000fffe03f */
[----:B------:R-:W-:Y:S01]  /*a520*/  IMAD.U32 R5, RZ, RZ, UR25 ;  /* 0x00000019ff057e24 */ /* 0x000fe2000f8e00ff */
[----:B------:R-:W-:Y:S01]  /*a530*/  UIADD3 UR17, UR13, UR17, URZ ;  /* 0x000000110d117290 */ /* 0x000fe2000fffe03f */
[----:B------:R-:W-:Y:S01]  /*a540*/  IMAD R9, R3, R6, R13 ;  /* 0x0000000603097224 */ /* 0x000fe200078e020d */
[----:B------:R-:W-:Y:S01]  /*a550*/  SHF.R.S32.HI R5, RZ, 0x1f, R7 ;  /* 0x0000001fff057819 */ /* 0x000fe20000011407 */
[----:B------:R-:W-:-:S03]  /*a560*/  IMAD.U32 R8, RZ, RZ, UR18 ;  /* 0x00000012ff087e24 */ /* 0x000fc6000f8e00ff */
[----:B------:R-:W-:Y:S02]  /*a570*/  SHF.R.S32.HI R6, RZ, 0x1f, R9 ;  /* 0x0000001fff067819 */ /* 0x000fe40000011409 */
[----:B--2---:R-:W-:-:S13]  /*a580*/  @P0 R2UR UR4, R22 ;  /* 0x00000000160402ca */ /* 0x004fda00000e0000 */
[----:B------:R-:W-:Y:S02]  /*a590*/  UIADD3 UR14, UP0, UP2, UR12, UR14, UR4 ;  /* 0x0000000e0c0e7290 */ /* 0x000fe4000fa1e004 */
[----:B------:R-:W-:Y:S01]  /*a5a0*/  USHF.R.S32.HI UR16, URZ, 0x1f, UR4 ;  /* 0x0000001f3f107899 */ /* 0x000fe20008011404 */
[----:B------:R-:W-:-:S03]  /*a5b0*/  ULDC.64 UR12, c[0x0][UR22+0x210] ;  /* 0x00008400160c7abb */ /* 0x000fc60008000a00 */
[----:B------:R-:W-:Y:S01]  /*a5c0*/  IADD3 R4, P2, P3, R7, UR14, R4 ;  /* 0x0000000e07047c10 */ /* 0x000fe2000fb5e004 */
[----:B------:R-:W-:Y:S01]  /*a5d0*/  UIADD3.X UR14, UR17, UR23, UR16, UP0, UP2 ;  /* 0x00000017110e7290 */ /* 0x000fe200087e4410 */
[----:B------:R-:W-:-:S04]  /*a5e0*/  IMAD R7, R9, UR13, RZ ;  /* 0x0000000d09077c24 */ /* 0x000fc8000f8e02ff */
[----:B------:R-:W-:Y:S01]  /*a5f0*/  IMAD R7, R6, UR12, R7 ;  /* 0x0000000c06077c24 */ /* 0x000fe2000f8e0207 */
[----:B------:R-:W-:Y:S01]  /*a600*/  IADD3.X R5, R5, UR14, R8, P2, P3 ;  /* 0x0000000e05057c10 */ /* 0x000fe200097e6408 */
        /* <DEDUP_REMOVED lines=12> */
.L_x_2420:
[----:B------:R-:W2:Y:S01]  /*a6d0*/  LDL R9, [R1+0x18] ;  /* 0x0000180001097983 */ /* 0x000ea20000100800 */
[----:B-----5:R-:W-:Y:S01]  /*a6e0*/  IMAD R16, R16, R3, RZ ;  /* 0x0000000310107224 */ /* 0x020fe200078e02ff */
[----:B------:R-:W-:Y:S02]  /*a6f0*/  LOP3.LUT P0, RZ, R218, 0x3, RZ, 0xc0, !PT ;  /* 0x00000003daff7812 */ /* 0x000fe4000780c0ff */
[----:B------:R-:W-:Y:S01]  /*a700*/  SHFL.IDX PT, R4, R8, RZ, 0x1c1f ;  /* 0x001c1fff08047589 */ /* 0x000fe200000e0000 */
[----:B------:R-:W-:-:S03]  /*a710*/  PLOP3.LUT P3, PT, PT, PT, UP1, 0x80, 0x0 ;  /* 0x000000000000781c */ /* 0x000fc60003f6f018 */
[----:B------:R-:W0:Y:S04]  /*a720*/  SHFL.IDX PT, R5, R10, RZ, 0x1c1f ;  /* 0x001c1fff0a057589 */ /* 0x000e2800000e0000 */
[----:B------:R-:W-:Y:S04]  /*a730*/  SHFL.IDX PT, R6, R8, 0x1, 0x1c1f ;  /* 0x003c1f0008067f89 */ /* 0x000fe800000e0000 */
[----:B------:R-:W1:Y:S01]  /*a740*/  SHFL.IDX PT, R7, R10, 0x1, 0x1c1f ;  /* 0x003c1f000a077f89 */ /* 0x000e6200000e0000 */
[----:B--2---:R-:W-:-:S04]  /*a750*/  VIADD R11, R9, UR43 ;  /* 0x0000002b090b7c36 */ /* 0x004fc80008000000 */
        /* <DEDUP_REMOVED lines=8> */
[----:B------:R-:W-:Y:S01]  /*a7e0*/  IMAD.SHL.U32 R69, R19, 0x8, RZ ;  /* 0x0000000813457824 */ /* 0x000fe200078e00ff */
[----:B------:R-:W1:Y:S01]  /*a7f0*/  @P1 LDC R21, c[0x0][0xbec] ;  /* 0x0002fb00ff151b82 */ /* 0x000e620000000800 */
[----:B0-----:R-:W-:Y:S01]  /*a800*/  IMAD.MOV.U32 R5, RZ, RZ, 0x2 ;  /* 0x00000002ff057424 */ /* 0x001fe200078e00ff */
[----:B------:R-:W-:Y:S01]  /*a810*/  ULDC.64 UR14, c[0x0][0xaa0] ;  /* 0x0002a800000e7ab9 */ /* 0x000fe20000000a00 */
[----:B------:R-:W-:Y:S01]  /*a820*/  IMAD R4, R215, 0x40, R69 ;  /* 0x00000040d7047824 */ /* 0x000fe200078e0245 */
[----:B------:R-:W-:-:S03]  /*a830*/  R2UR UR17, R214 ;  /* 0x00000000d61172ca */ /* 0x000fc600000e0000 */
[----:B------:R-:W-:Y:S01]  /*a840*/  IMAD.WIDE R4, R4, R5, UR10 ;  /* 0x0000000a04047e25 */ /* 0x000fe2000f8e0205 */
[----:B------:R-:W0:Y:S02]  /*a850*/  @P1 LDC R63, c[0x0][0xbf0] ;  /* 0x0002fc00ff3f1b82 */ /* 0x000e240000000800 */
[C---:B------:R-:W-:Y:S01]  /*a860*/  IADD3 R33, P2, R4.reuse, 0x5000, RZ ;  /* 0x0000500004217810 */ /* 0x040fe20007f5e0ff */
[----:B------:R-:W-:Y:S01]  /*a870*/  UIMAD UR12, UR16, UR14, URZ ;  /* 0x0000000e100c72a4 */ /* 0x000fe2000f8e023f */
[C---:B------:R-:W-:Y:S02]  /*a880*/  IADD3 R9, P4, R4.reuse, 0x1000, RZ ;  /* 0x0000100004097810 */ /* 0x040fe40007f9e0ff */
[----:B------:R-:W-:Y:S02]  /*a890*/  LOP3.LUT R32, R33, 0x380, RZ, 0xc0, !PT ;  /* 0x0000038021207812 */ /* 0x000fe400078ec0ff */
[----:B------:R-:W-:Y:S02]  /*a8a0*/  IADD3 R13, P3, R4, 0x2000, RZ ;  /* 0x00002000040d7810 */ /* 0x000fe40007f7e0ff */
[----:B------:R-:W-:-:S02]  /*a8b0*/  SHF.R.U64 R32, R32, 0x3, RZ ;  /* 0x0000000320207819 */ /* 0x000fc400000012ff */
[----:B------:R-:W-:Y:S02]  /*a8c0*/  IADD3 R25, P6, R4, 0x3000, RZ ;  /* 0x0000300004197810 */ /* 0x000fe40007fde0ff */
[----:B------:R-:W-:Y:S01]  /*a8d0*/  LOP3.LUT R32, R32, R33, RZ, 0x3c, !PT ;  /* 0x0000002120207212 */ /* 0x000fe200078e3cff */
[--C-:B------:R-:W-:Y:S01]  /*a8e0*/  IMAD.X R33, RZ, RZ, R5.reuse, P2 ;  /* 0x000000ffff217224 */ /* 0x100fe200010e0605 */
[C---:B------:R-:W-:Y:S02]  /*a8f0*/  IADD3 R7, P2, R4.reuse, 0xb000, RZ ;  /* 0x0000b00004077810 */ /* 0x040fe40007f5e0ff */
        /* <DEDUP_REMOVED lines=10> */
[----:B------:R-:W-:Y:S01]  /*a9a0*/  LOP3.LUT R28, R29, 0x380, RZ, 0xc0, !PT ;  /* 0x000003801d1c7812 */ /* 0x000fe200078ec0ff */
[----:B------:R-:W-:Y:S01]  /*a9b0*/  UIADD3 UR11, UR11, UR12, URZ ;  /* 0x0000000c0b0b7290 */ /* 0x000fe2000fffe03f */
[----:B------:R-:W-:Y:S01]  /*a9c0*/  LOP3.LUT R56, R0, R7, RZ, 0x3c, !PT ;  /* 0x0000000700387212 */ /* 0x000fe200078e3cff */
[----:B------:R-:W-:Y:S01]  /*a9d0*/  IMAD R0, R19, 0x20, R215 ;  /* 0x0000002013007824 */ /* 0x000fe200078e02d7 */
[----:B------:R-:W-:Y:S01]  /*a9e0*/  SHF.R.U64 R8, R8, 0x3, RZ ;  /* 0x0000000308087819 */ /* 0x000fe200000012ff */
[----:B------:R-:W-:Y:S01]  /*a9f0*/  ULDC.64 UR12, c[0x0][0xae8] ;  /* 0x0002ba00000c7ab9 */ /* 0x000fe20000000a00 */
[----:B------:R-:W-:Y:S02]  /*aa00*/  SHF.R.U64 R12, R12, 0x3, RZ ;  /* 0x000000030c0c7819 */ /* 0x000fe400000012ff */
[----:B------:R-:W-:Y:S02]  /*aa10*/  SHF.R.U64 R24, R24, 0x3, RZ ;  /* 0x0000000318187819 */ /* 0x000fe400000012ff */
[----:B------:R-:W-:Y:S01]  /*aa20*/  SHF.R.U64 R28, R28, 0x3, RZ ;  /* 0x000000031c1c7819 */ /* 0x000fe200000012ff */
[----:B------:R-:W-:Y:S01]  /*aa30*/  UIMAD.WIDE.U32 UR10, UR17, UR12, UR10 ;  /* 0x0000000c110a72a5 */ /* 0x000fe2000f8e000a */
[----:B------:R-:W-:Y:S01]  /*aa40*/  LOP3.LUT R8, R8, R9, RZ, 0x3c, !PT ;  /* 0x0000000908087212 */ /* 0x000fe200078e3cff */
[----:B------:R-:W-:Y:S01]  /*aa50*/  VIADD R22, R0, UR43 ;  /* 0x0000002b00167c36 */ /* 0x000fe20008000000 */
[----:B------:R-:W-:Y:S01]  /*aa60*/  LOP3.LUT R12, R12, R13, RZ, 0x3c, !PT ;  /* 0x0000000d0c0c7212 */ /* 0x000fe200078e3cff */
[--C-:B------:R-:W-:Y:S01]  /*aa70*/  IMAD.X R9, RZ, RZ, R5.reuse, P4 ;  /* 0x000000ffff097224 */ /* 0x100fe200020e0605 */
[----:B------:R-:W-:Y:S01]  /*aa80*/  LOP3.LUT R24, R24, R25, RZ, 0x3c, !PT ;  /* 0x0000001918187212 */ /* 0x000fe200078e3cff */
[--C-:B------:R-:W-:Y:S01]  /*aa90*/  IMAD.X R13, RZ, RZ, R5.reuse, P3 ;  /* 0x000000ffff0d7224 */ /* 0x100fe200018e0605 */
[----:B------:R-:W-:Y:S01]  /*aaa0*/  LOP3.LUT R28, R28, R29, RZ, 0x3c, !PT ;  /* 0x0000001d1c1c7212 */ /* 0x000fe200078e3cff */
[--C-:B------:R-:W-:Y:S01]  /*aab0*/  IMAD.X R25, RZ, RZ, R5.reuse, P6 ;  /* 0x000000ffff197224 */ /* 0x100fe200030e0605 */
[C---:B------:R-:W-:Y:S01]  /*aac0*/  IADD3 R37, P0, R4.reuse, 0x6000, RZ ;  /* 0x0000600004257810 */ /* 0x040fe20007f1e0ff */
[----:B------:R-:W-:Y:S01]  /*aad0*/  IMAD.X R29, RZ, RZ, R5, P5 ;  /* 0x000000ffff1d7224 */ /* 0x000fe200028e0605 */
[C---:B------:R-:W-:Y:S01]  /*aae0*/  IADD3 R41, P4, R4.reuse, 0x7000, RZ ;  /* 0x0000700004297810 */ /* 0x040fe20007f9e0ff */
[----:B------:R-:W-:Y:S01]  /*aaf0*/  USHF.R.S32.HI UR4, URZ, 0x1f, UR9 ;  /* 0x0000001f3f047899 */ /* 0x000fe20008011409 */
[C---:B------:R-:W-:Y:S01]  /*ab00*/  IADD3 R45, P3, R4.reuse, 0x8000, RZ ;  /* 0x00008000042d7810 */ /* 0x040fe20007f7e0ff */
[----:B------:R-:W-:Y:S01]  /*ab10*/  UIMAD UR11, UR17, UR13, UR11 ;  /* 0x0000000d110b72a4 */ /* 0x000fe2000f8e020b */
[----:B------:R-:W-:Y:S01]  /*ab20*/  IADD3 R49, P6, R4, 0x9000, RZ ;  /* 0x0000900004317810 */ /* 0x000fe20007fde0ff */
[----:B-1----:R-:W-:Y:S01]  /*ab30*/  @P1 IMAD.HI.U32 R0, R22, R21, RZ ;  /* 0x0000001516001227 */ /* 0x002fe200078e00ff */
[----:B------:R-:W-:Y:S01]  /*ab40*/  IADD3 R53, P5, R4, 0xa000, RZ ;  /* 0x0000a00004357810 */ /* 0x000fe20007fbe0ff */
[----:B------:R-:W-:Y:S01]  /*ab50*/  ULDC.64 UR12, c[0x0][0xaf0] ;  /* 0x0002bc00000c7ab9 */ /* 0x000fe20000000a00 */
[----:B------:R-:W-:Y:S01]  /*ab60*/  LOP3.LUT R36, R37, 0x380, RZ, 0xc0, !PT ;  /* 0x0000038025247812 */ /* 0x000fe200078ec0ff */
[----:B------:R-:W-:Y:S01]  /*ab70*/  UIMAD UR4, UR4, UR12, URZ ;  /* 0x0000000c040472a4 */ /* 0x000fe2000f8e023f */
[----:B------:R-:W-:Y:S01]  /*ab80*/  LOP3.LUT R40, R41, 0x380, RZ, 0xc0, !PT ;  /* 0x0000038029287812 */ /* 0x000fe200078ec0ff */
[----:B------:R-:W-:Y:S01]  /*ab90*/  IMAD.MOV.U32 R61, RZ, RZ, R22 ;  /* 0x000000ffff3d7224 */ /* 0x000fe200078e0016 */
[----:B------:R-:W-:Y:S01]  /*aba0*/  LOP3.LUT R44, R45, 0x380, RZ, 0xc0, !PT ;  /* 0x000003802d2c7812 */ /* 0x000fe200078ec0ff */
[----:B------:R-:W5:Y:S01]  /*abb0*/  LD.E.128 R12, desc[UR36][R12.64] ;  /* 0x000000240c0c7980 */ /* 0x000f62000c101d00 */
[----:B------:R-:W-:-:S02]  /*abc0*/  LOP3.LUT R48, R49, 0x380, RZ, 0xc0, !PT ;  /* 0x0000038031307812 */ /* 0x000fc400078ec0ff */
[----:B------:R-:W-:Y:S02]  /*abd0*/  LOP3.LUT R52, R53, 0x380, RZ, 0xc0, !PT ;  /* 0x0000038035347812 */ /* 0x000fe400078ec0ff */
[----:B------:R-:W-:Y:S01]  /*abe0*/  LOP3.LUT R11, R4, 0x380, RZ, 0xc0, !PT ;  /* 0x00000380040b7812 */ /* 0x000fe200078ec0ff */
[----:B------:R-:W-:Y:S01]  /*abf0*/  UIMAD UR4, UR9, UR13, UR4 ;  /* 0x0000000d090472a4 */ /* 0x000fe2000f8e0204 */
[----:B0-----:R-:W-:Y:S01]  /*ac00*/  @P1 SHF.R.U32.HI R61, RZ, R63, R0 ;  /* 0x0000003fff3d1219 */ /* 0x001fe20000011600 */
[----:B------:R-:W-:Y:S01]  /*ac10*/  UIMAD.WIDE.U32 UR10, UR9, UR12, UR10 ;  /* 0x0000000c090a72a5 */ /* 0x000fe2000f8e000a */
[----:B------:R-:W-:Y:S01]  /*ac20*/  SHF.R.U64 R36, R36, 0x3, RZ ;  /* 0x0000000324247819 */ /* 0x000fe200000012ff */
[----:B------:R-:W5:Y:S01]  /*ac30*/  LD.E.128 R24, desc[UR36][R24.64] ;  /* 0x0000002418187980 */ /* 0x000f62000c101d00 */
[----:B------:R-:W-:Y:S02]  /*ac40*/  SHF.R.U64 R40, R40, 0x3, RZ ;  /* 0x0000000328287819 */ /* 0x000fe400000012ff */
[----:B------:R-:W-:Y:S01]  /*ac50*/  SHF.R.U64 R44, R44, 0x3, RZ ;  /* 0x000000032c2c7819 */ /* 0x000fe200000012ff */
[----:B------:R-:W5:Y:S01]  /*ac60*/  LD.E.128 R28, desc[UR36][R28.64] ;  /* 0x000000241c1c7980 */ /* 0x000f62000c101d00 */
[----:B------:R-:W-:-:S02]  /*ac70*/  SHF.R.U64 R48, R48, 0x3, RZ ;  /* 0x0000000330307819 */ /* 0x000fc400000012ff */
[----:B------:R-:W-:Y:S01]  /*ac80*/  SHF.R.U64 R52, R52, 0x3, RZ ;  /* 0x0000000334347819 */ /* 0x000fe200000012ff */
[----:B------:R-:W5:Y:S01]  /*ac90*/  LD.E.128 R56, desc[UR36][R56.64] ;  /* 0x0000002438387980 */ /* 0x000f62000c101d00 */
[----:B------:R-:W-:Y:S01]  /*aca0*/  SHF.R.U64 R11, R11, 0x3, RZ ;  /* 0x000000030b0b7819 */ /* 0x000fe200000012ff */
[----:B------:R-:W-:Y:S01]  /*acb0*/  UIADD3 UR4, UR11, UR4, URZ ;  /* 0x000000040b047290 */ /* 0x000fe2000fffe03f */
[--C-:B------:R-:W-:Y:S01]  /*acc0*/  SHF.R.S32.HI R0, RZ, 0x1f, R61.reuse ;  /* 0x0000001fff007819 */ /* 0x100fe2000001143d */
[----:B------:R-:W-:Y:S01]  /*acd0*/  IMAD.MOV R2, RZ, RZ, -R61 ;  /* 0x000000ffff027224 */ /* 0x000fe200078e0a3d */
        /* <DEDUP_REMOVED lines=11> */
[----:B------:R-:W-:Y:S01]  /*ad90*/  ULDC.64 UR12, c[0x0][0xae0] ;  /* 0x0002b800000c7ab9 */ /* 0x000fe20000000a00 */
[----:B------:R-:W-:Y:S01]  /*ada0*/  IMAD R63, R3, R2, R22 ;  /* 0x00000002033f7224 */ /* 0x000fe200078e0216 */
[----:B------:R-:W5:Y:S01]  /*adb0*/  LD.E.128 R8, desc[UR36][R8.64] ;  /* 0x0000002408087980 */ /* 0x000f62000c101d00 */
[----:B------:R-:W-:-:S02]  /*adc0*/  IMAD R0, R0, UR12, RZ ;  /* 0x0000000c00007c24 */ /* 0x000fc4000f8e02ff */
[----:B------:R-:W-:Y:S01]  /*add0*/  IMAD.U32 R21, RZ, RZ, UR11 ;  /* 0x0000000bff157e24 */ /* 0x000fe2000f8e00ff */
[----:B------:R-:W5:Y:S01]  /*ade0*/  LD.E.128 R4, desc[UR36][R4.64] ;  /* 0x0000002404047980 */ /* 0x000f62000c101d00 */
[----:B------:R-:W-:Y:S01]  /*adf0*/  IMAD.U32 R20, RZ, RZ, UR10 ;  /* 0x0000000aff147e24 */ /* 0x000fe2000f8e00ff */
[----:B------:R-:W-:Y:S01]  /*ae00*/  ULDC.64 UR10, c[0x0][0xad8] ;  /* 0x0002b600000a7ab9 */ /* 0x000fe20000000a00 */
[----:B------:R-:W-:Y:S01]  /*ae10*/  IMAD.U32 R21, RZ, RZ, UR4 ;  /* 0x00000004ff157e24 */ /* 0x000fe2000f8e00ff */
[----:B------:R-:W5:Y:S01]  /*ae20*/  LD.E.128 R36, desc[UR36][R36.64] ;  /* 0x0000002424247980 */ /* 0x000f62000c101d00 */
[C---:B------:R-:W-:Y:S01]  /*ae30*/  IMAD R65, R61.reuse, UR13, R0 ;  /* 0x0000000d3d417c24 */ /* 0x040fe2000f8e0200 */
[----:B------:R-:W-:Y:S02]  /*ae40*/  SHF.R.S32.HI R0, RZ, 0x1f, R63 ;  /* 0x0000001fff007819 */ /* 0x000fe4000001143f */
[----:B------:R-:W5:Y:S01]  /*ae50*/  LD.E.128 R40, desc[UR36][R40.64] ;  /* 0x0000002428287980 */ /* 0x000f62000c101d00 */
[----:B------:R-:W-:-:S03]  /*ae60*/  IMAD.WIDE.U32 R2, R61, UR12, R20 ;  /* 0x0000000c3d027c25 */ /* 0x000fc6000f8e0014 */
[----:B------:R-:W5:Y:S04]  /*ae70*/  LD.E.128 R44, desc[UR36][R44.64] ;  /* 0x000000242c2c7980 */ /* 0x000f68000c101d00 */
        /* <DEDUP_REMOVED lines=8> */
[----:B------:R-:W-:-:S02]  /*af00*/  IMAD.IADD R3, R3, 0x1, R65 ;  /* 0x0000000103037824 */ /* 0x000fc400078e0241 */
[----:B------:R-:W-:Y:S02]  /*af10*/  IMAD R0, R0, UR10, RZ ;  /* 0x0000000a00007c24 */ /* 0x000fe4000f8e02ff */
[----:B------:R-:W-:Y:S01]  /*af20*/  VIADD R67, R215, UR43 ;  /* 0x0000002bd7437c36 */ /* 0x000fe20008000000 */
[----:B------:R-:W-:Y:S01]  /*af30*/  UIADD3 UR8, UR8, 0x30820, URZ ;  /* 0x0003082008087890 */ /* 0x000fe2000fffe03f */
[C---:B------:R-:W-:Y:S02]  /*af40*/  IMAD R65, R63.reuse, UR11, R0 ;  /* 0x0000000b3f417c24 */ /* 0x040fe4000f8e0200 */
[----:B------:R-:W-:Y:S01]  /*af50*/  IMAD.WIDE.U32 R2, R63, UR10, R2 ;  /* 0x0000000a3f027c25 */ /* 0x000fe2000f8e0002 */
[----:B------:R-:W-:Y:S01]  /*af60*/  ISETP.GE.AND P2, PT, R67, R16, PT ;  /* 0x000000104300720c */ /* 0x000fe20003f46270 */
[----:B------:R-:W-:Y:S01]  /*af70*/  ULDC.64 UR10, c[0x0][0xa80] ;  /* 0x0002a000000a7ab9 */ /* 0x000fe20000000a00 */
[----:B------:R-:W-:Y:S01]  /*af80*/  UPRMT UR8, URZ, 0x654, UR8 ;  /* 0x000006543f087896 */ /* 0x000fe20008000008 */
[----:B------:R-:W-:Y:S01]  /*af90*/  IMAD.IADD R3, R3, 0x1, R65 ;  /* 0x0000000103037824 */ /* 0x000fe200078e0241 */
[----:B------:R-:W-:Y:S01]  /*afa0*/  LEA R0, P3, R2, UR10, 0x1 ;  /* 0x0000000a02007c11 */ /* 0x000fe2000f8608ff */
[----:B------:R-:W-:-:S03]  /*afb0*/  VIADD R61, R67, 0x40 ;  /* 0x00000040433d7836 */ /* 0x000fc60000000000 */
[----:B------:R-:W-:Y:S01]  /*afc0*/  LEA.HI.X R22, R2, UR11, R3, 0x1, P3 ;  /* 0x0000000b02167c11 */ /* 0x000fe200098f0c03 */
[----:B------:R-:W-:Y:S01]  /*afd0*/  VIADD R21, R67, 0x20 ;  /* 0x0000002043157836 */ /* 0x000fe20000000000 */
[-C--:B------:R-:W-:Y:S01]  /*afe0*/  ISETP.GE.AND P1, PT, R61, R16.reuse, PT ;  /* 0x000000103d00720c */ /* 0x080fe20003f26270 */
[C---:B------:R-:W-:Y:S02]  /*aff0*/  VIADD R63, R69.reuse, 0x80 ;  /* 0x00000080453f7836 */ /* 0x040fe40000000000 */
[----:B------:R-:W-:Y:S01]  /*b000*/  VIADD R65, R69, 0x40 ;  /* 0x0000004045417836 */ /* 0x000fe20000000000 */
[----:B0-----:R-:W-:Y:S01]  /*b010*/  SYNCS.ARRIVE.TRANS64.RED.A1T0 RZ, [UR8], RZ ;  /* 0x000000ffffff79a7 */ /* 0x001fe20008100408 */
        /* <DEDUP_REMOVED lines=13> */
[-C--:B------:R-:W-:Y:S02]  /*b0f0*/  @!P3 LEA R20, P5, R65, R60.reuse, 0x1 ;  /* 0x0000003c4114b211 */ /* 0x080fe400078a08ff */
[-C--:B--2---:R-:W-:Y:S02]  /*b100*/  @!P4 LEA.HI.X R3, R69, R61.reuse, R64, 0x1, P6 ;  /* 0x0000003d4503c211 */ /* 0x084fe400030f0c40 */
[----:B------:R-:W-:Y:S02]  /*b110*/  @!P2 LEA R60, P6, R63, R60, 0x1 ;  /* 0x0000003c3f3ca211 */ /* 0x000fe400078c08ff */
[-C--:B------:R-:W-:Y:S01]  /*b120*/  @!P3 LEA.HI.X R21, R65, R61.reuse, R66, 0x1, P5 ;  /* 0x0000003d4115b211 */ /* 0x080fe200028f0c42 */
[----:B-----5:R0:W-:Y:S01]  /*b130*/  @!P4 ST.E.128 desc[UR36][R2.64], R4 ;  /* 0x000000040200c985 */ /* 0x0201e2000c101d24 */
[----:B------:R-:W-:-:S03]  /*b140*/  @!P2 LEA.HI.X R61, R63, R61, R62, 0x1, P6 ;  /* 0x0000003d3f3da211 */ /* 0x000fc600030f0c3e */
[----:B------:R0:W-:Y:S04]  /*b150*/  @!P3 ST.E.128 desc[UR36][R20.64], R28 ;  /* 0x0000001c1400b985 */ /* 0x0001e8000c101d24 */
[----:B------:R0:W-:Y:S02]  /*b160*/  @!P2 ST.E.128 desc[UR36][R60.64], R44 ;  /* 0x0000002c3c00a985 */ /* 0x0001e4000c101d24 */
.L_x_2423:
[----:B------:R-:W-:Y:S05]  /*b170*/  BSYNC B1 ;  /* 0x0000000000017941 */ /* 0x000fea0003800000 */
.L_x_2422:
        /* <DEDUP_REMOVED lines=17> */
.L_x_2425:
[----:B------:R-:W-:Y:S05]  /*b290*/  BSYNC B1 ;  /* 0x0000000000017941 */ /* 0x000fea0003800000 */
.L_x_2424:
        /* <DEDUP_REMOVED lines=17> */
.L_x_2427:
[----:B------:R-:W-:Y:S05]  /*b3b0*/  BSYNC B1 ;  /* 0x0000000000017941 */ /* 0x000fea0003800000 */
.L_x_2426:
[----:B0-----:R-:W-:Y:S01]  /*b3c0*/  VIADD R3, R67, 0x60 ;  /* 0x0000006043037836 */ /* 0x001fe20000000000 */
[----:B---3--:R-:W0:Y:S04]  /*b3d0*/  SHFL.IDX PT, R22, R22, 0x3, 0x181f ;  /* 0x00781f0016167f89 */ /* 0x008e2800000e0000 */
[----:B------:R-:W-:Y:S01]  /*b3e0*/  ISETP.GE.AND P0, PT, R3, R16, PT ;  /* 0x000000100300720c */ /* 0x000fe20003f06270 */
[----:B------:R-:W3:-:S12]  /*b3f0*/  SHFL.IDX PT, R0, R0, 0x3, 0x181f ;  /* 0x00781f0000007f89 */ /* 0x000ed800000e0000 */
[----:B------:R-:W-:Y:S05]  /*b400*/  @P0 BRA `(.L_x_2428) ;  /* 0x0000002000180947 */ /* 0x000fea0003800000 */
[----:B------:R-:W-:Y:S02]  /*b410*/  ULDC UR4, c[0x0][0xac8] ;  /* 0x0002b20000047ab9 */ /* 0x000fe40000000800 */
[----:B------:R-:W-:Y:S02]  /*b420*/  ISETP.GE.AND P2, PT, R69, UR4, PT ;  /* 0x0000000445007c0c */ /* 0x000fe4000bf46270 */
[----:B------:R-:W-:-:S11]  /*b430*/  ISETP.GE.AND P3, PT, R65, UR4, PT ;  /* 0x0000000441007c0c */ /* 0x000fd6000bf66270 */
[-C--:B---3--:R-:W-:Y:S02]  /*b440*/  @!P2 LEA R2, P0, R69, R0.reuse, 0x1 ;  /* 0x000000004502a211 */ /* 0x088fe400078008ff */
        /* <DEDUP_REMOVED lines=11> */
.L_x_2421:
        /* <DEDUP_REMOVED lines=16> */
[----:B------:R-:W-:Y:S01]  /*b600*/  UIMAD.WIDE.U32 UR10, UR18, UR12, UR10 ;  /* 0x0000000c120a72a5 */ /* 0x000fe2000f8e000a */
[----:B------:R-:W-:Y:S01]  /*b610*/  SHF.R.S32.HI R92, RZ, 0x1f, R211 ;  /* 0x0000001fff5c7819 */ /* 0x000fe200000114d3 */
[----:B------:R-:W-:Y:S01]  /*b620*/  UPRMT UR8, URZ, 0x654, UR8 ;  /* 0x000006543f087896 */ /* 0x000fe20008000008 */
[----:B------:R-:W-:Y:S01]  /*b630*/  SHF.R.S32.HI R93, RZ, 0x1f, R212 ;  /* 0x0000001fff5d7819 */ /* 0x000fe200000114d4 */
[----:B------:R-:W-:Y:S01]  /*b640*/  UIMAD UR11, UR18, UR13, UR11 ;  /* 0x0000000d120b72a4 */ /* 0x000fe2000f8e020b */
[----:B------:R-:W-:-:S02]  /*b650*/  SHF.R.S32.HI R94, RZ, 0x1f, R213 ;  /* 0x0000001fff5e7819 */ /* 0x000fc400000114d5 */
        /* <DEDUP_REMOVED lines=12> */
[----:B------:R-:W-:-:S03]  /*b720*/  UIMAD UR4, UR17, UR13, UR11 ;  /* 0x0000000d110472a4 */ /* 0x000fc6000f8e020b */
[----:B------:R-:W-:Y:S01]  /*b730*/  ULDC.64 UR12, c[0x0][0xb30] ;  /* 0x0002cc00000c7ab9 */ /* 0x000fe20000000a00 */
[----:B------:R-:W-:Y:S02]  /*b740*/  IMAD R7, R3, R2, R13 ;  /* 0x0000000203077224 */ /* 0x000fe400078e020d */
[----:B------:R-:W-:Y:S02]  /*b750*/  IMAD R0, R0, UR12, RZ ;  /* 0x0000000c00007c24 */ /* 0x000fe4000f8e02ff */
[----:B------:R-:W-:Y:S01]  /*b760*/  IMAD.U32 R3, RZ, RZ, UR11 ;  /* 0x0000000bff037e24 */ /* 0x000fe2000f8e00ff */
[----:B------:R-:W-:Y:S01]  /*b770*/  MOV R3, UR4 ;  /* 0x0000000400037c02 */ /* 0x000fe20008000f00 */
[----:B------:R-:W-:Y:S01]  /*b780*/  IMAD.U32 R2, RZ, RZ, UR10 ;  /* 0x0000000aff027e24 */ /* 0x000fe2000f8e00ff */
        /* <DEDUP_REMOVED lines=22> */
[----:B------:R-:W-:-:S02]  /*b8f0*/  SHF.R.S32.HI R9, RZ, 0x1f, R195 ;  /* 0x0000001fff097819 */ /* 0x000fc400000114c3 */
[----:B------:R-:W-:Y:S02]  /*b900*/  SHF.R.S32.HI R12, RZ, 0x1f, R11 ;  /* 0x0000001fff0c7819 */ /* 0x000fe4000001140b */
[----:B------:R-:W-:Y:S01]  /*b910*/  SHF.R.S32.HI R15, RZ, 0x1f, R194 ;  /* 0x0000001fff0f7819 */ /* 0x000fe200000114c2 */
[----:B-12---:R-:W-:Y:S02]  /*b920*/  @!P4 IMAD.WIDE R4, R17, 0x4, R2 ;  /* 0x000000041104c825 */ /* 0x006fe400078e0202 */
[-C--:B------:R-:W-:Y:S02]  /*b930*/  @!P1 LEA R6, P5, R213, R2.reuse, 0x2 ;  /* 0x00000002d5069211 */ /* 0x080fe400078a10ff */
[----:B------:R-:W-:Y:S01]  /*b940*/  @!P2 LEA R8, P6, R195, R2, 0x2 ;  /* 0x00000002c308a211 */ /* 0x000fe200078c10ff */
[----:B------:R1:W-:Y:S01]  /*b950*/  @!P4 ST.E.64 desc[UR36][R4.64], R24 ;  /* 0x000000180400c985 */ /* 0x0003e2000c101b24 */
[----:B------:R-:W-:Y:S02]  /*b960*/  ISETP.GE.AND P4, PT, R13, UR4, PT ;  /* 0x000000040d007c0c */ /* 0x000fe4000bf86270 */
[----:B------:R-:W-:-:S02]  /*b970*/  @!P1 LEA.HI.X R7, R213, R3, R94, 0x2, P5 ;  /* 0x00000003d5079211 */ /* 0x000fc400028f145e */
[----:B------:R-:W-:Y:S02]  /*b980*/  ISETP.GE.AND P5, PT, R194, UR4, PT ;  /* 0x00000004c2007c0c */ /* 0x000fe4000bfa6270 */
[----:B------:R-:W-:Y:S01]  /*b990*/  @!P2 LEA.HI.X R9, R195, R3, R9, 0x2, P6 ;  /* 0x00000003c309a211 */ /* 0x000fe200030f1409 */
[----:B------:R2:W-:Y:S01]  /*b9a0*/  @!P1 ST.E.64 desc[UR36][R6.64], R28 ;  /* 0x0000001c06009985 */ /* 0x0005e2000c101b24 */
[----:B------:R-:W-:-:S03]  /*b9b0*/  @!P3 LEA R10, P6, R11, R2, 0x2 ;  /* 0x000000020b0ab211 */ /* 0x000fc600078c10ff */
[----:B------:R3:W-:Y:S01]  /*b9c0*/  @!P2 ST.E.64 desc[UR36][R8.64], R32 ;  /* 0x000000200800a985 */ /* 0x0007e2000c101b24 */
[----:B------:R-:W-:Y:S02]  /*b9d0*/  ISETP.GE.AND P2, PT, R193, UR4, PT ;  /* 0x00000004c1007c0c */ /* 0x000fe4000bf46270 */
[----:B-1----:R-:W-:Y:S02]  /*b9e0*/  SHF.R.S32.HI R5, RZ, 0x1f, R13 ;  /* 0x0000001fff057819 */ /* 0x002fe4000001140d */
[-C--:B------:R-:W-:Y:S02]  /*b9f0*/  @!P4 LEA R4, P1, R13, R2.reuse, 0x2 ;  /* 0x000000020d04c211 */ /* 0x080fe400078210ff */
[-C--:B------:R-:W-:Y:S02]  /*ba00*/  @!P3 LEA.HI.X R11, R11, R3.reuse, R12, 0x2, P6 ;  /* 0x000000030b0bb211 */ /* 0x080fe400030f140c */
[----:B------:R-:W-:Y:S02]  /*ba10*/  @!P4 LEA.HI.X R5, R13, R3, R5, 0x2, P1 ;  /* 0x000000030d05c211 */ /* 0x000fe400008f1405 */
[----:B------:R-:W-:Y:S01]  /*ba20*/  ISETP.GE.AND P1, PT, R192, UR4, PT ;  /* 0x00000004c0007c0c */ /* 0x000fe2000bf26270 */
[----:B------:R-:W-:Y:S01]  /*ba30*/  @!P3 ST.E.64 desc[UR36][R10.64], R36 ;  /* 0x000000240a00b985 */ /* 0x000fe2000c101b24 */
[----:B------:R-:W-:-:S02]  /*ba40*/  @!P5 LEA R12, P6, R194, R2, 0x2 ;  /* 0x00000002c20cd211 */ /* 0x000fc400078c10ff */
[----:B--2---:R-:W-:Y:S01]  /*ba50*/  SHF.R.S32.HI R7, RZ, 0x1f, R193 ;  /* 0x0000001fff077819 */ /* 0x004fe200000114c1 */
[----:B------:R1:W-:Y:S01]  /*ba60*/  @!P4 ST.E.64 desc[UR36][R4.64], R40 ;  /* 0x000000280400c985 */ /* 0x0003e2000c101b24 */
[----:B------:R-:W-:Y:S02]  /*ba70*/  @!P5 LEA.HI.X R13, R194, R3, R15, 0x2, P6 ;  /* 0x00000003c20dd211 */ /* 0x000fe400030f140f */
[----:B------:R-:W-:Y:S02]  /*ba80*/  ISETP.GE.AND P6, PT, R23, UR4, PT ;  /* 0x0000000417007c0c */ /* 0x000fe4000bfc6270 */
[----:B------:R-:W-:Y:S01]  /*ba90*/  @!P2 LEA R6, P4, R193, R2, 0x2 ;  /* 0x00000002c106a211 */ /* 0x000fe200078810ff */
[----:B------:R-:W-:Y:S01]  /*baa0*/  @!P5 ST.E.64 desc[UR36][R12.64], R44 ;  /* 0x0000002c0c00d985 */ /* 0x000fe2000c101b24 */
[----:B------:R-:W-:Y:S02]  /*bab0*/  ISETP.GE.AND P3, PT, R212, UR4, PT ;  /* 0x00000004d4007c0c */ /* 0x000fe4000bf66270 */
[----:B---3--:R-:W-:-:S02]  /*bac0*/  SHF.R.S32.HI R9, RZ, 0x1f, R192 ;  /* 0x0000001fff097819 */ /* 0x008fc400000114c0 */
[CC--:B------:R-:W-:Y:S02]  /*bad0*/  @!P1 LEA R8, P5, R192.reuse, R2.reuse, 0x2 ;  /* 0x00000002c0089211 */ /* 0x0c0fe400078a10ff */
[-C--:B------:R-:W-:Y:S02]  /*bae0*/  @!P2 LEA.HI.X R7, R193, R3.reuse, R7, 0x2, P4 ;  /* 0x00000003c107a211 */ /* 0x080fe400020f1407 */
[----:B------:R-:W-:Y:S02]  /*baf0*/  @!P1 LEA.HI.X R9, R192, R3, R9, 0x2, P5 ;  /* 0x00000003c0099211 */ /* 0x000fe400028f1409 */
[----:B------:R-:W-:Y:S01]  /*bb00*/  ISETP.GE.AND P4, PT, R211, UR4, PT ;  /* 0x00000004d3007c0c */ /* 0x000fe2000bf86270 */
[----:B------:R2:W-:Y:S01]  /*bb10*/  @!P2 ST.E.64 desc[UR36][R6.64], R48 ;  /* 0x000000300600a985 */ /* 0x0005e2000c101b24 */
[----:B-1----:R-:W-:Y:S02]  /*bb20*/  SHF.R.S32.HI R5, RZ, 0x1f, R23 ;  /* 0x0000001fff057819 */ /* 0x002fe40000011417 */
[----:B------:R-:W-:Y:S01]  /*bb30*/  @!P6 LEA R4, P2, R23, R2, 0x2 ;  /* 0x000000021704e211 */ /* 0x000fe200078410ff */
[----:B------:R1:W-:Y:S01]  /*bb40*/  @!P1 ST.E.64 desc[UR36][R8.64], R52 ;  /* 0x0000003408009985 */ /* 0x0003e2000c101b24 */
[----:B------:R-:W-:-:S02]  /*bb50*/  ISETP.GE.AND P5, PT, R210, UR4, PT ;  /* 0x00000004d2007c0c */ /* 0x000fc4000bfa6270 */
[CC--:B------:R-:W-:Y:S02]  /*bb60*/  @!P3 LEA R10, P1, R212.reuse, R2.reuse, 0x2 ;  /* 0x00000002d40ab211 */ /* 0x0c0fe400078210ff */
[-C--:B------:R-:W-:Y:S02]  /*bb70*/  @!P6 LEA.HI.X R5, R23, R3.reuse, R5, 0x2, P2 ;  /* 0x000000031705e211 */ /* 0x080fe400010f1405 */
[----:B------:R-:W-:Y:S02]  /*bb80*/  @!P3 LEA.HI.X R11, R212, R3, R93, 0x2, P1 ;  /* 0x00000003d40bb211 */ /* 0x000fe400008f145d */
[----:B------:R-:W-:Y:S01]  /*bb90*/  ISETP.GE.AND P1, PT, R209, UR4, PT ;  /* 0x00000004d1007c0c */ /* 0x000fe2000bf26270 */
[----:B------:R3:W-:Y:S01]  /*bba0*/  @!P6 ST.E.64 desc[UR36][R4.64], R56 ;  /* 0x000000380400e985 */ /* 0x0007e2000c101b24 */
[-C--:B--2---:R-:W-:Y:S02]  /*bbb0*/  @!P4 LEA R6, P6, R211, R2.reuse, 0x2 ;  /* 0x00000002d306c211 */ /* 0x084fe400078c10ff */
[----:B------:R-:W-:Y:S01]  /*bbc0*/  ISETP.GE.AND P2, PT, R208, UR4, PT ;  /* 0x00000004d0007c0c */ /* 0x000fe2000bf46270 */
[----:B------:R2:W-:Y:S01]  /*bbd0*/  @!P3 ST.E.64 desc[UR36][R10.64], R60 ;  /* 0x0000003c0a00b985 */ /* 0x0005e2000c101b24 */
[----:B------:R-:W-:-:S02]  /*bbe0*/  @!P5 LEA R12, P3, R210, R2, 0x2 ;  /* 0x00000002d20cd211 */ /* 0x000fc400078610ff */
[-C--:B------:R-:W-:Y:S02]  /*bbf0*/  @!P4 LEA.HI.X R7, R211, R3.reuse, R92, 0x2, P6 ;  /* 0x00000003d307c211 */ /* 0x080fe400030f145c */
[----:B------:R-:W-:-:S03]  /*bc00*/  @!P5 LEA.HI.X R13, R210, R3, R22, 0x2, P3 ;  /* 0x00000003d20dd211 */ /* 0x000fc600018f1416 */
[----:B------:R4:W-:Y:S01]  /*bc10*/  @!P4 ST.E.64 desc[UR36][R6.64], R64 ;  /* 0x000000400600c985 */ /* 0x0009e2000c101b24 */
[----:B------:R-:W-:Y:S02]  /*bc20*/  ISETP.GE.AND P4, PT, R207, UR4, PT ;  /* 0x00000004cf007c0c */ /* 0x000fe4000bf86270 */
[CC--:B-1----:R-:W-:Y:S01]  /*bc30*/  @!P1 LEA R8, P3, R209.reuse, R2.reuse, 0x2 ;  /* 0x00000002d1089211 */ /* 0x0c2fe200078610ff */
[----:B------:R1:W-:Y:S01]  /*bc40*/  @!P5 ST.E.64 desc[UR36][R12.64], R68 ;  /* 0x000000440c00d985 */ /* 0x0003e2000c101b24 */
[----:B------:R-:W-:Y:S02]  /*bc50*/  ISETP.GE.AND P5, PT, R206, UR4, PT ;  /* 0x00000004ce007c0c */ /* 0x000fe4000bfa6270 */
[----:B------:R-:W-:Y:S02]  /*bc60*/  @!P1 LEA.HI.X R9, R209, R3, R16, 0x2, P3 ;  /* 0x00000003d1099211 */ /* 0x000fe400018f1410 */
[----:B---3--:R-:W-:-:S03]  /*bc70*/  @!P2 LEA R4, P6, R208, R2, 0x2 ;  /* 0x00000002d004a211 */ /* 0x008fc600078c10ff */
[----:B------:R3:W-:Y:S01]  /*bc80*/  @!P1 ST.E.64 desc[UR36][R8.64], R72 ;  /* 0x0000004808009985 */ /* 0x0007e2000c101b24 */
[-C--:B------:R-:W-:Y:S02]  /*bc90*/  @!P2 LEA.HI.X R5, R208, R3.reuse, R229, 0x2, P6 ;  /* 0x00000003d005a211 */ /* 0x080fe400030f14e5 */
[----:B------:R-:W-:Y:S02]  /*bca0*/  ISETP.GE.AND P1, PT, R205, UR4, PT ;  /* 0x00000004cd007c0c */ /* 0x000fe4000bf26270 */
[CC--:B--2---:R-:W-:Y:S01]  /*bcb0*/  @!P4 LEA R10, P3, R207.reuse, R2.reuse, 0x2 ;  /* 0x00000002cf0ac211 */ /* 0x0c4fe200078610ff */
[----:B------:R2:W-:Y:S01]  /*bcc0*/  @!P2 ST.E.64 desc[UR36][R4.64], R76 ;  /* 0x0000004c0400a985 */ /* 0x0005e2000c101b24 */
[----:B----4-:R-:W-:Y:S02]  /*bcd0*/  @!P5 LEA R6, P6, R206, R2, 0x2 ;  /* 0x00000002ce06d211 */ /* 0x010fe400078c10ff */
[----:B------:R-:W-:Y:S02]  /*bce0*/  ISETP.GE.AND P2, PT, R204, UR4, PT ;  /* 0x00000004cc007c0c */ /* 0x000fe4000bf46270 */
[----:B------:R-:W-:-:S02]  /*bcf0*/  @!P4 LEA.HI.X R11, R207, R3, R228, 0x2, P3 ;  /* 0x00000003cf0bc211 */ /* 0x000fc400018f14e4 */
[----:B------:R-:W-:Y:S02]  /*bd00*/  ISETP.GE.AND P3, PT, R203, UR4, PT ;  /* 0x00000004cb007c0c */ /* 0x000fe4000bf66270 */
[----:B------:R-:W-:Y:S01]  /*bd10*/  @!P5 LEA.HI.X R7, R206, R3, R227, 0x2, P6 ;  /* 0x00000003ce07d211 */ /* 0x000fe200030f14e3 */
[----:B------:R-:W-:Y:S01]  /*bd20*/  @!P4 ST.E.64 desc[UR36][R10.64], R80 ;  /* 0x000000500a00c985 */ /* 0x000fe2000c101b24 */
[----:B-1----:R-:W-:-:S03]  /*bd30*/  @!P1 LEA R12, P4, R205, R2, 0x2 ;  /* 0x00000002cd0c9211 */ /* 0x002fc600078810ff */
[----:B------:R1:W-:Y:S01]  /*bd40*/  @!P5 ST.E.64 desc[UR36][R6.64], R84 ;  /* 0x000000540600d985 */ /* 0x0003e2000c101b24 */
[----:B------:R-:W-:Y:S02]  /*bd50*/  ISETP.GE.AND P5, PT, R202, UR4, PT ;  /* 0x00000004ca007c0c */ /* 0x000fe4000bfa6270 */
[-C--:B------:R-:W-:Y:S02]  /*bd60*/  @!P1 LEA.HI.X R13, R205, R3.reuse, R226, 0x2, P4 ;  /* 0x00000003cd0d9211 */ /* 0x080fe400020f14e2 */
[CC--:B---3--:R-:W-:Y:S02]  /*bd70*/  @!P2 LEA R8, P6, R204.reuse, R2.reuse, 0x2 ;  /* 0x00000002cc08a211 */ /* 0x0c8fe400078c10ff */
[----:B--2---:R-:W-:Y:S01]  /*bd80*/  @!P3 LEA R4, P4, R203, R2, 0x2 ;  /* 0x00000002cb04b211 */ /* 0x004fe200078810ff */
[----:B------:R2:W-:Y:S01]  /*bd90*/  @!P1 ST.E.64 desc[UR36][R12.64], R88 ;  /* 0x000000580c009985 */ /* 0x0005e2000c101b24 */
[----:B------:R-:W-:Y:S02]  /*bda0*/  @!P2 LEA.HI.X R9, R204, R3, R225, 0x2, P6 ;  /* 0x00000003cc09a211 */ /* 0x000fe400030f14e1 */
[----:B------:R-:W-:-:S02]  /*bdb0*/  ISETP.GE.AND P1, PT, R201, UR4, PT ;  /* 0x00000004c9007c0c */ /* 0x000fc4000bf26270 */
[-C--:B------:R-:W-:Y:S01]  /*bdc0*/  @!P3 LEA.HI.X R5, R203, R3.reuse, R224, 0x2, P4 ;  /* 0x00000003cb05b211 */ /* 0x080fe200020f14e0 */
[----:B------:R3:W-:Y:S01]  /*bdd0*/  @!P2 ST.E.64 desc[UR36][R8.64], R20 ;  /* 0x000000140800a985 */ /* 0x0007e2000c101b24 */
[----:B------:R-:W-:Y:S02]  /*bde0*/  ISETP.GE.AND P4, PT, R200, UR4, PT ;  /* 0x00000004c8007c0c */ /* 0x000fe4000bf86270 */
[----:B-1----:R-:W-:Y:S01]  /*bdf0*/  @!P5 LEA R6, P6, R202, R2, 0x2 ;  /* 0x00000002ca06d211 */ /* 0x002fe200078c10ff */
[----:B------:R4:W-:Y:S01]  /*be00*/  @!P3 ST.E.64 desc[UR36][R4.64], R120 ;  /* 0x000000780400b985 */ /* 0x0009e2000c101b24 */
[----:B------:R-:W-:Y:S02]  /*be10*/  ISETP.GE.AND P2, PT, R199, UR4, PT ;  /* 0x00000004c7007c0c */ /* 0x000fe4000bf46270 */
[----:B------:R-:W-:Y:S02]  /*be20*/  ISETP.GE.AND P3, PT, R198, UR4, PT ;  /* 0x00000004c6007c0c */ /* 0x000fe4000bf66270 */
[----:B------:R-:W-:-:S02]  /*be30*/  @!P5 LEA.HI.X R7, R202, R3, R223, 0x2, P6 ;  /* 0x00000003ca07d211 */ /* 0x000fc400030f14df */
[----:B------:R-:W-:-:S03]  /*be40*/  @!P1 LEA R10, P6, R201, R2, 0x2 ;  /* 0x00000002c90a9211 */ /* 0x000fc600078c10ff */
[----:B------:R4:W-:Y:S01]  /*be50*/  @!P5 ST.E.64 desc[UR36][R6.64], R100 ;  /* 0x000000640600d985 */ /* 0x0009e2000c101b24 */
[CC--:B--2---:R-:W-:Y:S02]  /*be60*/  @!P4 LEA R12, P5, R200.reuse, R2.reuse, 0x2 ;  /* 0x00000002c80cc211 */ /* 0x0c4fe400078a10ff */
        /* <DEDUP_REMOVED lines=10> */
.L_x_2430:
[----:B------:R-:W-:Y:S05]  /*bf10*/  BSYNC B1 ;  /* 0x0000000000017941 */ /* 0x000fea0003800000 */
.L_x_2429:
        /* <DEDUP_REMOVED lines=18> */
[----:B------:R-:W-:-:S02]  /*c040*/  @!P4 LEA.HI.X R7, R213, R5, R94, 0x2, P6 ;  /* 0x00000005d507c211 */ /* 0x000fc400030f145e */
[----:B------:R-:W-:Y:S02]  /*c050*/  ISETP.GE.AND P3, PT, R194, UR4, PT ;  /* 0x00000004c2007c0c */ /* 0x000fe4000bf66270 */
[-C--:B------:R-:W-:Y:S01]  /*c060*/  @!P2 LEA R12, P6, R9, R4.reuse, 0x2 ;  /* 0x00000004090ca211 */ /* 0x080fe200078c10ff */
[----:B------:R1:W-:Y:S01]  /*c070*/  @!P4 ST.E.64 desc[UR36][R6.64], R30 ;  /* 0x0000001e0600c985 */ /* 0x0003e2000c101b24 */
[-C--:B------:R-:W-:Y:S02]  /*c080*/  @!P1 LEA.HI.X R11, R11, R5.reuse, R0, 0x2, P5 ;  /* 0x000000050b0b9211 */ /* 0x080fe400028f1400 */
[----:B------:R-:W-:Y:S02]  /*c090*/  SHF.R.S32.HI R0, RZ, 0x1f, R195 ;  /* 0x0000001fff007819 */ /* 0x000fe400000114c3 */
[----:B------:R-:W-:Y:S02]  /*c0a0*/  @!P0 LEA R8, P5, R195, R4, 0x2 ;  /* 0x00000004c3088211 */ /* 0x000fe400078a10ff */
[----:B------:R-:W-:-:S02]  /*c0b0*/  @!P2 LEA.HI.X R13, R9, R5, R13, 0x2, P6 ;  /* 0x00000005090da211 */ /* 0x000fc400030f140d */
[----:B------:R-:W-:Y:S02]  /*c0c0*/  @!P0 LEA.HI.X R9, R195, R5, R0, 0x2, P5 ;  /* 0x00000005c3098211 */ /* 0x000fe400028f1400 */
[----:B------:R-:W-:Y:S02]  /*c0d0*/  ISETP.GE.AND P4, PT, R193, UR4, PT ;  /* 0x00000004c1007c0c */ /* 0x000fe4000bf86270 */
[----:B------:R-:W-:Y:S01]  /*c0e0*/  ISETP.GE.AND P5, PT, R192, UR4, PT ;  /* 0x00000004c0007c0c */ /* 0x000fe2000bfa6270 */
[----:B------:R-:W-:Y:S01]  /*c0f0*/  @!P0 ST.E.64 desc[UR36][R8.64], R34 ;  /* 0x0000002208008985 */ /* 0x000fe2000c101b24 */
[----:B------:R-:W-:Y:S02]  /*c100*/  SHF.R.S32.HI R0, RZ, 0x1f, R193 ;  /* 0x0000001fff007819 */ /* 0x000fe400000114c1 */
[----:B------:R-:W-:Y:S01]  /*c110*/  SHF.R.S32.HI R21, RZ, 0x1f, R192 ;  /* 0x0000001fff157819 */ /* 0x000fe200000114c0 */
[----:B------:R2:W-:Y:S01]  /*c120*/  @!P1 ST.E.64 desc[UR36][R10.64], R38 ;  /* 0x000000260a009985 */ /* 0x0005e2000c101b24 */
[----:B0-----:R-:W-:-:S03]  /*c130*/  @!P3 LEA R2, P1, R194, R4, 0x2 ;  /* 0x00000004c202b211 */ /* 0x001fc600078210ff */
[----:B------:R0:W-:Y:S01]  /*c140*/  @!P2 ST.E.64 desc[UR36][R12.64], R42 ;  /* 0x0000002a0c00a985 */ /* 0x0001e2000c101b24 */
[-C--:B------:R-:W-:Y:S02]  /*c150*/  @!P3 LEA.HI.X R3, R194, R5.reuse, R15, 0x2, P1 ;  /* 0x00000005c203b211 */ /* 0x080fe400008f140f */
[----:B------:R-:W-:Y:S02]  /*c160*/  ISETP.GE.AND P1, PT, R212, UR4, PT ;  /* 0x00000004d4007c0c */ /* 0x000fe4000bf26270 */
[----:B------:R-:W-:Y:S01]  /*c170*/  ISETP.GE.AND P2, PT, R23, UR4, PT ;  /* 0x0000000417007c0c */ /* 0x000fe2000bf46270 */
[----:B------:R3:W-:Y:S01]  /*c180*/  @!P3 ST.E.64 desc[UR36][R2.64], R46 ;  /* 0x0000002e0200b985 */ /* 0x0007e2000c101b24 */
[CC--:B-1----:R-:W-:Y:S02]  /*c190*/  @!P4 LEA R6, P0, R193.reuse, R4.reuse, 0x2 ;  /* 0x00000004c106c211 */ /* 0x0c2fe400078010ff */
[----:B------:R-:W-:Y:S02]  /*c1a0*/  @!P5 LEA R14, P6, R192, R4, 0x2 ;  /* 0x00000004c00ed211 */ /* 0x000fe400078c10ff */
[----:B------:R-:W-:-:S02]  /*c1b0*/  @!P4 LEA.HI.X R7, R193, R5, R0, 0x2, P0 ;  /* 0x00000005c107c211 */ /* 0x000fc400000f1400 */
[----:B------:R-:W-:Y:S02]  /*c1c0*/  ISETP.GE.AND P0, PT, R211, UR4, PT ;  /* 0x00000004d3007c0c */ /* 0x000fe4000bf06270 */
[----:B------:R-:W-:Y:S01]  /*c1d0*/  @!P5 LEA.HI.X R15, R192, R5, R21, 0x2, P6 ;  /* 0x00000005c00fd211 */ /* 0x000fe200030f1415 */
        /* <DEDUP_REMOVED lines=8> */
[----:B------:R-:W-:Y:S02]  /*c260*/  ISETP.GE.AND P3, PT, R208, UR4, PT ;  /* 0x00000004d0007c0c */ /* 0x000fe4000bf66270 */
[----:B------:R-:W-:Y:S02]  /*c270*/  @!P2 LEA.HI.X R9, R23, R5, R0, 0x2, P6 ;  /* 0x000000051709a211 */ /* 0x000fe400030f1400 */
[----:B0-----:R-:W-:-:S03]  /*c280*/  @!P0 LEA R12, P6, R211, R4, 0x2 ;  /* 0x00000004d30c8211 */ /* 0x001fc600078c10ff */
[----:B------:R0:W-:Y:S01]  /*c290*/  @!P2 ST.E.64 desc[UR36][R8.64], R58 ;  /* 0x0000003a0800a985 */ /* 0x0001e2000c101b24 */
[-C--:B------:R-:W-:Y:S02]  /*c2a0*/  @!P0 LEA.HI.X R13, R211, R5.reuse, R92, 0x2, P6 ;  /* 0x00000005d30d8211 */ /* 0x080fe400030f145c */
[CC--:B---3--:R-:W-:Y:S01]  /*c2b0*/  @!P5 LEA R2, P6, R210.reuse, R4.reuse, 0x2 ;  /* 0x00000004d202d211 */ /* 0x0c8fe200078c10ff */
[----:B------:R3:W-:Y:S01]  /*c2c0*/  @!P1 ST.E.64 desc[UR36][R10.64], R62 ;  /* 0x0000003e0a009985 */ /* 0x0007e2000c101b24 */
[----:B------:R-:W-:Y:S02]  /*c2d0*/  ISETP.GE.AND P2, PT, R207, UR4, PT ;  /* 0x00000004cf007c0c */ /* 0x000fe4000bf46270 */
[----:B------:R-:W-:Y:S01]  /*c2e0*/  @!P5 LEA.HI.X R3, R210, R5, R22, 0x2, P6 ;  /* 0x00000005d203d211 */ /* 0x000fe200030f1416 */
[----:B------:R4:W-:Y:S01]  /*c2f0*/  @!P0 ST.E.64 desc[UR36][R12.64], R66 ;  /* 0x000000420c008985 */ /* 0x0009e2000c101b24 */
[-C--:B-1----:R-:W-:Y:S02]  /*c300*/  @!P4 LEA R6, P0, R209, R4.reuse, 0x2 ;  /* 0x00000004d106c211 */ /* 0x082fe400078010ff */
[----:B--2---:R-:W-:Y:S01]  /*c310*/  @!P3 LEA R14, P6, R208, R4, 0x2 ;  /* 0x00000004d00eb211 */ /* 0x004fe200078c10ff */
[----:B------:R1:W-:Y:S01]  /*c320*/  @!P5 ST.E.64 desc[UR36][R2.64], R70 ;  /* 0x000000460200d985 */ /* 0x0003e2000c101b24 */
[----:B------:R-:W-:-:S02]  /*c330*/  ISETP.GE.AND P1, PT, R206, UR4, PT ;  /* 0x00000004ce007c0c */ /* 0x000fc4000bf26270 */
[-C--:B------:R-:W-:Y:S02]  /*c340*/  @!P4 LEA.HI.X R7, R209, R5.reuse, R16, 0x2, P0 ;  /* 0x00000005d107c211 */ /* 0x080fe400000f1410 */
[----:B------:R-:W-:Y:S02]  /*c350*/  ISETP.GE.AND P0, PT, R205, UR4, PT ;  /* 0x00000004cd007c0c */ /* 0x000fe4000bf06270 */
[----:B------:R-:W-:Y:S01]  /*c360*/  @!P3 LEA.HI.X R15, R208, R5, R229, 0x2, P6 ;  /* 0x00000005d00fb211 */ /* 0x000fe200030f14e5 */
[----:B------:R2:W-:Y:S01]  /*c370*/  @!P4 ST.E.64 desc[UR36][R6.64], R74 ;  /* 0x0000004a0600c985 */ /* 0x0005e2000c101b24 */
[----:B0-----:R-:W-:-:S03]  /*c380*/  @!P2 LEA R8, P4, R207, R4, 0x2 ;  /* 0x00000004cf08a211 */ /* 0x001fc600078810ff */
[----:B------:R-:W-:Y:S01]  /*c390*/  @!P3 ST.E.64 desc[UR36][R14.64], R78 ;  /* 0x0000004e0e00b985 */ /* 0x000fe2000c101b24 */
[----:B------:R-:W-:Y:S02]  /*c3a0*/  ISETP.GE.AND P3, PT, R204, UR4, PT ;  /* 0x00000004cc007c0c */ /* 0x000fe4000bf66270 */
[CC--:B---3--:R-:W-:Y:S02]  /*c3b0*/  @!P1 LEA R10, P5, R206.reuse, R4.reuse, 0x2 ;  /* 0x00000004ce0a9211 */ /* 0x0c8fe400078a10ff */
[-C--:B------:R-:W-:Y:S02]  /*c3c0*/  @!P2 LEA.HI.X R9, R207, R5.reuse, R228, 0x2, P4 ;  /* 0x00000005cf09a211 */ /* 0x080fe400020f14e4 */
[----:B----4-:R-:W-:Y:S02]  /*c3d0*/  @!P0 LEA R12, P6, R205, R4, 0x2 ;  /* 0x00000004cd0c8211 */ /* 0x010fe400078c10ff */
[----:B------:R-:W-:Y:S01]  /*c3e0*/  ISETP.GE.AND P4, PT, R203, UR4, PT ;  /* 0x00000004cb007c0c */ /* 0x000fe2000bf86270 */
[----:B------:R0:W-:Y:S01]  /*c3f0*/  @!P2 ST.E.64 desc[UR36][R8.64], R82 ;  /* 0x000000520800a985 */ /* 0x0001e2000c101b24 */
        /* <DEDUP_REMOVED lines=11> */
[----:B------:R2:W-:Y:S01]  /*c4b0*/  @!P3 ST.E.64 desc[UR36][R2.64], R122 ;  /* 0x0000007a0200b985 */ /* 0x0005e2000c101b24 */
[CC--:B0-----:R-:W-:Y:S02]  /*c4c0*/  @!P2 LEA R8, P3, R202.reuse, R4.reuse, 0x2 ;  /* 0x00000004ca08a211 */ /* 0x0c1fe400078610ff */
[-C--:B------:R-:W-:Y:S02]  /*c4d0*/  @!P4 LEA.HI.X R7, R203, R5.reuse, R224, 0x2, P6 ;  /* 0x00000005cb07c211 */ /* 0x080fe400030f14e0 */
[-C--:B---3--:R-:W-:Y:S02]  /*c4e0*/  @!P1 LEA R10, P6, R201, R4.reuse, 0x2 ;  /* 0x00000004c90a9211 */ /* 0x088fe400078c10ff */
[----:B------:R-:W-:Y:S01]  /*c4f0*/  @!P2 LEA.HI.X R9, R202, R5, R223, 0x2, P3 ;  /* 0x00000005ca09a211 */ /* 0x000fe200018f14df */
[----:B------:R2:W-:Y:S01]  /*c500*/  @!P4 ST.E.64 desc[UR36][R6.64], R124 ;  /* 0x0000007c0600c985 */ /* 0x0005e2000c101b24 */
[----:B-1----:R-:W-:-:S02]  /*c510*/  @!P0 LEA R12, P4, R200, R4, 0x2 ;  /* 0x00000004c80c8211 */ /* 0x002fc400078810ff */
[----:B------:R-:W-:Y:S01]  /*c520*/  @!P5 LEA R14, P3, R199, R4, 0x2 ;  /* 0x00000004c70ed211 */ /* 0x000fe200078610ff */
[----:B------:R2:W-:Y:S01]  /*c530*/  @!P2 ST.E.64 desc[UR36][R8.64], R102 ;  /* 0x000000660800a985 */ /* 0x0005e2000c101b24 */
[-C--:B------:R-:W-:Y:S02]  /*c540*/  @!P1 LEA.HI.X R11, R201, R5.reuse, R222, 0x2, P6 ;  /* 0x00000005c90b9211 */ /* 0x080fe400030f14de */
        /* <DEDUP_REMOVED lines=11> */
.L_x_2419:
[----:B------:R-:W-:Y:S01]  /*c600*/  R2UR UR4, R197 ;  /* 0x00000000c50472ca */ /* 0x000fe200000e0000 */
[----:B------:R-:W-:Y:S01]  /*c610*/  ULDC.64 UR8, c[0x0][0xc00] ;  /* 0x0003000000087ab9 */ /* 0x000fe20000000a00 */
[----:B------:R-:W-:Y:S01]  /*c620*/  R2UR UR10, R22 ;  /* 0x00000000160a72ca */ /* 0x000fe200000e0000 */
[----:B------:R-:W-:-:S04]  /*c630*/  UISETP.NE.U32.AND UP0, UPT, UR8, URZ, UPT ;  /* 0x0000003f0800728c */ /* 0x000fc8000bf05070 */
[----:B------:R-:W-:-:S03]  /*c640*/  UISETP.NE.AND.EX UP0, UPT, UR9, URZ, UPT, UP0 ;  /* 0x0000003f0900728c */ /* 0x000fc6000bf05300 */
[----:B------:R-:W-:-:S03]  /*c650*/  ULDC.64 UR8, c[0x0][0xc00] ;  /* 0x0003000000087ab9 */ /* 0x000fc60000000a00 */
[----:B------:R-:W-:Y:S01]  /*c660*/  UIMAD.WIDE UR8, UR4, 0x4, UR8 ;  /* 0x00000004040878a5 */ /* 0x000fe2000f8e0208 */
[----:B------:R-:W-:-:S05]  /*c670*/  PLOP3.LUT P1, PT, PT, PT, UP0, 0x80, 0x0 ;  /* 0x000000000000781c */ /* 0x000fca0003f2f008 */
[----:B------:R-:W-:Y:S02]  /*c680*/  IMAD.U32 R2, RZ, RZ, UR8 ;  /* 0x00000008ff027e24 */ /* 0x000fe4000f8e00ff */
[----:B------:R-:W-:Y:S01]  /*c690*/  IMAD.U32 R3, RZ, RZ, UR9 ;  /* 0x00000009ff037e24 */ /* 0x000fe2000f8e00ff */
[----:B------:R-:W-:Y:S02]  /*c6a0*/  ULDC.64 UR8, c[0x0][0xc08] ;  /* 0x0003020000087ab9 */ /* 0x000fe40000000a00 */
[----:B------:R-:W-:-:S03]  /*c6b0*/  UISETP.NE.U32.AND UP1, UPT, UR8, URZ, UPT ;  /* 0x0000003f0800728c */ /* 0x000fc6000bf25070 */
[----:B------:R-:W2:Y:S01]  /*c6c0*/  @P1 LDG.E R6, desc[UR36][R2.64] ;  /* 0x0000002402061981 */ /* 0x000ea2000c1e1900 */
[----:B------:R-:W-:-:S06]  /*c6d0*/  UISETP.NE.AND.EX UP1, UPT, UR9, URZ, UPT, UP1 ;  /* 0x0000003f0900728c */ /* 0x000fcc000bf25310 */
[----:B------:R-:W-:-:S05]  /*c6e0*/  PLOP3.LUT P2, PT, PT, PT, UP1, 0x80, 0x0 ;  /* 0x000000000000781c */ /* 0x000fca0003f4f018 */
[----:B------:R-:W-:Y:S02]  /*c6f0*/  @UP1 ULDC.64 UR8, c[0x0][0xc08] ;  /* 0x0003020000081ab9 */ /* 0x000fe40000000a00 */
[----:B------:R-:W-:-:S03]  /*c700*/  @UP1 UIMAD.WIDE UR8, UR4, 0x4, UR8 ;  /* 0x00000004040818a5 */ /* 0x000fc6000f8e0208 */
[----:B------:R-:W-:Y:S02]  /*c710*/  ULDC UR4, c[0x0][0xa88] ;  /* 0x0002a20000047ab9 */ /* 0x000fe40000000800 */
[----:B------:R-:W-:Y:S02]  /*c720*/  IMAD.U32 R0, RZ, RZ, UR4 ;  /* 0x00000004ff007e24 */ /* 0x000fe4000f8e00ff */
[----:B------:R-:W-:Y:S02]  /*c730*/  IMAD.U32 R4, RZ, RZ, UR8 ;  /* 0x00000008ff047e24 */ /* 0x000fe4000f8e00ff */
        /* <DEDUP_REMOVED lines=16> */
.L_x_2431:
[----:B------:R-:W-:Y:S01]  /*c840*/  R2UR UR9, R197 ;  /* 0x00000000c50972ca */ /* 0x000fe200000e0000 */
[----:B------:R-:W-:Y:S01]  /*c850*/  BSSY B1, `(.L_x_2432) ;  /* 0x000003d000017945 */ /* 0x000fe20003800000 */
[----:B------:R-:W-:-:S11]  /*c860*/  R2UR UR8, R216 ;  /* 0x00000000d80872ca */ /* 0x000fd600000e0000 */
[----:B------:R-:W-:Y:S02]  /*c870*/  USEL UR12, UR9, URZ, !UP0 ;  /* 0x0000003f090c7287 */ /* 0x000fe4000c000000 */
[----:B------:R-:W-:Y:S01]  /*c880*/  USEL UR13, UR8, URZ, !UP0 ;  /* 0x0000003f080d7287 */ /* 0x000fe2000c000000 */
[----:B------:R-:W-:Y:S11]  /*c890*/  @P0 BRA `(.L_x_2433) ;  /* 0x0000000000e00947 */ /* 0x000ff60003800000 */
[----:B------:R-:W0:Y:S01]  /*c8a0*/  S2R R4, SR_TID.X ;  /* 0x0000000000047919 */ /* 0x000e220000002100 */
[----:B------:R-:W1:Y:S01]  /*c8b0*/  LDC R9, c[0x0][0xbe8] ;  /* 0x0002fa00ff097b82 */ /* 0x000e620000000800 */
[----:B------:R-:W-:Y:S02]  /*c8c0*/  IMAD.U32 R3, RZ, RZ, UR43 ;  /* 0x0000002bff037e24 */ /* 0x000fe4000f8e00ff */
[----:B-1---5:R-:W-:-:S03]  /*c8d0*/  IMAD R2, R0, R9, RZ ;  /* 0x0000000900027224 */ /* 0x022fc600078e02ff */
        /* <DEDUP_REMOVED lines=52> */
.L_x_2433:
[----:B------:R-:W-:Y:S05]  /*cc20*/  BSYNC B1 ;  /* 0x0000000000017941 */ /* 0x000fea0003800000 */
.L_x_2432:
[----:B------:R-:W-:-:S13]  /*cc30*/  R2UR UR8, R22 ;  /* 0x00000000160872ca */ /* 0x000fda00000e0000 */
[----:B------:R-:W-:-:S06]  /*cc40*/  UISETP.GT.AND UP0, UPT, UR8, 0x1, UPT ;  /* 0x000000010800788c */ /* 0x000fcc000bf04270 */
[----:B------:R-:W-:-:S13]  /*cc50*/  PLOP3.LUT P0, PT, PT, PT, UP0, 0x80, 0x0 ;  /* 0x000000000000781c */ /* 0x000fda0003f0f008 */
[----:B------:R-:W-:Y:S05]  /*cc60*/  @P0 BRA `(.L_x_2428) ;  /* 0x0000000800000947 */ /* 0x000fea0003800000 */
[----:B------:R-:W1:Y:S01]  /*cc70*/  LDC R11, c[0x0][0xbe8] ;  /* 0x0002fa00ff0b7b82 */ /* 0x000e620000000800 */
[----:B------:R-:W-:Y:S01]  /*cc80*/  ULDC.64 UR14, c[0x0][0xaa0] ;  /* 0x0002a800000e7ab9 */ /* 0x000fe20000000a00 */
[----:B------:R-:W-:Y:S01]  /*cc90*/  R2UR UR16, R214 ;  /* 0x00000000d61072ca */ /* 0x000fe200000e0000 */
[----:B------:R-:W-:Y:S01]  /*cca0*/  UIMAD UR10, UR21, UR14, URZ ;  /* 0x0000000e150a72a4 */ /* 0x000fe2000f8e023f */
[----:B------:R-:W-:Y:S01]  /*ccb0*/  IMAD R2, R19, 0x20, R215 ;  /* 0x0000002013027824 */ /* 0x000fe200078e02d7 */
[----:B------:R-:W-:Y:S01]  /*ccc0*/  UIMAD.WIDE.U32 UR8, UR4, UR14, URZ ;  /* 0x0000000e040872a5 */ /* 0x000fe2000f8e003f */
[----:B------:R-:W-:Y:S01]  /*ccd0*/  VIADD R8, R215, UR43 ;  /* 0x0000002bd7087c36 */ /* 0x000fe20008000000 */
[----:B------:R-:W-:Y:S01]  /*cce0*/  UIMAD UR10, UR4, UR15, UR10 ;  /* 0x0000000f040a72a4 */ /* 0x000fe2000f8e020a */
[----:B------:R-:W-:Y:S01]  /*ccf0*/  VIADD R6, R2, UR43 ;  /* 0x0000002b02067c36 */ /* 0x000fe20008000000 */
[----:B------:R-:W-:Y:S02]  /*cd00*/  BSSY B1, `(.L_x_2434) ;  /* 0x0000040000017945 */ /* 0x000fe40003800000 */
[----:B------:R-:W-:Y:S01]  /*cd10*/  UIADD3 UR9, UR9, UR10, URZ ;  /* 0x0000000a09097290 */ /* 0x000fe2000fffe03f */
[----:B0-----:R-:W-:-:S02]  /*cd20*/  IMAD.MOV.U32 R5, RZ, RZ, R6 ;  /* 0x000000ffff057224 */ /* 0x001fc400078e0006 */
[----:B------:R-:W-:Y:S02]  /*cd30*/  ULDC.64 UR10, c[0x0][0xae8] ;  /* 0x0002ba00000a7ab9 */ /* 0x000fe40000000a00 */
[----:B------:R-:W-:-:S04]  /*cd40*/  UIMAD.WIDE.U32 UR8, UR16, UR10, UR8 ;  /* 0x0000000a100872a5 */ /* 0x000fc8000f8e0008 */
[----:B------:R-:W-:-:S03]  /*cd50*/  UIMAD UR9, UR16, UR11, UR9 ;  /* 0x0000000b100972a4 */ /* 0x000fc6000f8e0209 */
[----:B------:R-:W-:Y:S01]  /*cd60*/  ULDC.64 UR10, c[0x0][0xaf0] ;  /* 0x0002bc00000a7ab9 */ /* 0x000fe20000000a00 */
[----:B-1----:R-:W-:Y:S01]  /*cd70*/  ISETP.NE.AND P0, PT, R11, 0x1, PT ;  /* 0x000000010b00780c */ /* 0x002fe20003f05270 */
[----:B------:R-:W-:-:S04]  /*cd80*/  UIMAD UR13, UR13, UR10, URZ ;  /* 0x0000000a0d0d72a4 */ /* 0x000fc8000f8e023f */
[----:B------:R-:W-:Y:S02]  /*cd90*/  UIMAD UR4, UR12, UR11, UR13 ;  /* 0x0000000b0c0472a4 */ /* 0x000fe4000f8e020d */
[----:B------:R-:W-:-:S03]  /*cda0*/  UIMAD.WIDE.U32 UR12, UR12, UR10, UR8 ;  /* 0x0000000a0c0c72a5 */ /* 0x000fc6000f8e0008 */
[----:B------:R-:W-:Y:S01]  /*cdb0*/  ULDC.64 UR8, c[0x0][0xae0] ;  /* 0x0002b80000087ab9 */ /* 0x000fe20000000a00 */
[----:B------:R-:W-:Y:S02]  /*cdc0*/  UIADD3 UR4, UR13, UR4, URZ ;  /* 0x000000040d047290 */ /* 0x000fe4000fffe03f */
        /* <DEDUP_REMOVED lines=10> */
[----:B------:R-:W-:Y:S02]  /*ce70*/  IMAD.U32 R2, RZ, RZ, UR12 ;  /* 0x0000000cff027e24 */ /* 0x000fe4000f8e00ff */
[C---:B------:R-:W-:Y:S01]  /*ce80*/  IMAD R9, R5.reuse, UR9, R4 ;  /* 0x0000000905097c24 */ /* 0x040fe2000f8e0204 */
[----:B------:R-:W-:Y:S01]  /*ce90*/  SHF.R.S32.HI R4, RZ, 0x1f, R7 ;  /* 0x0000001fff047819 */ /* 0x000fe20000011407 */
[----:B------:R-:W-:Y:S01]  /*cea0*/  IMAD.WIDE.U32 R2, R5, UR8, R2 ;  /* 0x0000000805027c25 */ /* 0x000fe2000f8e0002 */
[----:B------:R-:W-:-:S03]  /*ceb0*/  ULDC.64 UR8, c[0x0][0xad8] ;  /* 0x0002b60000087ab9 */ /* 0x000fc60000000a00 */
        /* <DEDUP_REMOVED lines=36> */
.L_x_2435:
[----:B------:R-:W-:Y:S05]  /*d100*/  BSYNC B1 ;  /* 0x0000000000017941 */ /* 0x000fea0003800000 */
.L_x_2434:
        /* <DEDUP_REMOVED lines=17> */
.L_x_2437:
[----:B------:R-:W-:Y:S05]  /*d220*/  BSYNC B1 ;  /* 0x0000000000017941 */ /* 0x000fea0003800000 */
.L_x_2436:
        /* <DEDUP_REMOVED lines=17> */
.L_x_2439:
[----:B------:R-:W-:Y:S05]  /*d340*/  BSYNC B1 ;  /* 0x0000000000017941 */ /* 0x000fea0003800000 */
.L_x_2438:
[----:B0-----:R-:W-:Y:S01]  /*d350*/  VIADD R0, R8, 0x60 ;  /* 0x0000006008007836 */ /* 0x001fe20000000000 */
[----:B--2-4-:R-:W2:Y:S04]  /*d360*/  SHFL.IDX PT, R5, R5, 0x3, 0x181f ;  /* 0x00781f0005057f89 */ /* 0x014ea800000e0000 */
[----:B------:R-:W-:Y:S01]  /*d370*/  ISETP.GE.AND P0, PT, R0, R11, PT ;  /* 0x0000000b0000720c */ /* 0x000fe20003f06270 */
[----:B-1-3--:R1:W3:-:S12]  /*d380*/  SHFL.IDX PT, R2, R4, 0x3, 0x181f ;  /* 0x00781f0004027f89 */ /* 0x00a2d800000e0000 */
[----:B-1----:R-:W-:Y:S05]  /*d390*/  @P0 BRA `(.L_x_2428) ;  /* 0x0000000000340947 */ /* 0x002fea0003800000 */
[----:B------:R-:W-:Y:S02]  /*d3a0*/  ULDC UR4, c[0x0][0xac8] ;  /* 0x0002b20000047ab9 */ /* 0x000fe40000000800 */
[----:B------:R-:W-:Y:S02]  /*d3b0*/  ISETP.GE.AND P3, PT, R7, UR4, PT ;  /* 0x0000000407007c0c */ /* 0x000fe4000bf66270 */
[----:B------:R-:W-:Y:S02]  /*d3c0*/  ISETP.GE.AND P4, PT, R9, UR4, PT ;  /* 0x0000000409007c0c */ /* 0x000fe4000bf86270 */
[----:B------:R-:W-:-:S09]  /*d3d0*/  ISETP.GE.AND P5, PT, R13, UR4, PT ;  /* 0x000000040d007c0c */ /* 0x000fd2000bfa6270 */
[-C--:B---3--:R-:W-:Y:S02]  /*d3e0*/  @!P3 LEA R14, P0, R7, R2.reuse, 0x1 ;  /* 0x00000002070eb211 */ /* 0x088fe400078008ff */
[-C--:B------:R-:W-:Y:S02]  /*d3f0*/  @!P4 LEA R8, P1, R9, R2.reuse, 0x1 ;  /* 0x000000020908c211 */ /* 0x080fe400078208ff */
[----:B------:R-:W-:Y:S02]  /*d400*/  @!P5 LEA R2, P2, R13, R2, 0x1 ;  /* 0x000000020d02d211 */ /* 0x000fe400078408ff */
[-C--:B--2---:R-:W-:Y:S02]  /*d410*/  @!P3 LEA.HI.X R15, R7, R5.reuse, R10, 0x1, P0 ;  /* 0x00000005070fb211 */ /* 0x084fe400000f0c0a */
[-C--:B------:R-:W-:Y:S02]  /*d420*/  @!P4 LEA.HI.X R9, R9, R5.reuse, R6, 0x1, P1 ;  /* 0x000000050909c211 */ /* 0x080fe400008f0c06 */
[----:B------:R-:W-:Y:S01]  /*d430*/  @!P5 LEA.HI.X R3, R13, R5, R12, 0x1, P2 ;  /* 0x000000050d03d211 */ /* 0x000fe200010f0c0c */
[----:B------:R1:W-:Y:S04]  /*d440*/  @!P3 ST.E.128 desc[UR36][R14.64], RZ ;  /* 0x000000ff0e00b985 */ /* 0x0003e8000c101d24 */
[----:B------:R1:W-:Y:S04]  /*d450*/  @!P4 ST.E.128 desc[UR36][R8.64], RZ ;  /* 0x000000ff0800c985 */ /* 0x0003e8000c101d24 */
[----:B------:R1:W-:Y:S02]  /*d460*/  @!P5 ST.E.128 desc[UR36][R2.64], RZ ;  /* 0x000000ff0200d985 */ /* 0x0003e4000c101d24 */
.L_x_2428:
[----:B------:R-:W-:Y:S05]  /*d470*/  BSYNC B0 ;  /* 0x0000000000007941 */ /* 0x000fea0003800000 */
.L_x_2418:
[----:B------:R-:W-:Y:S02]  /*d480*/  ULDC UR4, c[0x0][0xc3c] ;  /* 0x00030f0000047ab9 */ /* 0x000fe40000000800 */
[----:B------:R-:W-:-:S06]  /*d490*/  UISETP.GE.AND UP0, UPT, UR7, UR4, UPT ;  /* 0x000000040700728c */ /* 0x000fcc000bf06270 */
[----:B------:R-:W-:-:S13]  /*d4a0*/  PLOP3.LUT P0, PT, PT, PT, UP0, 0x80, 0x0 ;  /* 0x000000000000781c */ /* 0x000fda0003f0f008 */
[----:B------:R-:W-:Y:S05]  /*d4b0*/  @!P0 BRA `(.L_x_2440) ;  /* 0xffffff3800bc8947 */ /* 0x000fea000383ffff */
[----:B------:R-:W-:Y:S05]  /*d4c0*/  EXIT ;  /* 0x000000000000794d */ /* 0x000fea0003800000 */
.L_x_2375:
        /* <DEDUP_REMOVED lines=16> */
.L_x_2441:
        /* <DEDUP_REMOVED lines=43> */
.L_x_2445:
        /* <DEDUP_REMOVED lines=35> */
.L_x_2443:
        /* <DEDUP_REMOVED lines=13> */
.L_x_2446:
        /* <DEDUP_REMOVED lines=62> */
.L_x_2447:
        /* <DEDUP_REMOVED lines=12> */
[----:B0-----:R-:W-:-:S05]  /*e020*/  IADD3 R11, RZ, -R3, RZ ;  /* 0x80000003ff0b7210 */ /* 0x001fca0007ffe0ff */
        /* <DEDUP_REMOVED lines=48> */
.L_x_2448:
[----:B------:R-:W-:-:S05]  /*e330*/  LOP3.LUT R17, RZ, R2, RZ, 0x33, !PT ;  /* 0x00000002ff117212 */ /* 0x000fca00078e33ff */
[----:B------:R-:W-:Y:S01]  /*e340*/  IMAD.IADD R17, R6, 0x1, R17 ;  /* 0x0000000106117824 */ /* 0x000fe200078e0211 */
[----:B------:R-:W-:Y:S06]  /*e350*/  BRA `(.L_x_2449) ;  /* 0x0000000000147947 */ /* 0x000fec0003800000 */
.L_x_2444:
[----:B------:R-:W-:Y:S01]  /*e360*/  ULDC UR4, c[0x0][0xc3c] ;  /* 0x00030f0000047ab9 */ /* 0x000fe20000000800 */
[----:B------:R-:W-:Y:S02]  /*e370*/  IMAD.MOV.U32 R17, RZ, RZ, RZ ;  /* 0x000000ffff117224 */ /* 0x000fe400078e00ff */
[----:B------:R-:W-:Y:S02]  /*e380*/  IMAD.U32 R16, RZ, RZ, UR6 ;  /* 0x00000006ff107e24 */ /* 0x000fe4000f8e00ff */
[----:B------:R-:W-:Y:S02]  /*e390*/  IMAD.MOV.U32 R18, RZ, RZ, RZ ;  /* 0x000000ffff127224 */ /* 0x000fe400078e00ff */
[----:B------:R-:W-:-:S07]  /*e3a0*/  IMAD.U32 R19, RZ, RZ, UR4 ;  /* 0x00000004ff137e24 */ /* 0x000fce000f8e00ff */
.L_x_2449:
[----:B------:R-:W-:-:S13]  /*e3b0*/  ISETP.NE.AND P0, PT, R7, RZ, PT ;  /* 0x000000ff0700720c */ /* 0x000fda0003f05270 */
[----:B------:R-:W0:Y:S01]  /*e3c0*/  @!P0 S2R R3, SR_CgaCtaId ;  /* 0x0000000000038919 */ /* 0x000e220000008800 */
[----:B------:R-:W-:-:S04]  /*e3d0*/  @!P0 MOV R2, 0x400 ;  /* 0x0000040000028802 */ /* 0x000fc80000000f00 */
[----:B0-----:R-:W-:-:S05]  /*e3e0*/  @!P0 LEA R2, R3, R2, 0x18 ;  /* 0x0000000203028211 */ /* 0x001fca00078ec0ff */
[----:B------:R1:W-:Y:S01]  /*e3f0*/  @!P0 STS.128 [R2+0x308d0], R16 ;  /* 0x0308d01002008388 */ /* 0x0003e20000000c00 */
[----:B------:R-:W-:Y:S06]  /*e400*/  BAR.ARV 0x5, 0x180 ;  /* 0x0146000000007b1d */ /* 0x000fec0000002000 */
.L_x_2442:
[----:B------:R2:W-:Y:S01]  /*e410*/  STL [R1+0x24], RZ ;  /* 0x000024ff01007387 */ /* 0x0005e20000100800 */
[----:B------:R-:W-:Y:S01]  /*e420*/  ULDC UR4, c[0x0][0xc3c] ;  /* 0x00030f0000047ab9 */ /* 0x000fe20000000800 */
[----:B------:R-:W-:Y:S01]  /*e430*/  IMAD.MOV.U32 R28, RZ, RZ, 0x1 ;  /* 0x00000001ff1c7424 */ /* 0x000fe200078e00ff */
[----:B0-----:R-:W-:Y:S01]  /*e440*/  ISETP.GE.AND P0, PT, R19, UR4, PT ;  /* 0x0000000413007c0c */ /* 0x001fe2000bf06270 */
[----:B------:R-:W-:-:S12]  /*e450*/  IMAD.MOV.U32 R27, RZ, RZ, RZ ;  /* 0x000000ffff1b7224 */ /* 0x000fd800078e00ff */
        /* <DEDUP_REMOVED lines=25> */
.L_x_2515:
[----:B0-----:R-:W0:Y:S02]  /*e5f0*/  LDC.64 R2, c[0x0][0xc88] ;  /* 0x00032200ff027b82 */ /* 0x001e240000000a00 */
[----:B0-----:R-:W-:-:S05]  /*e600*/  IMAD.WIDE R2, R19, 0x4, R2 ;  /* 0x0000000413027825 */ /* 0x001fca00078e0202 */
[----:B------:R-:W2:Y:S01]  /*e610*/  LDG.E R29, desc[UR36][R2.64] ;  /* 0x00000024021d7981 */ /* 0x000ea2000c1e1900 */
        /* <DEDUP_REMOVED lines=14> */
[----:B-1----:R1:W2:Y:S01]  /*e700*/  @P0 LDG.E R6, desc[UR36][R2.64] ;  /* 0x0000002402060981 */ /* 0x0022a2000c1e1900 */
        /* <DEDUP_REMOVED lines=31> */
.L_x_2451:
        /* <DEDUP_REMOVED lines=9> */
.L_x_2452:
        /* <DEDUP_REMOVED lines=9> */
.L_x_2453:
[----:B------:R-:W4:Y:S01]  /*ea20*/  LDL R4, [R1+0xc] ;  /* 0x00000c0001047983 */ /* 0x000f220000100800 */
[----:B012---:R-:W0:Y:S01]  /*ea30*/  LDC R0, c[0x0][0x448] ;  /* 0x00011200ff007b82 */ /* 0x007e220000000800 */
[----:B-----5:R-:W-:Y:S01]  /*ea40*/  IMAD.IADD R37, R37, 0x1, -R6 ;  /* 0x0000000125257824 */ /* 0x020fe200078e0a06 */
[----:B------:R-:W-:Y:S01]  /*ea50*/  LOP3.LUT R23, R23, 0xffffff7f, RZ, 0xc0, !PT ;  /* 0xffffff7f17177812 */ /* 0x000fe200078ec0ff */
[----:B------:R-:W-:Y:S01]  /*ea60*/  BSSY B0, `(.L_x_2454) ;  /* 0x0000038000007945 */ /* 0x000fe20003800000 */
[----:B0-----:R-:W-:Y:S01]  /*ea70*/  ISETP.NE.AND P0, PT, R0, 0x1, PT ;  /* 0x000000010000780c */ /* 0x001fe20003f05270 */
[----:B------:R-:W-:-:S04]  /*ea80*/  IMAD.SHL.U32 R0, R17, 0x80, RZ ;  /* 0x0000008011007824 */ /* 0x000fc800078e00ff */
[----:B------:R-:W-:-:S08]  /*ea90*/  VIADD R0, R0, 0x7f ;  /* 0x0000007f00007836 */ /* 0x000fd00000000000 */
[----:B---3--:R-:W0:Y:S01]  /*eaa0*/  @P0 LDC R3, c[0x0][0x44c] ;  /* 0x00011300ff030b82 */ /* 0x008e220000000800 */
[----:B------:R-:W-:-:S07]  /*eab0*/  @P0 LOP3.LUT R23, R23, 0x80, RZ, 0xfc, !PT ;  /* 0x0000008017170812 */ /* 0x000fce00078efcff */
[----:B------:R-:W1:Y:S01]  /*eac0*/  @P0 LDC R5, c[0x0][0x450] ;  /* 0x00011400ff050b82 */ /* 0x000e620000000800 */
[----:B0-----:R-:W-:-:S05]  /*ead0*/  @P0 IMAD.HI.U32 R2, R0, R3, RZ ;  /* 0x0000000300020227 */ /* 0x001fca00078e00ff */
[----:B-1----:R-:W-:Y:S01]  /*eae0*/  @P0 SHF.R.U32.HI R0, RZ, R5, R2 ;  /* 0x00000005ff000219 */ /* 0x002fe20000011602 */
[----:B------:R-:W-:-:S04]  /*eaf0*/  VIADD R2, R37, 0x5f ;  /* 0x0000005f25027836 */ /* 0x000fc80000000000 */
[----:B------:R-:W-:Y:S01]  /*eb00*/  IMAD.HI R2, R2, 0x2aaaaaab, RZ ;  /* 0x2aaaaaab02027827 */ /* 0x000fe200078e02ff */
[----:B----4-:R-:W-:-:S05]  /*eb10*/  IADD3 R3, R37, 0x60, -R4 ;  /* 0x0000006025037810 */ /* 0x010fca0007ffe804 */
[----:B------:R-:W-:Y:S01]  /*eb20*/  IMAD.IADD R0, R3, 0x1, R0 ;  /* 0x0000000103007824 */ /* 0x000fe200078e0200 */
[----:B------:R-:W-:-:S03]  /*eb30*/  SHF.R.U32.HI R3, RZ, 0x1f, R2 ;  /* 0x0000001fff037819 */ /* 0x000fc60000011602 */
[----:B------:R-:W-:Y:S01]  /*eb40*/  IMAD.HI R4, R0, 0x2aaaaaab, RZ ;  /* 0x2aaaaaab00047827 */ /* 0x000fe200078e02ff */
[----:B------:R-:W-:Y:S02]  /*eb50*/  LEA.HI.SX32 R0, R2, R3, 0x1c ;  /* 0x0000000302007211 */ /* 0x000fe400078fe2ff */
[----:B------:R-:W-:Y:S02]  /*eb60*/  LOP3.LUT R2, R18, 0xff000000, RZ, 0xc0, !PT ;  /* 0xff00000012027812 */ /* 0x000fe400078ec0ff */
[----:B------:R-:W-:Y:S02]  /*eb70*/  SHF.R.U32.HI R3, RZ, 0x1f, R4 ;  /* 0x0000001fff037819 */ /* 0x000fe40000011604 */
[----:B------:R-:W-:Y:S02]  /*eb80*/  SHF.R.U32.HI R2, RZ, 0x8, R2 ;  /* 0x00000008ff027819 */ /* 0x000fe40000011602 */
[----:B------:R-:W-:-:S04]  /*eb90*/  LEA.HI.SX32 R3, R4, R3, 0x1c ;  /* 0x0000000304037211 */ /* 0x000fc800078fe2ff */
[----:B------:R-:W-:Y:S02]  /*eba0*/  VIMNMX R0, R0, R3, PT ;  /* 0x0000000300007248 */ /* 0x000fe40003fe0100 */
[----:B------:R-:W-:Y:S02]  /*ebb0*/  LOP3.LUT R3, R18, 0xff0000, RZ, 0xc0, !PT ;  /* 0x00ff000012037812 */ /* 0x000fe400078ec0ff */
[----:B------:R-:W-:Y:S02]  /*ebc0*/  ISETP.GE.AND P0, PT, R0, 0x1, PT ;  /* 0x000000010000780c */ /* 0x000fe40003f06270 */
[----:B------:R-:W-:Y:S01]  /*ebd0*/  LEA.HI R2, R3, R2, RZ, 0x10 ;  /* 0x0000000203027211 */ /* 0x000fe200078f80ff */
[----:B------:R-:W-:-:S03]  /*ebe0*/  IMAD.MOV.U32 R3, RZ, RZ, RZ ;  /* 0x000000ffff037224 */ /* 0x000fc600078e00ff */
[----:B------:R-:W-:-:S07]  /*ebf0*/  LOP3.LUT R4, R2, 0xff, RZ, 0xc0, !PT ;  /* 0x000000ff02047812 */ /* 0x000fce00078ec0ff */
[----:B------:R-:W-:Y:S05]  /*ec00*/  @!P0 BRA `(.L_x_2455) ;  /* 0x0000000000748947 */ /* 0x000fea0003800000 */
[----:B------:R-:W-:-:S04]  /*ec10*/  SHF.R.U32.HI R5, RZ, 0x10, R2 ;  /* 0x00000010ff057819 */ /* 0x000fc80000011602 */
[----:B------:R-:W-:-:S13]  /*ec20*/  ISETP.NE.AND P0, PT, R5, RZ, PT ;  /* 0x000000ff0500720c */ /* 0x000fda0003f05270 */
[----:B------:R-:W0:Y:S02]  /*ec30*/  @!P0 LDC R5, c[0x0][0x9f0] ;  /* 0x00027c00ff058b82 */ /* 0x000e240000000800 */
[-C--:B0-----:R-:W-:Y:S02]  /*ec40*/  IABS R7, R5.reuse ;  /* 0x0000000500077213 */ /* 0x081fe40000000000 */
[----:B------:R-:W-:Y:S02]  /*ec50*/  IADD3 R6, R5, -0x1, R0 ;  /* 0xffffffff05067810 */ /* 0x000fe40007ffe000 */
[----:B------:R-:W0:Y:S02]  /*ec60*/  I2F.RP R9, R7 ;  /* 0x0000000700097306 */ /* 0x000e240000209400 */
[----:B------:R-:W-:-:S04]  /*ec70*/  LOP3.LUT R2, R6, R5, RZ, 0x3c, !PT ;  /* 0x0000000506027212 */ /* 0x000fc800078e3cff */
[----:B------:R-:W-:Y:S02]  /*ec80*/  ISETP.GE.AND P2, PT, R2, RZ, PT ;  /* 0x000000ff0200720c */ /* 0x000fe40003f46270 */
[----:B0-----:R-:W0:Y:S02]  /*ec90*/  MUFU.RCP R9, R9 ;  /* 0x0000000900097308 */ /* 0x001e240000001000 */
[----:B0-----:R-:W-:-:S06]  /*eca0*/  VIADD R10, R9, 0xffffffe ;  /* 0x0ffffffe090a7836 */ /* 0x001fcc0000000000 */
[----:B------:R-:W0:Y:S02]  /*ecb0*/  F2I.FTZ.U32.TRUNC.NTZ R3, R10 ;  /* 0x0000000a00037305 */ /* 0x000e24000021f000 */
[----:B0-----:R-:W-:-:S04]  /*ecc0*/  IMAD.MOV R2, RZ, RZ, -R3 ;  /* 0x000000ffff027224 */ /* 0x001fc800078e0a03 */
        /* <DEDUP_REMOVED lines=17> */
.L_x_2455:
[----:B------:R-:W-:Y:S05]  /*ede0*/  BSYNC B0 ;  /* 0x0000000000007941 */ /* 0x000fea0003800000 */
.L_x_2454:
        /* <DEDUP_REMOVED lines=24> */
.L_x_2457:
        /* <DEDUP_REMOVED lines=20> */
.L_x_2460:
[----:B------:R-:W-:Y:S05]  /*f0b0*/  BSYNC B6 ;  /* 0x0000000000067941 */ /* 0x000fea0003800000 */
.L_x_2459:
        /* <DEDUP_REMOVED lines=20> */
.L_x_2463:
        /* <DEDUP_REMOVED lines=15> */
.L_x_2462:
[----:B------:R-:W-:Y:S05]  /*f2f0*/  BSYNC B6 ;  /* 0x0000000000067941 */ /* 0x000fea0003800000 */
.L_x_2461:
        /* <DEDUP_REMOVED lines=14> */
[----:B------:R-:W-:Y:S02]  /*f3e0*/  @P2 LOP3.LUT R23, R23, 0x20, RZ, 0xfc, !PT ;  /* 0x0000002017172812 */ /* 0x000fe400078efcff */
[----:B-1----:R-:W-:-:S04]  /*f3f0*/  LOP3.LUT R20, R20, 0x7f, RZ, 0xc0, !PT ;  /* 0x0000007f14147812 */ /* 0x002fc800078ec0ff */
[----:B------:R-:W-:Y:S02]  /*f400*/  SHF.R.U32.HI R26, RZ, 0x3, R20 ;  /* 0x00000003ff1a7819 */ /* 0x000fe40000011614 */
[----:B------:R-:W1:Y:S02]  /*f410*/  S2R R20, SR_TID.X ;  /* 0x0000000000147919 */ /* 0x000e640000002100 */
[----:B-1----:R-:W-:-:S05]  /*f420*/  IMAD.SHL.U32 R20, R20, 0x10, RZ ;  /* 0x0000001014147824 */ /* 0x002fca00078e00ff */
[----:B------:R-:W-:Y:S02]  /*f430*/  LOP3.LUT R20, R26, 0x70, R20, 0xf8, !PT ;  /* 0x000000701a147812 */ /* 0x000fe400078ef814 */
[----:B------:R-:W-:Y:S01]  /*f440*/  LOP3.LUT R23, R23, 0xfffffffb, RZ, 0xc0, !PT ;  /* 0xfffffffb17177812 */ /* 0x000fe200078ec0ff */
[----:B------:R-:W-:Y:S01]  /*f450*/  UMOV UR5, 0xffffffff ;  /* 0xffffffff00057882 */ /* 0x000fe20000000000 */
[----:B------:R-:W-:Y:S02]  /*f460*/  LOP3.LUT R26, R18, 0xffff, RZ, 0xc0, !PT ;  /* 0x0000ffff121a7812 */ /* 0x000fe400078ec0ff */
[----:B--2---:R-:W-:Y:S02]  /*f470*/  IADD3 R25, R2, -0x1, RZ ;  /* 0xffffffff02197810 */ /* 0x004fe40007ffe0ff */
[----:B------:R-:W1:Y:S03]  /*f480*/  @P2 LDC R2, c[0x0][0x438] ;  /* 0x00010e00ff022b82 */ /* 0x000e660000000800 */
[----:B------:R-:W-:-:S05]  /*f490*/  IMAD R0, R25, 0x60, R20 ;  /* 0x0000006019007824 */ /* 0x000fca00078e0214 */
[C---:B------:R-:W-:Y:S01]  /*f4a0*/  ISETP.GE.AND P0, PT, R0.reuse, R37, PT ;  /* 0x000000250000720c */ /* 0x040fe20003f06270 */
[----:B---3--:R-:W-:-:S03]  /*f4b0*/  IMAD.IADD R0, R0, 0x1, R21 ;  /* 0x0000000100007824 */ /* 0x008fc600078e0215 */
[----:B------:R-:W-:Y:S01]  /*f4c0*/  ISETP.GT.U32.OR P0, PT, R20, 0x5f, P0 ;  /* 0x0000005f1400780c */ /* 0x000fe20000704470 */
[----:B0-----:R-:W-:-:S04]  /*f4d0*/  @P2 IMAD.HI.U32 R3, R0, R3, RZ ;  /* 0x0000000300032227 */ /* 0x001fc800078e00ff */
[----:B------:R-:W-:Y:S01]  /*f4e0*/  IMAD.MOV.U32 R4, RZ, RZ, R0 ;  /* 0x000000ffff047224 */ /* 0x000fe200078e0000 */
[----:B-1----:R-:W-:-:S07]  /*f4f0*/  @P2 SHF.R.U32.HI R4, RZ, R2, R3 ;  /* 0x00000002ff042219 */ /* 0x002fce0000011603 */
[----:B------:R-:W0:Y:S01]  /*f500*/  @!P0 LDC.64 R2, c[0x0][0x428] ;  /* 0x00010a00ff028b82 */ /* 0x000e220000000a00 */
[----:B------:R-:W-:-:S04]  /*f510*/  IMAD.MOV R5, RZ, RZ, -R4 ;  /* 0x000000ffff057224 */ /* 0x000fc800078e0a04 */
[----:B------:R-:W-:Y:S01]  /*f520*/  IMAD R0, R6, R5, R0 ;  /* 0x0000000506007224 */ /* 0x000fe200078e0200 */
[----:B----4-:R-:W-:Y:S02]  /*f530*/  SHF.R.S32.HI R6, RZ, 0x1f, R30 ;  /* 0x0000001fff067819 */ /* 0x010fe4000001141e */
[----:B------:R-:W-:-:S03]  /*f540*/  @!P0 SHF.R.S32.HI R5, RZ, 0x1f, R4 ;  /* 0x0000001fff058819 */ /* 0x000fc60000011404 */
[----:B------:R0:W-:Y:S02]  /*f550*/  STL [R1+0x8], R6 ;  /* 0x0000080601007387 */ /* 0x0001e40000100800 */
[-C--:B0-----:R-:W-:Y:S02]  /*f560*/  @!P0 IMAD R6, R6, R2.reuse, RZ ;  /* 0x0000000206068224 */ /* 0x081fe400078e02ff */
[----:B------:R-:W-:-:S04]  /*f570*/  @!P0 IMAD.WIDE.U32 R4, R30, R2, R4 ;  /* 0x000000021e048225 */ /* 0x000fc800078e0004 */
[----:B------:R-:W-:Y:S02]  /*f580*/  @!P0 IMAD R6, R30, R3, R6 ;  /* 0x000000031e068224 */ /* 0x000fe400078e0206 */
[----:B------:R-:W0:Y:S01]  /*f590*/  @!P0 LDC.64 R2, c[0x0][0x418] ;  /* 0x00010600ff028b82 */ /* 0x000e220000000a00 */
[----:B------:R-:W-:Y:S01]  /*f5a0*/  ISETP.GE.AND P2, PT, R31, UR4, PT ;  /* 0x000000041f007c0c */ /* 0x000fe2000bf46270 */
[----:B------:R-:W-:-:S12]  /*f5b0*/  @!P0 IMAD.IADD R6, R5, 0x1, R6 ;  /* 0x0000000105068824 */ /* 0x000fd800078e0206 */
[----:B------:R-:W-:Y:S02]  /*f5c0*/  @P2 LOP3.LUT R23, R23, 0x4, RZ, 0xfc, !PT ;  /* 0x0000000417172812 */ /* 0x000fe400078efcff */
[----:B0-----:R-:W-:-:S04]  /*f5d0*/  @!P0 LEA R2, P1, R4, R2, 0x2 ;  /* 0x0000000204028211 */ /* 0x001fc800078210ff */
[----:B------:R-:W-:Y:S01]  /*f5e0*/  @!P0 LEA.HI.X R3, R4, R3, R6, 0x2, P1 ;  /* 0x0000000304038211 */ /* 0x000fe200008f1406 */
[----:B------:R-:W-:Y:S01]  /*f5f0*/  IMAD.MOV.U32 R4, RZ, RZ, RZ ;  /* 0x000000ffff047224 */ /* 0x000fe200078e00ff */
[----:B------:R-:W-:Y:S02]  /*f600*/  ISETP.GE.AND P1, PT, R33, UR4, PT ;  /* 0x0000000421007c0c */ /* 0x000fe4000bf26270 */
[----:B------:R-:W-:-:S03]  /*f610*/  LOP3.LUT R23, R23, 0xfffffffd, RZ, 0xc0, !PT ;  /* 0xfffffffd17177812 */ /* 0x000fc600078ec0ff */
[----:B------:R0:W5:Y:S01]  /*f620*/  @!P0 LDG.E R4, desc[UR36][R2.64] ;  /* 0x0000002402048981 */ /* 0x000162000c1e1900 */
[----:B------:R-:W-:-:S07]  /*f630*/  ISETP.GE.AND P0, PT, R32, UR4, PT ;  /* 0x0000000420007c0c */ /* 0x000fce000bf06270 */
[----:B------:R-:W-:Y:S01]  /*f640*/  @P1 LOP3.LUT R23, R23, 0x2, RZ, 0xfc, !PT ;  /* 0x0000000217171812 */ /* 0x000fe200078efcff */
[----:B0-----:R-:W-:-:S03]  /*f650*/  IMAD.U32 R2, RZ, RZ, UR38 ;  /* 0x00000026ff027e24 */ /* 0x001fc6000f8e00ff */
[----:B------:R-:W-:-:S04]  /*f660*/  LOP3.LUT R23, R23, 0xfffffffe, RZ, 0xc0, !PT ;  /* 0xfffffffe17177812 */ /* 0x000fc800078ec0ff */
[----:B------:R-:W-:Y:S01]  /*f670*/  @P0 LOP3.LUT R23, R23, 0x1, RZ, 0xfc, !PT ;  /* 0x0000000117170812 */ /* 0x000fe200078efcff */
[----:B------:R-:W-:Y:S06]  /*f680*/  BRA.DIV UR5, `(.L_x_2464) ;  /* 0x0000004605187947 */ /* 0x000fec000b800000 */
.L_x_2532:
        /* <DEDUP_REMOVED lines=8> */
.L_x_2465:
        /* <DEDUP_REMOVED lines=23> */
.L_x_2533:
[----:B------:R-:W-:Y:S05]  /*f880*/  BSYNC B0 ;  /* 0x0000000000007941 */ /* 0x000fea0003800000 */
.L_x_2466:
        /* <DEDUP_REMOVED lines=90> */
.L_x_2547:
        /* <DEDUP_REMOVED lines=12> */
.L_x_2469:
        /* <DEDUP_REMOVED lines=10> */
.L_x_2470:
        /* <DEDUP_REMOVED lines=35> */
.L_x_2472:
[----:B------:R-:W-:Y:S05]  /*101c0*/  BSYNC B6 ;  /* 0x0000000000067941 */ /* 0x000fea0003800000 */
.L_x_2471:
[----:B------:R-:W3:Y:S01]  /*101d0*/  LDL.LU.64 R2, [R1+0x18] ;  /* 0x0000180001027983 */ /* 0x000ee20000300a00 */
[----:B------:R-:W0:Y:S01]  /*101e0*/  LDC R0, c[0x0][0x448] ;  /* 0x00011200ff007b82 */ /* 0x000e220000000800 */
[----:B------:R-:W-:Y:S02]  /*101f0*/  ULDC.64 UR4, c[0x0][0x2d8] ;  /* 0x0000b60000047ab9 */ /* 0x000fe40000000a00 */
[----:B------:R-:W4:Y:S04]  /*10200*/  LDL.LU R20, [R1+0x10] ;  /* 0x0000100001147983 */ /* 0x000f280000300800 */
[----:B------:R1:W5:Y:S01]  /*10210*/  LDL R9, [R1+0xc] ;  /* 0x00000c0001097983 */ /* 0x0003620000100800 */
[----:B------:R-:W2:Y:S01]  /*10220*/  S2R R21, SR_TID.X ;  /* 0x0000000000157919 */ /* 0x000ea20000002100 */
[----:B0-----:R-:W-:-:S13]  /*10230*/  ISETP.NE.AND P6, PT, R0, 0x1, PT ;  /* 0x000000010000780c */ /* 0x001fda0003fc5270 */
[----:B------:R-:W0:Y:S01]  /*10240*/  @P6 LDC R4, c[0x0][0x44c] ;  /* 0x00011300ff046b82 */ /* 0x000e220000000800 */
[----:B--2---:R-:W-:-:S07]  /*10250*/  LOP3.LUT R21, R21, 0x7f, RZ, 0xc0, !PT ;  /* 0x0000007f15157812 */ /* 0x004fce00078ec0ff */
[----:B------:R-:W2:Y:S01]  /*10260*/  @P6 LDC R5, c[0x0][0x450] ;  /* 0x00011400ff056b82 */ /* 0x000ea20000000800 */
[----:B------:R-:W-:Y:S02]  /*10270*/  SHF.R.U32.HI R0, RZ, 0x3, R21 ;  /* 0x00000003ff007819 */ /* 0x000fe40000011615 */
[----:B------:R-:W1:Y:S02]  /*10280*/  S2R R21, SR_TID.X ;  /* 0x0000000000157919 */ /* 0x000e640000002100 */
[----:B-1----:R-:W-:-:S05]  /*10290*/  IMAD.SHL.U32 R21, R21, 0x10, RZ ;  /* 0x0000001015157824 */ /* 0x002fca00078e00ff */
[----:B------:R-:W-:-:S05]  /*102a0*/  LOP3.LUT R21, R0, 0x70, R21, 0xf8, !PT ;  /* 0x0000007000157812 */ /* 0x000fca00078ef815 */
[----:B------:R-:W-:-:S04]  /*102b0*/  IMAD R0, R17, 0x80, R21 ;  /* 0x0000008011007824 */ /* 0x000fc800078e0215 */
[----:B0-----:R-:W-:-:S04]  /*102c0*/  @P6 IMAD.HI.U32 R6, R0, R4, RZ ;  /* 0x0000000400066227 */ /* 0x001fc800078e00ff */
[----:B------:R-:W-:Y:S01]  /*102d0*/  IMAD.MOV.U32 R4, RZ, RZ, R0 ;  /* 0x000000ffff047224 */ /* 0x000fe200078e0000 */
[----:B--2---:R-:W-:-:S05]  /*102e0*/  @P6 SHF.R.U32.HI R4, RZ, R5, R6 ;  /* 0x00000005ff046219 */ /* 0x004fca0000011606 */
[----:B------:R-:W-:Y:S02]  /*102f0*/  IMAD.MOV R6, RZ, RZ, -R4 ;  /* 0x000000ffff067224 */ /* 0x000fe400078e0a04 */
[----:B---3--:R-:W-:Y:S02]  /*10300*/  IMAD.MOV.U32 R3, RZ, RZ, R35 ;  /* 0x000000ffff037224 */ /* 0x008fe400078e0023 */
[----:B------:R-:W-:-:S04]  /*10310*/  IMAD.WIDE.U32 R2, R26, UR4, R2 ;  /* 0x000000041a027c25 */ /* 0x000fc8000f8e0002 */
[----:B------:R-:W-:Y:S01]  /*10320*/  IMAD R3, R26, UR5, R3 ;  /* 0x000000051a037c24 */ /* 0x000fe2000f8e0203 */
[----:B------:R-:W-:Y:S02]  /*10330*/  ULDC.64 UR4, c[0x0][0x2e0] ;  /* 0x0000b80000047ab9 */ /* 0x000fe40000000a00 */
[----:B----4-:R-:W-:Y:S02]  /*10340*/  IMAD R5, R20, UR4, RZ ;  /* 0x0000000414057c24 */ /* 0x010fe4000f8e02ff */
[----:B------:R-:W-:-:S04]  /*10350*/  IMAD.WIDE.U32 R2, R29, UR4, R2 ;  /* 0x000000041d027c25 */ /* 0x000fc8000f8e0002 */
[----:B------:R-:W-:Y:S01]  /*10360*/  IMAD R5, R29, UR5, R5 ;  /* 0x000000051d057c24 */ /* 0x000fe2000f8e0205 */
[----:B------:R-:W0:Y:S01]  /*10370*/  S2R R20, SR_TID.X ;  /* 0x0000000000147919 */ /* 0x000e220000002100 */
[----:B------:R-:W-:Y:S02]  /*10380*/  ULDC.64 UR4, c[0x0][0x2d0] ;  /* 0x0000b40000047ab9 */ /* 0x000fe40000000a00 */
[----:B------:R-:W-:Y:S02]  /*10390*/  IMAD.IADD R3, R3, 0x1, R5 ;  /* 0x0000000103037824 */ /* 0x000fe400078e0205 */
[----:B------:R-:W1:Y:S01]  /*103a0*/  LDC R5, c[0x0][0x448] ;  /* 0x00011200ff057b82 */ /* 0x000e620000000800 */
[----:B------:R-:W-:-:S04]  /*103b0*/  IMAD.WIDE.U32 R2, R4, UR4, R2 ;  /* 0x0000000404027c25 */ /* 0x000fc8000f8e0002 */
[----:B-1----:R-:W-:Y:S01]  /*103c0*/  IMAD R0, R5, R6, R0 ;  /* 0x0000000605007224 */ /* 0x002fe200078e0200 */
        /* <DEDUP_REMOVED lines=20> */
[----:B------:R-:W-:Y:S10]  /*10510*/  BRA.DIV UR5, `(.L_x_2473) ;  /* 0x0000003e05e47947 */ /* 0x000ff4000b800000 */
[----:B------:R-:W0:Y:S01]  /*10520*/  SHFL.IDX PT, R14, R0, RZ, 0x181f ;  /* 0x00181fff000e7589 */ /* 0x000e2200000e0000 */
[----:B-----5:R-:W-:Y:S02]  /*10530*/  IMAD R5, R9, R5, RZ ;  /* 0x0000000509057224 */ /* 0x020fe400078e02ff */
[----:B------:R-:W-:Y:S01]  /*10540*/  IMAD R17, R17, 0x80, R8 ;  /* 0x0000008011117824 */ /* 0x000fe200078e0208 */
        /* <DEDUP_REMOVED lines=76> */
.L_x_2564:
        /* <DEDUP_REMOVED lines=12> */
.L_x_2475:
[----:B------:R-:W-:Y:S05]  /*10ad0*/  BSYNC B0 ;  /* 0x0000000000007941 */ /* 0x000fea0003800000 */
.L_x_2474:
[----:B------:R-:W-:Y:S01]  /*10ae0*/  NOP ;  /* 0x0000000000007918 */ /* 0x000fe20000000000 */
[----:B------:R-:W-:-:S13]  /*10af0*/  PLOP3.LUT P0, PT, PT, PT, PT, 0x80, 0x0 ;  /* 0x000000000000781c */ /* 0x000fda0003f0f070 */
.L_x_2476:
        /* <DEDUP_REMOVED lines=20> */
.L_x_2565:
[----:B------:R-:W-:Y:S05]  /*10c40*/  BSYNC B0 ;  /* 0x0000000000007941 */ /* 0x000fea0003800000 */
.L_x_2477:
        /* <DEDUP_REMOVED lines=11> */
.L_x_2493:
        /* <DEDUP_REMOVED lines=26> */
[----:B------:R-:W-:Y:S02]  /*10ea0*/  MOV R0, RZ ;  /* 0x000000ff00007202 */ /* 0x000fe40000000f00 */
[----:B--2---:R-:W-:-:S04]  /*10eb0*/  @!P5 LEA R4, P0, R2, R4, 0x2 ;  /* 0x000000040204d211 */ /* 0x004fc800078010ff */
        /* <DEDUP_REMOVED lines=15> */
.L_x_2481:
[----:B------:R-:W-:Y:S01]  /*10fb0*/  IMAD R6, R27, 0x8, R22 ;  /* 0x000000081b067824 */ /* 0x000fe200078e0216 */
[----:B------:R-:W-:Y:S01]  /*10fc0*/  SHF.L.U32 R3, R28, 0x1f, RZ ;  /* 0x0000001f1c037819 */ /* 0x000fe200000006ff */
[----:B------:R-:W-:Y:S03]  /*10fd0*/  BSSY B1, `(.L_x_2482) ;  /* 0x0000003000017945 */ /* 0x000fe60003800000 */
[----:B------:R-:W0:Y:S02]  /*10fe0*/  SYNCS.PHASECHK.TRANS64.TRYWAIT P0, [R6+URZ+0x30840], R3 ;  /* 0x03084003060075a7 */ /* 0x000e24000800017f */
[----:B0-----:R-:W-:Y:S05]  /*10ff0*/  @!P0 BRA `(.L_x_2483) ;  /* 0x0000003c00dc8947 */ /* 0x001fea0003800000 */
.L_x_2566:
[----:B------:R-:W-:Y:S05]  /*11000*/  BSYNC B1 ;  /* 0x0000000000017941 */ /* 0x000fea0003800000 */
.L_x_2482:
        /* <DEDUP_REMOVED lines=63> */
.L_x_2580:
        /* <DEDUP_REMOVED lines=11> */
.L_x_2485:
        /* <DEDUP_REMOVED lines=10> */
.L_x_2486:
[----:B------:R2:W-:Y:S01]  /*11550*/  SYNCS.ARRIVE.TRANS64.A1T0 RZ, [R6+URZ+0x30830], RZ ;  /* 0x030830ff06ff79a7 */ /* 0x0005e2000810003f */
[----:B------:R-:W-:Y:S05]  /*11560*/  @!P5 BRA `(.L_x_2487) ;  /* 0x000000000004d947 */ /* 0x000fea0003800000 */
[----:B------:R-:W-:Y:S01]  /*11570*/  BPT.TRAP 0x1 ;  /* 0x000000040000795c */ /* 0x000fe20000300000 */
.L_x_2487:
[----:B-1----:R-:W-:Y:S01]  /*11580*/  SHF.L.U32 R2, R17, 0x1f, RZ ;  /* 0x0000001f11027819 */ /* 0x002fe200000006ff */
[----:B--2---:R-:W-:Y:S01]  /*11590*/  IMAD R6, R10, 0x8, R22 ;  /* 0x000000080a067824 */ /* 0x004fe200078e0216 */
[----:B------:R-:W-:Y:S01]  /*115a0*/  BSSY B1, `(.L_x_2488) ;  /* 0x0000004000017945 */ /* 0x000fe20003800000 */
[----:B0-----:R-:W-:Y:S02]  /*115b0*/  IMAD R7, R29, -0x60, R37 ;  /* 0xffffffa01d077824 */ /* 0x001fe400078e0225 */
[----:B------:R-:W0:Y:S02]  /*115c0*/  SYNCS.PHASECHK.TRANS64.TRYWAIT P0, [R6+URZ+0x30860], R2 ;  /* 0x03086002060075a7 */ /* 0x000e24000800017f */
[----:B0-----:R-:W-:Y:S05]  /*115d0*/  @!P0 BRA `(.L_x_2489) ;  /* 0x0000004000588947 */ /* 0x001fea0003800000 */
.L_x_2581:
[----:B------:R-:W-:Y:S05]  /*115e0*/  BSYNC B1 ;  /* 0x0000000000017941 */ /* 0x000fea0003800000 */
.L_x_2488:
        /* <DEDUP_REMOVED lines=60> */
.L_x_2595:
        /* <DEDUP_REMOVED lines=29> */
.L_x_2491:
        /* <DEDUP_REMOVED lines=10> */
.L_x_2492:
        /* <DEDUP_REMOVED lines=8> */
.L_x_2480:
[----:B------:R-:W-:Y:S05]  /*11ca0*/  BSYNC B0 ;  /* 0x0000000000007941 */ /* 0x000fea0003800000 */
.L_x_2479:
        /* <DEDUP_REMOVED lines=17> */
.L_x_2495:
[----:B------:R-:W-:Y:S05]  /*11dc0*/  BSYNC B0 ;  /* 0x0000000000007941 */ /* 0x000fea0003800000 */
.L_x_2494:
[----:B------:R-:W-:-:S13]  /*11dd0*/  LOP3.LUT P0, RZ, R23, 0x10, RZ, 0xc0, !PT ;  /* 0x0000001017ff7812 */ /* 0x000fda000780c0ff */
[----:B------:R-:W-:Y:S05]  /*11de0*/  @!P0 BRA `(.L_x_2496) ;  /* 0x0000000000048947 */ /* 0x000fea0003800000 */
[----:B------:R-:W-:Y:S01]  /*11df0*/  BPT.TRAP 0x1 ;  /* 0x000000040000795c */ /* 0x000fe20000300000 */
.L_x_2496:
[----:B------:R-:W-:Y:S01]  /*11e00*/  IMAD R0, R27, 0x8, R22 ;  /* 0x000000081b007824 */ /* 0x000fe200078e0216 */
[----:B0-----:R-:W-:Y:S01]  /*11e10*/  SHF.L.U32 R3, R28, 0x1f, RZ ;  /* 0x0000001f1c037819 */ /* 0x001fe200000006ff */
[----:B------:R-:W-:Y:S01]  /*11e20*/  BSSY B0, `(.L_x_2497) ;  /* 0x0000004000007945 */ /* 0x000fe20003800000 */
[----:B------:R-:W-:Y:S02]  /*11e30*/  IMAD R6, R25, -0x60, R37 ;  /* 0xffffffa019067824 */ /* 0x000fe400078e0225 */
[----:B------:R-:W0:Y:S02]  /*11e40*/  SYNCS.PHASECHK.TRANS64.TRYWAIT P0, [R0+URZ+0x30860], R3 ;  /* 0x03086003000075a7 */ /* 0x000e24000800017f */
[----:B0-----:R-:W-:Y:S05]  /*11e50*/  @!P0 BRA `(.L_x_2498) ;  /* 0x00000040005c8947 */ /* 0x001fea0003800000 */
.L_x_2596:
[----:B------:R-:W-:Y:S05]  /*11e60*/  BSYNC B0 ;  /* 0x0000000000007941 */ /* 0x000fea0003800000 */
.L_x_2497:
        /* <DEDUP_REMOVED lines=65> */
.L_x_2610:
        /* <DEDUP_REMOVED lines=13> */
.L_x_2500:
        /* <DEDUP_REMOVED lines=10> */
.L_x_2501:
[----:B------:R1:W-:Y:S01]  /*123f0*/  SYNCS.ARRIVE.TRANS64.A1T0 RZ, [R0+URZ+0x30850], RZ ;  /* 0x030850ff00ff79a7 */ /* 0x0003e2000810003f */
[----:B------:R-:W-:-:S05]  /*12400*/  VIADD R27, R27, 0x1 ;  /* 0x000000011b1b7836 */ /* 0x000fca0000000000 */
[----:B------:R-:W-:-:S04]  /*12410*/  ISETP.NE.AND P0, PT, R27, 0x2, PT ;  /* 0x000000021b00780c */ /* 0x000fc80003f05270 */
[----:B0-----:R-:W-:Y:S02]  /*12420*/  SEL R3, RZ, 0x1, P0 ;  /* 0x00000001ff037807 */ /* 0x001fe40000000000 */
[----:B------:R-:W-:Y:S02]  /*12430*/  SEL R27, R27, RZ, P0 ;  /* 0x000000ff1b1b7207 */ /* 0x000fe40000000000 */
[----:B-1----:R-:W-:-:S07]  /*12440*/  LOP3.LUT R28, R28, R3, RZ, 0x3c, !PT ;  /* 0x000000031c1c7212 */ /* 0x002fce00078e3cff */
.L_x_2458:
[----:B------:R-:W-:Y:S05]  /*12450*/  BSYNC B7 ;  /* 0x0000000000077941 */ /* 0x000fea0003800000 */
.L_x_2456:
        /* <DEDUP_REMOVED lines=8> */
[----:B------:R1:W2:Y:S01]  /*124e0*/  LDS.128 R16, [R22+0x308d0] ;  /* 0x0308d00016107984 */ /* 0x0002a20000000c00 */
[----:B------:R-:W-:Y:S06]  /*124f0*/  BAR.ARV 0x4, 0x180 ;  /* 0x0106000000007b1d */ /* 0x000fec0000002000 */
[----:B------:R-:W-:Y:S05]  /*12500*/  BRA `(.L_x_2503) ;  /* 0x0000000c00d47947 */ /* 0x000fea0003800000 */
.L_x_2502:
        /* <DEDUP_REMOVED lines=43> */
.L_x_2620:
[----:B------:R-:W-:Y:S02]  /*127c0*/  ULDC UR4, c[0x0][0xc38] ;  /* 0x00030e0000047ab9 */ /* 0x000fe40000000800 */
[----:B------:R-:W-:-:S04]  /*127d0*/  IMAD.U32 R5, RZ, RZ, UR4 ;  /* 0x00000004ff057e24 */ /* 0x000fc8000f8e00ff */
[----:B-1----:R-:W-:-:S04]  /*127e0*/  IMAD R14, R14, R5, RZ ;  /* 0x000000050e0e7224 */ /* 0x002fc800078e02ff */
[----:B------:R-:W-:-:S05]  /*127f0*/  IMAD.IADD R7, R7, 0x1, R14 ;  /* 0x0000000107077824 */ /* 0x000fca00078e020e */
[----:B------:R-:W-:-:S13]  /*12800*/  ISETP.GT.AND P6, PT, R7, R0, PT ;  /* 0x000000000700720c */ /* 0x000fda0003fc4270 */
[----:B------:R-:W-:Y:S05]  /*12810*/  @P6 BRA `(.L_x_2505) ;  /* 0x0000000000a46947 */ /* 0x000fea0003800000 */
.L_x_2508:
        /* <DEDUP_REMOVED lines=35> */
.L_x_2628:
[----:B------:R-:W-:Y:S02]  /*12a50*/  ULDC UR4, c[0x0][0xc38] ;  /* 0x00030e0000047ab9 */ /* 0x000fe40000000800 */
[----:B------:R-:W-:-:S04]  /*12a60*/  IMAD.U32 R5, RZ, RZ, UR4 ;  /* 0x00000004ff057e24 */ /* 0x000fc8000f8e00ff */
[----:B-1----:R-:W-:-:S04]  /*12a70*/  IMAD R14, R14, R5, RZ ;  /* 0x000000050e0e7224 */ /* 0x002fc800078e02ff */
[----:B------:R-:W-:-:S05]  /*12a80*/  IMAD.IADD R7, R14, 0x1, R7 ;  /* 0x000000010e077824 */ /* 0x000fca00078e0207 */
[----:B------:R-:W-:-:S13]  /*12a90*/  ISETP.GT.AND P6, PT, R7, R0, PT ;  /* 0x000000000700720c */ /* 0x000fda0003fc4270 */
[----:B------:R-:W-:Y:S05]  /*12aa0*/  @!P6 BRA `(.L_x_2508) ;  /* 0xfffffffc005ce947 */ /* 0x000fea000383ffff */
.L_x_2505:
        /* <DEDUP_REMOVED lines=10> */
.L_x_2633:
[----:B------:R-:W-:-:S13]  /*12b50*/  ISETP.NE.AND P0, PT, R3, RZ, PT ;  /* 0x000000ff0300720c */ /* 0x000fda0003f05270 */
[----:B------:R-:W-:Y:S05]  /*12b60*/  @!P0 BRA `(.L_x_2510) ;  /* 0x0000000000108947 */ /* 0x000fea0003800000 */
[----:B------:R-:W-:Y:S01]  /*12b70*/  UMOV UR4, 0xffffffff ;  /* 0xffffffff00047882 */ /* 0x000fe20000000000 */
[----:B-1----:R-:W-:Y:S02]  /*12b80*/  VIADD R12, R12, 0xffffffff ;  /* 0xffffffff0c0c7836 */ /* 0x002fe40000000000 */
[----:B------:R-:W-:Y:S05]  /*12b90*/  BRA.DIV UR4, `(.L_x_2511) ;  /* 0x0000004604747947 */ /* 0x000fea000b800000 */
[----:B------:R4:W1:Y:S02]  /*12ba0*/  SHFL.IDX PT, R6, R2, R12, 0x1f ;  /* 0x00001f0c02067589 */ /* 0x00086400000e0000 */
.L_x_2510:
        /* <DEDUP_REMOVED lines=53> */
[----:B------:R-:W-:-:S04]  /*12f00*/  @!P1 LOP3.LUT R5, RZ, R8, RZ, 0x33, !PT ;  /* 0x00000008ff059212 */ /* 0x000fc800078e33ff */
[----:B------:R-:W-:Y:S01]  /*12f10*/  IADD3 R3, -R5, RZ, RZ ;  /* 0x000000ff05037210 */ /* 0x000fe20007ffe1ff */
[----:B------:R-:W-:-:S04]  /*12f20*/  IMAD R5, R8, 0x1000000, R5 ;  /* 0x0100000008057824 */ /* 0x000fc800078e0205 */
[----:B------:R-:W-:-:S04]  /*12f30*/  IMAD R8, R8, R3, R6 ;  /* 0x0000000308087224 */ /* 0x000fc800078e0206 */
[----:B------:R-:W-:Y:S01]  /*12f40*/  IMAD R18, R8, 0x10000, R5 ;  /* 0x0001000008127824 */ /* 0x000fe200078e0205 */
[----:B------:R-:W-:Y:S06]  /*12f50*/  BRA `(.L_x_2513) ;  /* 0x0000000000f07947 */ /* 0x000fec0003800000 */
.L_x_2512:
        /* <DEDUP_REMOVED lines=60> */
.L_x_2513:
[----:B------:R-:W-:-:S05]  /*13320*/  LOP3.LUT R2, RZ, R2, RZ, 0x33, !PT ;  /* 0x00000002ff027212 */ /* 0x000fca00078e33ff */
[----:B------:R-:W-:Y:S01]  /*13330*/  IMAD.IADD R17, R17, 0x1, R2 ;  /* 0x0000000111117824 */ /* 0x000fe200078e0202 */
[----:B------:R-:W-:Y:S06]  /*13340*/  BRA `(.L_x_2514) ;  /* 0x00000000001c7947 */ /* 0x000fec0003800000 */
.L_x_2506:
[----:B------:R-:W-:Y:S01]  /*13350*/  UMOV UR4, URZ ;  /* 0x0000003f00047c82 */ /* 0x000fe20008000000 */
[----:B------:R-:W-:Y:S01]  /*13360*/  UMOV UR5, URZ ;  /* 0x0000003f00057c82 */ /* 0x000fe20008000000 */
[----:B------:R-:W-:Y:S01]  /*13370*/  ULDC UR6, c[0x0][0xc3c] ;  /* 0x00030f0000067ab9 */ /* 0x000fe20000000800 */
[----:B------:R-:W-:Y:S02]  /*13380*/  IMAD.MOV.U32 R16, RZ, RZ, R0 ;  /* 0x000000ffff107224 */ /* 0x000fe400078e0000 */
[----:B------:R-:W-:Y:S02]  /*13390*/  IMAD.U32 R17, RZ, RZ, UR4 ;  /* 0x00000004ff117e24 */ /* 0x000fe4000f8e00ff */
[----:B------:R-:W-:Y:S02]  /*133a0*/  IMAD.U32 R18, RZ, RZ, UR5 ;  /* 0x00000005ff127e24 */ /* 0x000fe4000f8e00ff */
[----:B------:R-:W-:-:S07]  /*133b0*/  IMAD.U32 R19, RZ, RZ, UR6 ;  /* 0x00000006ff137e24 */ /* 0x000fce000f8e00ff */
.L_x_2514:
        /* <DEDUP_REMOVED lines=10> */
.L_x_2503:
[----:B------:R-:W-:Y:S02]  /*13460*/  ULDC UR4, c[0x0][0xc3c] ;  /* 0x00030f0000047ab9 */ /* 0x000fe40000000800 */
[----:B--2---:R-:W-:-:S13]  /*13470*/  ISETP.GE.AND P0, PT, R19, UR4, PT ;  /* 0x0000000413007c0c */ /* 0x004fda000bf06270 */
[----:B------:R-:W-:Y:S05]  /*13480*/  @!P0 BRA `(.L_x_2515) ;  /* 0xffffffb000588947 */ /* 0x000fea000383ffff */
[----:B------:R-:W-:Y:S05]  /*13490*/  BSYNC B8 ;  /* 0x0000000000087941 */ /* 0x000fea0003800000 */
.L_x_2450:
[----:B------:R-:W2:Y:S01]  /*134a0*/  LDL.LU R0, [R1+0x24] ;  /* 0x0000240001007983 */ /* 0x000ea20000300800 */
[----:B------:R-:W-:Y:S01]  /*134b0*/  BSSY B0, `(.L_x_2516) ;  /* 0x000000b000007945 */ /* 0x000fe20003800000 */
[----:B------:R-:W3:Y:S01]  /*134c0*/  S2R R5, SR_CgaCtaId ;  /* 0x0000000000057919 */ /* 0x000ee20000008800 */
[----:B--2---:R-:W-:-:S05]  /*134d0*/  VIADD R0, R0, 0x1 ;  /* 0x0000000100007836 */ /* 0x004fca0000000000 */
[----:B-1----:R-:W-:-:S04]  /*134e0*/  LEA.HI R2, R0, R0, RZ, 0x1 ;  /* 0x0000000000027211 */ /* 0x002fc800078f08ff */
[----:B------:R-:W-:Y:S02]  /*134f0*/  LOP3.LUT R3, R2, 0xfffffffe, RZ, 0xc0, !PT ;  /* 0xfffffffe02037812 */ /* 0x000fe400078ec0ff */
[----:B------:R-:W-:-:S03]  /*13500*/  MOV R2, 0x400 ;  /* 0x0000040000027802 */ /* 0x000fc60000000f00 */
[----:B------:R-:W-:Y:S01]  /*13510*/  IMAD.IADD R0, R0, 0x1, -R3 ;  /* 0x0000000100007824 */ /* 0x000fe200078e0a03 */
[----:B---3--:R-:W-:-:S04]  /*13520*/  LEA R4, R5, R2, 0x18 ;  /* 0x0000000205047211 */ /* 0x008fc800078ec0ff */
[----:B------:R-:W-:-:S04]  /*13530*/  SHF.L.U32 R0, R0, 0x1f, RZ ;  /* 0x0000001f00007819 */ /* 0x000fc800000006ff */
[----:B------:R-:W1:Y:S02]  /*13540*/  SYNCS.PHASECHK.TRANS64.TRYWAIT P0, [R4+URZ+0x30820], R0 ;  /* 0x03082000040075a7 */ /* 0x000e64000800017f */
[----:B-1----:R-:W-:Y:S05]  /*13550*/  @!P0 BRA `(.L_x_2517) ;  /* 0x0000003c002c8947 */ /* 0x002fea0003800000 */
.L_x_2636:
[----:B------:R-:W-:Y:S05]  /*13560*/  BSYNC B0 ;  /* 0x0000000000007941 */ /* 0x000fea0003800000 */
.L_x_2516:
[----:B------:R-:W-:-:S03]  /*13570*/  UMOV UR4, 0xffffffff ;  /* 0xffffffff00047882 */ /* 0x000fc60000000000 */
[----:B------:R-:W-:Y:S05]  /*13580*/  BRA.DIV UR4, `(.L_x_2518) ;  /* 0x0000003e04347947 */ /* 0x000fea000b800000 */
[----:B-1----:R-:W1:Y:S02]  /*13590*/  S2R R0, SR_TID.X ;  /* 0x0000000000007919 */ /* 0x002e640000002100 */
[----:B-1----:R-:W-:-:S04]  /*135a0*/  SHF.R.U32.HI R0, RZ, 0x5, R0 ;  /* 0x00000005ff007819 */ /* 0x002fc80000011600 */
[----:B------:R-:W-:-:S05]  /*135b0*/  LOP3.LUT R0, R0, 0x3, RZ, 0xc0, !PT ;  /* 0x0000000300007812 */ /* 0x000fca00078ec0ff */
[----:B------:R1:W2:Y:S02]  /*135c0*/  SHFL.IDX PT, R14, R0, RZ, 0x1f ;  /* 0x00001fff000e7589 */ /* 0x0002a400000e0000 */
.L_x_2639:
[----:B--2---:R-:W-:Y:S01]  /*135d0*/  ISETP.NE.AND P0, PT, R14, RZ, PT ;  /* 0x000000ff0e00720c */ /* 0x004fe20003f05270 */
[----:B------:R-:W-:-:S12]  /*135e0*/  BSSY B0, `(.L_x_2519) ;  /* 0x0000026000007945 */ /* 0x000fd80003800000 */
[----:B------:R-:W-:Y:S05]  /*135f0*/  @P0 BRA `(.L_x_2520) ;  /* 0x0000000000900947 */ /* 0x000fea0003800000 */
[----:B------:R-:W-:-:S03]  /*13600*/  UMOV UR4, 0xffffffff ;  /* 0xffffffff00047882 */ /* 0x000fc60000000000 */
[----:B------:R-:W-:Y:S05]  /*13610*/  BRA.DIV UR4, `(.L_x_2521) ;  /* 0x0000003e04447947 */ /* 0x000fea000b800000 */
[----:B------:R-:W-:-:S13]  /*13620*/  ELECT P6, URZ, PT ;  /* 0x00000000003f782f */ /* 0x000fda00038c0000 */
.L_x_2642:
        /* <DEDUP_REMOVED lines=8> */
.L_x_2522:
[C---:B------:R-:W-:Y:S01]  /*136b0*/  IMAD R5, R27.reuse, 0x8, R4 ;  /* 0x000000081b057824 */ /* 0x040fe200078e0204 */
[----:B------:R-:W-:Y:S01]  /*136c0*/  SHF.L.U32 R0, R28, 0x1f, RZ ;  /* 0x0000001f1c007819 */ /* 0x000fe200000006ff */
[----:B------:R-:W-:-:S03]  /*136d0*/  VIADD R27, R27, 0x1 ;  /* 0x000000011b1b7836 */ /* 0x000fc60000000000 */
[----:B------:R-:W1:Y:S02]  /*136e0*/  SYNCS.PHASECHK.TRANS64.TRYWAIT P1, [R5+URZ+0x30840], R0 ;  /* 0x03084000050075a7 */ /* 0x000e64000802017f */
[----:B------:R-:W-:-:S04]  /*136f0*/  ISETP.NE.AND P2, PT, R27, 0x2, PT ;  /* 0x000000021b00780c */ /* 0x000fc80003f45270 */
[----:B------:R-:W-:Y:S01]  /*13700*/  SEL R3, RZ, 0x1, P2 ;  /* 0x00000001ff037807 */ /* 0x000fe20001000000 */
[----:B-1----:R-:W-:Y:S08]  /*13710*/  @!P1 BRA `(.L_x_2523) ;  /* 0x0000003c00249947 */ /* 0x002ff00003800000 */
.L_x_2643:
[----:B------:R-:W-:Y:S02]  /*13720*/  SEL R27, R27, RZ, P2 ;  /* 0x000000ff1b1b7207 */ /* 0x000fe40001000000 */
[----:B------:R-:W-:Y:S01]  /*13730*/  LOP3.LUT R2, R28, R3, RZ, 0x3c, !PT ;  /* 0x000000031c027212 */ /* 0x000fe200078e3cff */
[----:B------:R-:W-:Y:S06]  /*13740*/  @!P0 BRA `(.L_x_2524) ;  /* 0x0000000000048947 */ /* 0x000fec0003800000 */
[----:B------:R-:W-:Y:S01]  /*13750*/  BPT.TRAP 0x1 ;  /* 0x000000040000795c */ /* 0x000fe20000300000 */
.L_x_2524:
[----:B------:R-:W-:Y:S01]  /*13760*/  IMAD R27, R27, 0x8, R4 ;  /* 0x000000081b1b7824 */ /* 0x000fe200078e0204 */
[----:B------:R-:W-:-:S04]  /*13770*/  SHF.L.U32 R2, R2, 0x1f, RZ ;  /* 0x0000001f02027819 */ /* 0x000fc800000006ff */
[----:B------:R-:W2:Y:S02]  /*13780*/  SYNCS.PHASECHK.TRANS64.TRYWAIT P1, [R27+URZ+0x30840], R2 ;  /* 0x030840021b0075a7 */ /* 0x000ea4000802017f */
[----:B--2---:R-:W-:Y:S05]  /*13790*/  @!P1 BRA `(.L_x_2525) ;  /* 0x0000003c00189947 */ /* 0x004fea0003800000 */
.L_x_2644:
[----:B------:R-:W-:Y:S05]  /*137a0*/  @!P0 BRA `(.L_x_2526) ;  /* 0x0000000000048947 */ /* 0x000fea0003800000 */
[----:B------:R-:W-:Y:S01]  /*137b0*/  BPT.TRAP 0x1 ;  /* 0x000000040000795c */ /* 0x000fe20000300000 */
.L_x_2526:
[----:B------:R-:W3:Y:S02]  /*137c0*/  SYNCS.PHASECHK.TRANS64.TRYWAIT P1, [R5+URZ+0x30860], R0 ;  /* 0x03086000050075a7 */ /* 0x000ee4000802017f */
[----:B---3--:R-:W-:Y:S05]  /*137d0*/  @!P1 BRA `(.L_x_2527) ;  /* 0x0000003c001c9947 */ /* 0x008fea0003800000 */
.L_x_2645:
[----:B------:R-:W-:Y:S05]  /*137e0*/  @!P0 BRA `(.L_x_2528) ;  /* 0x0000000000048947 */ /* 0x000fea0003800000 */
[----:B------:R-:W-:Y:S01]  /*137f0*/  BPT.TRAP 0x1 ;  /* 0x000000040000795c */ /* 0x000fe20000300000 */
.L_x_2528:
[----:B----4-:R4:W0:Y:S02]  /*13800*/  SYNCS.PHASECHK.TRANS64.TRYWAIT P0, [R27+URZ+0x30860], R2 ;  /* 0x030860021b0075a7 */ /* 0x010824000800017f */
[----:B0-----:R-:W-:Y:S05]  /*13810*/  @!P0 NANOSLEEP.SYNCS 0x989680 ;  /* 0x009896800000895d */ /* 0x001fea0003900000 */
[----:B------:R-:W0:Y:S02]  /*13820*/  @!P0 SYNCS.PHASECHK.TRANS64 P0, [R27+URZ+0x30860], R2 ;  /* 0x030860021b0085a7 */ /* 0x000e24000800007f */
[----:B0-----:R-:W-:Y:S05]  /*13830*/  @!P0 BRA `(.L_x_2528) ;  /* 0xfffffffc00f08947 */ /* 0x001fea000383ffff */
.L_x_2520:
[----:B------:R-:W-:Y:S05]  /*13840*/  BSYNC B0 ;  /* 0x0000000000007941 */ /* 0x000fea0003800000 */
.L_x_2519:
[----:B------:R-:W-:Y:S05]  /*13850*/  EXIT ;  /* 0x000000000000794d */ /* 0x000fea0003800000 */
.L_x_2383:
[----:B0-----:R-:W-:-:S04]  /*13860*/  IMAD.U32 R3, RZ, RZ, UR40 ;  /* 0x00000028ff037e24 */ /* 0x001fc8000f8e00ff */
[----:B------:R0:W1:Y:S03]  /*13870*/  SYNCS.PHASECHK.TRANS64.TRYWAIT P1, [R3+URZ+0x30800], R0 ;  /* 0x03080000030075a7 */ /* 0x000066000802017f */
[----:B-1----:R-:W-:Y:S05]  /*13880*/  @!P1 NANOSLEEP.SYNCS 0x989680 ;  /* 0x009896800000995d */ /* 0x002fea0003900000 */
[----:B------:R-:W1:Y:S02]  /*13890*/  @!P1 SYNCS.PHASECHK.TRANS64 P1, [R3+URZ+0x30800], R0 ;  /* 0x03080000030095a7 */ /* 0x000e64000802007f */
[----:B-1----:R-:W-:Y:S05]  /*138a0*/  @!P1 BRA `(.L_x_2383) ;  /* 0xfffffffc00ec9947 */ /* 0x002fea000383ffff */
[----:B------:R-:W-:Y:S05]  /*138b0*/  BRA `(.L_x_2529) ;  /* 0xfffffee400d47947 */ /* 0x000fea000383ffff */
.L_x_2387:
[----:B-1----:R1:W2:Y:S02]  /*138c0*/  SYNCS.PHASECHK.TRANS64.TRYWAIT P1, [R0+URZ+0x30830], R3 ;  /* 0x03083003000075a7 */ /* 0x0022a4000802017f */
[----:B--2---:R-:W-:Y:S05]  /*138d0*/  @!P1 NANOSLEEP.SYNCS 0x989680 ;  /* 0x009896800000995d */ /* 0x004fea0003900000 */
[----:B------:R-:W2:Y:S02]  /*138e0*/  @!P1 SYNCS.PHASECHK.TRANS64 P1, [R0+URZ+0x30830], R3 ;  /* 0x03083003000095a7 */ /* 0x000ea4000802007f */
[----:B--2---:R-:W-:Y:S05]  /*138f0*/  @!P1 BRA `(.L_x_2387) ;  /* 0xfffffffc00f09947 */ /* 0x004fea000383ffff */
[----:B------:R-:W-:Y:S05]  /*13900*/  BRA `(.L_x_2386) ;  /* 0xfffffee400f07947 */ /* 0x000fea000383ffff */
.L_x_2393:
[----:B-1----:R-:W-:-:S04]  /*13910*/  IMAD.U32 R4, RZ, RZ, UR7 ;  /* 0x00000007ff047e24 */ /* 0x002fc8000f8e00ff */
[----:B------:R1:W2:Y:S03]  /*13920*/  SYNCS.PHASECHK.TRANS64.TRYWAIT P1, [R4+URZ+0x30830], R3 ;  /* 0x03083003040075a7 */ /* 0x0002a6000802017f */
[----:B--2---:R-:W-:Y:S05]  /*13930*/  @!P1 NANOSLEEP.SYNCS 0x989680 ;  /* 0x009896800000995d */ /* 0x004fea0003900000 */
[----:B------:R-:W2:Y:S02]  /*13940*/  @!P1 SYNCS.PHASECHK.TRANS64 P1, [R4+URZ+0x30830], R3 ;  /* 0x03083003040095a7 */ /* 0x000ea4000802007f */
[----:B--2---:R-:W-:Y:S05]  /*13950*/  @!P1 BRA `(.L_x_2393) ;  /* 0xfffffffc00ec9947 */ /* 0x004fea000383ffff */
[----:B------:R-:W-:Y:S05]  /*13960*/  BRA `(.L_x_2392) ;  /* 0xffffff0800407947 */ /* 0x000fea000383ffff */
.L_x_2397:
[----:B---3--:R-:W-:-:S04]  /*13970*/  IMAD.U32 R2, RZ, RZ, UR10 ;  /* 0x0000000aff027e24 */ /* 0x008fc8000f8e00ff */
[----:B------:R3:W4:Y:S03]  /*13980*/  SYNCS.PHASECHK.TRANS64.TRYWAIT P1, [R2+URZ+0x30850], R0 ;  /* 0x03085000020075a7 */ /* 0x000726000802017f */
[----:B----4-:R-:W-:Y:S05]  /*13990*/  @!P1 NANOSLEEP.SYNCS 0x989680 ;  /* 0x009896800000995d */ /* 0x010fea0003900000 */
[----:B------:R-:W4:Y:S02]  /*139a0*/  @!P1 SYNCS.PHASECHK.TRANS64 P1, [R2+URZ+0x30850], R0 ;  /* 0x03085000020095a7 */ /* 0x000f24000802007f */
[----:B----4-:R-:W-:Y:S05]  /*139b0*/  @!P1 BRA `(.L_x_2397) ;  /* 0xfffffffc00ec9947 */ /* 0x010fea000383ffff */
[----:B------:R-:W-:Y:S05]  /*139c0*/  BRA `(.L_x_2396) ;  /* 0xffffff1400087947 */ /* 0x000fea000383ffff */
.L_x_2405:
[----:B-1----:R-:W-:-:S04]  /*139d0*/  IMAD.U32 R4, RZ, RZ, UR7 ;  /* 0x00000007ff047e24 */ /* 0x002fc8000f8e00ff */
[----:B------:R1:W2:Y:S03]  /*139e0*/  SYNCS.PHASECHK.TRANS64.TRYWAIT P1, [R4+URZ+0x30830], R3 ;  /* 0x03083003040075a7 */ /* 0x0002a6000802017f */
[----:B--2---:R-:W-:Y:S05]  /*139f0*/  @!P1 NANOSLEEP.SYNCS 0x989680 ;  /* 0x009896800000995d */ /* 0x004fea0003900000 */
[----:B------:R-:W2:Y:S02]  /*13a00*/  @!P1 SYNCS.PHASECHK.TRANS64 P1, [R4+URZ+0x30830], R3 ;  /* 0x03083003040095a7 */ /* 0x000ea4000802007f */
[----:B--2---:R-:W-:Y:S05]  /*13a10*/  @!P1 BRA `(.L_x_2405) ;  /* 0xfffffffc00ec9947 */ /* 0x004fea000383ffff */
[----:B------:R-:W-:Y:S05]  /*13a20*/  BRA `(.L_x_2404) ;  /* 0xffffff2c00b47947 */ /* 0x000fea000383ffff */
.L_x_2409:
[----:B---3--:R-:W-:-:S04]  /*13a30*/  IMAD.U32 R2, RZ, RZ, UR15 ;  /* 0x0000000fff027e24 */ /* 0x008fc8000f8e00ff */
[----:B------:R3:W4:Y:S03]  /*13a40*/  SYNCS.PHASECHK.TRANS64.TRYWAIT P1, [R2+URZ+0x30850], R0 ;  /* 0x03085000020075a7 */ /* 0x000726000802017f */
[----:B----4-:R-:W-:Y:S05]  /*13a50*/  @!P1 NANOSLEEP.SYNCS 0x989680 ;  /* 0x009896800000995d */ /* 0x010fea0003900000 */
[----:B------:R-:W4:Y:S02]  /*13a60*/  @!P1 SYNCS.PHASECHK.TRANS64 P1, [R2+URZ+0x30850], R0 ;  /* 0x03085000020095a7 */ /* 0x000f24000802007f */
[----:B----4-:R-:W-:Y:S05]  /*13a70*/  @!P1 BRA `(.L_x_2409) ;  /* 0xfffffffc00ec9947 */ /* 0x010fea000383ffff */
[----:B------:R-:W-:Y:S05]  /*13a80*/  BRA `(.L_x_2408) ;  /* 0xffffff38007c7947 */ /* 0x000fea000383ffff */
.L_x_2416:
[----:B-1----:R-:W-:-:S04]  /*13a90*/  IMAD.U32 R7, RZ, RZ, UR5 ;  /* 0x00000005ff077e24 */ /* 0x002fc8000f8e00ff */
[----:B------:R1:W2:Y:S03]  /*13aa0*/  SYNCS.PHASECHK.TRANS64.TRYWAIT P1, [R7+URZ+0x30850], R0 ;  /* 0x03085000070075a7 */ /* 0x0002a6000802017f */
[----:B--2---:R-:W-:Y:S05]  /*13ab0*/  @!P1 NANOSLEEP.SYNCS 0x989680 ;  /* 0x009896800000995d */ /* 0x004fea0003900000 */
[----:B------:R-:W2:Y:S02]  /*13ac0*/  @!P1 SYNCS.PHASECHK.TRANS64 P1, [R7+URZ+0x30850], R0 ;  /* 0x03085000070095a7 */ /* 0x000ea4000802007f */
[----:B--2---:R-:W-:Y:S05]  /*13ad0*/  @!P1 BRA `(.L_x_2416) ;  /* 0xfffffffc00ec9947 */ /* 0x004fea000383ffff */
[----:B------:R-:W-:Y:S05]  /*13ae0*/  BRA `(.L_x_2415) ;  /* 0xffffff5000987947 */ /* 0x000fea000383ffff */
.L_x_2464:
        /* <DEDUP_REMOVED lines=11> */
.L_x_2531:
[----:B------:R-:W-:Y:S05]  /*13ba0*/  BSYNC B0 ;  /* 0x0000000000007941 */ /* 0x000fea0003800000 */
.L_x_2530:
[----:B------:R-:W-:Y:S05]  /*13bb0*/  BRA `(.L_x_2532) ;  /* 0xffffffb800b47947 */ /* 0x000fea000383ffff */
.L_x_2467:
[----:B0-----:R0:W1:Y:S02]  /*13bc0*/  SYNCS.PHASECHK.TRANS64.TRYWAIT P0, [R7+URZ+0x30840], R2 ;  /* 0x03084002070075a7 */ /* 0x001064000800017f */
[----:B-1----:R-:W-:Y:S05]  /*13bd0*/  @!P0 NANOSLEEP.SYNCS 0x989680 ;  /* 0x009896800000895d */ /* 0x002fea0003900000 */
[----:B------:R-:W1:Y:S02]  /*13be0*/  @!P0 SYNCS.PHASECHK.TRANS64 P0, [R7+URZ+0x30840], R2 ;  /* 0x03084002070085a7 */ /* 0x000e64000800007f */
[----:B-1----:R-:W-:Y:S05]  /*13bf0*/  @!P0 BRA `(.L_x_2467) ;  /* 0xfffffffc00f08947 */ /* 0x002fea000383ffff */
[----:B------:R-:W-:Y:S05]  /*13c00*/  BRA `(.L_x_2533) ;  /* 0xffffffbc001c7947 */ /* 0x000fea000383ffff */
.L_x_2468:
        /* <DEDUP_REMOVED lines=8> */
.L_x_2535:
[----:B------:R-:W-:Y:S05]  /*13c90*/  BSYNC B0 ;  /* 0x0000000000007941 */ /* 0x000fea0003800000 */
.L_x_2534:
        /* <DEDUP_REMOVED lines=9> */
.L_x_2536:
[----:B------:R-:W-:Y:S02]  /*13d30*/  IMAD.MOV.U32 R13, RZ, RZ, R0 ;  /* 0x000000ffff0d7224 */ /* 0x000fe400078e0000 */
[----:B------:R-:W-:Y:S02]  /*13d40*/  IMAD.MOV.U32 R12, RZ, RZ, 0x1 ;  /* 0x00000001ff0c7424 */ /* 0x000fe400078e00ff */
[----:B------:R-:W-:-:S07]  /*13d50*/  IMAD.MOV.U32 R3, RZ, RZ, R14 ;  /* 0x000000ffff037224 */ /* 0x000fce00078e000e */
[----:B------:R-:W-:Y:S05]  /*13d60*/  WARPSYNC.COLLECTIVE R15, `(.L_x_2537) ;  /* 0x000000000f087348 */ /* 0x000fea0003c00000 */
[----:B------:R0:W1:Y:S02]  /*13d70*/  SHFL.IDX P6, R14, R13, R12, R11 ;  /* 0x0000000c0d0e7389 */ /* 0x00006400000c000b */
[----:B01----:R-:W-:Y:S01]  /*13d80*/  ENDCOLLECTIVE ;  /* 0x000000000000791b */ /* 0x003fe20003800000 */
.L_x_2537:
        /* <DEDUP_REMOVED lines=17> */
.L_x_2538:
[----:B------:R-:W-:Y:S02]  /*13ea0*/  @P1 IMAD R8, R5, 0x2, R22 ;  /* 0x0000000205081824 */ /* 0x000fe400078e0216 */
[----:B------:R-:W-:Y:S02]  /*13eb0*/  IMAD.MOV.U32 R13, RZ, RZ, R0 ;  /* 0x000000ffff0d7224 */ /* 0x000fe400078e0000 */
[----:B------:R-:W-:Y:S02]  /*13ec0*/  IMAD.MOV.U32 R12, RZ, RZ, 0x2 ;  /* 0x00000002ff0c7424 */ /* 0x000fe400078e00ff */
[----:B------:R-:W-:-:S07]  /*13ed0*/  IMAD.MOV.U32 R3, RZ, RZ, R14 ;  /* 0x000000ffff037224 */ /* 0x000fce00078e000e */
[----:B------:R-:W-:Y:S05]  /*13ee0*/  WARPSYNC.COLLECTIVE R15, `(.L_x_2539) ;  /* 0x000000000f087348 */ /* 0x000fea0003c00000 */
[----:B------:R0:W1:Y:S02]  /*13ef0*/  SHFL.IDX P6, R14, R13, R12, R11 ;  /* 0x0000000c0d0e7389 */ /* 0x00006400000c000b */
[----:B01----:R-:W-:Y:S01]  /*13f00*/  ENDCOLLECTIVE ;  /* 0x000000000000791b */ /* 0x003fe20003800000 */
.L_x_2539:
        /* <DEDUP_REMOVED lines=17> */
.L_x_2540:
[----:B------:R-:W-:Y:S02]  /*14020*/  @P1 IMAD R8, R5, 0x2, R22 ;  /* 0x0000000205081824 */ /* 0x000fe400078e0216 */
[----:B------:R-:W-:Y:S02]  /*14030*/  IMAD.MOV.U32 R13, RZ, RZ, R0 ;  /* 0x000000ffff0d7224 */ /* 0x000fe400078e0000 */
[----:B------:R-:W-:Y:S02]  /*14040*/  IMAD.MOV.U32 R12, RZ, RZ, 0x3 ;  /* 0x00000003ff0c7424 */ /* 0x000fe400078e00ff */
[----:B------:R-:W-:-:S07]  /*14050*/  IMAD.MOV.U32 R3, RZ, RZ, R14 ;  /* 0x000000ffff037224 */ /* 0x000fce00078e000e */
[----:B------:R-:W-:Y:S05]  /*14060*/  WARPSYNC.COLLECTIVE R15, `(.L_x_2541) ;  /* 0x000000000f087348 */ /* 0x000fea0003c00000 */
[----:B------:R0:W1:Y:S02]  /*14070*/  SHFL.IDX P6, R14, R13, R12, R11 ;  /* 0x0000000c0d0e7389 */ /* 0x00006400000c000b */
[----:B01----:R-:W-:Y:S01]  /*14080*/  ENDCOLLECTIVE ;  /* 0x000000000000791b */ /* 0x003fe20003800000 */
.L_x_2541:
        /* <DEDUP_REMOVED lines=17> */
.L_x_2542:
[----:B------:R-:W-:Y:S02]  /*141a0*/  @P1 IMAD R8, R5, 0x2, R22 ;  /* 0x0000000205081824 */ /* 0x000fe400078e0216 */
[----:B------:R-:W-:Y:S02]  /*141b0*/  IMAD.MOV.U32 R13, RZ, RZ, R0 ;  /* 0x000000ffff0d7224 */ /* 0x000fe400078e0000 */
[----:B------:R-:W-:Y:S02]  /*141c0*/  IMAD.MOV.U32 R12, RZ, RZ, 0x4 ;  /* 0x00000004ff0c7424 */ /* 0x000fe400078e00ff */
[----:B------:R-:W-:-:S07]  /*141d0*/  IMAD.MOV.U32 R3, RZ, RZ, R14 ;  /* 0x000000ffff037224 */ /* 0x000fce00078e000e */
[----:B------:R-:W-:Y:S05]  /*141e0*/  WARPSYNC.COLLECTIVE R15, `(.L_x_2543) ;  /* 0x000000000f087348 */ /* 0x000fea0003c00000 */
[----:B------:R0:W1:Y:S02]  /*141f0*/  SHFL.IDX P6, R14, R13, R12, R11 ;  /* 0x0000000c0d0e7389 */ /* 0x00006400000c000b */
[----:B01----:R-:W-:Y:S01]  /*14200*/  ENDCOLLECTIVE ;  /* 0x000000000000791b */ /* 0x003fe20003800000 */
.L_x_2543:
        /* <DEDUP_REMOVED lines=17> */
.L_x_2544:
[----:B------:R-:W-:Y:S02]  /*14320*/  @P1 IMAD R8, R5, 0x2, R22 ;  /* 0x0000000205081824 */ /* 0x000fe400078e0216 */
[----:B------:R-:W-:Y:S01]  /*14330*/  IMAD.MOV.U32 R13, RZ, RZ, R0 ;  /* 0x000000ffff0d7224 */ /* 0x000fe200078e0000 */
[----:B------:R-:W-:Y:S01]  /*14340*/  MOV R12, 0x5 ;  /* 0x00000005000c7802 */ /* 0x000fe20000000f00 */
[----:B------:R-:W-:-:S07]  /*14350*/  IMAD.MOV.U32 R3, RZ, RZ, R14 ;  /* 0x000000ffff037224 */ /* 0x000fce00078e000e */
[----:B------:R-:W-:Y:S05]  /*14360*/  WARPSYNC.COLLECTIVE R15, `(.L_x_2545) ;  /* 0x000000000f087348 */ /* 0x000fea0003c00000 */
[----:B------:R0:W1:Y:S02]  /*14370*/  SHFL.IDX P6, R14, R13, R12, R11 ;  /* 0x0000000c0d0e7389 */ /* 0x00006400000c000b */
[----:B01----:R-:W-:Y:S01]  /*14380*/  ENDCOLLECTIVE ;  /* 0x000000000000791b */ /* 0x003fe20003800000 */
.L_x_2545:
        /* <DEDUP_REMOVED lines=10> */
.L_x_2546:
        /* <DEDUP_REMOVED lines=8> */
.L_x_2473:
[----:B------:R-:W-:Y:S02]  /*144b0*/  IMAD.MOV.U32 R13, RZ, RZ, R4 ;  /* 0x000000ffff0d7224 */ /* 0x000fe400078e0004 */
[----:B------:R-:W-:Y:S02]  /*144c0*/  IMAD.MOV.U32 R12, RZ, RZ, RZ ;  /* 0x000000ffff0c7224 */ /* 0x000fe400078e00ff */
[----:B------:R-:W-:Y:S02]  /*144d0*/  IMAD.MOV.U32 R11, RZ, RZ, 0x181f ;  /* 0x0000181fff0b7424 */ /* 0x000fe400078e00ff */
[----:B------:R-:W-:Y:S02]  /*144e0*/  IMAD.MOV.U32 R15, RZ, RZ, -0x1 ;  /* 0xffffffffff0f7424 */ /* 0x000fe400078e00ff */
[----:B-----5:R-:W-:Y:S02]  /*144f0*/  IMAD R5, R9, R5, RZ ;  /* 0x0000000509057224 */ /* 0x020fe400078e02ff */
[----:B------:R-:W-:-:S07]  /*14500*/  IMAD R17, R17, 0x80, R8 ;  /* 0x0000008011117824 */ /* 0x000fce00078e0208 */
[----:B------:R-:W-:Y:S05]  /*14510*/  WARPSYNC.COLLECTIVE R15, `(.L_x_2548) ;  /* 0x000000000f087348 */ /* 0x000fea0003c00000 */
[----:B------:R0:W1:Y:S02]  /*14520*/  SHFL.IDX P6, R14, R13, R12, R11 ;  /* 0x0000000c0d0e7389 */ /* 0x00006400000c000b */
[----:B01----:R-:W-:Y:S01]  /*14530*/  ENDCOLLECTIVE ;  /* 0x000000000000791b */ /* 0x003fe20003800000 */
.L_x_2548:
[C---:B------:R-:W-:Y:S01]  /*14540*/  VIADD R6, R17.reuse, 0x10 ;  /* 0x0000001011067836 */ /* 0x040fe20000000000 */
[----:B------:R-:W-:Y:S01]  /*14550*/  ISETP.GE.AND P1, PT, R17, R5, PT ;  /* 0x000000051100720c */ /* 0x000fe20003f26270 */
[----:B------:R-:W-:Y:S02]  /*14560*/  IMAD.MOV.U32 R13, RZ, RZ, R0 ;  /* 0x000000ffff0d7224 */ /* 0x000fe400078e0000 */
[----:B------:R-:W-:-:S10]  /*14570*/  IMAD.MOV.U32 R2, RZ, RZ, R14 ;  /* 0x000000ffff027224 */ /* 0x000fd400078e000e */
[----:B------:R-:W-:Y:S05]  /*14580*/  WARPSYNC.COLLECTIVE R15, `(.L_x_2549) ;  /* 0x000000000f087348 */ /* 0x000fea0003c00000 */
[----:B------:R0:W1:Y:S02]  /*14590*/  SHFL.IDX P6, R14, R13, R12, R11 ;  /* 0x0000000c0d0e7389 */ /* 0x00006400000c000b */
[----:B01----:R-:W-:Y:S01]  /*145a0*/  ENDCOLLECTIVE ;  /* 0x000000000000791b */ /* 0x003fe20003800000 */
.L_x_2549:
        /* <DEDUP_REMOVED lines=8> */
.L_x_2550:
        /* <DEDUP_REMOVED lines=13> */
.L_x_2551:
        /* <DEDUP_REMOVED lines=8> */
.L_x_2552:
        /* <DEDUP_REMOVED lines=14> */
.L_x_2553:
        /* <DEDUP_REMOVED lines=8> */
.L_x_2554:
        /* <DEDUP_REMOVED lines=14> */
.L_x_2555:
        /* <DEDUP_REMOVED lines=8> */
.L_x_2556:
        /* <DEDUP_REMOVED lines=14> */
.L_x_2557:
        /* <DEDUP_REMOVED lines=8> */
.L_x_2558:
        /* <DEDUP_REMOVED lines=14> */
.L_x_2559:
        /* <DEDUP_REMOVED lines=8> */
.L_x_2560:
        /* <DEDUP_REMOVED lines=13> */
.L_x_2561:
        /* <DEDUP_REMOVED lines=8> */
.L_x_2562:
        /* <DEDUP_REMOVED lines=12> */
.L_x_2563:
[----:B------:R-:W-:Y:S05]  /*14f10*/  BRA `(.L_x_2564) ;  /* 0xffffffb800bc7947 */ /* 0x000fea000383ffff */
.L_x_2478:
[----:B0-----:R0:W1:Y:S02]  /*14f20*/  SYNCS.PHASECHK.TRANS64.TRYWAIT P0, [R22+URZ+0x30820], R3 ;  /* 0x03082003160075a7 */ /* 0x001064000800017f */
[----:B-1----:R-:W-:Y:S05]  /*14f30*/  @!P0 NANOSLEEP.SYNCS 0x989680 ;  /* 0x009896800000895d */ /* 0x002fea0003900000 */
[----:B------:R-:W1:Y:S02]  /*14f40*/  @!P0 SYNCS.PHASECHK.TRANS64 P0, [R22+URZ+0x30820], R3 ;  /* 0x03082003160085a7 */ /* 0x000e64000800007f */
[----:B-1----:R-:W-:Y:S05]  /*14f50*/  @!P0 BRA `(.L_x_2478) ;  /* 0xfffffffc00f08947 */ /* 0x002fea000383ffff */
[----:B------:R-:W-:Y:S05]  /*14f60*/  BRA `(.L_x_2565) ;  /* 0xffffffbc00347947 */ /* 0x000fea000383ffff */
.L_x_2483:
[----:B0-----:R0:W1:Y:S02]  /*14f70*/  SYNCS.PHASECHK.TRANS64.TRYWAIT P0, [R6+URZ+0x30840], R3 ;  /* 0x03084003060075a7 */ /* 0x001064000800017f */
[----:B-1----:R-:W-:Y:S05]  /*14f80*/  @!P0 NANOSLEEP.SYNCS 0x989680 ;  /* 0x009896800000895d */ /* 0x002fea0003900000 */
[----:B------:R-:W1:Y:S02]  /*14f90*/  @!P0 SYNCS.PHASECHK.TRANS64 P0, [R6+URZ+0x30840], R3 ;  /* 0x03084003060085a7 */ /* 0x000e64000800007f */
[----:B-1----:R-:W-:Y:S05]  /*14fa0*/  @!P0 BRA `(.L_x_2483) ;  /* 0xfffffffc00f08947 */ /* 0x002fea000383ffff */
[----:B------:R-:W-:Y:S05]  /*14fb0*/  BRA `(.L_x_2566) ;  /* 0xffffffc000107947 */ /* 0x000fea000383ffff */
.L_x_2484:
        /* <DEDUP_REMOVED lines=8> */
.L_x_2568:
[----:B------:R-:W-:Y:S05]  /*15040*/  BSYNC B1 ;  /* 0x0000000000017941 */ /* 0x000fea0003800000 */
.L_x_2567:
        /* <DEDUP_REMOVED lines=12> */
.L_x_2569:
[----:B------:R-:W-:Y:S02]  /*15110*/  IMAD R5, R5, 0x2, R22 ;  /* 0x0000000205057824 */ /* 0x000fe400078e0216 */
[----:B------:R-:W-:Y:S02]  /*15120*/  IMAD.MOV.U32 R13, RZ, RZ, R8 ;  /* 0x000000ffff0d7224 */ /* 0x000fe400078e0008 */
[----:B------:R-:W-:Y:S02]  /*15130*/  IMAD.MOV.U32 R12, RZ, RZ, 0x1 ;  /* 0x00000001ff0c7424 */ /* 0x000fe400078e00ff */
[----:B------:R-:W-:-:S07]  /*15140*/  IMAD.MOV.U32 R2, RZ, RZ, R14 ;  /* 0x000000ffff027224 */ /* 0x000fce00078e000e */
[----:B------:R-:W-:Y:S05]  /*15150*/  WARPSYNC.COLLECTIVE R15, `(.L_x_2570) ;  /* 0x000000000f087348 */ /* 0x000fea0003c00000 */
[----:B------:R0:W1:Y:S02]  /*15160*/  SHFL.IDX P6, R14, R13, R12, R11 ;  /* 0x0000000c0d0e7389 */ /* 0x00006400000c000b */
[----:B01----:R-:W-:Y:S01]  /*15170*/  ENDCOLLECTIVE ;  /* 0x000000000000791b */ /* 0x003fe20003800000 */
.L_x_2570:
        /* <DEDUP_REMOVED lines=13> */
.L_x_2571:
[----:B------:R-:W-:Y:S01]  /*15250*/  IMAD.MOV.U32 R13, RZ, RZ, R8 ;  /* 0x000000ffff0d7224 */ /* 0x000fe200078e0008 */
[----:B------:R-:W-:Y:S01]  /*15260*/  MOV R12, 0x2 ;  /* 0x00000002000c7802 */ /* 0x000fe20000000f00 */
[----:B------:R-:W-:-:S07]  /*15270*/  IMAD.MOV.U32 R2, RZ, RZ, R14 ;  /* 0x000000ffff027224 */ /* 0x000fce00078e000e */
[----:B------:R-:W-:Y:S05]  /*15280*/  WARPSYNC.COLLECTIVE R15, `(.L_x_2572) ;  /* 0x000000000f087348 */ /* 0x000fea0003c00000 */
[----:B------:R0:W1:Y:S02]  /*15290*/  SHFL.IDX P6, R14, R13, R12, R11 ;  /* 0x0000000c0d0e7389 */ /* 0x00006400000c000b */
[----:B01----:R-:W-:Y:S01]  /*152a0*/  ENDCOLLECTIVE ;  /* 0x000000000000791b */ /* 0x003fe20003800000 */
.L_x_2572:
        /* <DEDUP_REMOVED lines=13> */
.L_x_2573:
[----:B------:R-:W-:Y:S02]  /*15380*/  IMAD.MOV.U32 R13, RZ, RZ, R8 ;  /* 0x000000ffff0d7224 */ /* 0x000fe400078e0008 */
[----:B------:R-:W-:Y:S02]  /*15390*/  IMAD.MOV.U32 R12, RZ, RZ, 0x3 ;  /* 0x00000003ff0c7424 */ /* 0x000fe400078e00ff */
[----:B------:R-:W-:-:S07]  /*153a0*/  IMAD.MOV.U32 R2, RZ, RZ, R14 ;  /* 0x000000ffff027224 */ /* 0x000fce00078e000e */
[----:B------:R-:W-:Y:S05]  /*153b0*/  WARPSYNC.COLLECTIVE R15, `(.L_x_2574) ;  /* 0x000000000f087348 */ /* 0x000fea0003c00000 */
[----:B------:R0:W1:Y:S02]  /*153c0*/  SHFL.IDX P6, R14, R13, R12, R11 ;  /* 0x0000000c0d0e7389 */ /* 0x00006400000c000b */
[----:B01----:R-:W-:Y:S01]  /*153d0*/  ENDCOLLECTIVE ;  /* 0x000000000000791b */ /* 0x003fe20003800000 */
.L_x_2574:
        /* <DEDUP_REMOVED lines=13> */
.L_x_2575:
[----:B------:R-:W-:Y:S02]  /*154b0*/  IMAD.MOV.U32 R13, RZ, RZ, R8 ;  /* 0x000000ffff0d7224 */ /* 0x000fe400078e0008 */
[----:B------:R-:W-:Y:S02]  /*154c0*/  IMAD.MOV.U32 R12, RZ, RZ, 0x4 ;  /* 0x00000004ff0c7424 */ /* 0x000fe400078e00ff */
[----:B------:R-:W-:-:S07]  /*154d0*/  IMAD.MOV.U32 R2, RZ, RZ, R14 ;  /* 0x000000ffff027224 */ /* 0x000fce00078e000e */
[----:B------:R-:W-:Y:S05]  /*154e0*/  WARPSYNC.COLLECTIVE R15, `(.L_x_2576) ;  /* 0x000000000f087348 */ /* 0x000fea0003c00000 */
[----:B------:R0:W1:Y:S02]  /*154f0*/  SHFL.IDX P6, R14, R13, R12, R11 ;  /* 0x0000000c0d0e7389 */ /* 0x00006400000c000b */
[----:B01----:R-:W-:Y:S01]  /*15500*/  ENDCOLLECTIVE ;  /* 0x000000000000791b */ /* 0x003fe20003800000 */
.L_x_2576:
        /* <DEDUP_REMOVED lines=13> */
.L_x_2577:
[----:B------:R-:W-:Y:S02]  /*155e0*/  IMAD.MOV.U32 R13, RZ, RZ, R8 ;  /* 0x000000ffff0d7224 */ /* 0x000fe400078e0008 */
[----:B------:R-:W-:Y:S02]  /*155f0*/  IMAD.MOV.U32 R12, RZ, RZ, 0x5 ;  /* 0x00000005ff0c7424 */ /* 0x000fe400078e00ff */
[----:B------:R-:W-:-:S07]  /*15600*/  IMAD.MOV.U32 R2, RZ, RZ, R14 ;  /* 0x000000ffff027224 */ /* 0x000fce00078e000e */
[----:B------:R-:W-:Y:S05]  /*15610*/  WARPSYNC.COLLECTIVE R15, `(.L_x_2578) ;  /* 0x000000000f087348 */ /* 0x000fea0003c00000 */
[----:B------:R0:W1:Y:S02]  /*15620*/  SHFL.IDX P6, R14, R13, R12, R11 ;  /* 0x0000000c0d0e7389 */ /* 0x00006400000c000b */
[----:B01----:R-:W-:Y:S01]  /*15630*/  ENDCOLLECTIVE ;  /* 0x000000000000791b */ /* 0x003fe20003800000 */
.L_x_2578:
        /* <DEDUP_REMOVED lines=14> */
.L_x_2579:
[----:B------:R-:W-:Y:S01]  /*15720*/  IMAD.MOV.U32 R2, RZ, RZ, R14 ;  /* 0x000000ffff027224 */ /* 0x000fe200078e000e */
[----:B------:R-:W-:Y:S06]  /*15730*/  BRA `(.L_x_2580) ;  /* 0xffffffbc00307947 */ /* 0x000fec000383ffff */
.L_x_2489:
[----:B0-----:R0:W1:Y:S02]  /*15740*/  SYNCS.PHASECHK.TRANS64.TRYWAIT P0, [R6+URZ+0x30860], R2 ;  /* 0x03086002060075a7 */ /* 0x001064000800017f */
[----:B-1----:R-:W-:Y:S05]  /*15750*/  @!P0 NANOSLEEP.SYNCS 0x989680 ;  /* 0x009896800000895d */ /* 0x002fea0003900000 */
[----:B------:R-:W1:Y:S02]  /*15760*/  @!P0 SYNCS.PHASECHK.TRANS64 P0, [R6+URZ+0x30860], R2 ;  /* 0x03086002060085a7 */ /* 0x000e64000800007f */
[----:B-1----:R-:W-:Y:S05]  /*15770*/  @!P0 BRA `(.L_x_2489) ;  /* 0xfffffffc00f08947 */ /* 0x002fea000383ffff */
[----:B------:R-:W-:Y:S05]  /*15780*/  BRA `(.L_x_2581) ;  /* 0xffffffbc00947947 */ /* 0x000fea000383ffff */
.L_x_2490:
        /* <DEDUP_REMOVED lines=8> */
.L_x_2583:
[----:B------:R-:W-:Y:S05]  /*15810*/  BSYNC B1 ;  /* 0x0000000000017941 */ /* 0x000fea0003800000 */
.L_x_2582:
        /* <DEDUP_REMOVED lines=9> */
.L_x_2584:
[----:B------:R-:W-:Y:S02]  /*158b0*/  IMAD.MOV.U32 R13, RZ, RZ, R24 ;  /* 0x000000ffff0d7224 */ /* 0x000fe400078e0018 */
[----:B------:R-:W-:Y:S02]  /*158c0*/  IMAD.MOV.U32 R12, RZ, RZ, 0x1 ;  /* 0x00000001ff0c7424 */ /* 0x000fe400078e00ff */
[----:B------:R-:W-:-:S07]  /*158d0*/  IMAD.MOV.U32 R2, RZ, RZ, R14 ;  /* 0x000000ffff027224 */ /* 0x000fce00078e000e */
[----:B------:R-:W-:Y:S05]  /*158e0*/  WARPSYNC.COLLECTIVE R15, `(.L_x_2585) ;  /* 0x000000000f087348 */ /* 0x000fea0003c00000 */
[----:B------:R0:W1:Y:S02]  /*158f0*/  SHFL.IDX P6, R14, R13, R12, R11 ;  /* 0x0000000c0d0e7389 */ /* 0x00006400000c000b */
[----:B01----:R-:W-:Y:S01]  /*15900*/  ENDCOLLECTIVE ;  /* 0x000000000000791b */ /* 0x003fe20003800000 */
.L_x_2585:
        /* <DEDUP_REMOVED lines=16> */
.L_x_2586:
[----:B------:R-:W-:Y:S02]  /*15a10*/  IMAD.MOV.U32 R13, RZ, RZ, R24 ;  /* 0x000000ffff0d7224 */ /* 0x000fe400078e0018 */
[----:B------:R-:W-:Y:S02]  /*15a20*/  IMAD.MOV.U32 R12, RZ, RZ, 0x2 ;  /* 0x00000002ff0c7424 */ /* 0x000fe400078e00ff */
[----:B------:R-:W-:-:S07]  /*15a30*/  IMAD.MOV.U32 R2, RZ, RZ, R14 ;  /* 0x000000ffff027224 */ /* 0x000fce00078e000e */
[----:B------:R-:W-:Y:S05]  /*15a40*/  WARPSYNC.COLLECTIVE R15, `(.L_x_2587) ;  /* 0x000000000f087348 */ /* 0x000fea0003c00000 */
[----:B------:R0:W1:Y:S02]  /*15a50*/  SHFL.IDX P6, R14, R13, R12, R11 ;  /* 0x0000000c0d0e7389 */ /* 0x00006400000c000b */
[----:B01----:R-:W-:Y:S01]  /*15a60*/  ENDCOLLECTIVE ;  /* 0x000000000000791b */ /* 0x003fe20003800000 */
.L_x_2587:
        /* <DEDUP_REMOVED lines=16> */
.L_x_2588:
[----:B------:R-:W-:Y:S02]  /*15b70*/  IMAD.MOV.U32 R13, RZ, RZ, R24 ;  /* 0x000000ffff0d7224 */ /* 0x000fe400078e0018 */
[----:B------:R-:W-:Y:S02]  /*15b80*/  IMAD.MOV.U32 R12, RZ, RZ, 0x3 ;  /* 0x00000003ff0c7424 */ /* 0x000fe400078e00ff */
[----:B------:R-:W-:-:S07]  /*15b90*/  IMAD.MOV.U32 R2, RZ, RZ, R14 ;  /* 0x000000ffff027224 */ /* 0x000fce00078e000e */
[----:B------:R-:W-:Y:S05]  /*15ba0*/  WARPSYNC.COLLECTIVE R15, `(.L_x_2589) ;  /* 0x000000000f087348 */ /* 0x000fea0003c00000 */
[----:B------:R0:W1:Y:S02]  /*15bb0*/  SHFL.IDX P6, R14, R13, R12, R11 ;  /* 0x0000000c0d0e7389 */ /* 0x00006400000c000b */
[----:B01----:R-:W-:Y:S01]  /*15bc0*/  ENDCOLLECTIVE ;  /* 0x000000000000791b */ /* 0x003fe20003800000 */
.L_x_2589:
        /* <DEDUP_REMOVED lines=16> */
.L_x_2590:
[----:B------:R-:W-:Y:S02]  /*15cd0*/  IMAD.MOV.U32 R13, RZ, RZ, R24 ;  /* 0x000000ffff0d7224 */ /* 0x000fe400078e0018 */
[----:B------:R-:W-:Y:S02]  /*15ce0*/  IMAD.MOV.U32 R12, RZ, RZ, 0x4 ;  /* 0x00000004ff0c7424 */ /* 0x000fe400078e00ff */
[----:B------:R-:W-:-:S07]  /*15cf0*/  IMAD.MOV.U32 R2, RZ, RZ, R14 ;  /* 0x000000ffff027224 */ /* 0x000fce00078e000e */
[----:B------:R-:W-:Y:S05]  /*15d00*/  WARPSYNC.COLLECTIVE R15, `(.L_x_2591) ;  /* 0x000000000f087348 */ /* 0x000fea0003c00000 */
[----:B------:R0:W1:Y:S02]  /*15d10*/  SHFL.IDX P6, R14, R13, R12, R11 ;  /* 0x0000000c0d0e7389 */ /* 0x00006400000c000b */
[----:B01----:R-:W-:Y:S01]  /*15d20*/  ENDCOLLECTIVE ;  /* 0x000000000000791b */ /* 0x003fe20003800000 */
.L_x_2591:
        /* <DEDUP_REMOVED lines=16> */
.L_x_2592:
[----:B------:R-:W-:Y:S02]  /*15e30*/  IMAD.MOV.U32 R13, RZ, RZ, R24 ;  /* 0x000000ffff0d7224 */ /* 0x000fe400078e0018 */
[----:B------:R-:W-:Y:S02]  /*15e40*/  IMAD.MOV.U32 R12, RZ, RZ, 0x5 ;  /* 0x00000005ff0c7424 */ /* 0x000fe400078e00ff */
[----:B------:R-:W-:-:S07]  /*15e50*/  IMAD.MOV.U32 R2, RZ, RZ, R14 ;  /* 0x000000ffff027224 */ /* 0x000fce00078e000e */
[----:B------:R-:W-:Y:S05]  /*15e60*/  WARPSYNC.COLLECTIVE R15, `(.L_x_2593) ;  /* 0x000000000f087348 */ /* 0x000fea0003c00000 */
[----:B------:R0:W1:Y:S02]  /*15e70*/  SHFL.IDX P6, R14, R13, R12, R11 ;  /* 0x0000000c0d0e7389 */ /* 0x00006400000c000b */
[----:B01----:R-:W-:Y:S01]  /*15e80*/  ENDCOLLECTIVE ;  /* 0x000000000000791b */ /* 0x003fe20003800000 */
.L_x_2593:
        /* <DEDUP_REMOVED lines=13> */
.L_x_2594:
[----:B------:R-:W-:Y:S01]  /*15f60*/  @!PT LDS RZ, [RZ] ;  /* 0x00000000fffff984 */ /* 0x000fe20000000800 */
[----:B------:R-:W-:Y:S01]  /*15f70*/  @!PT LDS RZ, [RZ] ;  /* 0x00000000fffff984 */ /* 0x000fe20000000800 */
[----:B------:R-:W-:Y:S01]  /*15f80*/  @!PT LDS RZ, [RZ] ;  /* 0x00000000fffff984 */ /* 0x000fe20000000800 */
[----:B------:R1:W-:Y:S01]  /*15f90*/  LDGSTS.E.BYPASS.LTC128B.128 [R5+0x5400], desc[UR36][R2.64+0x80], !P0 ;  /* 0x0540008002057fae */ /* 0x0003e2000c101d64 */
[----:B------:R-:W-:-:S13]  /*15fa0*/  ISETP.LT.OR P0, PT, R7, 0x41, P1 ;  /* 0x000000410700780c */ /* 0x000fda0000f01670 */
[----:B------:R1:W-:Y:S01]  /*15fb0*/  LDGSTS.E.BYPASS.LTC128B.128 [R5+0x8400], desc[UR36][R2.64+0x100], !P0 ;  /* 0x0840010002057fae */ /* 0x0003e2000c101d64 */
[----:B------:R-:W-:Y:S05]  /*15fc0*/  BRA `(.L_x_2595) ;  /* 0xffffffb800787947 */ /* 0x000fea000383ffff */
.L_x_2498:
[----:B0-----:R0:W1:Y:S02]  /*15fd0*/  SYNCS.PHASECHK.TRANS64.TRYWAIT P0, [R0+URZ+0x30860], R3 ;  /* 0x03086003000075a7 */ /* 0x001064000800017f */
[----:B-1----:R-:W-:Y:S05]  /*15fe0*/  @!P0 NANOSLEEP.SYNCS 0x989680 ;  /* 0x009896800000895d */ /* 0x002fea0003900000 */
[----:B------:R-:W1:Y:S02]  /*15ff0*/  @!P0 SYNCS.PHASECHK.TRANS64 P0, [R0+URZ+0x30860], R3 ;  /* 0x03086003000085a7 */ /* 0x000e64000800007f */
[----:B-1----:R-:W-:Y:S05]  /*16000*/  @!P0 BRA `(.L_x_2498) ;  /* 0xfffffffc00f08947 */ /* 0x002fea000383ffff */
[----:B------:R-:W-:Y:S05]  /*16010*/  BRA `(.L_x_2596) ;  /* 0xffffffbc00907947 */ /* 0x000fea000383ffff */
.L_x_2499:
        /* <DEDUP_REMOVED lines=8> */
.L_x_2598:
[----:B------:R-:W-:Y:S05]  /*160a0*/  BSYNC B0 ;  /* 0x0000000000007941 */ /* 0x000fea0003800000 */
.L_x_2597:
        /* <DEDUP_REMOVED lines=9> */
.L_x_2599:
        /* <DEDUP_REMOVED lines=14> */
.L_x_2600:
        /* <DEDUP_REMOVED lines=13> */
.L_x_2601:
[----:B------:R-:W-:Y:S02]  /*162f0*/  IMAD.MOV.U32 R13, RZ, RZ, R24 ;  /* 0x000000ffff0d7224 */ /* 0x000fe400078e0018 */
[----:B------:R-:W-:Y:S01]  /*16300*/  IMAD.MOV.U32 R12, RZ, RZ, 0x2 ;  /* 0x00000002ff0c7424 */ /* 0x000fe200078e00ff */
[----:B------:R-:W-:-:S13]  /*16310*/  IADD3 R2, P4, R14, R5, RZ ;  /* 0x000000050e027210 */ /* 0x000fda0007f9e0ff */
[----:B------:R-:W-:Y:S05]  /*16320*/  WARPSYNC.COLLECTIVE R15, `(.L_x_2602) ;  /* 0x000000000f087348 */ /* 0x000fea0003c00000 */
[----:B------:R0:W1:Y:S02]  /*16330*/  SHFL.IDX P6, R14, R13, R12, R11 ;  /* 0x0000000c0d0e7389 */ /* 0x00006400000c000b */
[----:B01----:R-:W-:Y:S01]  /*16340*/  ENDCOLLECTIVE ;  /* 0x000000000000791b */ /* 0x003fe20003800000 */
.L_x_2602:
        /* <DEDUP_REMOVED lines=15> */
.L_x_2603:
[----:B------:R-:W-:Y:S01]  /*16440*/  IMAD.MOV.U32 R13, RZ, RZ, R24 ;  /* 0x000000ffff0d7224 */ /* 0x000fe200078e0018 */
[----:B------:R-:W-:Y:S02]  /*16450*/  MOV R12, 0x3 ;  /* 0x00000003000c7802 */ /* 0x000fe40000000f00 */
[----:B------:R-:W-:-:S13]  /*16460*/  IADD3 R2, P4, R14, R5, RZ ;  /* 0x000000050e027210 */ /* 0x000fda0007f9e0ff */
[----:B------:R-:W-:Y:S05]  /*16470*/  WARPSYNC.COLLECTIVE R15, `(.L_x_2604) ;  /* 0x000000000f087348 */ /* 0x000fea0003c00000 */
[----:B------:R0:W1:Y:S02]  /*16480*/  SHFL.IDX P6, R14, R13, R12, R11 ;  /* 0x0000000c0d0e7389 */ /* 0x00006400000c000b */
[----:B01----:R-:W-:Y:S01]  /*16490*/  ENDCOLLECTIVE ;  /* 0x000000000000791b */ /* 0x003fe20003800000 */
.L_x_2604:
        /* <DEDUP_REMOVED lines=15> */
.L_x_2605:
[----:B------:R-:W-:Y:S02]  /*16590*/  IMAD.MOV.U32 R13, RZ, RZ, R24 ;  /* 0x000000ffff0d7224 */ /* 0x000fe400078e0018 */
[----:B------:R-:W-:Y:S01]  /*165a0*/  IMAD.MOV.U32 R12, RZ, RZ, 0x4 ;  /* 0x00000004ff0c7424 */ /* 0x000fe200078e00ff */
[----:B------:R-:W-:-:S13]  /*165b0*/  IADD3 R2, P4, R14, R5, RZ ;  /* 0x000000050e027210 */ /* 0x000fda0007f9e0ff */
[----:B------:R-:W-:Y:S05]  /*165c0*/  WARPSYNC.COLLECTIVE R15, `(.L_x_2606) ;  /* 0x000000000f087348 */ /* 0x000fea0003c00000 */
[----:B------:R0:W1:Y:S02]  /*165d0*/  SHFL.IDX P6, R14, R13, R12, R11 ;  /* 0x0000000c0d0e7389 */ /* 0x00006400000c000b */
[----:B01----:R-:W-:Y:S01]  /*165e0*/  ENDCOLLECTIVE ;  /* 0x000000000000791b */ /* 0x003fe20003800000 */
.L_x_2606:
        /* <DEDUP_REMOVED lines=15> */
.L_x_2607:
[----:B------:R-:W-:Y:S02]  /*166e0*/  IMAD.MOV.U32 R13, RZ, RZ, R24 ;  /* 0x000000ffff0d7224 */ /* 0x000fe400078e0018 */
[----:B------:R-:W-:Y:S01]  /*166f0*/  IMAD.MOV.U32 R12, RZ, RZ, 0x5 ;  /* 0x00000005ff0c7424 */ /* 0x000fe200078e00ff */
[----:B------:R-:W-:-:S13]  /*16700*/  IADD3 R2, P4, R14, R5, RZ ;  /* 0x000000050e027210 */ /* 0x000fda0007f9e0ff */
[----:B------:R-:W-:Y:S05]  /*16710*/  WARPSYNC.COLLECTIVE R15, `(.L_x_2608) ;  /* 0x000000000f087348 */ /* 0x000fea0003c00000 */
[----:B------:R0:W1:Y:S02]  /*16720*/  SHFL.IDX P6, R14, R13, R12, R11 ;  /* 0x0000000c0d0e7389 */ /* 0x00006400000c000b */
[----:B01----:R-:W-:Y:S01]  /*16730*/  ENDCOLLECTIVE ;  /* 0x000000000000791b */ /* 0x003fe20003800000 */
.L_x_2608:
        /* <DEDUP_REMOVED lines=14> */
.L_x_2609:
[----:B------:R-:W-:Y:S05]  /*16820*/  BRA `(.L_x_2610) ;  /* 0xffffffb800947947 */ /* 0x000fea000383ffff */
.L_x_2504:
        /* <DEDUP_REMOVED lines=8> */
.L_x_2612:
[----:B------:R-:W-:Y:S05]  /*168b0*/  BSYNC B0 ;  /* 0x0000000000007941 */ /* 0x000fea0003800000 */
.L_x_2611:
        /* <DEDUP_REMOVED lines=9> */
.L_x_2613:
        /* <DEDUP_REMOVED lines=23> */
.L_x_2614:
[----:B------:R-:W-:Y:S01]  /*16ac0*/  IMAD.MOV.U32 R12, RZ, RZ, 0x2 ;  /* 0x00000002ff0c7424 */ /* 0x000fe200078e00ff */
[----:B------:R-:W-:-:S05]  /*16ad0*/  SEL R6, R14, RZ, P1 ;  /* 0x000000ff0e067207 */ /* 0x000fca0000800000 */
[----:B------:R-:W-:-:S04]  /*16ae0*/  IMAD.IADD R6, R13, 0x1, R6 ;  /* 0x000000010d067824 */ /* 0x000fc800078e0206 */
[----:B------:R-:W-:-:S07]  /*16af0*/  IMAD.MOV.U32 R13, RZ, RZ, R6 ;  /* 0x000000ffff0d7224 */ /* 0x000fce00078e0006 */
[----:B------:R-:W-:Y:S05]  /*16b00*/  WARPSYNC.COLLECTIVE R15, `(.L_x_2615) ;  /* 0x000000000f087348 */ /* 0x000fea0003c00000 */
[----:B------:R0:W1:Y:S02]  /*16b10*/  SHFL.UP P6, R14, R13, R12, R11 ;  /* 0x0400000c0d0e7389 */ /* 0x00006400000c000b */
[----:B01----:R-:W-:Y:S01]  /*16b20*/  ENDCOLLECTIVE ;  /* 0x000000000000791b */ /* 0x003fe20003800000 */
.L_x_2615:
        /* <DEDUP_REMOVED lines=8> */
.L_x_2616:
[----:B------:R-:W-:Y:S01]  /*16bb0*/  IMAD.MOV.U32 R12, RZ, RZ, 0x8 ;  /* 0x00000008ff0c7424 */ /* 0x000fe200078e00ff */
[----:B------:R-:W-:-:S05]  /*16bc0*/  SEL R3, R14, RZ, P3 ;  /* 0x000000ff0e037207 */ /* 0x000fca0001800000 */
[----:B------:R-:W-:-:S04]  /*16bd0*/  IMAD.IADD R3, R2, 0x1, R3 ;  /* 0x0000000102037824 */ /* 0x000fc800078e0203 */
[----:B------:R-:W-:-:S07]  /*16be0*/  IMAD.MOV.U32 R13, RZ, RZ, R3 ;  /* 0x000000ffff0d7224 */ /* 0x000fce00078e0003 */
[----:B------:R-:W-:Y:S05]  /*16bf0*/  WARPSYNC.COLLECTIVE R15, `(.L_x_2617) ;  /* 0x000000000f087348 */ /* 0x000fea0003c00000 */
[----:B------:R0:W1:Y:S02]  /*16c00*/  SHFL.UP P6, R14, R13, R12, R11 ;  /* 0x0400000c0d0e7389 */ /* 0x00006400000c000b */
[----:B01----:R-:W-:Y:S01]  /*16c10*/  ENDCOLLECTIVE ;  /* 0x000000000000791b */ /* 0x003fe20003800000 */
.L_x_2617:
[----:B------:R-:W-:Y:S01]  /*16c20*/  IMAD.MOV.U32 R12, RZ, RZ, 0x10 ;  /* 0x00000010ff0c7424 */ /* 0x000fe200078e00ff */
[----:B------:R-:W-:-:S05]  /*16c30*/  SEL R4, R14, RZ, P4 ;  /* 0x000000ff0e047207 */ /* 0x000fca0002000000 */
[----:B------:R-:W-:-:S04]  /*16c40*/  IMAD.IADD R4, R3, 0x1, R4 ;  /* 0x0000000103047824 */ /* 0x000fc800078e0204 */
[----:B------:R-:W-:-:S07]  /*16c50*/  IMAD.MOV.U32 R13, RZ, RZ, R4 ;  /* 0x000000ffff0d7224 */ /* 0x000fce00078e0004 */
[----:B------:R-:W-:Y:S05]  /*16c60*/  WARPSYNC.COLLECTIVE R15, `(.L_x_2618) ;  /* 0x000000000f087348 */ /* 0x000fea0003c00000 */
[----:B------:R0:W1:Y:S02]  /*16c70*/  SHFL.UP P6, R14, R13, R12, R11 ;  /* 0x0400000c0d0e7389 */ /* 0x00006400000c000b */
[----:B01----:R-:W-:Y:S01]  /*16c80*/  ENDCOLLECTIVE ;  /* 0x000000000000791b */ /* 0x003fe20003800000 */
.L_x_2618:
        /* <DEDUP_REMOVED lines=8> */
.L_x_2619:
[----:B------:R-:W-:Y:S05]  /*16d10*/  BRA `(.L_x_2620) ;  /* 0xffffffb800a87947 */ /* 0x000fea000383ffff */
.L_x_2507:
[----:B------:R-:W-:Y:S01]  /*16d20*/  BSSY B0, `(.L_x_2621) ;  /* 0x0000007000007945 */ /* 0x000fe20003800000 */
[----:B------:R-:W-:Y:S02]  /*16d30*/  IMAD.MOV.U32 R12, RZ, RZ, 0x1 ;  /* 0x00000001ff0c7424 */ /* 0x000fe400078e00ff */
[----:B------:R-:W-:Y:S02]  /*16d40*/  IMAD.MOV.U32 R11, RZ, RZ, RZ ;  /* 0x000000ffff0b7224 */ /* 0x000fe400078e00ff */
[----:B------:R-:W-:-:S07]  /*16d50*/  IMAD.MOV.U32 R15, RZ, RZ, -0x1 ;  /* 0xffffffffff0f7424 */ /* 0x000fce00078e00ff */
[----:B------:R-:W-:Y:S05]  /*16d60*/  WARPSYNC.COLLECTIVE R15, `(.L_x_2622) ;  /* 0x000000000f087348 */ /* 0x000fea0003c00000 */
[----:B------:R0:W1:Y:S02]  /*16d70*/  SHFL.UP P6, R14, R13, R12, R11 ;  /* 0x0400000c0d0e7389 */ /* 0x00006400000c000b */
[----:B01----:R-:W-:Y:S01]  /*16d80*/  ENDCOLLECTIVE ;  /* 0x000000000000791b */ /* 0x003fe20003800000 */
.L_x_2622:
[----:B------:R-:W-:Y:S05]  /*16d90*/  BSYNC B0 ;  /* 0x0000000000007941 */ /* 0x000fea0003800000 */
.L_x_2621:
        /* <DEDUP_REMOVED lines=8> */
.L_x_2623:
[----:B------:R-:W-:Y:S01]  /*16e20*/  IMAD.MOV.U32 R12, RZ, RZ, 0x4 ;  /* 0x00000004ff0c7424 */ /* 0x000fe200078e00ff */
[----:B------:R-:W-:-:S05]  /*16e30*/  SEL R2, R14, RZ, P2 ;  /* 0x000000ff0e027207 */ /* 0x000fca0001000000 */
[----:B------:R-:W-:-:S04]  /*16e40*/  IMAD.IADD R2, R13, 0x1, R2 ;  /* 0x000000010d027824 */ /* 0x000fc800078e0202 */
[----:B------:R-:W-:-:S07]  /*16e50*/  IMAD.MOV.U32 R13, RZ, RZ, R2 ;  /* 0x000000ffff0d7224 */ /* 0x000fce00078e0002 */
[----:B------:R-:W-:Y:S05]  /*16e60*/  WARPSYNC.COLLECTIVE R15, `(.L_x_2624) ;  /* 0x000000000f087348 */ /* 0x000fea0003c00000 */
[----:B------:R0:W1:Y:S02]  /*16e70*/  SHFL.UP P6, R14, R13, R12, R11 ;  /* 0x0400000c0d0e7389 */ /* 0x00006400000c000b */
[----:B01----:R-:W-:Y:S01]  /*16e80*/  ENDCOLLECTIVE ;  /* 0x000000000000791b */ /* 0x003fe20003800000 */
.L_x_2624:
[----:B------:R-:W-:Y:S01]  /*16e90*/  IMAD.MOV.U32 R12, RZ, RZ, 0x8 ;  /* 0x00000008ff0c7424 */ /* 0x000fe200078e00ff */
[----:B------:R-:W-:-:S05]  /*16ea0*/  SEL R3, R14, RZ, P3 ;  /* 0x000000ff0e037207 */ /* 0x000fca0001800000 */
[----:B------:R-:W-:-:S04]  /*16eb0*/  IMAD.IADD R3, R2, 0x1, R3 ;  /* 0x0000000102037824 */ /* 0x000fc800078e0203 */
[----:B------:R-:W-:-:S07]  /*16ec0*/  IMAD.MOV.U32 R13, RZ, RZ, R3 ;  /* 0x000000ffff0d7224 */ /* 0x000fce00078e0003 */
[----:B------:R-:W-:Y:S05]  /*16ed0*/  WARPSYNC.COLLECTIVE R15, `(.L_x_2625) ;  /* 0x000000000f087348 */ /* 0x000fea0003c00000 */
[----:B------:R0:W1:Y:S02]  /*16ee0*/  SHFL.UP P6, R14, R13, R12, R11 ;  /* 0x0400000c0d0e7389 */ /* 0x00006400000c000b */
[----:B01----:R-:W-:Y:S01]  /*16ef0*/  ENDCOLLECTIVE ;  /* 0x000000000000791b */ /* 0x003fe20003800000 */
.L_x_2625:
[----:B------:R-:W-:Y:S01]  /*16f00*/  IMAD.MOV.U32 R12, RZ, RZ, 0x10 ;  /* 0x00000010ff0c7424 */ /* 0x000fe200078e00ff */
[----:B------:R-:W-:-:S05]  /*16f10*/  SEL R4, R14, RZ, P4 ;  /* 0x000000ff0e047207 */ /* 0x000fca0002000000 */
[----:B------:R-:W-:-:S04]  /*16f20*/  IMAD.IADD R4, R3, 0x1, R4 ;  /* 0x0000000103047824 */ /* 0x000fc800078e0204 */
[----:B------:R-:W-:-:S07]  /*16f30*/  IMAD.MOV.U32 R13, RZ, RZ, R4 ;  /* 0x000000ffff0d7224 */ /* 0x000fce00078e0004 */
[----:B------:R-:W-:Y:S05]  /*16f40*/  WARPSYNC.COLLECTIVE R15, `(.L_x_2626) ;  /* 0x000000000f087348 */ /* 0x000fea0003c00000 */
[----:B------:R0:W1:Y:S02]  /*16f50*/  SHFL.UP P6, R14, R13, R12, R11 ;  /* 0x0400000c0d0e7389 */ /* 0x00006400000c000b */
[----:B01----:R-:W-:Y:S01]  /*16f60*/  ENDCOLLECTIVE ;  /* 0x000000000000791b */ /* 0x003fe20003800000 */
.L_x_2626:
        /* <DEDUP_REMOVED lines=8> */
.L_x_2627:
[----:B------:R-:W-:Y:S05]  /*16ff0*/  BRA `(.L_x_2628) ;  /* 0xffffffb800947947 */ /* 0x000fea000383ffff */
.L_x_2509:
[----:B------:R-:W-:Y:S01]  /*17000*/  BSSY B0, `(.L_x_2629) ;  /* 0x0000006000007945 */ /* 0x000fe20003800000 */
[----:B------:R-:W-:Y:S01]  /*17010*/  PLOP3.LUT P6, PT, P6, PT, PT, 0x8, 0x0 ;  /* 0x000000000000781c */ /* 0x000fe200037ce170 */
[----:B------:R-:W-:-:S12]  /*17020*/  IMAD.MOV.U32 R15, RZ, RZ, -0x1 ;  /* 0xffffffffff0f7424 */ /* 0x000fd800078e00ff */
[----:B0-----:R-:W-:Y:S05]  /*17030*/  WARPSYNC.COLLECTIVE R15, `(.L_x_2630) ;  /* 0x000000000f087348 */ /* 0x001fea0003c00000 */
[----:B------:R-:W-:Y:S01]  /*17040*/  VOTE.ANY R14, PT, P6 ;  /* 0x00000000000e7806 */ /* 0x000fe200030e0100 */
[----:B0-----:R-:W-:Y:S06]  /*17050*/  ENDCOLLECTIVE ;  /* 0x000000000000791b */ /* 0x001fec0003800000 */
.L_x_2630:
[----:B------:R-:W-:Y:S05]  /*17060*/  BSYNC B0 ;  /* 0x0000000000007941 */ /* 0x000fea0003800000 */
.L_x_2629:
        /* <DEDUP_REMOVED lines=8> */
.L_x_2631:
[----:B------:R-:W-:Y:S02]  /*170f0*/  IMAD.IADD R19, R12, 0x1, R19 ;  /* 0x000000010c137824 */ /* 0x000fe400078e0213 */
[----:B------:R-:W-:Y:S02]  /*17100*/  IMAD.MOV.U32 R13, RZ, RZ, R8 ;  /* 0x000000ffff0d7224 */ /* 0x000fe400078e0008 */
[----:B------:R-:W-:-:S07]  /*17110*/  IMAD.MOV.U32 R17, RZ, RZ, R14 ;  /* 0x000000ffff117224 */ /* 0x000fce00078e000e */
[----:B------:R-:W-:Y:S05]  /*17120*/  WARPSYNC.COLLECTIVE R15, `(.L_x_2632) ;  /* 0x000000000f087348 */ /* 0x000fea0003c00000 */
[----:B------:R0:W1:Y:S02]  /*17130*/  SHFL.IDX P6, R14, R13, R12, R11 ;  /* 0x0000000c0d0e7389 */ /* 0x00006400000c000b */
[----:B01----:R-:W-:Y:S01]  /*17140*/  ENDCOLLECTIVE ;  /* 0x000000000000791b */ /* 0x003fe20003800000 */
.L_x_2632:
[----:B------:R-:W-:Y:S01]  /*17150*/  IMAD.MOV.U32 R8, RZ, RZ, R14 ;  /* 0x000000ffff087224 */ /* 0x000fe200078e000e */
[----:B------:R-:W-:Y:S06]  /*17160*/  BRA `(.L_x_2633) ;  /* 0xffffffb800787947 */ /* 0x000fec000383ffff */
.L_x_2511:
[----:B------:R-:W-:Y:S01]  /*17170*/  BSSY B0, `(.L_x_2634) ;  /* 0x0000007000007945 */ /* 0x000fe20003800000 */
[----:B------:R-:W-:Y:S02]  /*17180*/  IMAD.MOV.U32 R13, RZ, RZ, R2 ;  /* 0x000000ffff0d7224 */ /* 0x000fe400078e0002 */
[----:B------:R-:W-:Y:S02]  /*17190*/  IMAD.MOV.U32 R11, RZ, RZ, 0x1f ;  /* 0x0000001fff0b7424 */ /* 0x000fe400078e00ff */
[----:B------:R-:W-:-:S07]  /*171a0*/  IMAD.MOV.U32 R15, RZ, RZ, -0x1 ;  /* 0xffffffffff0f7424 */ /* 0x000fce00078e00ff */
[----:B0-23--:R-:W-:Y:S05]  /*171b0*/  WARPSYNC.COLLECTIVE R15, `(.L_x_2635) ;  /* 0x000000000f087348 */ /* 0x00dfea0003c00000 */
[----:B------:R1:W4:Y:S02]  /*171c0*/  SHFL.IDX P6, R14, R13, R12, R11 ;  /* 0x0000000c0d0e7389 */ /* 0x00032400000c000b */
[----:B01234-:R-:W-:Y:S01]  /*171d0*/  ENDCOLLECTIVE ;  /* 0x000000000000791b */ /* 0x01ffe20003800000 */
.L_x_2635:
[----:B------:R-:W-:Y:S05]  /*171e0*/  BSYNC B0 ;  /* 0x0000000000007941 */ /* 0x000fea0003800000 */
.L_x_2634:
[----:B------:R-:W-:Y:S01]  /*171f0*/  IMAD.MOV.U32 R6, RZ, RZ, R14 ;  /* 0x000000ffff067224 */ /* 0x000fe200078e000e */
[----:B------:R-:W-:Y:S06]  /*17200*/  BRA `(.L_x_2510) ;  /* 0xffffffb800687947 */ /* 0x000fec000383ffff */
.L_x_2517:
[----:B-1----:R1:W2:Y:S02]  /*17210*/  SYNCS.PHASECHK.TRANS64.TRYWAIT P0, [R4+URZ+0x30820], R0 ;  /* 0x03082000040075a7 */ /* 0x0022a4000800017f */
[----:B--2---:R-:W-:Y:S05]  /*17220*/  @!P0 NANOSLEEP.SYNCS 0x989680 ;  /* 0x009896800000895d */ /* 0x004fea0003900000 */
[----:B------:R-:W2:Y:S02]  /*17230*/  @!P0 SYNCS.PHASECHK.TRANS64 P0, [R4+URZ+0x30820], R0 ;  /* 0x03082000040085a7 */ /* 0x000ea4000800007f */
[----:B--2---:R-:W-:Y:S05]  /*17240*/  @!P0 BRA `(.L_x_2517) ;  /* 0xfffffffc00f08947 */ /* 0x004fea000383ffff */
[----:B------:R-:W-:Y:S05]  /*17250*/  BRA `(.L_x_2636) ;  /* 0xffffffc000c07947 */ /* 0x000fea000383ffff */
.L_x_2518:
[----:B------:R-:W2:Y:S01]  /*17260*/  S2R R2, SR_TID.X ;  /* 0x0000000000027919 */ /* 0x000ea20000002100 */
[----:B------:R-:W-:Y:S01]  /*17270*/  BSSY B0, `(.L_x_2637) ;  /* 0x000000a000007945 */ /* 0x000fe20003800000 */
[----:B------:R-:W-:Y:S02]  /*17280*/  IMAD.MOV.U32 R12, RZ, RZ, RZ ;  /* 0x000000ffff0c7224 */ /* 0x000fe400078e00ff */
[----:B------:R-:W-:Y:S02]  /*17290*/  IMAD.MOV.U32 R11, RZ, RZ, 0x1f ;  /* 0x0000001fff0b7424 */ /* 0x000fe400078e00ff */
[----:B------:R-:W-:Y:S01]  /*172a0*/  IMAD.MOV.U32 R15, RZ, RZ, -0x1 ;  /* 0xffffffffff0f7424 */ /* 0x000fe200078e00ff */
[----:B--2---:R-:W-:-:S04]  /*172b0*/  SHF.R.U32.HI R2, RZ, 0x5, R2 ;  /* 0x00000005ff027819 */ /* 0x004fc80000011602 */
[----:B------:R-:W-:-:S05]  /*172c0*/  LOP3.LUT R2, R2, 0x3, RZ, 0xc0, !PT ;  /* 0x0000000302027812 */ /* 0x000fca00078ec0ff */
[----:B------:R-:W-:-:S07]  /*172d0*/  IMAD.MOV.U32 R13, RZ, RZ, R2 ;  /* 0x000000ffff0d7224 */ /* 0x000fce00078e0002 */
[----:B01----:R-:W-:Y:S05]  /*172e0*/  WARPSYNC.COLLECTIVE R15, `(.L_x_2638) ;  /* 0x000000000f087348 */ /* 0x003fea0003c00000 */
[----:B------:R2:W3:Y:S02]  /*172f0*/  SHFL.IDX P6, R14, R13, R12, R11 ;  /* 0x0000000c0d0e7389 */ /* 0x0004e400000c000b */
[----:B0123--:R-:W-:Y:S01]  /*17300*/  ENDCOLLECTIVE ;  /* 0x000000000000791b */ /* 0x00ffe20003800000 */
.L_x_2638:
[----:B------:R-:W-:Y:S05]  /*17310*/  BSYNC B0 ;  /* 0x0000000000007941 */ /* 0x000fea0003800000 */
.L_x_2637:
[----:B------:R-:W-:Y:S05]  /*17320*/  BRA `(.L_x_2639) ;  /* 0xffffffc000a87947 */ /* 0x000fea000383ffff */
.L_x_2521:
[----:B------:R-:W-:Y:S01]  /*17330*/  BSSY B1, `(.L_x_2640) ;  /* 0x0000006000017945 */ /* 0x000fe20003800000 */
[----:B------:R-:W-:-:S07]  /*17340*/  IMAD.MOV.U32 R15, RZ, RZ, -0x1 ;  /* 0xffffffffff0f7424 */ /* 0x000fce00078e00ff */
[----:B01----:R-:W-:Y:S05]  /*17350*/  WARPSYNC.COLLECTIVE R15, `(.L_x_2641) ;  /* 0x000000000f0c7348 */ /* 0x003fea0003c00000 */
[----:B------:R-:W-:Y:S02]  /*17360*/  ELECT P6, UR62, PT ;  /* 0x00000000003e782f */ /* 0x000fe400038c0000 */
[----:B------:R-:W-:Y:S01]  /*17370*/  MOV R14, UR62 ;  /* 0x0000003e000e7c02 */ /* 0x000fe20008000f00 */
[----:B01----:R-:W-:Y:S10]  /*17380*/  ENDCOLLECTIVE ;  /* 0x000000000000791b */ /* 0x003ff40003800000 */
.L_x_2641:
[----:B------:R-:W-:Y:S05]  /*17390*/  BSYNC B1 ;  /* 0x0000000000017941 */ /* 0x000fea0003800000 */
.L_x_2640:
[----:B------:R-:W-:Y:S05]  /*173a0*/  BRA `(.L_x_2642) ;  /* 0xffffffc000a07947 */ /* 0x000fea000383ffff */
.L_x_2523:
[----:B-1----:R1:W2:Y:S02]  /*173b0*/  SYNCS.PHASECHK.TRANS64.TRYWAIT P1, [R5+URZ+0x30840], R0 ;  /* 0x03084000050075a7 */ /* 0x0022a4000802017f */
[----:B--2---:R-:W-:Y:S05]  /*173c0*/  @!P1 NANOSLEEP.SYNCS 0x989680 ;  /* 0x009896800000995d */ /* 0x004fea0003900000 */
[----:B------:R-:W2:Y:S02]  /*173d0*/  @!P1 SYNCS.PHASECHK.TRANS64 P1, [R5+URZ+0x30840], R0 ;  /* 0x03084000050095a7 */ /* 0x000ea4000802007f */
[----:B--2---:R-:W-:Y:S05]  /*173e0*/  @!P1 BRA `(.L_x_2523) ;  /* 0xfffffffc00f09947 */ /* 0x004fea000383ffff */
[----:B------:R-:W-:Y:S05]  /*173f0*/  BRA `(.L_x_2643) ;  /* 0xffffffc000c87947 */ /* 0x000fea000383ffff */
.L_x_2525:
[----:B--2---:R2:W3:Y:S02]  /*17400*/  SYNCS.PHASECHK.TRANS64.TRYWAIT P1, [R27+URZ+0x30840], R2 ;  /* 0x030840021b0075a7 */ /* 0x0044e4000802017f */
[----:B---3--:R-:W-:Y:S05]  /*17410*/  @!P1 NANOSLEEP.SYNCS 0x989680 ;  /* 0x009896800000995d */ /* 0x008fea0003900000 */
[----:B------:R-:W3:Y:S02]  /*17420*/  @!P1 SYNCS.PHASECHK.TRANS64 P1, [R27+URZ+0x30840], R2 ;  /* 0x030840021b0095a7 */ /* 0x000ee4000802007f */
[----:B---3--:R-:W-:Y:S05]  /*17430*/  @!P1 BRA `(.L_x_2525) ;  /* 0xfffffffc00f09947 */ /* 0x008fea000383ffff */
[----:B------:R-:W-:Y:S05]  /*17440*/  BRA `(.L_x_2644) ;  /* 0xffffffc000d47947 */ /* 0x000fea000383ffff */
.L_x_2527:
[----:B---3--:R3:W4:Y:S02]  /*17450*/  SYNCS.PHASECHK.TRANS64.TRYWAIT P1, [R5+URZ+0x30860], R0 ;  /* 0x03086000050075a7 */ /* 0x008724000802017f */
[----:B----4-:R-:W-:Y:S05]  /*17460*/  @!P1 NANOSLEEP.SYNCS 0x989680 ;  /* 0x009896800000995d */ /* 0x010fea0003900000 */
[----:B------:R-:W4:Y:S02]  /*17470*/  @!P1 SYNCS.PHASECHK.TRANS64 P1, [R5+URZ+0x30860], R0 ;  /* 0x03086000050095a7 */ /* 0x000f24000802007f */
[----:B----4-:R-:W-:Y:S05]  /*17480*/  @!P1 BRA `(.L_x_2527) ;  /* 0xfffffffc00f09947 */ /* 0x010fea000383ffff */
[----:B------:R-:W-:Y:S05]  /*17490*/  BRA `(.L_x_2645) ;  /* 0xffffffc000d07947 */ /* 0x000fea000383ffff */
.L_x_2646:
        /* <DEDUP_REMOVED lines=14> */
.L_x_3217:


//--------------------- .text._ZN7cutlass13device_kernelIN5flash11enable_sm90INS1_16FlashAttnFwdSm90INS1_25CollectiveMainloopFwdSm90ILi2EN4cute5tupleIJNS5_1CILi1EEES8_S8_EEENS6_IJNS7_ILi128EEENS7_ILi96EEENS7_ILi192EEEEEELi192ENS_10bfloat16_tEfNS_4arch4Sm90ELb1ELb0ELb0ELb1ELb1ELb1ELb0ELb1ELb1ELb1ELb1ELb0EEENS1_21CollectiveEpilogueFwdINS6_IJSA_SC_SB_EEES9_SE_SG_Li256ELb1ELb1ELb1ELb0EEENS1_36VarlenDynamicPersistentTileSchedulerILi128ELi96ELi256ELi128ELb1ELb1ELb1ELb1ELb1ELb1EEEEEEEEEvNT_6ParamsE --------------------------
	.section	.text._ZN7cutlass13device_kernelIN5flash11enable_sm90INS1_16FlashAttnFwdSm90INS1_25CollectiveMainloopFwdSm90ILi2EN4cute5tupleIJNS5_1CILi1EEES8_S8_EEENS6_IJNS7_ILi128EEENS7_ILi96EEENS7_ILi192EEEEEELi192ENS_10bfloat16_tEfNS_4arch4Sm90ELb1ELb0ELb0ELb1ELb1ELb1ELb0ELb1ELb1ELb1ELb1ELb0EEENS1_21CollectiveEpilogueFwdINS6_IJSA_SC_SB_EEES9_SE_SG_Li256ELb1ELb1ELb1ELb0EEENS1_36VarlenDynamicPersistentTileSchedulerILi128ELi96ELi256ELi128ELb1ELb1ELb1ELb1ELb1ELb1EEEEEEEEEvNT_6ParamsE,"ax",@progbits
	.align	128
.text._ZN7cutlass13device_kernelIN5flash11enable_sm90INS1_16FlashAttnFwdSm90INS1_25CollectiveMainloopFwdSm90ILi2EN4cute5tupleIJNS5_1CILi1EEES8_S8_EEENS6_IJNS7_ILi128EEENS7_ILi96EEENS7_ILi192EEEEEELi192ENS_10bfloat16_tEfNS_4arch4Sm90ELb1ELb0ELb0ELb1ELb1ELb1ELb0ELb1ELb1ELb1ELb1ELb0EEENS1_21CollectiveEpilogueFwdINS6_IJSA_SC_SB_EEES9_SE_SG_Li256ELb1ELb1ELb1ELb0EEENS1_36VarlenDynamicPersistentTileSchedulerILi128ELi96ELi256ELi128ELb1ELb1ELb1ELb1ELb1ELb1EEEEEEEEEvNT_6ParamsE:
        .type           _ZN7cutlass13device_kernelIN5flash11enable_sm90INS1_16FlashAttnFwdSm90INS1_25CollectiveMainloopFwdSm90ILi2EN4cute5tupleIJNS5_1CILi1EEES8_S8_EEENS6_IJNS7_ILi128EEENS7_ILi96EEENS7_ILi192EEEEEELi192ENS_10bfloat16_tEfNS_4arch4Sm90ELb1ELb0ELb0ELb1ELb1ELb1ELb0ELb1ELb1ELb1ELb1ELb0EEENS1_21CollectiveEpilogueFwdINS6_IJSA_SC_SB_EEES9_SE_SG_Li256ELb1ELb1ELb1ELb0EEENS1_36VarlenDynamicPersistentTileSchedulerILi128ELi96ELi256ELi128ELb1ELb1ELb1ELb1ELb1ELb1EEEEEEEEEvNT_6ParamsE,@function
        .size           _ZN7cutlass13device_kernelIN5flash11enable_sm90INS1_16FlashAttnFwdSm90INS1_25CollectiveMainloopFwdSm90ILi2EN4cute5tupleIJNS5_1CILi1EEES8_S8_EEENS6_IJNS7_ILi128EEENS7_ILi96EEENS7_ILi192EEEEEELi192ENS_10bfloat16_tEfNS_4arch4Sm90ELb1ELb0ELb0ELb1ELb1ELb1ELb0ELb1ELb1ELb1ELb1ELb0EEENS1_21CollectiveEpilogueFwdINS6_IJSA_SC_SB_EEES9_SE_SG_Li256ELb1ELb1ELb1ELb0EEENS1_36VarlenDynamicPersistentTileSchedulerILi128ELi96ELi256ELi128ELb1ELb1ELb1ELb1ELb1ELb1EEEEEEEEEvNT_6ParamsE,(.L_x_3218 - _ZN7cutlass13device_kernelIN5flash11enable_sm90INS1_16FlashAttnFwdSm90INS1_25CollectiveMainloopFwdSm90ILi2EN4cute5tupleIJNS5_1CILi1EEES8_S8_EEENS6_IJNS7_ILi128EEENS7_ILi96EEENS7_ILi192EEEEEELi192ENS_10bfloat16_tEfNS_4arch4Sm90ELb1ELb0ELb0ELb1ELb1ELb1ELb0ELb1ELb1ELb1ELb1ELb0EEENS1_21CollectiveEpilogueFwdINS6_IJSA_SC_SB_EEES9_SE_SG_Li256ELb1ELb1ELb1ELb0EEENS1_36VarlenDynamicPersistentTileSchedulerILi128ELi96ELi256ELi128ELb1ELb1ELb1ELb1ELb1ELb1EEEEEEEEEvNT_6ParamsE)
        .other          _ZN7cutlass13device_kernelIN5flash11enable_sm90INS1_16FlashAttnFwdSm90INS1_25CollectiveMainloopFwdSm90ILi2EN4cute5tupleIJNS5_1CILi1EEES8_S8_EEENS6_IJNS7_ILi128EEENS7_ILi96EEENS7_ILi192EEEEEELi192ENS_10bfloat16_tEfNS_4arch4Sm90ELb1ELb0ELb0ELb1ELb1ELb1ELb0ELb1ELb1ELb1ELb1ELb0EEENS1_21CollectiveEpilogueFwdINS6_IJSA_SC_SB_EEES9_SE_SG_Li256ELb1ELb1ELb1ELb0EEENS1_36VarlenDynamicPersistentTileSchedulerILi128ELi96ELi256ELi128ELb1ELb1ELb1ELb1ELb1ELb1EEEEEEEEEvNT_6ParamsE,@"STO_CUDA_ENTRY STV_DEFAULT"
_ZN7cutlass13device_kernelIN5flash11enable_sm90INS1_16FlashAttnFwdSm90INS1_25CollectiveMainloopFwdSm90ILi2EN4cute5tupleIJNS5_1CILi1EEES8_S8_EEENS6_IJNS7_ILi128EEENS7_ILi96EEENS7_ILi192EEEEEELi192ENS_10bfloat16_tEfNS_4arch4Sm90ELb1ELb0ELb0ELb1ELb1ELb1ELb0ELb1ELb1ELb1ELb1ELb0EEENS1_21CollectiveEpilogueFwdINS6_IJSA_SC_SB_EEES9_SE_SG_Li256ELb1ELb1ELb1ELb0EEENS1_36VarlenDynamicPersistentTileSchedulerILi128ELi96ELi256ELi128ELb1ELb1ELb1ELb1ELb1ELb1EEEEEEEEEvNT_6ParamsE:
        /* <DEDUP_REMOVED lines=18> */
.L_x_2648:
[----:B------:R-:W-:Y:S05]  /*0120*/  BSYNC B0 ;  /* 0x0000000000007941 */ /* 0x000fea0003800000 */
.L_x_2647:
        /* <DEDUP_REMOVED lines=41> */
.L_x_2649:
        /* <DEDUP_REMOVED lines=22> */
.L_x_2650:
        /* <DEDUP_REMOVED lines=18> */
.L_x_2651:
        /* <DEDUP_REMOVED lines=22> */
.L_x_2652:
        /* <DEDUP_REMOVED lines=22> */
.L_x_2653:
[----:B------:R-:W-:Y:S01]  /*0900*/  PLOP3.LUT P0, PT, PT, PT, UP0, 0x80, 0x0 ;  /* 0x000000000000781c */ /* 0x000fe20003f0f008 */
[----:B------:R-:W-:Y:S01]  /*0910*/  UMOV UR60, 0x1 ;  /* 0x00000001003c7882 */ /* 0x000fe20000000000 */
[----:B------:R-:W-:Y:S01]  /*0920*/  NOP ;  /* 0x0000000000007918 */ /* 0x000fe20000000000 */
[----:B------:R-:W-:Y:S01]  /*0930*/  USEL UR60, UR60, 0x2, !UP0 ;  /* 0x000000023c3c7887 */ /* 0x000fe2000c000000 */
[----:B------:R-:W-:Y:S01]  /*0940*/  BSSY B9, `(.L_x_2654) ;  /* 0x00026b4000097945 */ /* 0x000fe20003800000 */
[----:B012-4-:R-:W-:Y:S08]  /*0950*/  BAR.SYNC.DEFER_BLOCKING 0x0 ;  /* 0x0000000000007b1d */ /* 0x017ff00000010000 */
[----:B------:R-:W-:Y:S05]  /*0960*/  @!P0 BRA `(.L_x_2655) ;  /* 0x000001ec00248947 */ /* 0x000fea0003800000 */
.L_x_2656:
[----:B------:R-:W-:-:S08]  /*0970*/  NOP ;  /* 0x0000000000007918 */ /* 0x000fd00000000000 */
[----:B------:R-:W0:Y:S02]  /*0980*/  USETMAXREG.TRY_ALLOC.CTAPOOL UP0, 0xe8 ;  /* 0x000000e8000079c8 */ /* 0x000e240008000600 */
[----:B0-----:R-:W-:-:S13]  /*0990*/  PLOP3.LUT P0, PT, PT, PT, UP0, 0x80, 0x0 ;  /* 0x000000000000781c */ /* 0x001fda0003f0f008 */
[----:B------:R-:W-:Y:S05]  /*09a0*/  @!P0 BRA `(.L_x_2656) ;  /* 0xfffffffc00f08947 */ /* 0x000fea000383ffff */
[----:B------:R-:W0:Y:S08]  /*09b0*/  S2UR UR4, SR_CgaCtaId ;  /* 0x00000000000479c3 */ /* 0x000e300000008800 */
[----:B------:R-:W-:Y:S06]  /*09c0*/  BAR.ARV 0x8, 0x180 ;  /* 0x0206000000007b1d */ /* 0x000fec0000002000 */
[----:B------:R-:W-:-:S02]  /*09d0*/  MOV R3, 0x400 ;  /* 0x0000040000037802 */ /* 0x000fc40000000f00 */
[----:B------:R-:W-:Y:S01]  /*09e0*/  BAR.SYNC.DEFER_BLOCKING 0x5, 0x180 ;  /* 0x0146000000007b1d */ /* 0x000fe20000010000 */
[----:B0-----:R-:W-:-:S05]  /*09f0*/  IMAD.U32 R214, RZ, RZ, UR4 ;  /* 0x00000004ffd67e24 */ /* 0x001fca000f8e00ff */
[----:B------:R-:W-:Y:S01]  /*0a00*/  ULDC UR4, c[0x0][0xc3c] ;  /* 0x00030f0000047ab9 */ /* 0x000fe20000000800 */
[----:B------:R-:W-:-:S05]  /*0a10*/  LEA R18, R214, R3, 0x18 ;  /* 0x00000003d6127211 */ /* 0x000fca00078ec0ff */
[----:B------:R-:W0:Y:S01]  /*0a20*/  LDS.128 R12, [R18+0x308d0] ;  /* 0x0308d000120c7984 */ /* 0x000e220000000c00 */
[----:B------:R-:W-:Y:S06]  /*0a30*/  BAR.ARV 0x4, 0x180 ;  /* 0x0106000000007b1d */ /* 0x000fec0000002000 */
[----:B0-----:R-:W-:-:S13]  /*0a40*/  ISETP.GE.AND P0, PT, R15, UR4, PT ;  /* 0x000000040f007c0c */ /* 0x001fda000bf06270 */
[----:B------:R-:W-:Y:S05]  /*0a50*/  @P0 BRA `(.L_x_2657) ;  /* 0x0000026800880947 */ /* 0x000fea0003800000 */
[----:B------:R-:W-:Y:S01]  /*0a60*/  VIADD R0, R0, 0xffffff80 ;  /* 0xffffff8000007836 */ /* 0x000fe20000000000 */
[----:B------:R-:W-:Y:S01]  /*0a70*/  R2UR UR4, R18 ;  /* 0x00000000120472ca */ /* 0x000fe200000e0000 */
[----:B------:R-:W-:Y:S01]  /*0a80*/  ULOP3.LUT UR5, UR60, 0x1, URZ, 0xfc, !UPT ;  /* 0x000000013c057892 */ /* 0x000fe2000f8efc3f */
[----:B------:R-:W-:Y:S02]  /*0a90*/  IMAD.MOV.U32 R22, RZ, RZ, RZ ;  /* 0x000000ffff167224 */ /* 0x000fe400078e00ff */
[----:B------:R-:W-:Y:S01]  /*0aa0*/  SHF.R.S32.HI R3, RZ, 0x1f, R0 ;  /* 0x0000001fff037819 */ /* 0x000fe20000011400 */
[----:B------:R-:W-:Y:S02]  /*0ab0*/  IMAD.MOV.U32 R207, RZ, RZ, RZ ;  /* 0x000000ffffcf7224 */ /* 0x000fe400078e00ff */
[----:B------:R-:W-:Y:S01]  /*0ac0*/  IMAD.MOV.U32 R202, RZ, RZ, RZ ;  /* 0x000000ffffca7224 */ /* 0x000fe200078e00ff */
[CC--:B------:R-:W-:Y:S01]  /*0ad0*/  LEA.HI R2, R3.reuse, R0.reuse, RZ, 0x7 ;  /* 0x0000000003027211 */ /* 0x0c0fe200078f38ff */
[----:B------:R-:W-:Y:S01]  /*0ae0*/  IMAD.MOV.U32 R198, RZ, RZ, RZ ;  /* 0x000000ffffc67224 */ /* 0x000fe200078e00ff */
[----:B------:R-:W-:-:S02]  /*0af0*/  LEA.HI R4, R3, R0, RZ, 0x4 ;  /* 0x0000000003047211 */ /* 0x000fc400078f20ff */
[----:B------:R-:W-:Y:S01]  /*0b00*/  LOP3.LUT R5, R2, 0xffffff80, RZ, 0xc0, !PT ;  /* 0xffffff8002057812 */ /* 0x000fe200078ec0ff */
[----:B------:R-:W-:Y:S01]  /*0b10*/  UIADD3 UR4, UR4, 0x12400, URZ ;  /* 0x0001240004047890 */ /* 0x000fe2000fffe03f */
        /* <DEDUP_REMOVED lines=15> */
[----:B------:R-:W-:-:S03]  /*0c10*/  LOP3.LUT R10, R10, 0x7ffffffc, RZ, 0xc0, !PT ;  /* 0x7ffffffc0a0a7812 */ /* 0x000fc600078ec0ff */
[----:B------:R-:W-:Y:S01]  /*0c20*/  IMAD.IADD R11, R8, 0x1, -R11 ;  /* 0x00000001080b7824 */ /* 0x000fe200078e0a0b */
[----:B------:R-:W-:Y:S01]  /*0c30*/  LEA.HI R8, R3, R0, RZ, 0x2 ;  /* 0x0000000003087211 */ /* 0x000fe200078f10ff */
[----:B------:R-:W-:Y:S01]  /*0c40*/  IMAD.IADD R10, R20, 0x1, -R10 ;  /* 0x00000001140a7824 */ /* 0x000fe200078e0a0a */
[----:B------:R-:W-:Y:S02]  /*0c50*/  LOP3.LUT R3, R4, 0x3fffff0, RZ, 0xc0, !PT ;  /* 0x03fffff004037812 */ /* 0x000fe400078ec0ff */
[----:B------:R-:W-:Y:S01]  /*0c60*/  LEA.HI R4, R2, R5, RZ, 0x1 ;  /* 0x0000000502047211 */ /* 0x000fe200078f08ff */
[----:B------:R-:W-:Y:S01]  /*0c70*/  IMAD.SHL.U32 R223, R10, 0x2, RZ ;  /* 0x000000020adf7824 */ /* 0x000fe200078e00ff */
[----:B------:R-:W-:Y:S01]  /*0c80*/  SHF.R.S32.HI R2, RZ, 0x5, R6 ;  /* 0x00000005ff027819 */ /* 0x000fe20000011406 */
[----:B------:R-:W-:Y:S01]  /*0c90*/  IMAD.IADD R3, R0, 0x1, -R3 ;  /* 0x0000000100037824 */ /* 0x000fe200078e0a03 */
[----:B------:R-:W-:Y:S01]  /*0ca0*/  LOP3.LUT R4, R4, 0x3fffffe, RZ, 0xc0, !PT ;  /* 0x03fffffe04047812 */ /* 0x000fe200078ec0ff */
[----:B------:R-:W-:Y:S01]  /*0cb0*/  VIADD R34, R223, 0x8 ;  /* 0x00000008df227836 */ /* 0x000fe20000000000 */
[----:B------:R-:W-:Y:S01]  /*0cc0*/  SHF.R.S32.HI R6, RZ, 0x5, R9 ;  /* 0x00000005ff067819 */ /* 0x000fe20000011409 */
[----:B------:R-:W-:Y:S01]  /*0cd0*/  IMAD R12, R2, 0x10, R3 ;  /* 0x00000010020c7824 */ /* 0x000fe200078e0203 */
[----:B------:R-:W-:Y:S01]  /*0ce0*/  LOP3.LUT R9, R8, 0xfffffffc, RZ, 0xc0, !PT ;  /* 0xfffffffc08097812 */ /* 0x000fe200078ec0ff */
[----:B------:R-:W-:Y:S01]  /*0cf0*/  IMAD.IADD R4, R5, 0x1, -R4 ;  /* 0x0000000105047824 */ /* 0x000fe200078e0a04 */
[--C-:B------:R-:W-:Y:S01]  /*0d00*/  SHF.R.S32.HI R206, RZ, 0x2, R8.reuse ;  /* 0x00000002ffce7819 */ /* 0x100fe20000011408 */
[----:B------:R-:W-:Y:S01]  /*0d10*/  IMAD R11, R6, 0x10, R11 ;  /* 0x00000010060b7824 */ /* 0x000fe200078e020b */
[----:B------:R-:W-:Y:S01]  /*0d20*/  SHF.R.S32.HI R3, RZ, 0x1f, R8 ;  /* 0x0000001fff037819 */ /* 0x000fe20000011408 */
[----:B------:R-:W-:-:S02]  /*0d30*/  IMAD.IADD R9, R0, 0x1, -R9 ;  /* 0x0000000100097824 */ /* 0x000fc400078e0a09 */
[----:B------:R-:W-:Y:S01]  /*0d40*/  IMAD R19, R4, 0x40, R11 ;  /* 0x0000004004137824 */ /* 0x000fe200078e020b */
[----:B------:R-:W-:Y:S01]  /*0d50*/  LEA.HI R3, R3, R206, RZ, 0x3 ;  /* 0x000000ce03037211 */ /* 0x000fe200078f18ff */
[----:B------:R-:W-:Y:S02]  /*0d60*/  VIADD R4, R206, 0x40 ;  /* 0x00000040ce047836 */ /* 0x000fe40000000000 */
[----:B------:R-:W-:Y:S01]  /*0d70*/  IMAD.SHL.U32 R196, R9, 0x4, RZ ;  /* 0x0000000409c47824 */ /* 0x000fe200078e00ff */
[----:B------:R-:W-:Y:S01]  /*0d80*/  LOP3.LUT R3, R3, 0xfffffff8, RZ, 0xc0, !PT ;  /* 0xfffffff803037812 */ /* 0x000fe200078ec0ff */
[----:B------:R-:W-:Y:S01]  /*0d90*/  IMAD.SHL.U32 R217, R2, 0x200, RZ ;  /* 0x0000020002d97824 */ /* 0x000fe200078e00ff */
[----:B------:R-:W-:Y:S01]  /*0da0*/  SHF.R.S32.HI R2, RZ, 0x1f, R4 ;  /* 0x0000001fff027819 */ /* 0x000fe20000011404 */
[----:B------:R-:W-:Y:S01]  /*0db0*/  IMAD R12, R12, 0x8, R7 ;  /* 0x000000080c0c7824 */ /* 0x000fe200078e0207 */
[----:B------:R-:W-:Y:S01]  /*0dc0*/  STL [R1+0x44], R19 ;  /* 0x0000441301007387 */ /* 0x000fe20000100800 */
[----:B------:R-:W-:Y:S01]  /*0dd0*/  IMAD.SHL.U32 R213, R4, 0x40, RZ ;  /* 0x0000004004d57824 */ /* 0x000fe200078e00ff */
[----:B------:R-:W-:Y:S01]  /*0de0*/  LEA.HI R2, R2, R4, RZ, 0x3 ;  /* 0x0000000402027211 */ /* 0x000fe200078f18ff */
[C---:B------:R-:W-:Y:S01]  /*0df0*/  VIADD R209, R196.reuse, 0x20 ;  /* 0x00000020c4d17836 */ /* 0x040fe20000000000 */
[----:B------:R-:W-:Y:S01]  /*0e00*/  STL [R1+0x30], RZ ;  /* 0x000030ff01007387 */ /* 0x000fe20000100800 */
[----:B------:R-:W-:Y:S01]  /*0e10*/  VIADD R208, R196, 0x40 ;  /* 0x00000040c4d07836 */ /* 0x000fe20000000000 */
[----:B------:R-:W-:Y:S01]  /*0e20*/  LOP3.LUT R213, R213, 0x1c0, RZ, 0xc0, !PT ;  /* 0x000001c0d5d57812 */ /* 0x000fe200078ec0ff */
[----:B------:R-:W-:-:S02]  /*0e30*/  IMAD.U32 R8, RZ, RZ, UR4 ;  /* 0x00000004ff087e24 */ /* 0x000fc4000f8e00ff */
[----:B------:R-:W-:Y:S02]  /*0e40*/  IMAD.IADD R224, R206, 0x1, -R3 ;  /* 0x00000001cee07824 */ /* 0x000fe400078e0a03 */
[----:B------:R-:W-:Y:S01]  /*0e50*/  IMAD.SHL.U32 R3, R12, 0x8, RZ ;  /* 0x000000080c037824 */ /* 0x000fe200078e00ff */
[----:B------:R-:W-:Y:S01]  /*0e60*/  STL [R1+0x38], R8 ;  /* 0x0000380801007387 */ /* 0x000fe20000100800 */
[C---:B------:R-:W-:Y:S02]  /*0e70*/  IMAD.IADD R195, R196.reuse, 0x1, R209 ;  /* 0x00000001c4c37824 */ /* 0x040fe400078e02d1 */
[----:B------:R-:W-:Y:S01]  /*0e80*/  IMAD.IADD R194, R196, 0x1, R208 ;  /* 0x00000001c4c27824 */ /* 0x000fe200078e02d0 */
[----:B------:R0:W-:Y:S01]  /*0e90*/  STL [R1+0x48], R3 ;  /* 0x0000480301007387 */ /* 0x0001e20000100800 */
[----:B------:R-:W-:Y:S01]  /*0ea0*/  IMAD.SHL.U32 R218, R2, 0x40, RZ ;  /* 0x0000004002da7824 */ /* 0x000fe200078e00ff */
[----:B------:R-:W-:Y:S01]  /*0eb0*/  SHF.R.U32.HI R2, RZ, 0x3, R213 ;  /* 0x00000003ff027819 */ /* 0x000fe200000116d5 */
[----:B------:R-:W-:Y:S01]  /*0ec0*/  IMAD.U32 R0, RZ, RZ, UR5 ;  /* 0x00000005ff007e24 */ /* 0x000fe2000f8e00ff */
[----:B------:R-:W-:Y:S01]  /*0ed0*/  SHF.R.S32.HI R2, RZ, 0x1f, R195 ;  /* 0x0000001fff027819 */ /* 0x000fe200000114c3 */
[----:B------:R-:W-:Y:S01]  /*0ee0*/  VIADD R33, R223, 0x10 ;  /* 0x00000010df217836 */ /* 0x000fe20000000000 */
[----:B------:R-:W-:Y:S01]  /*0ef0*/  LEA.HI R0, R9, R9, RZ, 0x1 ;  /* 0x0000000909007211 */ /* 0x000fe200078f08ff */
[C---:B------:R-:W-:Y:S01]  /*0f00*/  VIADD R32, R223.reuse, 0x18 ;  /* 0x00000018df207836 */ /* 0x040fe20000000000 */
[----:B------:R-:W-:Y:S01]  /*0f10*/  LEA.HI R2, R2, R195, RZ, 0x3 ;  /* 0x000000c302027211 */ /* 0x000fe200078f18ff */
[C---:B------:R-:W-:Y:S01]  /*0f20*/  VIADD R30, R223.reuse, 0x28 ;  /* 0x00000028df1e7836 */ /* 0x040fe20000000000 */
[----:B0-----:R-:W-:Y:S01]  /*0f30*/  SHF.R.S32.HI R3, RZ, 0x1f, R194 ;  /* 0x0000001fff037819 */ /* 0x001fe200000114c2 */
[----:B------:R-:W-:Y:S01]  /*0f40*/  VIADD R29, R223, 0x30 ;  /* 0x00000030df1d7836 */ /* 0x000fe20000000000 */
[----:B------:R-:W-:Y:S01]  /*0f50*/  LOP3.LUT R0, R0, 0x1ffffffe, RZ, 0xc0, !PT ;  /* 0x1ffffffe00007812 */ /* 0x000fe200078ec0ff */
[----:B------:R-:W-:Y:S01]  /*0f60*/  IMAD.SHL.U32 R16, R9, 0x8, RZ ;  /* 0x0000000809107824 */ /* 0x000fe200078e00ff */
[----:B------:R-:W-:Y:S01]  /*0f70*/  LEA.HI R3, R3, R194, RZ, 0x3 ;  /* 0x000000c203037211 */ /* 0x000fe200078f18ff */
[----:B------:R-:W-:Y:S01]  /*0f80*/  IMAD.SHL.U32 R215, R224, 0x40, RZ ;  /* 0x00000040e0d77824 */ /* 0x000fe200078e00ff */
[----:B------:R-:W-:Y:S01]  /*0f90*/  SHF.R.S32.HI R200, RZ, 0x3, R2 ;  /* 0x00000003ffc87819 */ /* 0x000fe20000011402 */
[C---:B------:R-:W-:Y:S01]  /*0fa0*/  VIADD R31, R223.reuse, 0x20 ;  /* 0x00000020df1f7836 */ /* 0x040fe20000000000 */
[----:B------:R-:W-:Y:S01]  /*0fb0*/  SHF.R.S32.HI R201, RZ, 0x3, R3 ;  /* 0x00000003ffc97819 */ /* 0x000fe20000011403 */
[C---:B------:R-:W-:Y:S01]  /*0fc0*/  VIADD R27, R223.reuse, 0x40 ;  /* 0x00000040df1b7836 */ /* 0x040fe20000000000 */
[----:B------:R-:W-:Y:S01]  /*0fd0*/  SHF.R.S32.HI R2, RZ, 0x1f, R34 ;  /* 0x0000001fff027819 */ /* 0x000fe20000011422 */
[----:B------:R-:W-:Y:S01]  /*0fe0*/  VIADD R26, R223, 0x48 ;  /* 0x00000048df1a7836 */ /* 0x000fe20000000000 */
[----:B------:R-:W-:Y:S01]  /*0ff0*/  SHF.R.S32.HI R2, RZ, 0x1f, R32 ;  /* 0x0000001fff027819 */ /* 0x000fe20000011420 */
[----:B------:R-:W-:Y:S01]  /*1000*/  IMAD.MOV.U32 R6, RZ, RZ, R14 ;  /* 0x000000ffff067224 */ /* 0x000fe200078e000e */
[----:B------:R-:W-:Y:S01]  /*1010*/  SHF.R.S32.HI R2, RZ, 0x1f, R29 ;  /* 0x0000001fff027819 */ /* 0x000fe2000001141d */
[----:B------:R-:W-:Y:S01]  /*1020*/  IMAD.MOV.U32 R7, RZ, RZ, R15 ;  /* 0x000000ffff077224 */ /* 0x000fe200078e000f */
[----:B------:R-:W-:Y:S01]  /*1030*/  LOP3.LUT R215, R215, 0x1c0, RZ, 0xc0, !PT ;  /* 0x000001c0d7d77812 */ /* 0x000fe200078ec0ff */
        /* <DEDUP_REMOVED lines=16> */
[----:B------:R-:W-:Y:S01]  /*1140*/  IMAD.IADD R0, R9, 0x1, -R0 ;  /* 0x0000000109007824 */ /* 0x000fe200078e0a00 */
        /* <DEDUP_REMOVED lines=20> */
[----:B------:R-:W-:Y:S01]  /*1290*/  LOP3.LUT R218, R218, 0xfffffe00, RZ, 0xc0, !PT ;  /* 0xfffffe00dada7812 */ /* 0x000fe200078ec0ff */
[C---:B------:R-:W-:Y:S01]  /*12a0*/  VIADD R211, R196.reuse, 0x10 ;  /* 0x00000010c4d37836 */ /* 0x040fe20000000000 */
[----:B------:R-:W-:Y:S01]  /*12b0*/  SHF.R.U32.HI R216, RZ, 0x3, R215 ;  /* 0x00000003ffd87819 */ /* 0x000fe200000116d7 */
[C---:B------:R-:W-:Y:S01]  /*12c0*/  VIADD R210, R196.reuse, 0x30 ;  /* 0x00000030c4d27836 */ /* 0x040fe20000000000 */
[----:B------:R-:W-:Y:S01]  /*12d0*/  SHF.R.S32.HI R10, RZ, 0x1f, R13 ;  /* 0x0000001fff0a7819 */ /* 0x000fe2000001140d */
[----:B------:R-:W-:Y:S01]  /*12e0*/  VIADD R212, R196, 0x50 ;  /* 0x00000050c4d47836 */ /* 0x000fe20000000000 */
[----:B------:R-:W-:Y:S01]  /*12f0*/  SHF.R.S32.HI R9, RZ, 0x1f, R9 ;  /* 0x0000001fff097819 */ /* 0x000fe20000011409 */
[----:B------:R-:W-:Y:S01]  /*1300*/  IMAD R225, R0, 0x8, R19 ;  /* 0x0000000800e17824 */ /* 0x000fe200078e0213 */
[----:B------:R-:W-:-:S02]  /*1310*/  SHF.R.S32.HI R3, RZ, 0x1f, R8 ;  /* 0x0000001fff037819 */ /* 0x000fc40000011408 */
[----:B------:R-:W-:-:S07]  /*1320*/  SHF.R.S32.HI R2, RZ, 0x1f, R4 ;  /* 0x0000001fff027819 */ /* 0x000fce0000011404 */
.L_x_2900:
[----:B01234-:R-:W0:Y:S01]  /*1330*/  LDC.64 R2, c[0x0][0xc88] ;  /* 0x00032200ff027b82 */ /* 0x01fe220000000a00 */
[----:B------:R-:W-:Y:S01]  /*1340*/  ULDC.64 UR10, c[0x0][0x208] ;  /* 0x00008200000a7ab9 */ /* 0x000fe20000000a00 */
        /* <DEDUP_REMOVED lines=8> */
[----:B------:R-:W-:Y:S01]  /*13d0*/  IMAD.MOV.U32 R121, RZ, RZ, RZ ;  /* 0x000000ffff797224 */ /* 0x000fe200078e00ff */
[----:B------:R-:W-:Y:S02]  /*13e0*/  ISETP.NE.AND.EX P2, PT, RZ, UR5, PT, P2 ;  /* 0x00000005ff007c0c */ /* 0x000fe4000bf45320 */
[----:B------:R-:W-:Y:S02]  /*13f0*/  ISETP.NE.AND.EX P1, PT, RZ, UR9, PT, P1 ;  /* 0x00000009ff007c0c */ /* 0x000fe4000bf25310 */
[----:B------:R-:W-:-:S04]  /*1400*/  ISETP.NE.U32.AND P0, PT, RZ, UR6, PT ;  /* 0x00000006ff007c0c */ /* 0x000fc8000bf05070 */
[----:B------:R-:W-:Y:S02]  /*1410*/  ISETP.NE.AND.EX P0, PT, RZ, UR7, PT, P0 ;  /* 0x00000007ff007c0c */ /* 0x000fe4000bf05300 */
[----:B------:R-:W-:-:S04]  /*1420*/  LOP3.LUT R4, R6, 0xff000000, RZ, 0xc0, !PT ;  /* 0xff00000006047812 */ /* 0x000fc800078ec0ff */
[----:B------:R-:W-:Y:S02]  /*1430*/  SHF.R.U32.HI R7, RZ, 0x8, R4 ;  /* 0x00000008ff077819 */ /* 0x000fe40000011604 */
[----:B------:R-:W-:Y:S02]  /*1440*/  LOP3.LUT R199, R6, 0xffff, RZ, 0xc0, !PT ;  /* 0x0000ffff06c77812 */ /* 0x000fe400078ec0ff */
[----:B--2---:R-:W-:Y:S01]  /*1450*/  SHF.R.S32.HI R0, RZ, 0x1f, R227 ;  /* 0x0000001fff007819 */ /* 0x004fe200000114e3 */
[C---:B------:R-:W-:Y:S01]  /*1460*/  IMAD.SHL.U32 R228, R227.reuse, 0x4, RZ ;  /* 0x00000004e3e47824 */ /* 0x040fe200078e00ff */
[C---:B------:R-:W-:Y:S01]  /*1470*/  @P2 LEA R8, P3, R227.reuse, UR4, 0x2 ;  /* 0x00000004e3082c11 */ /* 0x040fe2000f8610ff */
[----:B------:R-:W-:Y:S01]  /*1480*/  ULDC UR4, c[0x0][0x288] ;  /* 0x0000a20000047ab9 */ /* 0x000fe20000000800 */
[C-C-:B------:R-:W-:Y:S01]  /*1490*/  SHF.L.U64.HI R229, R227.reuse, 0x2, R0.reuse ;  /* 0x00000002e3e57819 */ /* 0x140fe20000010200 */
[----:B------:R-:W-:Y:S01]  /*14a0*/  IMAD.U32 R221, RZ, RZ, UR4 ;  /* 0x00000004ffdd7e24 */ /* 0x000fe2000f8e00ff */
[----:B------:R-:W-:Y:S01]  /*14b0*/  @P2 LEA.HI.X R9, R227, UR5, R0, 0x2, P3 ;  /* 0x00000005e3092c11 */ /* 0x000fe200098f1400 */
[----:B------:R-:W-:Y:S01]  /*14c0*/  ULDC.64 UR4, c[0x0][0x418] ;  /* 0x0001060000047ab9 */ /* 0x000fe20000000a00 */
[----:B------:R-:W-:Y:S01]  /*14d0*/  IADD3 R2, P4, R228, UR6, RZ ;  /* 0x00000006e4027c10 */ /* 0x000fe2000ff9e0ff */
[----:B------:R-:W-:Y:S01]  /*14e0*/  UISETP.NE.U32.AND UP0, UPT, UR4, URZ, UPT ;  /* 0x0000003f0400728c */ /* 0x000fe2000bf05070 */
[----:B------:R0:W-:Y:S02]  /*14f0*/  STL [R1+0x3c], R0 ;  /* 0x00003c0001007387 */ /* 0x0001e40000100800 */
[----:B------:R-:W-:-:S02]  /*1500*/  ULDC UR4, c[0x0][0x424] ;  /* 0x0001090000047ab9 */ /* 0x000fc40000000800 */
[----:B------:R1:W5:Y:S01]  /*1510*/  @P2 LDG.E R13, desc[UR10][R8.64] ;  /* 0x0000000a080d2981 */ /* 0x000362000c1e1900 */
[----:B------:R-:W-:Y:S01]  /*1520*/  @P1 IADD3 R10, P2, R228, UR8, RZ ;  /* 0x00000008e40a1c10 */ /* 0x000fe2000ff5e0ff */
[----:B------:R-:W-:Y:S01]  /*1530*/  UISETP.NE.AND.EX UP0, UPT, UR5, URZ, UPT, UP0 ;  /* 0x0000003f0500728c */ /* 0x000fe2000bf05300 */
[C---:B------:R-:W-:Y:S02]  /*1540*/  IADD3.X R3, R229.reuse, UR7, RZ, P4, !PT ;  /* 0x00000007e5037c10 */ /* 0x040fe4000a7fe4ff */
[----:B------:R-:W-:Y:S01]  /*1550*/  @P1 IADD3.X R11, R229, UR9, RZ, P2, !PT ;  /* 0x00000009e50b1c10 */ /* 0x000fe200097fe4ff */
[----:B------:R-:W-:Y:S01]  /*1560*/  ULDC.64 UR8, c[0x0][0xa20] ;  /* 0x0002880000087ab9 */ /* 0x000fe20000000a00 */
[----:B------:R-:W-:Y:S01]  /*1570*/  USEL UR4, UR4, 0x1, UP0 ;  /* 0x0000000104047887 */ /* 0x000fe20008000000 */
[----:B------:R-:W-:Y:S01]  /*1580*/  ISETP.NE.U32.AND P2, PT, RZ, UR8, PT ;  /* 0x00000008ff007c0c */ /* 0x000fe2000bf45070 */
[----:B------:R-:W-:Y:S01]  /*1590*/  ULDC UR5, c[0x0][0x2f0] ;  /* 0x0000bc0000057ab9 */ /* 0x000fe20000000800 */
[----:B0-----:R-:W-:Y:S01]  /*15a0*/  LOP3.LUT R0, R6, 0xff0000, RZ, 0xc0, !PT ;  /* 0x00ff000006007812 */ /* 0x001fe200078ec0ff */
[----:B------:R-:W-:Y:S01]  /*15b0*/  UIMAD UR4, UR4, UR5, URZ ;  /* 0x00000005040472a4 */ /* 0x000fe2000f8e023f */
[----:B------:R1:W5:Y:S01]  /*15c0*/  @P0 LDG.E R121, desc[UR10][R2.64] ;  /* 0x0000000a02790981 */ /* 0x000362000c1e1900 */
[----:B------:R-:W-:Y:S01]  /*15d0*/  ISETP.NE.AND.EX P2, PT, RZ, UR9, PT, P2 ;  /* 0x00000009ff007c0c */ /* 0x000fe2000bf45320 */
[----:B------:R-:W-:-:S02]  /*15e0*/  ULDC UR5, c[0x0][0x348] ;  /* 0x0000d20000057ab9 */ /* 0x000fc40000000800 */
[----:B------:R1:W5:Y:S01]  /*15f0*/  @P1 LDG.E R221, desc[UR10][R10.64] ;  /* 0x0000000a0add1981 */ /* 0x000362000c1e1900 */
[----:B------:R-:W-:Y:S01]  /*1600*/  LEA.HI R226, R0, R7, RZ, 0x10 ;  /* 0x0000000700e27211 */ /* 0x000fe200078f80ff */
[----:B------:R-:W-:Y:S08]  /*1610*/  @P1 BRA `(.L_x_2658) ;  /* 0x0000000000281947 */ /* 0x000ff00003800000 */
[----:B------:R-:W-:Y:S02]  /*1620*/  ULDC.64 UR6, c[0x0][0xa00] ;  /* 0x0002800000067ab9 */ /* 0x000fe40000000a00 */
[----:B------:R-:W-:-:S04]  /*1630*/  ISETP.NE.U32.AND P1, PT, RZ, UR6, PT ;  /* 0x00000006ff007c0c */ /* 0x000fc8000bf25070 */
[----:B------:R-:W-:-:S13]  /*1640*/  ISETP.NE.AND.EX P1, PT, RZ, UR7, PT, P1 ;  /* 0x00000007ff007c0c */ /* 0x000fda000bf25310 */
[----:B------:R-:W-:Y:S05]  /*1650*/  @!P1 BRA `(.L_x_2658) ;  /* 0x0000000000189947 */ /* 0x000fea0003800000 */
[----:B------:R-:W0:Y:S01]  /*1660*/  LDC.64 R6, c[0x0][0xa00] ;  /* 0x00028000ff067b82 */ /* 0x000e220000000a00 */
[----:B------:R-:W-:Y:S01]  /*1670*/  ULDC.64 UR6, c[0x0][0x208] ;  /* 0x0000820000067ab9 */ /* 0x000fe20000000a00 */
[----:B0-----:R-:W-:-:S05]  /*1680*/  IMAD.WIDE R6, R227, 0x4, R6 ;  /* 0x00000004e3067825 */ /* 0x001fca00078e0206 */
[----:B-----5:R-:W2:Y:S04]  /*1690*/  LDG.E R221, desc[UR6][R6.64] ;  /* 0x0000000606dd7981 */ /* 0x020ea8000c1e1900 */
[----:B------:R-:W2:Y:S02]  /*16a0*/  LDG.E R0, desc[UR6][R6.64+0x4] ;  /* 0x0000040606007981 */ /* 0x000ea4000c1e1900 */
[----:B--2---:R-:W-:-:S07]  /*16b0*/  IMAD.IADD R221, R0, 0x1, -R221 ;  /* 0x0000000100dd7824 */ /* 0x004fce00078e0add */
.L_x_2658:
[----:B------:R-:W-:Y:S02]  /*16c0*/  IMAD.U32 R24, RZ, RZ, UR5 ;  /* 0x00000005ff187e24 */ /* 0x000fe4000f8e00ff */
[----:B------:R-:W-:Y:S01]  /*16d0*/  IMAD.U32 R26, RZ, RZ, UR4 ;  /* 0x00000004ff1a7e24 */ /* 0x000fe2000f8e00ff */
[----:B------:R-:W-:Y:S06]  /*16e0*/  @!P2 BRA `(.L_x_2659) ;  /* 0x000000000014a947 */ /* 0x000fec0003800000 */
[----:B------:R-:W-:Y:S01]  /*16f0*/  IADD3 R26, P0, R228, UR8, RZ ;  /* 0x00000008e41a7c10 */ /* 0x000fe2000ff1e0ff */
[----:B------:R-:W-:-:S03]  /*1700*/  ULDC.64 UR4, c[0x0][0x208] ;  /* 0x0000820000047ab9 */ /* 0x000fc60000000a00 */
[----:B------:R-:W-:-:S05]  /*1710*/  IADD3.X R27, R229, UR9, RZ, P0, !PT ;  /* 0x00000009e51b7c10 */ /* 0x000fca00087fe4ff */
[----:B------:R0:W5:Y:S01]  /*1720*/  LDG.E R26, desc[UR4][R26.64] ;  /* 0x000000041a1a7981 */ /* 0x000162000c1e1900 */
[----:B------:R-:W-:Y:S05]  /*1730*/  BRA `(.L_x_2660) ;  /* 0x0000000000147947 */ /* 0x000fea0003800000 */
.L_x_2659:
[----:B------:R-:W-:Y:S05]  /*1740*/  @!P0 BRA `(.L_x_2660) ;  /* 0x0000000000108947 */ /* 0x000fea0003800000 */
[----:B------:R-:W-:Y:S02]  /*1750*/  ULDC.64 UR4, c[0x0][0x208] ;  /* 0x0000820000047ab9 */ /* 0x000fe40000000a00 */
[----:B------:R-:W2:Y:S04]  /*1760*/  LDG.E R7, desc[UR4][R2.64] ;  /* 0x0000000402077981 */ /* 0x000ea8000c1e1900 */
[----:B------:R-:W2:Y:S02]  /*1770*/  LDG.E R26, desc[UR4][R2.64+0x4] ;  /* 0x00000404021a7981 */ /* 0x000ea4000c1e1900 */
[----:B--2---:R-:W-:-:S07]  /*1780*/  IMAD.IADD R26, R26, 0x1, -R7 ;  /* 0x000000011a1a7824 */ /* 0x004fce00078e0a07 */
.L_x_2660:
[----:B------:R-:W-:Y:S01]  /*1790*/  ULDC.64 UR4, c[0x0][0xa10] ;  /* 0x0002840000047ab9 */ /* 0x000fe20000000a00 */
[----:B------:R-:W-:Y:S01]  /*17a0*/  ULDC.64 UR6, c[0x0][0x208] ;  /* 0x0000820000067ab9 */ /* 0x000fe20000000a00 */
[----:B------:R-:W-:Y:S01]  /*17b0*/  ISETP.NE.U32.AND P0, PT, RZ, UR4, PT ;  /* 0x00000004ff007c0c */ /* 0x000fe2000bf05070 */
[----:B------:R-:W2:Y:S03]  /*17c0*/  LDC R4, c[0x0][0x448] ;  /* 0x00011200ff047b82 */ /* 0x000ea60000000800 */
[----:B------:R-:W-:Y:S01]  /*17d0*/  ISETP.NE.AND.EX P0, PT, RZ, UR5, PT, P0 ;  /* 0x00000005ff007c0c */ /* 0x000fe2000bf05300 */
[----:B------:R-:W-:-:S12]  /*17e0*/  ULDC.64 UR4, c[0x0][0xa30] ;  /* 0x00028c0000047ab9 */ /* 0x000fd80000000a00 */
[----:B-1----:R-:W1:Y:S02]  /*17f0*/  @P0 LDC.64 R2, c[0x0][0xa10] ;  /* 0x00028400ff020b82 */ /* 0x002e640000000a00 */
[----:B-1----:R-:W-:-:S05]  /*1800*/  @P0 IMAD.WIDE R2, R227, 0x4, R2 ;  /* 0x00000004e3020825 */ /* 0x002fca00078e0202 */
[----:B------:R-:W3:Y:S04]  /*1810*/  @P0 LDG.E R0, desc[UR6][R2.64] ;  /* 0x0000000602000981 */ /* 0x000ee8000c1e1900 */
[----:B------:R1:W3:Y:S01]  /*1820*/  @P0 LDG.E R9, desc[UR6][R2.64+0x4] ;  /* 0x0000040602090981 */ /* 0x0002e2000c1e1900 */
[----:B------:R-:W-:Y:S01]  /*1830*/  ISETP.NE.U32.AND P1, PT, RZ, UR4, PT ;  /* 0x00000004ff007c0c */ /* 0x000fe2000bf25070 */
[----:B-----5:R-:W-:-:S03]  /*1840*/  IMAD.MOV.U32 R133, RZ, RZ, R26 ;  /* 0x000000ffff857224 */ /* 0x020fc600078e001a */
[----:B------:R-:W-:-:S13]  /*1850*/  ISETP.NE.AND.EX P1, PT, RZ, UR5, PT, P1 ;  /* 0x00000005ff007c0c */ /* 0x000fda000bf25310 */
[----:B------:R-:W-:-:S04]  /*1860*/  @P1 IADD3 R6, P2, R228, UR4, RZ ;  /* 0x00000004e4061c10 */ /* 0x000fc8000ff5e0ff */
[----:B------:R-:W-:-:S05]  /*1870*/  @P1 IADD3.X R7, R229, UR5, RZ, P2, !PT ;  /* 0x00000005e5071c10 */ /* 0x000fca00097fe4ff */
[----:B------:R4:W5:Y:S01]  /*1880*/  @P1 LDG.E R133, desc[UR6][R6.64] ;  /* 0x0000000606851981 */ /* 0x000962000c1e1900 */
[----:B--2---:R-:W-:Y:S01]  /*1890*/  ISETP.NE.AND P1, PT, R4, 0x1, PT ;  /* 0x000000010400780c */ /* 0x004fe20003f25270 */
[----:B------:R-:W-:Y:S01]  /*18a0*/  IMAD.SHL.U32 R220, R5, 0x80, RZ ;  /* 0x0000008005dc7824 */ /* 0x000fe200078e00ff */
[----:B------:R-:W-:Y:S01]  /*18b0*/  LOP3.LUT R12, R226, 0xff, RZ, 0xc0, !PT ;  /* 0x000000ffe20c7812 */ /* 0x000fe200078ec0ff */
[----:B------:R-:W-:Y:S01]  /*18c0*/  IMAD.IADD R13, R26, 0x1, -R13 ;  /* 0x000000011a0d7824 */ /* 0x000fe200078e0a0d */
[----:B------:R-:W-:Y:S01]  /*18d0*/  BSSY B0, `(.L_x_2661) ;  /* 0x0000035000007945 */ /* 0x000fe20003800000 */
[----:B-1----:R-:W-:Y:S01]  /*18e0*/  VIADD R2, R220, 0x7f ;  /* 0x0000007fdc027836 */ /* 0x002fe20000000000 */
[----:B------:R-:W-:Y:S01]  /*18f0*/  SHF.R.U32.HI R226, RZ, 0x10, R226 ;  /* 0x00000010ffe27819 */ /* 0x000fe200000116e2 */
[----:B------:R1:W-:Y:S06]  /*1900*/  STL [R1+0x34], R12 ;  /* 0x0000340c01007387 */ /* 0x0003ec0000100800 */
[----:B------:R-:W2:Y:S08]  /*1910*/  @P1 LDC R11, c[0x0][0x44c] ;  /* 0x00011300ff0b1b82 */ /* 0x000eb00000000800 */
[----:B------:R-:W0:Y:S01]  /*1920*/  @P1 LDC R3, c[0x0][0x450] ;  /* 0x00011400ff031b82 */ /* 0x000e220000000800 */
[----:B---3--:R-:W-:-:S02]  /*1930*/  @P0 IMAD.IADD R24, R9, 0x1, -R0 ;  /* 0x0000000109180824 */ /* 0x008fc400078e0a00 */
[----:B--2---:R-:W-:-:S04]  /*1940*/  @P1 IMAD.HI.U32 R0, R2, R11, RZ ;  /* 0x0000000b02001227 */ /* 0x004fc800078e00ff */
[----:B------:R-:W-:Y:S01]  /*1950*/  IMAD.IADD R222, R13, 0x1, R24 ;  /* 0x000000010dde7824 */ /* 0x000fe200078e0218 */
[----:B0-----:R-:W-:-:S03]  /*1960*/  @P1 SHF.R.U32.HI R2, RZ, R3, R0 ;  /* 0x00000003ff021219 */ /* 0x001fc60000011600 */
[C---:B------:R-:W-:Y:S01]  /*1970*/  VIADD R0, R222.reuse, 0x5f ;  /* 0x0000005fde007836 */ /* 0x040fe20000000000 */
[----:B------:R-:W-:-:S03]  /*1980*/  IADD3 R134, R222, 0x60, -R221 ;  /* 0x00000060de867810 */ /* 0x000fc60007ffe8dd */
[----:B------:R-:W-:-:S04]  /*1990*/  IMAD.HI R0, R0, 0x2aaaaaab, RZ ;  /* 0x2aaaaaab00007827 */ /* 0x000fc800078e02ff */
[----:B------:R-:W-:Y:S01]  /*19a0*/  IMAD.IADD R2, R134, 0x1, R2 ;  /* 0x0000000186027824 */ /* 0x000fe200078e0202 */
[----:B------:R-:W-:-:S03]  /*19b0*/  SHF.R.U32.HI R135, RZ, 0x1f, R0 ;  /* 0x0000001fff877819 */ /* 0x000fc60000011600 */
[----:B------:R-:W-:Y:S01]  /*19c0*/  IMAD.HI R2, R2, 0x2aaaaaab, RZ ;  /* 0x2aaaaaab02027827 */ /* 0x000fe200078e02ff */
[----:B------:R-:W-:-:S03]  /*19d0*/  LEA.HI.SX32 R135, R0, R135, 0x1c ;  /* 0x0000008700877211 */ /* 0x000fc600078fe2ff */
[----:B------:R-:W-:Y:S01]  /*19e0*/  IMAD.MOV.U32 R0, RZ, RZ, RZ ;  /* 0x000000ffff007224 */ /* 0x000fe200078e00ff */
[----:B------:R-:W-:-:S04]  /*19f0*/  SHF.R.U32.HI R3, RZ, 0x1f, R2 ;  /* 0x0000001fff037819 */ /* 0x000fc80000011602 */
[----:B------:R-:W-:-:S04]  /*1a00*/  LEA.HI.SX32 R2, R2, R3, 0x1c ;  /* 0x0000000302027211 */ /* 0x000fc800078fe2ff */
[----:B----4-:R-:W-:-:S04]  /*1a10*/  VIMNMX R6, R135, R2, PT ;  /* 0x0000000287067248 */ /* 0x010fc80003fe0100 */
[----:B------:R-:W-:-:S13]  /*1a20*/  ISETP.GE.AND P0, PT, R6, 0x1, PT ;  /* 0x000000010600780c */ /* 0x000fda0003f06270 */
[----:B-1----:R-:W-:Y:S05]  /*1a30*/  @!P0 BRA `(.L_x_2662) ;  /* 0x0000000000788947 */ /* 0x002fea0003800000 */
[----:B------:R-:W-:Y:S01]  /*1a40*/  ISETP.NE.AND P0, PT, R226, RZ, PT ;  /* 0x000000ffe200720c */ /* 0x000fe20003f05270 */
[----:B------:R-:W-:-:S03]  /*1a50*/  ULDC UR4, c[0x0][0x9f0] ;  /* 0x00027c0000047ab9 */ /* 0x000fc60000000800 */
[----:B------:R-:W-:-:S04]  /*1a60*/  SEL R9, R226, UR4, P0 ;  /* 0x00000004e2097c07 */ /* 0x000fc80008000000 */
[-C--:B------:R-:W-:Y:S02]  /*1a70*/  IABS R5, R9.reuse ;  /* 0x0000000900057213 */ /* 0x080fe40000000000 */
        /* <DEDUP_REMOVED lines=26> */
.L_x_2662:
[----:B------:R-:W-:Y:S05]  /*1c20*/  BSYNC B0 ;  /* 0x0000000000007941 */ /* 0x000fea0003800000 */
.L_x_2661:
[----:B------:R-:W-:Y:S01]  /*1c30*/  IMAD R3, R12, R0, RZ ;  /* 0x000000000c037224 */ /* 0x000fe200078e02ff */
        /* <DEDUP_REMOVED lines=36> */
.L_x_2665:
[----:B------:R-:W-:Y:S05]  /*1e80*/  BSYNC B6 ;  /* 0x0000000000067941 */ /* 0x000fea0003800000 */
.L_x_2664:
        /* <DEDUP_REMOVED lines=20> */
.L_x_2667:
[----:B------:R-:W-:Y:S05]  /*1fd0*/  BSYNC B6 ;  /* 0x0000000000067941 */ /* 0x000fea0003800000 */
.L_x_2666:
[----:B------:R-:W-:Y:S01]  /*1fe0*/  ULDC.64 UR4, c[0x0][0x9f8] ;  /* 0x00027e0000047ab9 */ /* 0x000fe20000000a00 */
[----:B------:R-:W-:Y:S01]  /*1ff0*/  IMAD.MOV.U32 R0, RZ, RZ, R227 ;  /* 0x000000ffff007224 */ /* 0x000fe200078e00e3 */
[----:B------:R-:W-:Y:S01]  /*2000*/  ISETP.NE.U32.AND P0, PT, RZ, UR4, PT ;  /* 0x00000004ff007c0c */ /* 0x000fe2000bf05070 */
[----:B------:R-:W-:Y:S01]  /*2010*/  ULDC.64 UR6, c[0x0][0x208] ;  /* 0x0000820000067ab9 */ /* 0x000fe20000000a00 */
[----:B------:R-:W0:Y:S01]  /*2020*/  S2R R8, SR_TID.X ;  /* 0x0000000000087919 */ /* 0x000e220000002100 */
[----:B------:R-:W1:Y:S01]  /*2030*/  LDC.64 R94, c[0x0][0x3f8] ;  /* 0x0000fe00ff5e7b82 */ /* 0x000e620000000a00 */
[----:B------:R-:W-:-:S07]  /*2040*/  ISETP.NE.AND.EX P0, PT, RZ, UR5, PT, P0 ;  /* 0x00000005ff007c0c */ /* 0x000fce000bf05300 */
[----:B------:R-:W2:Y:S06]  /*2050*/  LDC R15, c[0x0][0x3f4] ;  /* 0x0000fd00ff0f7b82 */ /* 0x000eac0000000800 */
[----:B------:R-:W-:Y:S01]  /*2060*/  @P0 IADD3 R4, P1, R228, UR4, RZ ;  /* 0x00000004e4040c10 */ /* 0x000fe2000ff3e0ff */
[----:B------:R-:W-:Y:S01]  /*2070*/  ULDC UR4, c[0x0][0x2f4] ;  /* 0x0000bd0000047ab9 */ /* 0x000fe20000000800 */
[----:B------:R-:W3:Y:S02]  /*2080*/  LDC.64 R88, c[0x0][0x408] ;  /* 0x00010200ff587b82 */ /* 0x000ee40000000a00 */
[----:B------:R-:W-:-:S05]  /*2090*/  @P0 IADD3.X R5, R229, UR5, RZ, P1, !PT ;  /* 0x00000005e5050c10 */ /* 0x000fca0008ffe4ff */
[----:B------:R4:W3:Y:S01]  /*20a0*/  @P0 LDG.E R0, desc[UR6][R4.64] ;  /* 0x0000000604000981 */ /* 0x0008e2000c1e1900 */
[----:B------:R-:W-:Y:S01]  /*20b0*/  ISETP.GE.AND P1, PT, R195, UR4, PT ;  /* 0x00000004c3007c0c */ /* 0x000fe2000bf26270 */
[----:B-1----:R-:W-:Y:S01]  /*20c0*/  IMAD.WIDE.U32 R96, R206, R94, R16 ;  /* 0x0000005ece607225 */ /* 0x002fe200078e0010 */
[----:B------:R-:W-:Y:S01]  /*20d0*/  ISETP.GE.AND P0, PT, R16, UR4, PT ;  /* 0x0000000410007c0c */ /* 0x000fe2000bf06270 */
[----:B------:R-:W1:Y:S01]  /*20e0*/  S2R R158, SR_TID.X ;  /* 0x00000000009e7919 */ /* 0x000e620000002100 */
[----:B------:R-:W-:Y:S01]  /*20f0*/  SEL R6, RZ, 0xffffffff, P1 ;  /* 0xffffffffff067807 */ /* 0x000fe20000800000 */
[----:B------:R-:W-:Y:S01]  /*2100*/  IMAD.SHL.U32 R102, R94, 0x40, RZ ;  /* 0x000000405e667824 */ /* 0x000fe200078e00ff */
[----:B------:R-:W-:Y:S01]  /*2110*/  SEL R3, RZ, 0x1, P0 ;  /* 0x00000001ff037807 */ /* 0x000fe20000000000 */
[----:B------:R-:W-:Y:S01]  /*2120*/  IMAD.IADD R121, R121, 0x1, R26 ;  /* 0x0000000179797824 */ /* 0x000fe200078e021a */
[----:B------:R-:W-:Y:S01]  /*2130*/  ISETP.GE.AND P0, PT, R194, UR4, PT ;  /* 0x00000004c2007c0c */ /* 0x000fe2000bf06270 */
[----:B------:R-:W-:Y:S01]  /*2140*/  IMAD.SHL.U32 R6, R6, 0x2, RZ ;  /* 0x0000000206067824 */ /* 0x000fe200078e00ff */
[----:B------:R-:W-:Y:S01]  /*2150*/  ISETP.GE.AND P1, PT, R192, UR4, PT ;  /* 0x00000004c0007c0c */ /* 0x000fe2000bf26270 */
[----:B--2---:R-:W-:Y:S01]  /*2160*/  IMAD.SHL.U32 R118, R15, 0x2, RZ ;  /* 0x000000020f767824 */ /* 0x004fe200078e00ff */
[----:B------:R-:W-:-:S02]  /*2170*/  SHF.R.S32.HI R7, RZ, 0x1f, R206 ;  /* 0x0000001fff077819 */ /* 0x000fc400000114ce */
[----:B------:R-:W-:Y:S01]  /*2180*/  LOP3.LUT R3, R6, 0x2, R3, 0xe2, !PT ;  /* 0x0000000206037812 */ /* 0x000fe200078ee203 */
[----:B0-----:R-:W-:Y:S01]  /*2190*/  VIADD R6, R8, 0xffffff80 ;  /* 0xffffff8008067836 */ /* 0x001fe20000000000 */
[----:B----4-:R-:W-:Y:S01]  /*21a0*/  SEL R4, RZ, 0x4, P0 ;  /* 0x00000004ff047807 */ /* 0x010fe20000000000 */
[----:B---3--:R-:W-:Y:S01]  /*21b0*/  IMAD.WIDE.U32 R90, R206, R88, R16 ;  /* 0x00000058ce5a7225 */ /* 0x008fe200078e0010 */
[----:B------:R-:W-:Y:S02]  /*21c0*/  SEL R5, RZ, 0x8, P1 ;  /* 0x00000008ff057807 */ /* 0x000fe40000800000 */
[----:B------:R-:W-:Y:S01]  /*21d0*/  ISETP.GE.AND P0, PT, R23, UR4, PT ;  /* 0x0000000417007c0c */ /* 0x000fe2000bf06270 */
[----:B------:R-:W-:Y:S01]  /*21e0*/  IMAD R123, R89, 0x60, RZ ;  /* 0x00000060597b7824 */ /* 0x000fe200078e02ff */
[----:B------:R-:W-:Y:S01]  /*21f0*/  SHF.R.S32.HI R197, RZ, 0x1f, R196 ;  /* 0x0000001fffc57819 */ /* 0x000fe200000114c4 */
[----:B------:R-:W-:Y:S01]  /*2200*/  IMAD.SHL.U32 R104, R88, 0x40, RZ ;  /* 0x0000004058687824 */ /* 0x000fe200078e00ff */
[----:B------:R-:W-:Y:S01]  /*2210*/  LOP3.LUT R3, R5, R3, R4, 0xfe, !PT ;  /* 0x0000000305037212 */ /* 0x000fe200078efe04 */
[-C--:B------:R-:W-:Y:S01]  /*2220*/  IMAD R4, R7, R94.reuse, RZ ;  /* 0x0000005e07047224 */ /* 0x080fe200078e02ff */
[----:B------:R-:W-:Y:S01]  /*2230*/  SEL R8, RZ, 0x10, P0 ;  /* 0x00000010ff087807 */ /* 0x000fe20000000000 */
[----:B------:R-:W-:Y:S01]  /*2240*/  IMAD.WIDE.U32 R98, R206, R94, R196 ;  /* 0x0000005ece627225 */ /* 0x000fe200078e00c4 */
[----:B------:R-:W-:-:S02]  /*2250*/  ISETP.GE.AND P0, PT, R16, R15, PT ;  /* 0x0000000f1000720c */ /* 0x000fc40003f06270 */
[----:B------:R-:W-:Y:S01]  /*2260*/  ISETP.GE.AND P1, PT, R195, R15, PT ;  /* 0x0000000fc300720c */ /* 0x000fe20003f26270 */
[C---:B------:R-:W-:Y:S01]  /*2270*/  IMAD R5, R206.reuse, R95, R4 ;  /* 0x0000005fce057224 */ /* 0x040fe200078e0204 */
[----:B------:R-:W-:Y:S01]  /*2280*/  LOP3.LUT R8, R3, R8, RZ, 0xfc, !PT ;  /* 0x0000000803087212 */ /* 0x000fe200078efcff */
[-C--:B------:R-:W-:Y:S01]  /*2290*/  IMAD R7, R7, R88.reuse, RZ ;  /* 0x0000005807077224 */ /* 0x080fe200078e02ff */
[----:B------:R-:W-:Y:S01]  /*22a0*/  SHF.R.S32.HI R9, RZ, 0x1f, R6 ;  /* 0x0000001fff097819 */ /* 0x000fe20000011406 */
[----:B------:R-:W-:Y:S01]  /*22b0*/  IMAD.IADD R99, R99, 0x1, R5 ;  /* 0x0000000163637824 */ /* 0x000fe200078e0205 */
[----:B------:R-:W-:Y:S01]  /*22c0*/  SEL R3, R15, RZ, P0 ;  /* 0x000000ff0f037207 */ /* 0x000fe20000000000 */
[----:B------:R-:W-:Y:S01]  /*22d0*/  IMAD.IADD R97, R5, 0x1, R97 ;  /* 0x0000000105617824 */ /* 0x000fe200078e0261 */
[----:B------:R-:W-:Y:S01]  /*22e0*/  SEL R4, R15, RZ, P1 ;  /* 0x000000ff0f047207 */ /* 0x000fe20000800000 */
[----:B------:R-:W-:Y:S01]  /*22f0*/  IMAD.WIDE.U32 R92, R206, R88, R196 ;  /* 0x00000058ce5c7225 */ /* 0x000fe200078e00c4 */
[----:B------:R-:W-:-:S02]  /*2300*/  LEA.HI R9, R9, R6, RZ, 0x2 ;  /* 0x0000000609097211 */ /* 0x000fc400078f10ff */
[----:B------:R-:W-:Y:S01]  /*2310*/  ISETP.GE.AND P2, PT, R194, R15, PT ;  /* 0x0000000fc200720c */ /* 0x000fe20003f46270 */
[----:B------:R-:W-:Y:S01]  /*2320*/  IMAD R5, R206, R89, R7 ;  /* 0x00000059ce057224 */ /* 0x000fe200078e0207 */
[----:B------:R-:W-:Y:S01]  /*2330*/  LOP3.LUT R9, R9, 0xfffffffc, RZ, 0xc0, !PT ;  /* 0xfffffffc09097812 */ /* 0x000fe200078ec0ff */
[----:B------:R-:W-:Y:S01]  /*2340*/  IMAD.IADD R3, R16, 0x1, R3 ;  /* 0x0000000110037824 */ /* 0x000fe200078e0203 */
[----:B------:R-:W-:Y:S01]  /*2350*/  SEL R7, R15, RZ, P2 ;  /* 0x000000ff0f077207 */ /* 0x000fe20001000000 */
[----:B------:R-:W-:Y:S01]  /*2360*/  IMAD.IADD R93, R93, 0x1, R5 ;  /* 0x000000015d5d7824 */ /* 0x000fe200078e0205 */
[----:B------:R-:W-:Y:S01]  /*2370*/  SHF.R.U32.HI R20, RZ, 0x3, R213 ;  /* 0x00000003ff147819 */ /* 0x000fe200000116d5 */
[----:B------:R-:W-:Y:S01]  /*2380*/  IMAD.IADD R91, R5, 0x1, R91 ;  /* 0x00000001055b7824 */ /* 0x000fe200078e025b */
[----:B-----5:R-:W-:Y:S01]  /*2390*/  SHF.R.S32.HI R13, RZ, 0x1f, R133 ;  /* 0x0000001fff0d7819 */ /* 0x020fe20000011485 */
[----:B------:R-:W-:Y:S01]  /*23a0*/  IMAD.IADD R5, R195, 0x1, R4 ;  /* 0x00000001c3057824 */ /* 0x000fe200078e0204 */
[----:B------:R-:W-:Y:S01]  /*23b0*/  SHF.R.S32.HI R4, RZ, 0x1f, R3 ;  /* 0x0000001fff047819 */ /* 0x000fe20000011403 */
[----:B------:R-:W-:Y:S01]  /*23c0*/  IMAD.IADD R21, R6, 0x1, -R9 ;  /* 0x0000000106157824 */ /* 0x000fe200078e0a09 */
[----:B------:R-:W-:Y:S01]  /*23d0*/  LOP3.LUT R19, R19, 0xfffffffe, RZ, 0xc0, !PT ;  /* 0xfffffffe13137812 */ /* 0x000fe200078ec0ff */
[----:B------:R-:W-:Y:S01]  /*23e0*/  IMAD.IADD R11, R194, 0x1, R7 ;  /* 0x00000001c20b7824 */ /* 0x000fe200078e0207 */
[----:B------:R-:W-:Y:S01]  /*23f0*/  SHF.R.S32.HI R10, RZ, 0x1f, R5 ;  /* 0x0000001fff0a7819 */ /* 0x000fe20000011405 */
[----:B------:R-:W-:Y:S01]  /*2400*/  IMAD.WIDE.U32 R98, R133, R94, R98 ;  /* 0x0000005e85627225 */ /* 0x000fe200078e0062 */
[----:B------:R-:W-:-:S02]  /*2410*/  LEA.HI R6, R4, R3, RZ, 0x3 ;  /* 0x0000000304067211 */ /* 0x000fc400078f18ff */
[----:B------:R-:W-:Y:S01]  /*2420*/  LEA.HI R3, R4, R3, RZ, 0x6 ;  /* 0x0000000304037211 */ /* 0x000fe200078f30ff */
[C---:B------:R-:W-:Y:S01]  /*2430*/  IMAD.WIDE.U32 R96, R133.reuse, R94, R96 ;  /* 0x0000005e85607225 */ /* 0x040fe200078e0060 */
[CC--:B------:R-:W-:Y:S02]  /*2440*/  LEA.HI R7, R10.reuse, R5.reuse, RZ, 0x6 ;  /* 0x000000050a077211 */ /* 0x0c0fe400078f30ff */
[----:B------:R-:W-:Y:S01]  /*2450*/  LEA.HI R10, R10, R5, RZ, 0x3 ;  /* 0x000000050a0a7211 */ /* 0x000fe200078f18ff */
[CC--:B------:R-:W-:Y:S01]  /*2460*/  IMAD.WIDE.U32 R92, R133.reuse, R88.reuse, R92 ;  /* 0x00000058855c7225 */ /* 0x0c0fe200078e005c */
[----:B------:R-:W-:Y:S02]  /*2470*/  SHF.R.S32.HI R4, RZ, 0x6, R3 ;  /* 0x00000006ff047819 */ /* 0x000fe40000011403 */
[----:B------:R-:W-:Y:S01]  /*2480*/  SHF.R.S32.HI R7, RZ, 0x6, R7 ;  /* 0x00000006ff077819 */ /* 0x000fe20000011407 */
[----:B------:R-:W-:Y:S01]  /*2490*/  IMAD.WIDE.U32 R90, R133, R88, R90 ;  /* 0x00000058855a7225 */ /* 0x000fe200078e005a */
[----:B------:R-:W-:-:S02]  /*24a0*/  LOP3.LUT R5, R215, 0x38, R10, 0xf8, !PT ;  /* 0x00000038d7057812 */ /* 0x000fc400078ef80a */
[--C-:B------:R-:W-:Y:S01]  /*24b0*/  LOP3.LUT R9, R213, 0x38, R6.reuse, 0xf8, !PT ;  /* 0x00000038d5097812 */ /* 0x100fe200078ef806 */
[C---:B------:R-:W-:Y:S01]  /*24c0*/  IMAD R130, R4.reuse, 0x1800, R217 ;  /* 0x0000180004827824 */ /* 0x040fe200078e02d9 */
[----:B------:R-:W-:Y:S01]  /*24d0*/  LOP3.LUT R3, R215, 0x38, R6, 0xf8, !PT ;  /* 0x00000038d7037812 */ /* 0x000fe200078ef806 */
[--C-:B------:R-:W-:Y:S01]  /*24e0*/  IMAD R128, R4, 0x1800, R218.reuse ;  /* 0x0000180004807824 */ /* 0x100fe200078e02da */
[----:B------:R-:W-:Y:S01]  /*24f0*/  SHF.R.S32.HI R12, RZ, 0x1f, R11 ;  /* 0x0000001fff0c7819 */ /* 0x000fe2000001140b */
[----:B------:R-:W-:Y:S01]  /*2500*/  IMAD R129, R7, 0x1800, R217 ;  /* 0x0000180007817824 */ /* 0x000fe200078e02d9 */
[----:B------:R-:W-:Y:S01]  /*2510*/  LOP3.LUT R4, R5, R216, RZ, 0x3c, !PT ;  /* 0x000000d805047212 */ /* 0x000fe200078e3cff */
[----:B------:R-:W-:Y:S01]  /*2520*/  IMAD R126, R7, 0x1800, R218 ;  /* 0x00001800077e7824 */ /* 0x000fe200078e02da */
[----:B------:R-:W-:Y:S01]  /*2530*/  LOP3.LUT R9, R9, R20, RZ, 0x3c, !PT ;  /* 0x0000001409097212 */ /* 0x000fe200078e3cff */
[----:B------:R-:W-:Y:S01]  /*2540*/  IMAD R108, R21, 0x40, R206 ;  /* 0x00000040156c7824 */ /* 0x000fe200078e02ce */
[----:B------:R-:W-:Y:S01]  /*2550*/  LOP3.LUT R3, R3, R216, RZ, 0x3c, !PT ;  /* 0x000000d803037212 */ /* 0x000fe200078e3cff */
[----:B------:R-:W-:Y:S01]  /*2560*/  IMAD.IADD R129, R129, 0x1, R4 ;  /* 0x0000000181817824 */ /* 0x000fe200078e0204 */
[-C--:B------:R-:W-:Y:S01]  /*2570*/  LEA.HI R14, R12, R11.reuse, RZ, 0x3 ;  /* 0x0000000b0c0e7211 */ /* 0x080fe200078f18ff */
[----:B------:R-:W-:Y:S01]  /*2580*/  IMAD.IADD R128, R128, 0x1, R9 ;  /* 0x0000000180807824 */ /* 0x000fe200078e0209 */
[----:B------:R-:W-:Y:S01]  /*2590*/  LEA.HI R11, R12, R11, RZ, 0x6 ;  /* 0x0000000b0c0b7211 */ /* 0x000fe200078f30ff */
[----:B------:R-:W-:Y:S01]  /*25a0*/  IMAD.IADD R130, R130, 0x1, R3 ;  /* 0x0000000182827824 */ /* 0x000fe200078e0203 */
[----:B------:R-:W-:-:S02]  /*25b0*/  LOP3.LUT R4, R213, 0x38, R10, 0xf8, !PT ;  /* 0x00000038d5047812 */ /* 0x000fc400078ef80a */
[--C-:B------:R-:W-:Y:S02]  /*25c0*/  LOP3.LUT R9, R213, 0x38, R14.reuse, 0xf8, !PT ;  /* 0x00000038d5097812 */ /* 0x100fe400078ef80e */
[----:B------:R-:W-:Y:S02]  /*25d0*/  SHF.R.S32.HI R11, RZ, 0x6, R11 ;  /* 0x00000006ff0b7819 */ /* 0x000fe4000001140b */
[----:B------:R-:W-:Y:S02]  /*25e0*/  LOP3.LUT R3, R215, 0x38, R14, 0xf8, !PT ;  /* 0x00000038d7037812 */ /* 0x000fe400078ef80e */
[-C--:B------:R-:W-:Y:S01]  /*25f0*/  LOP3.LUT R5, R4, R20.reuse, RZ, 0x3c, !PT ;  /* 0x0000001404057212 */ /* 0x080fe200078e3cff */
[----:B------:R-:W-:Y:S01]  /*2600*/  IMAD R127, R11, 0x1800, R217 ;  /* 0x000018000b7f7824 */ /* 0x000fe200078e02d9 */
[----:B------:R-:W-:Y:S01]  /*2610*/  LOP3.LUT R12, R9, R20, RZ, 0x3c, !PT ;  /* 0x00000014090c7212 */ /* 0x000fe200078e3cff */
[----:B------:R-:W-:Y:S01]  /*2620*/  IMAD R20, R13, R94, RZ ;  /* 0x0000005e0d147224 */ /* 0x000fe200078e02ff */
[----:B------:R-:W-:Y:S01]  /*2630*/  LOP3.LUT R4, R3, R216, RZ, 0x3c, !PT ;  /* 0x000000d803047212 */ /* 0x000fe200078e3cff */
[----:B------:R-:W-:Y:S01]  /*2640*/  IMAD.IADD R126, R126, 0x1, R5 ;  /* 0x000000017e7e7824 */ /* 0x000fe200078e0205 */
[----:B------:R-:W-:Y:S01]  /*2650*/  @P2 LOP3.LUT R19, R19, 0x1, RZ, 0xfc, !PT ;  /* 0x0000000113132812 */ /* 0x000fe200078efcff */
[----:B------:R-:W-:Y:S01]  /*2660*/  IMAD R5, R95, 0x60, RZ ;  /* 0x000000605f057824 */ /* 0x000fe200078e02ff */
[----:B------:R-:W-:Y:S01]  /*2670*/  LOP3.LUT P3, RZ, R224, 0x4, RZ, 0xc0, !PT ;  /* 0x00000004e0ff7812 */ /* 0x000fe2000786c0ff */
[----:B------:R-:W-:Y:S01]  /*2680*/  IMAD R7, R133, R95, R20 ;  /* 0x0000005f85077224 */ /* 0x000fe200078e0214 */
[----:B------:R-:W-:Y:S01]  /*2690*/  ISETP.GE.AND P2, PT, R193, UR4, PT ;  /* 0x00000004c1007c0c */ /* 0x000fe2000bf46270 */
[----:B------:R-:W-:Y:S01]  /*26a0*/  IMAD.IADD R127, R127, 0x1, R4 ;  /* 0x000000017f7f7824 */ /* 0x000fe200078e0204 */
[C---:B------:R-:W-:Y:S01]  /*26b0*/  SHF.L.U64.HI R101, R94.reuse, 0x6, R95 ;  /* 0x000000065e657819 */ /* 0x040fe2000001025f */
[----:B------:R-:W-:Y:S01]  /*26c0*/  IMAD.WIDE.U32 R94, R94, 0x60, RZ ;  /* 0x000000605e5e7825 */ /* 0x000fe200078e00ff */
[----:B------:R-:W-:-:S02]  /*26d0*/  LOP3.LUT R3, R215, 0x18, R16, 0xf8, !PT ;  /* 0x00000018d7037812 */ /* 0x000fc400078ef810 */
[----:B------:R-:W-:Y:S01]  /*26e0*/  SEL R9, RZ, 0x20, P2 ;  /* 0x00000020ff097807 */ /* 0x000fe20001000000 */
[----:B------:R-:W-:Y:S01]  /*26f0*/  IMAD R4, R13, R88, RZ ;  /* 0x000000580d047224 */ /* 0x000fe200078e02ff */
[----:B------:R-:W-:Y:S01]  /*2700*/  LOP3.LUT R124, R3, R216, RZ, 0x3c, !PT ;  /* 0x000000d8037c7212 */ /* 0x000fe200078e3cff */
[----:B------:R-:W-:Y:S01]  /*2710*/  IMAD R125, R11, 0x1800, R218 ;  /* 0x000018000b7d7824 */ /* 0x000fe200078e02da */
[----:B------:R-:W-:Y:S01]  /*2720*/  SHF.L.U64.HI R103, R88, 0x6, R89 ;  /* 0x0000000658677819 */ /* 0x000fe20000010259 */
[----:B------:R-:W-:Y:S01]  /*2730*/  IMAD.IADD R122, R95, 0x1, R5 ;  /* 0x000000015f7a7824 */ /* 0x000fe200078e0205 */
[----:B------:R-:W-:Y:S01]  /*2740*/  SHF.R.S32.HI R111, RZ, 0x3, R6 ;  /* 0x00000003ff6f7819 */ /* 0x000fe20000011406 */
[----:B------:R-:W-:Y:S01]  /*2750*/  IMAD R11, R133, R89, R4 ;  /* 0x00000059850b7224 */ /* 0x000fe200078e0204 */
[----:B------:R-:W-:Y:S01]  /*2760*/  LOP3.LUT R5, R6, 0xfffffff8, RZ, 0xc0, !PT ;  /* 0xfffffff806057812 */ /* 0x000fe200078ec0ff */
[----:B------:R-:W-:Y:S01]  /*2770*/  IMAD.IADD R100, R99, 0x1, R7 ;  /* 0x0000000163647824 */ /* 0x000fe200078e0207 */
[----:B------:R-:W-:Y:S01]  /*2780*/  LOP3.LUT R25, R8, R9, RZ, 0xfc, !PT ;  /* 0x0000000908197212 */ /* 0x000fe200078efcff */
[----:B------:R-:W-:Y:S01]  /*2790*/  IMAD.IADD R3, R7, 0x1, R97 ;  /* 0x0000000107037824 */ /* 0x000fe200078e0261 */
[----:B------:R-:W-:Y:S01]  /*27a0*/  LOP3.LUT R19, R19, 0xfffffffb, RZ, 0xc0, !PT ;  /* 0xfffffffb13137812 */ /* 0x000fe200078ec0ff */
[----:B------:R-:W-:Y:S01]  /*27b0*/  IMAD.WIDE.U32 R88, R88, 0x60, RZ ;  /* 0x0000006058587825 */ /* 0x000fe200078e00ff */
[----:B------:R-:W-:-:S02]  /*27c0*/  LOP3.LUT R6, R10, 0xfffffff8, RZ, 0xc0, !PT ;  /* 0xfffffff80a067812 */ /* 0x000fc400078ec0ff */
[----:B------:R-:W-:Y:S01]  /*27d0*/  LOP3.LUT R7, R14, 0xfffffff8, RZ, 0xc0, !PT ;  /* 0xfffffff80e077812 */ /* 0x000fe200078ec0ff */
[----:B------:R-:W-:Y:S01]  /*27e0*/  IMAD.IADD R125, R125, 0x1, R12 ;  /* 0x000000017d7d7824 */ /* 0x000fe200078e020c */
[----:B------:R-:W-:Y:S01]  /*27f0*/  SHF.R.S32.HI R110, RZ, 0x3, R10 ;  /* 0x00000003ff6e7819 */ /* 0x000fe2000001140a */
[----:B------:R-:W-:Y:S01]  /*2800*/  IMAD.IADD R124, R217, 0x1, R124 ;  /* 0x00000001d97c7824 */ /* 0x000fe200078e027c */
[----:B------:R-:W-:Y:S01]  /*2810*/  LOP3.LUT R9, R25, 0x2, RZ, 0xc0, !PT ;  /* 0x0000000219097812 */ /* 0x000fe200078ec0ff */
[----:B------:R-:W-:Y:S01]  /*2820*/  IMAD.IADD R123, R89, 0x1, R123 ;  /* 0x00000001597b7824 */ /* 0x000fe200078e027b */
[----:B------:R-:W-:Y:S01]  /*2830*/  LOP3.LUT R10, R25, 0x4, RZ, 0xc0, !PT ;  /* 0x00000004190a7812 */ /* 0x000fe200078ec0ff */
[----:B------:R-:W-:Y:S01]  /*2840*/  IMAD.IADD R87, R93, 0x1, R11 ;  /* 0x000000015d577824 */ /* 0x000fe200078e020b */
[----:B------:R-:W-:Y:S01]  /*2850*/  LOP3.LUT R20, R25, 0x8, RZ, 0xc0, !PT ;  /* 0x0000000819147812 */ /* 0x000fe200078ec0ff */
[----:B------:R-:W-:Y:S01]  /*2860*/  IMAD.IADD R4, R11, 0x1, R91 ;  /* 0x000000010b047824 */ /* 0x000fe200078e025b */
[----:B------:R-:W-:-:S02]  /*2870*/  LOP3.LUT R21, R25, 0x10, RZ, 0xc0, !PT ;  /* 0x0000001019157812 */ /* 0x000fc400078ec0ff */
[----:B------:R-:W-:Y:S02]  /*2880*/  @P3 LOP3.LUT R19, R19, 0x4, RZ, 0xfc, !PT ;  /* 0x0000000413133812 */ /* 0x000fe400078efcff */
[----:B-1----:R-:W-:Y:S02]  /*2890*/  LEA.HI R158, R158, 0x8, RZ, 0x19 ;  /* 0x000000089e9e7811 */ /* 0x002fe400078fc8ff */
[----:B------:R-:W-:Y:S02]  /*28a0*/  SHF.R.S32.HI R109, RZ, 0x3, R14 ;  /* 0x00000003ff6d7819 */ /* 0x000fe4000001140e */
[----:B------:R-:W-:Y:S02]  /*28b0*/  LOP3.LUT R8, R8, 0x1, RZ, 0xc0, !PT ;  /* 0x0000000108087812 */ /* 0x000fe400078ec0ff */
[----:B------:R-:W-:Y:S02]  /*28c0*/  SHF.R.S32.HI R107, RZ, 0x1f, R5 ;  /* 0x0000001fff6b7819 */ /* 0x000fe40000011405 */
[----:B------:R-:W-:-:S02]  /*28d0*/  SHF.R.S32.HI R106, RZ, 0x1f, R6 ;  /* 0x0000001fff6a7819 */ /* 0x000fc40000011406 */
[----:B------:R-:W-:Y:S02]  /*28e0*/  SHF.R.S32.HI R105, RZ, 0x1f, R7 ;  /* 0x0000001fff697819 */ /* 0x000fe40000011407 */
[----:B------:R-:W-:Y:S02]  /*28f0*/  LOP3.LUT R25, R25, 0x20, RZ, 0xc0, !PT ;  /* 0x0000002019197812 */ /* 0x000fe400078ec0ff */
[----:B------:R-:W-:-:S07]  /*2900*/  SHF.R.S32.HI R120, RZ, 0x1f, R0 ;  /* 0x0000001fff787819 */ /* 0x000fce0000011400 */
.L_x_2773:
[----:B------:R-:W0:Y:S01]  /*2910*/  LDC R28, c[0x0][0x430] ;  /* 0x00010c00ff1c7b82 */ /* 0x000e220000000800 */
[----:B------:R-:W-:Y:S01]  /*2920*/  VIADD R2, R2, 0xffffffff ;  /* 0xffffffff02027836 */ /* 0x000fe20000000000 */
[----:B------:R-:W-:-:S03]  /*2930*/  ULDC.64 UR4, c[0x0][0x208] ;  /* 0x0000820000047ab9 */ /* 0x000fc60000000a00 */
[----:B------:R-:W-:-:S03]  /*2940*/  IMAD R11, R2, 0x60, R108 ;  /* 0x00000060020b7824 */ /* 0x000fc600078e026c */
[----:B-1----:R-:W1:Y:S01]  /*2950*/  LDC R117, c[0x0][0x3f4] ;  /* 0x0000fd00ff757b82 */ /* 0x002e620000000800 */
[----:B--2---:R-:W-:Y:S01]  /*2960*/  IMAD.IADD R31, R121, 0x1, R11 ;  /* 0x00000001791f7824 */ /* 0x004fe200078e020b */
[----:B------:R-:W-:-:S03]  /*2970*/  ISETP.GE.AND P2, PT, R11, R24, PT ;  /* 0x000000180b00720c */ /* 0x000fc60003f46270 */
[----:B------:R-:W-:Y:S01]  /*2980*/  IMAD.MOV.U32 R11, RZ, RZ, R31 ;  /* 0x000000ffff0b7224 */ /* 0x000fe200078e001f */
[----:B------:R-:W-:Y:S02]  /*2990*/  ISETP.GT.OR P2, PT, R108, 0x5f, P2 ;  /* 0x0000005f6c00780c */ /* 0x000fe40001744670 */
[----:B0-----:R-:W-:-:S11]  /*29a0*/  ISETP.NE.AND P3, PT, R28, 0x1, PT ;  /* 0x000000011c00780c */ /* 0x001fd60003f65270 */
[----:B------:R-:W0:Y:S08]  /*29b0*/  @!P2 LDC.64 R14, c[0x0][0x428] ;  /* 0x00010a00ff0eab82 */ /* 0x000e300000000a00 */
[----:B------:R-:W2:Y:S08]  /*29c0*/  @!P2 LDC.64 R12, c[0x0][0x418] ;  /* 0x00010600ff0cab82 */ /* 0x000eb00000000a00 */
[----:B------:R-:W3:Y:S08]  /*29d0*/  @P3 LDC R26, c[0x0][0x434] ;  /* 0x00010d00ff1a3b82 */ /* 0x000ef00000000800 */
[----:B------:R-:W4:Y:S01]  /*29e0*/  @P3 LDC R27, c[0x0][0x438] ;  /* 0x00010e00ff1b3b82 */ /* 0x000f220000000800 */
[----:B---3--:R-:W-:-:S05]  /*29f0*/  @P3 IMAD.HI.U32 R26, R31, R26, RZ ;  /* 0x0000001a1f1a3227 */ /* 0x008fca00078e00ff */
[----:B----4-:R-:W-:Y:S01]  /*2a00*/  @P3 SHF.R.U32.HI R11, RZ, R27, R26 ;  /* 0x0000001bff0b3219 */ /* 0x010fe2000001161a */
[----:B0-----:R-:W-:-:S03]  /*2a10*/  @!P2 IMAD R26, R120, R14, RZ ;  /* 0x0000000e781aa224 */ /* 0x001fc600078e02ff */
[--C-:B------:R-:W-:Y:S01]  /*2a20*/  @!P2 SHF.R.S32.HI R27, RZ, 0x1f, R11.reuse ;  /* 0x0000001fff1ba819 */ /* 0x100fe2000001140b */
[----:B------:R-:W-:Y:S02]  /*2a30*/  @!P2 IMAD R29, R0, R15, R26 ;  /* 0x0000000f001da224 */ /* 0x000fe400078e021a */
[----:B------:R-:W-:-:S04]  /*2a40*/  @!P2 IMAD.MOV.U32 R26, RZ, RZ, R11 ;  /* 0x000000ffff1aa224 */ /* 0x000fc800078e000b */
[----:B------:R-:W-:-:S04]  /*2a50*/  @!P2 IMAD.WIDE.U32 R14, R0, R14, R26 ;  /* 0x0000000e000ea225 */ /* 0x000fc800078e001a */
[----:B------:R-:W-:Y:S01]  /*2a60*/  @!P2 IMAD.IADD R15, R15, 0x1, R29 ;  /* 0x000000010f0fa824 */ /* 0x000fe200078e021d */
[----:B--2---:R-:W-:Y:S01]  /*2a70*/  @!P2 LEA R12, P3, R14, R12, 0x2 ;  /* 0x0000000c0e0ca211 */ /* 0x004fe200078610ff */
[----:B------:R-:W-:-:S03]  /*2a80*/  IMAD.MOV.U32 R26, RZ, RZ, RZ ;  /* 0x000000ffff1a7224 */ /* 0x000fc600078e00ff */
        /* <DEDUP_REMOVED lines=11> */
[----:B------:R-:W-:Y:S01]  /*2b40*/  @P2 LOP3.LUT R19, R19, 0x2, RZ, 0xfc, !PT ;  /* 0x0000000213132812 */ /* 0x000fe200078efcff */
[----:B------:R-:W-:Y:S01]  /*2b50*/  IMAD R80, R15, 0x2, R112 ;  /* 0x000000020f507824 */ /* 0x000fe200078e0270 */
[----:B-1----:R-:W-:-:S02]  /*2b60*/  ISETP.GE.AND P2, PT, R117, 0x1, PT ;  /* 0x000000017500780c */ /* 0x002fc40003f46270 */
[----:B------:R-:W-:-:S04]  /*2b70*/  @P4 VIADD R81, R15, 0xffffffe0 ;  /* 0xffffffe00f514836 */ /* 0x000fc80000000000 */
[----:B------:R-:W-:-:S07]  /*2b80*/  IMAD R81, R81, 0x2, R112 ;  /* 0x0000000251517824 */ /* 0x000fce00078e0270 */
[----:B0-----:R-:W-:Y:S05]  /*2b90*/  @!P2 BRA `(.L_x_2669) ;  /* 0x00000078004ca947 */ /* 0x001fea0003800000 */
[----:B------:R-:W-:Y:S01]  /*2ba0*/  SHF.R.S32.HI R82, RZ, 0x1f, R27 ;  /* 0x0000001fff527819 */ /* 0x000fe2000001141b */
[----:B------:R-:W-:Y:S01]  /*2bb0*/  ULDC.64 UR4, c[0x0][0x300] ;  /* 0x0000c00000047ab9 */ /* 0x000fe20000000a00 */
[----:B-----5:R-:W-:Y:S01]  /*2bc0*/  SHF.R.S32.HI R83, RZ, 0x1f, R26 ;  /* 0x0000001fff537819 */ /* 0x020fe2000001141a */
[C---:B------:R-:W-:Y:S01]  /*2bd0*/  IMAD.WIDE.U32 R12, R27.reuse, UR4, RZ ;  /* 0x000000041b0c7c25 */ /* 0x040fe2000f8e00ff */
[----:B------:R-:W-:Y:S02]  /*2be0*/  ULDC.U8 UR6, c[0x0][0x410] ;  /* 0x0001040000067ab9 */ /* 0x000fe40000000000 */
[----:B------:R-:W-:Y:S01]  /*2bf0*/  ISETP.NE.AND P2, PT, RZ, UR6, PT ;  /* 0x00000006ff007c0c */ /* 0x000fe2000bf45270 */
[----:B------:R-:W-:Y:S02]  /*2c00*/  IMAD R14, R82, UR4, RZ ;  /* 0x00000004520e7c24 */ /* 0x000fe4000f8e02ff */
[----:B------:R-:W-:Y:S02]  /*2c10*/  IMAD R84, R2, -0x60, R24 ;  /* 0xffffffa002547824 */ /* 0x000fe400078e0218 */
[----:B------:R-:W-:Y:S01]  /*2c20*/  IMAD R11, R27, UR5, R14 ;  /* 0x000000051b0b7c24 */ /* 0x000fe2000f8e020e */
[----:B------:R-:W-:Y:S01]  /*2c30*/  ULDC.64 UR4, c[0x0][0x310] ;  /* 0x0000c40000047ab9 */ /* 0x000fe20000000a00 */
[----:B------:R-:W-:Y:S01]  /*2c40*/  IMAD R14, R122, R2, RZ ;  /* 0x000000027a0e7224 */ /* 0x000fe200078e02ff */
[----:B------:R-:W-:Y:S01]  /*2c50*/  VIMNMX R84, R84, 0x60, PT ;  /* 0x0000006054547848 */ /* 0x000fe20003fe0100 */
[----:B------:R-:W-:-:S02]  /*2c60*/  IMAD R15, R83, UR4, RZ ;  /* 0x00000004530f7c24 */ /* 0x000fc4000f8e02ff */
[----:B------:R-:W-:Y:S01]  /*2c70*/  IMAD.IADD R13, R13, 0x1, R11 ;  /* 0x000000010d0d7824 */ /* 0x000fe200078e020b */
[----:B------:R-:W-:Y:S01]  /*2c80*/  SHF.R.S32.HI R11, RZ, 0x1f, R2 ;  /* 0x0000001fff0b7819 */ /* 0x000fe20000011402 */
[C---:B------:R-:W-:Y:S02]  /*2c90*/  IMAD R15, R26.reuse, UR5, R15 ;  /* 0x000000051a0f7c24 */ /* 0x040fe4000f8e020f */
[----:B------:R-:W-:Y:S01]  /*2ca0*/  IMAD.WIDE.U32 R12, R26, UR4, R12 ;  /* 0x000000041a0c7c25 */ /* 0x000fe2000f8e000c */
[----:B------:R-:W-:-:S03]  /*2cb0*/  ULDC.64 UR4, c[0x0][0x308] ;  /* 0x0000c20000047ab9 */ /* 0x000fc60000000a00 */
[----:B------:R-:W-:Y:S02]  /*2cc0*/  IMAD.IADD R13, R13, 0x1, R15 ;  /* 0x000000010d0d7824 */ /* 0x000fe400078e020f */
        /* <DEDUP_REMOVED lines=33> */
[----:B------:R-:W-:Y:S01]  /*2ee0*/  ULDC.64 UR6, c[0x0][0x208] ;  /* 0x0000820000067ab9 */ /* 0x000fe20000000a00 */
        /* <DEDUP_REMOVED lines=36> */
.L_x_2672:
[----:B------:R-:W-:Y:S05]  /*3130*/  BSYNC B1 ;  /* 0x0000000000017941 */ /* 0x000fea0003800000 */
.L_x_2671:
        /* <DEDUP_REMOVED lines=20> */
[----:B------:R-:W-:Y:S01]  /*3280*/  IADD3.X R13, R100, R11, R101, P2, P5 ;  /* 0x0000000b640d7210 */ /* 0x000fe200017ea465 */
[----:B------:R-:W-:Y:S01]  /*3290*/  ULDC.64 UR6, c[0x0][0x208] ;  /* 0x0000820000067ab9 */ /* 0x000fe20000000a00 */
        /* <DEDUP_REMOVED lines=35> */
.L_x_2674:
[----:B------:R-:W-:Y:S05]  /*34d0*/  BSYNC B1 ;  /* 0x0000000000017941 */ /* 0x000fea0003800000 */
.L_x_2673:
[----:B0-----:R-:W-:Y:S01]  /*34e0*/  IMAD.MOV.U32 R12, RZ, RZ, R56 ;  /* 0x000000ffff0c7224 */ /* 0x001fe200078e0038 */
[----:B------:R-:W-:Y:S01]  /*34f0*/  ULOP3.LUT UR4, UR60, 0x1, URZ, 0xfc, !UPT ;  /* 0x000000013c047892 */ /* 0x000fe2000f8efc3f */
        /* <DEDUP_REMOVED lines=20> */
[----:B------:R-:W-:Y:S01]  /*3640*/  UISETP.NE.AND UP0, UPT, UR4, 0x3, UPT ;  /* 0x000000030400788c */ /* 0x000fe2000bf05270 */
[----:B------:R-:W-:Y:S01]  /*3650*/  IMAD.MOV.U32 R14, RZ, RZ, R73 ;  /* 0x000000ffff0e7224 */ /* 0x000fe200078e0049 */
[----:B------:R-:W-:Y:S01]  /*3660*/  PRMT R147, R12, 0x5410, R11 ;  /* 0x000054100c937816 */ /* 0x000fe2000000000b */
[----:B------:R-:W-:Y:S01]  /*3670*/  IMAD.MOV.U32 R12, RZ, RZ, R58 ;  /* 0x000000ffff0c7224 */ /* 0x000fe200078e003a */
[----:B------:R-:W-:Y:S01]  /*3680*/  PRMT R137, R137, 0x5410, R13 ;  /* 0x0000541089897816 */ /* 0x000fe2000000000d */
[----:B------:R-:W-:Y:S01]  /*3690*/  IMAD.MOV.U32 R11, RZ, RZ, R59 ;  /* 0x000000ffff0b7224 */ /* 0x000fe200078e003b */
[----:B------:R-:W-:-:S02]  /*36a0*/  PLOP3.LUT P2, PT, PT, PT, UP0, 0x80, 0x0 ;  /* 0x000000000000781c */ /* 0x000fc40003f4f008 */
[----:B------:R-:W-:Y:S01]  /*36b0*/  PRMT R149, R12, 0x7610, R149 ;  /* 0x000076100c957816 */ /* 0x000fe20000000095 */
[----:B------:R-:W-:Y:S01]  /*36c0*/  IMAD.MOV.U32 R12, RZ, RZ, R63 ;  /* 0x000000ffff0c7224 */ /* 0x000fe200078e003f */
[----:B------:R-:W-:Y:S01]  /*36d0*/  PRMT R148, R11, 0x7610, R148 ;  /* 0x000076100b947816 */ /* 0x000fe20000000094 */
        /* <DEDUP_REMOVED lines=45> */
[----:B------:R-:W-:-:S04]  /*39b0*/  PRMT R115, R12, 0x7610, R115 ;  /* 0x000076100c737816 */ /* 0x000fc80000000073 */
        /* <DEDUP_REMOVED lines=13> */
.L_x_2675:
[----:B------:R-:W-:Y:S01]  /*3a90*/  IMAD R85, R22, 0x8, R18 ;  /* 0x0000000816557824 */ /* 0x000fe200078e0212 */
[----:B------:R-:W-:Y:S01]  /*3aa0*/  SHF.L.U32 R86, R207, 0x1f, RZ ;  /* 0x0000001fcf567819 */ /* 0x000fe200000006ff */
[----:B------:R-:W-:Y:S03]  /*3ab0*/  BSSY B1, `(.L_x_2676) ;  /* 0x0000003000017945 */ /* 0x000fe60003800000 */
[----:B------:R-:W0:Y:S02]  /*3ac0*/  SYNCS.PHASECHK.TRANS64.TRYWAIT P5, [R85+URZ+0x30890], R86 ;  /* 0x03089056550075a7 */ /* 0x000e2400080a017f */
[----:B0-----:R-:W-:Y:S05]  /*3ad0*/  @!P5 BRA `(.L_x_2677) ;  /* 0x000002380070d947 */ /* 0x001fea0003800000 */
.L_x_3029:
[----:B------:R-:W-:Y:S05]  /*3ae0*/  BSYNC B1 ;  /* 0x0000000000017941 */ /* 0x000fea0003800000 */
.L_x_2676:
[----:B------:R-:W-:-:S03]  /*3af0*/  UMOV UR4, 0xffffffff ;  /* 0xffffffff00047882 */ /* 0x000fc60000000000 */
[----:B------:R-:W-:Y:S05]  /*3b00*/  BRA.DIV UR4, `(.L_x_2678) ;  /* 0x0000023a04787947 */ /* 0x000fea000b800000 */
[----:B------:R1:W2:Y:S04]  /*3b10*/  SHFL.IDX PT, R76, R113, RZ, 0x1c1f ;  /* 0x001c1fff714c7589 */ /* 0x0002a800000e0000 */
[----:B------:R1:W3:Y:S02]  /*3b20*/  SHFL.IDX PT, R11, R116, RZ, 0x1c1f ;  /* 0x001c1fff740b7589 */ /* 0x0002e400000e0000 */
.L_x_3033:
        /* <DEDUP_REMOVED lines=13> */
[----:B------:R-:W-:Y:S02]  /*3c00*/  PRMT R75, R137, 0x5410, R73 ;  /* 0x00005410894b7816 */ /* 0x000fe40000000049 */
[----:B------:R-:W-:-:S02]  /*3c10*/  PRMT R136, R138, 0x5432, R136 ;  /* 0x000054328a887816 */ /* 0x000fc40000000088 */
[----:B------:R-:W-:Y:S02]  /*3c20*/  PRMT R73, R139, 0x5432, R74 ;  /* 0x000054328b497816 */ /* 0x000fe4000000004a */
[----:B------:R-:W-:Y:S01]  /*3c30*/  PRMT R72, R137, 0x5432, R72 ;  /* 0x0000543289487816 */ /* 0x000fe20000000048 */
[C---:B0-----:R-:W-:Y:S01]  /*3c40*/  IMAD.U32 R137, R13.reuse, 0x10000, RZ ;  /* 0x000100000d897824 */ /* 0x041fe200078e00ff */
[----:B------:R-:W-:Y:S02]  /*3c50*/  LOP3.LUT R139, R13, 0xffff0000, RZ, 0xc0, !PT ;  /* 0xffff00000d8b7812 */ /* 0x000fe400078ec0ff */
[C---:B------:R-:W-:Y:S01]  /*3c60*/  LOP3.LUT R138, R75.reuse, 0xffff0000, RZ, 0xc0, !PT ;  /* 0xffff00004b8a7812 */ /* 0x040fe200078ec0ff */
[----:B------:R-:W-:Y:S01]  /*3c70*/  IMAD.U32 R75, R75, 0x10000, RZ ;  /* 0x000100004b4b7824 */ /* 0x000fe200078e00ff */
[C---:B------:R-:W-:Y:S01]  /*3c80*/  LOP3.LUT R13, R72.reuse, 0xffff0000, RZ, 0xc0, !PT ;  /* 0xffff0000480d7812 */ /* 0x040fe200078ec0ff */
[----:B------:R-:W-:Y:S02]  /*3c90*/  IMAD.U32 R72, R72, 0x10000, RZ ;  /* 0x0001000048487824 */ /* 0x000fe400078e00ff */
[----:B------:R-:W-:-:S04]  /*3ca0*/  FMUL.FTZ R74, R139, R138 ;  /* 0x0000008a8b4a7220 */ /* 0x000fc80000410000 */
        /* <DEDUP_REMOVED lines=32> */
.L_x_2684:
[----:B------:R-:W-:Y:S05]  /*3eb0*/  BSYNC B3 ;  /* 0x0000000000037941 */ /* 0x000fea0003800000 */
.L_x_2683:
[----:B---3--:R-:W-:Y:S01]  /*3ec0*/  LEA R72, P3, R16, R11, 0x1 ;  /* 0x0000000b10487211 */ /* 0x008fe200078608ff */
[----:B------:R-:W-:-:S03]  /*3ed0*/  ULDC.64 UR4, c[0x0][0x208] ;  /* 0x0000820000047ab9 */ /* 0x000fc60000000a00 */
[----:B--2---:R-:W-:-:S05]  /*3ee0*/  LEA.HI.X R73, R16, R76, R17, 0x1, P3 ;  /* 0x0000004c10497211 */ /* 0x004fca00018f0c11 */
[----:B0-----:R4:W-:Y:S04]  /*3ef0*/  ST.E.128 desc[UR4][R72.64], R12 ;  /* 0x0000000c48007985 */ /* 0x0019e8000c101d04 */
.L_x_2682:
[----:B------:R-:W-:Y:S05]  /*3f00*/  BSYNC B2 ;  /* 0x0000000000027941 */ /* 0x000fea0003800000 */
.L_x_2681:
        /* <DEDUP_REMOVED lines=54> */
.L_x_2688:
[----:B------:R-:W-:Y:S05]  /*4270*/  BSYNC B3 ;  /* 0x0000000000037941 */ /* 0x000fea0003800000 */
.L_x_2687:
[----:B------:R-:W-:Y:S01]  /*4280*/  IMAD.SHL.U32 R70, R200, 0x8, RZ ;  /* 0x00000008c8467824 */ /* 0x000fe200078e00ff */
[----:B------:R-:W-:Y:S01]  /*4290*/  ULDC.64 UR4, c[0x0][0x208] ;  /* 0x0000820000047ab9 */ /* 0x000fe20000000a00 */
[----:B---3--:R-:W-:Y:S02]  /*42a0*/  IMAD.MOV.U32 R68, RZ, RZ, R11 ;  /* 0x000000ffff447224 */ /* 0x008fe400078e000b */
[----:B--2---:R-:W-:Y:S02]  /*42b0*/  IMAD.MOV.U32 R69, RZ, RZ, R76 ;  /* 0x000000ffff457224 */ /* 0x004fe400078e004c */
[----:B------:R-:W-:-:S05]  /*42c0*/  IMAD.WIDE R68, R70, 0x2, R68 ;  /* 0x0000000246447825 */ /* 0x000fca00078e0244 */
[----:B0-----:R0:W-:Y:S02]  /*42d0*/  ST.E.128 desc[UR4][R68.64], R12 ;  /* 0x0000000c44007985 */ /* 0x0011e4000c101d04 */
.L_x_2686:
[----:B------:R-:W-:Y:S05]  /*42e0*/  BSYNC B2 ;  /* 0x0000000000027941 */ /* 0x000fea0003800000 */
.L_x_2685:
        /* <DEDUP_REMOVED lines=54> */
.L_x_2692:
[----:B------:R-:W-:Y:S05]  /*4650*/  BSYNC B3 ;  /* 0x0000000000037941 */ /* 0x000fea0003800000 */
.L_x_2691:
[----:B------:R-:W-:Y:S01]  /*4660*/  IMAD.SHL.U32 R66, R201, 0x8, RZ ;  /* 0x00000008c9427824 */ /* 0x000fe200078e00ff */
[----:B------:R-:W-:Y:S01]  /*4670*/  ULDC.64 UR4, c[0x0][0x208] ;  /* 0x0000820000047ab9 */ /* 0x000fe20000000a00 */
[----:B---3--:R-:W-:Y:S02]  /*4680*/  IMAD.MOV.U32 R64, RZ, RZ, R11 ;  /* 0x000000ffff407224 */ /* 0x008fe400078e000b */
[----:B--2---:R-:W-:Y:S02]  /*4690*/  IMAD.MOV.U32 R65, RZ, RZ, R76 ;  /* 0x000000ffff417224 */ /* 0x004fe400078e004c */
[----:B------:R-:W-:-:S05]  /*46a0*/  IMAD.WIDE R64, R66, 0x2, R64 ;  /* 0x0000000242407825 */ /* 0x000fca00078e0240 */
[----:B----4-:R0:W-:Y:S02]  /*46b0*/  ST.E.128 desc[UR4][R64.64], R12 ;  /* 0x0000000c40007985 */ /* 0x0101e4000c101d04 */
.L_x_2690:
[----:B------:R-:W-:Y:S05]  /*46c0*/  BSYNC B2 ;  /* 0x0000000000027941 */ /* 0x000fea0003800000 */
.L_x_2689:
[----:B------:R-:W-:Y:S01]  /*46d0*/  ISETP.NE.AND P3, PT, R20, RZ, PT ;  /* 0x000000ff1400720c */ /* 0x000fe20003f65270 */
[----:B------:R-:W-:-:S12]  /*46e0*/  BSSY B2, `(.L_x_2693) ;  /* 0x000003b000027945 */ /* 0x000fd80003800000 */
[----:B------:R-:W-:Y:S05]  /*46f0*/  @!P3 BRA `(.L_x_2694) ;  /* 0x0000000000e4b947 */ /* 0x000fea0003800000 */
[----:B0---4-:R0:W4:Y:S01]  /*4700*/  LDS.128 R12, [R81+0x21000] ;  /* 0x02100000510c7984 */ /* 0x0111220000000c00 */
[----:B------:R-:W-:Y:S01]  /*4710*/  ISETP.GE.AND P3, PT, R210, R117, PT ;  /* 0x00000075d200720c */ /* 0x000fe20003f66270 */
[----:B------:R-:W-:-:S12]  /*4720*/  BSSY B3, `(.L_x_2695) ;  /* 0x0000032000037945 */ /* 0x000fd80003800000 */
        /* <DEDUP_REMOVED lines=14> */
[-C--:B------:R-:W-:Y:S02]  /*4810*/  FMUL.FTZ R13, R68, R62.reuse ;  /* 0x0000003e440d7220 */ /* 0x080fe40000410000 */
[----:B------:R-:W-:-:S02]  /*4820*/  FFMA.FTZ R62, R61, R62, -R67 ;  /* 0x0000003e3d3e7223 */ /* 0x000fc40000010843 */
[----:B------:R-:W-:Y:S01]  /*4830*/  FFMA.FTZ R61, R61, R66, R13 ;  /* 0x000000423d3d7223 */ /* 0x000fe2000001000d */
[C---:B------:R-:W-:Y:S02]  /*4840*/  PRMT R13, R150.reuse, 0x5432, R64 ;  /* 0x00005432960d7816 */ /* 0x040fe40000000040 */
[----:B------:R-:W-:Y:S02]  /*4850*/  PRMT R64, R150, 0x5410, R65 ;  /* 0x0000541096407816 */ /* 0x000fe40000000041 */
[----:B------:R-:W-:Y:S01]  /*4860*/  LOP3.LUT R66, R14, 0xffff0000, RZ, 0xc0, !PT ;  /* 0xffff00000e427812 */ /* 0x000fe200078ec0ff */
        /* <DEDUP_REMOVED lines=29> */
.L_x_2696:
[----:B------:R-:W-:Y:S05]  /*4a40*/  BSYNC B3 ;  /* 0x0000000000037941 */ /* 0x000fea0003800000 */
.L_x_2695:
[----:B---3--:R-:W-:Y:S01]  /*4a50*/  LEA R60, P3, R192, R11, 0x1 ;  /* 0x0000000bc03c7211 */ /* 0x008fe200078608ff */
[----:B------:R-:W-:-:S03]  /*4a60*/  ULDC.64 UR4, c[0x0][0x208] ;  /* 0x0000820000047ab9 */ /* 0x000fc60000000a00 */
[----:B--2---:R-:W-:-:S05]  /*4a70*/  LEA.HI.X R61, R192, R76, R205, 0x1, P3 ;  /* 0x0000004cc03d7211 */ /* 0x004fca00018f0ccd */
[----:B----4-:R0:W-:Y:S04]  /*4a80*/  ST.E.128 desc[UR4][R60.64], R12 ;  /* 0x0000000c3c007985 */ /* 0x0101e8000c101d04 */
.L_x_2694:
[----:B------:R-:W-:Y:S05]  /*4a90*/  BSYNC B2 ;  /* 0x0000000000027941 */ /* 0x000fea0003800000 */
.L_x_2693:
        /* <DEDUP_REMOVED lines=57> */
.L_x_2700:
[----:B------:R-:W-:Y:S05]  /*4e30*/  BSYNC B3 ;  /* 0x0000000000037941 */ /* 0x000fea0003800000 */
.L_x_2699:
[----:B------:R-:W-:Y:S02]  /*4e40*/  ULDC.64 UR4, c[0x0][0x208] ;  /* 0x0000820000047ab9 */ /* 0x000fe40000000a00 */
[----:B----4-:R0:W-:Y:S03]  /*4e50*/  ST.E.128 desc[UR4][R60.64], R12 ;  /* 0x0000000c3c007985 */ /* 0x0101e6000c101d04 */
.L_x_2698:
[----:B------:R-:W-:Y:S05]  /*4e60*/  BSYNC B2 ;  /* 0x0000000000027941 */ /* 0x000fea0003800000 */
.L_x_2697:
        /* <DEDUP_REMOVED lines=10> */
[----:B------:R-:W-:Y:S02]  /*4f10*/  PRMT R11, R147, 0x5410, R11 ;  /* 0x00005410930b7816 */ /* 0x000fe4000000000b */
        /* <DEDUP_REMOVED lines=10> */
[----:B------:R-:W-:Y:S01]  /*4fc0*/  PRMT R54, R147, 0x5432, R54 ;  /* 0x0000543293367816 */ /* 0x000fe20000000036 */
[-C--:B------:R-:W-:Y:S01]  /*4fd0*/  FMUL.FTZ R60, R60, R58.reuse ;  /* 0x0000003a3c3c7220 */ /* 0x080fe20000410000 */
[----:B------:R-:W-:Y:S01]  /*4fe0*/  PRMT R53, R146, 0x5432, R53 ;  /* 0x0000543292357816 */ /* 0x000fe20000000035 */
[C---:B------:R-:W-:Y:S01]  /*4ff0*/  FFMA.FTZ R59, R13.reuse, R58, -R59 ;  /* 0x0000003a0d3b7223 */ /* 0x040fe2000001083b */
[----:B------:R-:W-:Y:S01]  /*5000*/  LOP3.LUT R61, R14, 0xffff0000, RZ, 0xc0, !PT ;  /* 0xffff00000e3d7812 */ /* 0x000fe200078ec0ff */
[----:B------:R-:W-:Y:S01]  /*5010*/  FFMA.FTZ R60, R13, R55, R60 ;  /* 0x000000370d3c7223 */ /* 0x000fe2000001003c */
[C---:B------:R-:W-:Y:S01]  /*5020*/  IMAD.U32 R55, R54.reuse, 0x10000, RZ ;  /* 0x0001000036377824 */ /* 0x040fe200078e00ff */
[----:B------:R-:W-:Y:S01]  /*5030*/  LOP3.LUT R54, R54, 0xffff0000, RZ, 0xc0, !PT ;  /* 0xffff000036367812 */ /* 0x000fe200078ec0ff */
[C---:B------:R-:W-:Y:S01]  /*5040*/  IMAD.U32 R58, R53.reuse, 0x10000, RZ ;  /* 0x00010000353a7824 */ /* 0x040fe200078e00ff */
[----:B------:R-:W-:Y:S01]  /*5050*/  LOP3.LUT R53, R53, 0xffff0000, RZ, 0xc0, !PT ;  /* 0xffff000035357812 */ /* 0x000fe200078ec0ff */
[----:B------:R-:W-:-:S02]  /*5060*/  IMAD.U32 R13, R14, 0x10000, RZ ;  /* 0x000100000e0d7824 */ /* 0x000fc400078e00ff */
        /* <DEDUP_REMOVED lines=23> */
.L_x_2702:
[----:B------:R-:W-:Y:S05]  /*51e0*/  BSYNC B2 ;  /* 0x0000000000027941 */ /* 0x000fea0003800000 */
.L_x_2701:
[----:B------:R-:W-:Y:S02]  /*51f0*/  ULDC.64 UR4, c[0x0][0x208] ;  /* 0x0000820000047ab9 */ /* 0x000fe40000000a00 */
[----:B----4-:R0:W-:Y:S03]  /*5200*/  ST.E.128 desc[UR4][R56.64], R12 ;  /* 0x0000000c38007985 */ /* 0x0101e6000c101d04 */
.L_x_2680:
[----:B------:R-:W-:Y:S05]  /*5210*/  BSYNC B1 ;  /* 0x0000000000017941 */ /* 0x000fea0003800000 */
.L_x_2679:
[----:B------:R-:W-:-:S03]  /*5220*/  UMOV UR4, 0xffffffff ;  /* 0xffffffff00047882 */ /* 0x000fc60000000000 */
[----:B------:R-:W-:Y:S05]  /*5230*/  BRA.DIV UR4, `(.L_x_2703) ;  /* 0x0000022204f87947 */ /* 0x000fea000b800000 */
[----:B-1----:R-:W1:Y:S04]  /*5240*/  SHFL.IDX PT, R113, R113, 0x1, 0x1c1f ;  /* 0x003c1f0071717f89 */ /* 0x002e6800000e0000 */
[----:B------:R-:W0:Y:S02]  /*5250*/  SHFL.IDX PT, R116, R116, 0x1, 0x1c1f ;  /* 0x003c1f0074747f89 */ /* 0x000e2400000e0000 */
.L_x_3037:
        /* <DEDUP_REMOVED lines=12> */
[--C-:B------:R-:W-:Y:S01]  /*5320*/  SHF.R.U64 R48, R50, 0x10, R51.reuse ;  /* 0x0000001032307819 */ /* 0x100fe20000001233 */
[----:B------:R-:W-:Y:S01]  /*5330*/  IMAD.U32 R54, R14, 0x10000, RZ ;  /* 0x000100000e367824 */ /* 0x000fe200078e00ff */
[----:B------:R-:W-:Y:S01]  /*5340*/  SHF.R.U32.HI R51, RZ, 0x10, R51 ;  /* 0x00000010ff337819 */ /* 0x000fe20000011633 */
[----:B------:R-:W-:Y:S01]  /*5350*/  IMAD.U32 R55, R12, 0x10000, RZ ;  /* 0x000100000c377824 */ /* 0x000fe200078e00ff */
[----:B------:R-:W-:Y:S02]  /*5360*/  PRMT R48, R145, 0x5410, R48 ;  /* 0x0000541091307816 */ /* 0x000fe40000000030 */
[----:B------:R-:W-:Y:S02]  /*5370*/  SHF.R.U32.HI R49, RZ, 0x10, R49 ;  /* 0x00000010ff317819 */ /* 0x000fe40000011631 */
[----:B------:R-:W-:Y:S01]  /*5380*/  LOP3.LUT R50, R15, 0xffff0000, RZ, 0xc0, !PT ;  /* 0xffff00000f327812 */ /* 0x000fe200078ec0ff */
[C---:B------:R-:W-:Y:S01]  /*5390*/  IMAD.U32 R15, R13.reuse, 0x10000, RZ ;  /* 0x000100000d0f7824 */ /* 0x040fe200078e00ff */
[----:B------:R-:W-:-:S02]  /*53a0*/  LOP3.LUT R13, R13, 0xffff0000, RZ, 0xc0, !PT ;  /* 0xffff00000d0d7812 */ /* 0x000fc400078ec0ff */
[C---:B------:R-:W-:Y:S01]  /*53b0*/  LOP3.LUT R57, R48.reuse, 0xffff0000, RZ, 0xc0, !PT ;  /* 0xffff000030397812 */ /* 0x040fe200078ec0ff */
[----:B------:R-:W-:Y:S01]  /*53c0*/  IMAD.U32 R48, R48, 0x10000, RZ ;  /* 0x0001000030307824 */ /* 0x000fe200078e00ff */
[C---:B------:R-:W-:Y:S02]  /*53d0*/  PRMT R11, R144.reuse, 0x5410, R11 ;  /* 0x00005410900b7816 */ /* 0x040fe4000000000b */
[----:B------:R-:W-:Y:S01]  /*53e0*/  PRMT R51, R145, 0x5432, R51 ;  /* 0x0000543291337816 */ /* 0x000fe20000000033 */
[----:B------:R-:W-:Y:S01]  /*53f0*/  FMUL.FTZ R58, R13, R57 ;  /* 0x000000390d3a7220 */ /* 0x000fe20000410000 */
[----:B------:R-:W-:Y:S02]  /*5400*/  PRMT R49, R144, 0x5432, R49 ;  /* 0x0000543290317816 */ /* 0x000fe40000000031 */
[----:B------:R-:W-:Y:S01]  /*5410*/  LOP3.LUT R60, R11, 0xffff0000, RZ, 0xc0, !PT ;  /* 0xffff00000b3c7812 */ /* 0x000fe200078ec0ff */
[----:B------:R-:W-:Y:S01]  /*5420*/  IMAD.U32 R59, R51, 0x10000, RZ ;  /* 0x00010000333b7824 */ /* 0x000fe200078e00ff */
[----:B------:R-:W-:Y:S01]  /*5430*/  LOP3.LUT R14, R14, 0xffff0000, RZ, 0xc0, !PT ;  /* 0xffff00000e0e7812 */ /* 0x000fe200078ec0ff */
[----:B------:R-:W-:Y:S01]  /*5440*/  IMAD.U32 R61, R49, 0x10000, RZ ;  /* 0x00010000313d7824 */ /* 0x000fe200078e00ff */
[----:B------:R-:W-:Y:S01]  /*5450*/  LOP3.LUT R51, R51, 0xffff0000, RZ, 0xc0, !PT ;  /* 0xffff000033337812 */ /* 0x000fe200078ec0ff */
[-C--:B------:R-:W-:Y:S01]  /*5460*/  FMUL.FTZ R13, R13, R60.reuse ;  /* 0x0000003c0d0d7220 */ /* 0x080fe20000410000 */
[----:B------:R-:W-:Y:S01]  /*5470*/  FFMA.FTZ R58, R15, R60, -R58 ;  /* 0x0000003c0f3a7223 */ /* 0x000fe2000001083a */
[C---:B------:R-:W-:Y:S01]  /*5480*/  FMUL.FTZ R60, R14.reuse, R59 ;  /* 0x0000003b0e3c7220 */ /* 0x040fe20000410000 */
[----:B------:R-:W-:Y:S01]  /*5490*/  FMUL.FTZ R14, R14, R61 ;  /* 0x0000003d0e0e7220 */ /* 0x000fe20000410000 */
[----:B------:R-:W-:Y:S01]  /*54a0*/  LOP3.LUT R49, R49, 0xffff0000, RZ, 0xc0, !PT ;  /* 0xffff000031317812 */ /* 0x000fe200078ec0ff */
[----:B------:R-:W-:Y:S01]  /*54b0*/  IMAD.U32 R11, R11, 0x10000, RZ ;  /* 0x000100000b0b7824 */ /* 0x000fe200078e00ff */
[----:B------:R-:W-:Y:S01]  /*54c0*/  LOP3.LUT R12, R12, 0xffff0000, RZ, 0xc0, !PT ;  /* 0xffff00000c0c7812 */ /* 0x000fe200078ec0ff */
[----:B------:R-:W-:Y:S01]  /*54d0*/  FFMA.FTZ R13, R15, R57, R13 ;  /* 0x000000390f0d7223 */ /* 0x000fe2000001000d */
[C---:B------:R-:W-:Y:S01]  /*54e0*/  FFMA.FTZ R60, R54.reuse, R61, -R60 ;  /* 0x0000003d363c7223 */ /* 0x040fe2000001083c */
[----:B------:R-:W-:Y:S01]  /*54f0*/  FFMA.FTZ R14, R54, R59, R14 ;  /* 0x0000003b360e7223 */ /* 0x000fe2000001000e */
        /* <DEDUP_REMOVED lines=12> */
.L_x_2708:
[----:B------:R-:W-:Y:S05]  /*55c0*/  BSYNC B2 ;  /* 0x0000000000027941 */ /* 0x000fea0003800000 */
.L_x_2707:
[----:B------:R-:W-:Y:S02]  /*55d0*/  ULDC.64 UR4, c[0x0][0x208] ;  /* 0x0000820000047ab9 */ /* 0x000fe40000000a00 */
[----:B----4-:R0:W-:Y:S03]  /*55e0*/  ST.E.128 desc[UR4][R52.64], R12 ;  /* 0x0000000c34007985 */ /* 0x0101e6000c101d04 */
.L_x_2706:
[----:B------:R-:W-:Y:S05]  /*55f0*/  BSYNC B1 ;  /* 0x0000000000017941 */ /* 0x000fea0003800000 */
.L_x_2705:
        /* <DEDUP_REMOVED lines=16> */
[----:B------:R-:W-:Y:S02]  /*5700*/  PRMT R44, R143, 0x5410, R44 ;  /* 0x000054108f2c7816 */ /* 0x000fe4000000002c */
[----:B------:R-:W-:Y:S02]  /*5710*/  SHF.R.U32.HI R45, RZ, 0x10, R45 ;  /* 0x00000010ff2d7819 */ /* 0x000fe4000001162d */
[----:B------:R-:W-:-:S02]  /*5720*/  PRMT R11, R142, 0x5410, R11 ;  /* 0x000054108e0b7816 */ /* 0x000fc4000000000b */
[----:B------:R-:W-:Y:S01]  /*5730*/  PRMT R143, R143, 0x5432, R50 ;  /* 0x000054328f8f7816 */ /* 0x000fe20000000032 */
[C---:B------:R-:W-:Y:S01]  /*5740*/  IMAD.U32 R50, R13.reuse, 0x10000, RZ ;  /* 0x000100000d327824 */ /* 0x040fe200078e00ff */
[----:B------:R-:W-:Y:S02]  /*5750*/  LOP3.LUT R56, R13, 0xffff0000, RZ, 0xc0, !PT ;  /* 0xffff00000d387812 */ /* 0x000fe400078ec0ff */
[----:B------:R-:W-:Y:S01]  /*5760*/  LOP3.LUT R13, R44, 0xffff0000, RZ, 0xc0, !PT ;  /* 0xffff00002c0d7812 */ /* 0x000fe200078ec0ff */
[----:B------:R-:W-:Y:S01]  /*5770*/  IMAD.U32 R53, R143, 0x10000, RZ ;  /* 0x000100008f357824 */ /* 0x000fe200078e00ff */
[----:B------:R-:W-:Y:S02]  /*5780*/  PRMT R45, R142, 0x5432, R45 ;  /* 0x000054328e2d7816 */ /* 0x000fe4000000002d */
[----:B------:R-:W-:Y:S01]  /*5790*/  LOP3.LUT R51, R11, 0xffff0000, RZ, 0xc0, !PT ;  /* 0xffff00000b337812 */ /* 0x000fe200078ec0ff */
[----:B------:R-:W-:Y:S01]  /*57a0*/  FMUL.FTZ R55, R56, R13 ;  /* 0x0000000d38377220 */ /* 0x000fe20000410000 */
[----:B------:R-:W-:Y:S01]  /*57b0*/  LOP3.LUT R14, R14, 0xffff0000, RZ, 0xc0, !PT ;  /* 0xffff00000e0e7812 */ /* 0x000fe200078ec0ff */
[----:B------:R-:W-:Y:S01]  /*57c0*/  IMAD.U32 R54, R45, 0x10000, RZ ;  /* 0x000100002d367824 */ /* 0x000fe200078e00ff */
[----:B------:R-:W-:Y:S01]  /*57d0*/  LOP3.LUT R46, R15, 0xffff0000, RZ, 0xc0, !PT ;  /* 0xffff00000f2e7812 */ /* 0x000fe200078ec0ff */
[----:B------:R-:W-:Y:S01]  /*57e0*/  FMUL.FTZ R56, R56, R51 ;  /* 0x0000003338387220 */ /* 0x000fe20000410000 */
[----:B------:R-:W-:Y:S01]  /*57f0*/  LOP3.LUT R12, R12, 0xffff0000, RZ, 0xc0, !PT ;  /* 0xffff00000c0c7812 */ /* 0x000fe200078ec0ff */
[C---:B------:R-:W-:Y:S01]  /*5800*/  FMUL.FTZ R57, R14.reuse, R53 ;  /* 0x000000350e397220 */ /* 0x040fe20000410000 */
[----:B------:R-:W-:Y:S01]  /*5810*/  FMUL.FTZ R14, R14, R54 ;  /* 0x000000360e0e7220 */ /* 0x000fe20000410000 */
[----:B------:R-:W-:Y:S01]  /*5820*/  FFMA.FTZ R56, R50, R13, R56 ;  /* 0x0000000d32387223 */ /* 0x000fe20000010038 */
[----:B------:R-:W-:Y:S01]  /*5830*/  LOP3.LUT R143, R143, 0xffff0000, RZ, 0xc0, !PT ;  /* 0xffff00008f8f7812 */ /* 0x000fe200078ec0ff */
[----:B------:R-:W-:Y:S01]  /*5840*/  IMAD.U32 R13, R44, 0x10000, RZ ;  /* 0x000100002c0d7824 */ /* 0x000fe200078e00ff */
[----:B------:R-:W-:Y:S01]  /*5850*/  LOP3.LUT R45, R45, 0xffff0000, RZ, 0xc0, !PT ;  /* 0xffff00002d2d7812 */ /* 0x000fe200078ec0ff */
[----:B------:R-:W-:-:S02]  /*5860*/  IMAD.U32 R11, R11, 0x10000, RZ ;  /* 0x000100000b0b7824 */ /* 0x000fc400078e00ff */
[C---:B------:R-:W-:Y:S01]  /*5870*/  FFMA.FTZ R57, R47.reuse, R54, -R57 ;  /* 0x000000362f397223 */ /* 0x040fe20000010839 */
[----:B------:R-:W-:Y:S01]  /*5880*/  FFMA.FTZ R14, R47, R53, R14 ;  /* 0x000000352f0e7223 */ /* 0x000fe2000001000e */
[----:B------:R-:W-:Y:S02]  /*5890*/  IMAD.U32 R15, R15, 0x10000, RZ ;  /* 0x000100000f0f7824 */ /* 0x000fe400078e00ff */
[----:B------:R-:W-:Y:S01]  /*58a0*/  FMUL.FTZ R44, R46, R143 ;  /* 0x0000008f2e2c7220 */ /* 0x000fe20000410000 */
[----:B------:R-:W-:Y:S01]  /*58b0*/  FMUL.FTZ R47, R12, R13 ;  /* 0x0000000d0c2f7220 */ /* 0x000fe20000410000 */
[----:B------:R-:W-:Y:S01]  /*58c0*/  FMUL.FTZ R46, R46, R45 ;  /* 0x0000002d2e2e7220 */ /* 0x000fe20000410000 */
[----:B------:R-:W-:Y:S01]  /*58d0*/  FMUL.FTZ R12, R12, R11 ;  /* 0x0000000b0c0c7220 */ /* 0x000fe20000410000 */
[C---:B------:R-:W-:Y:S01]  /*58e0*/  FFMA.FTZ R44, R15.reuse, R45, -R44 ;  /* 0x0000002d0f2c7223 */ /* 0x040fe2000001082c */
[----:B------:R-:W-:Y:S01]  /*58f0*/  FFMA.FTZ R55, R50, R51, -R55 ;  /* 0x0000003332377223 */ /* 0x000fe20000010837 */
[----:B------:R-:W-:Y:S01]  /*5900*/  FFMA.FTZ R15, R15, R143, R46 ;  /* 0x0000008f0f0f7223 */ /* 0x000fe2000001002e */
[C---:B------:R-:W-:Y:S01]  /*5910*/  FFMA.FTZ R47, R52.reuse, R11, -R47 ;  /* 0x0000000b342f7223 */ /* 0x040fe2000001082f */
[----:B------:R-:W-:Y:S01]  /*5920*/  FFMA.FTZ R12, R52, R13, R12 ;  /* 0x0000000d340c7223 */ /* 0x000fe2000001000c */
[----:B------:R-:W-:-:S02]  /*5930*/  F2FP.BF16.F32.PACK_AB R14, R14, R57 ;  /* 0x000000390e0e723e */ /* 0x000fc400000010ff */
[----:B------:R-:W-:Y:S02]  /*5940*/  F2FP.BF16.F32.PACK_AB R13, R56, R55 ;  /* 0x00000037380d723e */ /* 0x000fe400000010ff */
[----:B------:R-:W-:Y:S02]  /*5950*/  F2FP.BF16.F32.PACK_AB R15, R15, R44 ;  /* 0x0000002c0f0f723e */ /* 0x000fe400000010ff */
[----:B------:R-:W-:-:S07]  /*5960*/  F2FP.BF16.F32.PACK_AB R12, R12, R47 ;  /* 0x0000002f0c0c723e */ /* 0x000fce00000010ff */
.L_x_2712:
[----:B------:R-:W-:Y:S05]  /*5970*/  BSYNC B2 ;  /* 0x0000000000027941 */ /* 0x000fea0003800000 */
.L_x_2711:
[----:B------:R-:W-:Y:S02]  /*5980*/  ULDC.64 UR4, c[0x0][0x208] ;  /* 0x0000820000047ab9 */ /* 0x000fe40000000a00 */
[----:B----4-:R0:W-:Y:S03]  /*5990*/  ST.E.128 desc[UR4][R48.64], R12 ;  /* 0x0000000c30007985 */ /* 0x0101e6000c101d04 */
.L_x_2710:
[----:B------:R-:W-:Y:S05]  /*59a0*/  BSYNC B1 ;  /* 0x0000000000017941 */ /* 0x000fea0003800000 */
.L_x_2709:
        /* <DEDUP_REMOVED lines=56> */
.L_x_2716:
[----:B------:R-:W-:Y:S05]  /*5d30*/  BSYNC B2 ;  /* 0x0000000000027941 */ /* 0x000fea0003800000 */
.L_x_2715:
[----:B------:R-:W-:Y:S02]  /*5d40*/  ULDC.64 UR4, c[0x0][0x208] ;  /* 0x0000820000047ab9 */ /* 0x000fe40000000a00 */
[----:B----4-:R0:W-:Y:S03]  /*5d50*/  ST.E.128 desc[UR4][R44.64], R12 ;  /* 0x0000000c2c007985 */ /* 0x0101e6000c101d04 */
.L_x_2714:
[----:B------:R-:W-:Y:S05]  /*5d60*/  BSYNC B1 ;  /* 0x0000000000017941 */ /* 0x000fea0003800000 */
.L_x_2713:
        /* <DEDUP_REMOVED lines=13> */
[----:B------:R-:W-:Y:S01]  /*5e40*/  SHF.R.U32.HI R44, RZ, 0x10, R37 ;  /* 0x00000010ff2c7819 */ /* 0x000fe20000011625 */
[----:B------:R-:W-:Y:S01]  /*5e50*/  IMAD.U32 R37, R13, 0x10000, RZ ;  /* 0x000100000d257824 */ /* 0x000fe200078e00ff */
[----:B------:R-:W-:Y:S01]  /*5e60*/  LOP3.LUT R39, R14, 0xffff0000, RZ, 0xc0, !PT ;  /* 0xffff00000e277812 */ /* 0x000fe200078ec0ff */
[C---:B------:R-:W-:Y:S01]  /*5e70*/  IMAD.U32 R14, R15.reuse, 0x10000, RZ ;  /* 0x000100000f0e7824 */ /* 0x040fe200078e00ff */
[----:B---3--:R-:W-:-:S02]  /*5e80*/  LOP3.LUT R11, R15, 0xffff0000, RZ, 0xc0, !PT ;  /* 0xffff00000f0b7812 */ /* 0x008fc400078ec0ff */
[C---:B------:R-:W-:Y:S02]  /*5e90*/  PRMT R15, R131.reuse, 0x5410, R46 ;  /* 0x00005410830f7816 */ /* 0x040fe4000000002e */
[----:B------:R-:W-:Y:S02]  /*5ea0*/  PRMT R131, R131, 0x5432, R38 ;  /* 0x0000543283837816 */ /* 0x000fe40000000026 */
[C---:B------:R-:W-:Y:S02]  /*5eb0*/  PRMT R43, R115.reuse, 0x5432, R44 ;  /* 0x00005432732b7816 */ /* 0x040fe4000000002c */
[----:B------:R-:W-:Y:S01]  /*5ec0*/  PRMT R115, R115, 0x5410, R42 ;  /* 0x0000541073737816 */ /* 0x000fe2000000002a */
[----:B------:R-:W-:Y:S01]  /*5ed0*/  IMAD.U32 R46, R131, 0x10000, RZ ;  /* 0x00010000832e7824 */ /* 0x000fe200078e00ff */
[----:B------:R-:W-:Y:S01]  /*5ee0*/  LOP3.LUT R38, R13, 0xffff0000, RZ, 0xc0, !PT ;  /* 0xffff00000d267812 */ /* 0x000fe200078ec0ff */
[----:B------:R-:W-:Y:S01]  /*5ef0*/  IMAD.U32 R44, R43, 0x10000, RZ ;  /* 0x000100002b2c7824 */ /* 0x000fe200078e00ff */
[----:B------:R-:W-:Y:S01]  /*5f00*/  LOP3.LUT R45, R115, 0xffff0000, RZ, 0xc0, !PT ;  /* 0xffff0000732d7812 */ /* 0x000fe200078ec0ff */
[C---:B------:R-:W-:Y:S01]  /*5f10*/  IMAD.U32 R13, R12.reuse, 0x10000, RZ ;  /* 0x000100000c0d7824 */ /* 0x040fe200078e00ff */
[----:B------:R-:W-:Y:S01]  /*5f20*/  LOP3.LUT R42, R15, 0xffff0000, RZ, 0xc0, !PT ;  /* 0xffff00000f2a7812 */ /* 0x000fe200078ec0ff */
[C---:B------:R-:W-:Y:S01]  /*5f30*/  FMUL.FTZ R47, R39.reuse, R46 ;  /* 0x0000002e272f7220 */ /* 0x040fe20000410000 */
[----:B------:R-:W-:Y:S01]  /*5f40*/  LOP3.LUT R12, R12, 0xffff0000, RZ, 0xc0, !PT ;  /* 0xffff00000c0c7812 */ /* 0x000fe200078ec0ff */
[----:B------:R-:W-:Y:S01]  /*5f50*/  FMUL.FTZ R39, R39, R44 ;  /* 0x0000002c27277220 */ /* 0x000fe20000410000 */
[----:B------:R-:W-:Y:S01]  /*5f60*/  FMUL.FTZ R48, R38, R45 ;  /* 0x0000002d26307220 */ /* 0x000fe20000410000 */
[----:B------:R-:W-:-:S02]  /*5f70*/  IMAD.U32 R115, R115, 0x10000, RZ ;  /* 0x0001000073737824 */ /* 0x000fc400078e00ff */
[----:B------:R-:W-:Y:S01]  /*5f80*/  FMUL.FTZ R38, R38, R42 ;  /* 0x0000002a26267220 */ /* 0x000fe20000410000 */
[----:B------:R-:W-:Y:S01]  /*5f90*/  LOP3.LUT R131, R131, 0xffff0000, RZ, 0xc0, !PT ;  /* 0xffff000083837812 */ /* 0x000fe200078ec0ff */
[----:B------:R-:W-:Y:S01]  /*5fa0*/  IMAD.U32 R15, R15, 0x10000, RZ ;  /* 0x000100000f0f7824 */ /* 0x000fe200078e00ff */
[----:B------:R-:W-:Y:S01]  /*5fb0*/  LOP3.LUT R43, R43, 0xffff0000, RZ, 0xc0, !PT ;  /* 0xffff00002b2b7812 */ /* 0x000fe200078ec0ff */
[C---:B------:R-:W-:Y:S01]  /*5fc0*/  FFMA.FTZ R47, R36.reuse, R44, -R47 ;  /* 0x0000002c242f7223 */ /* 0x040fe2000001082f */
[----:B------:R-:W-:Y:S01]  /*5fd0*/  FFMA.FTZ R46, R36, R46, R39 ;  /* 0x0000002e242e7223 */ /* 0x000fe20000010027 */
[C---:B------:R-:W-:Y:S01]  /*5fe0*/  FFMA.FTZ R48, R37.reuse, R42, -R48 ;  /* 0x0000002a25307223 */ /* 0x040fe20000010830 */
[C---:B------:R-:W-:Y:S01]  /*5ff0*/  FMUL.FTZ R36, R12.reuse, R115 ;  /* 0x000000730c247220 */ /* 0x040fe20000410000 */
[----:B------:R-:W-:Y:S01]  /*6000*/  FFMA.FTZ R37, R37, R45, R38 ;  /* 0x0000002d25257223 */ /* 0x000fe20000010026 */
        /* <DEDUP_REMOVED lines=12> */
.L_x_2720:
[----:B------:R-:W-:Y:S05]  /*60d0*/  BSYNC B2 ;  /* 0x0000000000027941 */ /* 0x000fea0003800000 */
.L_x_2719:
[----:B------:R-:W-:Y:S02]  /*60e0*/  ULDC.64 UR4, c[0x0][0x208] ;  /* 0x0000820000047ab9 */ /* 0x000fe40000000a00 */
[----:B----4-:R0:W-:Y:S03]  /*60f0*/  ST.E.128 desc[UR4][R40.64], R12 ;  /* 0x0000000c28007985 */ /* 0x0101e6000c101d04 */
.L_x_2718:
[----:B------:R-:W-:Y:S05]  /*6100*/  BSYNC B1 ;  /* 0x0000000000017941 */ /* 0x000fea0003800000 */
.L_x_2717:
        /* <DEDUP_REMOVED lines=13> */
[----:B------:R-:W-:Y:S02]  /*61e0*/  PRMT R35, R79, 0x5410, R40 ;  /* 0x000054104f237816 */ /* 0x000fe40000000028 */
[----:B------:R-:W-:Y:S02]  /*61f0*/  SHF.R.U32.HI R38, RZ, 0x10, R33 ;  /* 0x00000010ff267819 */ /* 0x000fe40000011621 */
[----:B------:R-:W-:-:S02]  /*6200*/  PRMT R40, R114, 0x5410, R39 ;  /* 0x0000541072287816 */ /* 0x000fc40000000027 */
[----:B------:R-:W-:Y:S01]  /*6210*/  LOP3.LUT R33, R14, 0xffff0000, RZ, 0xc0, !PT ;  /* 0xffff00000e217812 */ /* 0x000fe200078ec0ff */
[C---:B------:R-:W-:Y:S01]  /*6220*/  IMAD.U32 R14, R15.reuse, 0x10000, RZ ;  /* 0x000100000f0e7824 */ /* 0x040fe200078e00ff */
[----:B------:R-:W-:Y:S01]  /*6230*/  LOP3.LUT R34, R15, 0xffff0000, RZ, 0xc0, !PT ;  /* 0xffff00000f227812 */ /* 0x000fe200078ec0ff */
[----:B------:R-:W-:Y:S01]  /*6240*/  IMAD.U32 R15, R13, 0x10000, RZ ;  /* 0x000100000d0f7824 */ /* 0x000fe200078e00ff */
[----:B------:R-:W-:Y:S02]  /*6250*/  PRMT R79, R79, 0x5432, R38 ;  /* 0x000054324f4f7816 */ /* 0x000fe40000000026 */
[----:B------:R-:W-:Y:S02]  /*6260*/  LOP3.LUT R13, R13, 0xffff0000, RZ, 0xc0, !PT ;  /* 0xffff00000d0d7812 */ /* 0x000fe400078ec0ff */
[----:B------:R-:W-:Y:S01]  /*6270*/  LOP3.LUT R42, R40, 0xffff0000, RZ, 0xc0, !PT ;  /* 0xffff0000282a7812 */ /* 0x000fe200078ec0ff */
[----:B------:R-:W-:Y:S01]  /*6280*/  IMAD.U32 R39, R79, 0x10000, RZ ;  /* 0x000100004f277824 */ /* 0x000fe200078e00ff */
[----:B------:R-:W-:Y:S01]  /*6290*/  PRMT R114, R114, 0x5432, R11 ;  /* 0x0000543272727816 */ /* 0x000fe2000000000b */
[----:B------:R-:W-:Y:S01]  /*62a0*/  IMAD.U32 R11, R12, 0x10000, RZ ;  /* 0x000100000c0b7824 */ /* 0x000fe200078e00ff */
[----:B------:R-:W-:Y:S01]  /*62b0*/  LOP3.LUT R38, R35, 0xffff0000, RZ, 0xc0, !PT ;  /* 0xffff000023267812 */ /* 0x000fe200078ec0ff */
[----:B------:R-:W-:Y:S01]  /*62c0*/  FMUL.FTZ R44, R13, R42 ;  /* 0x0000002a0d2c7220 */ /* 0x000fe20000410000 */
[----:B------:R-:W-:Y:S01]  /*62d0*/  LOP3.LUT R79, R79, 0xffff0000, RZ, 0xc0, !PT ;  /* 0xffff00004f4f7812 */ /* 0x000fe200078ec0ff */
[----:B------:R-:W-:Y:S01]  /*62e0*/  IMAD.U32 R41, R114, 0x10000, RZ ;  /* 0x0001000072297824 */ /* 0x000fe200078e00ff */
[----:B------:R-:W-:Y:S01]  /*62f0*/  LOP3.LUT R12, R12, 0xffff0000, RZ, 0xc0, !PT ;  /* 0xffff00000c0c7812 */ /* 0x000fe200078ec0ff */
[-C--:B------:R-:W-:Y:S01]  /*6300*/  FMUL.FTZ R13, R13, R38.reuse ;  /* 0x000000260d0d7220 */ /* 0x080fe20000410000 */
[----:B------:R-:W-:Y:S01]  /*6310*/  FFMA.FTZ R44, R15, R38, -R44 ;  /* 0x000000260f2c7223 */ /* 0x000fe2000001082c */
[C---:B------:R-:W-:Y:S01]  /*6320*/  FMUL.FTZ R45, R33.reuse, R41 ;  /* 0x00000029212d7220 */ /* 0x040fe20000410000 */
[----:B------:R-:W-:Y:S01]  /*6330*/  FMUL.FTZ R33, R33, R39 ;  /* 0x0000002721217220 */ /* 0x000fe20000410000 */
[----:B------:R-:W-:Y:S01]  /*6340*/  FFMA.FTZ R43, R15, R42, R13 ;  /* 0x0000002a0f2b7223 */ /* 0x000fe2000001000d */
[----:B------:R-:W-:Y:S01]  /*6350*/  LOP3.LUT R13, R114, 0xffff0000, RZ, 0xc0, !PT ;  /* 0xffff0000720d7812 */ /* 0x000fe200078ec0ff */
[----:B------:R-:W-:-:S02]  /*6360*/  IMAD.U32 R40, R40, 0x10000, RZ ;  /* 0x0001000028287824 */ /* 0x000fc400078e00ff */
[C---:B------:R-:W-:Y:S01]  /*6370*/  FFMA.FTZ R38, R32.reuse, R41, R33 ;  /* 0x0000002920267223 */ /* 0x040fe20000010021 */
[----:B------:R-:W-:Y:S02]  /*6380*/  IMAD.U32 R35, R35, 0x10000, RZ ;  /* 0x0001000023237824 */ /* 0x000fe400078e00ff */
        /* <DEDUP_REMOVED lines=13> */
[----:B------:R-:W-:-:S07]  /*6460*/  IMAD.MOV.U32 R15, RZ, RZ, R33 ;  /* 0x000000ffff0f7224 */ /* 0x000fce00078e0021 */
.L_x_2724:
[----:B------:R-:W-:Y:S05]  /*6470*/  BSYNC B2 ;  /* 0x0000000000027941 */ /* 0x000fea0003800000 */
.L_x_2723:
[----:B------:R-:W-:Y:S02]  /*6480*/  ULDC.64 UR4, c[0x0][0x208] ;  /* 0x0000820000047ab9 */ /* 0x000fe40000000a00 */
[----:B----4-:R0:W-:Y:S03]  /*6490*/  ST.E.128 desc[UR4][R36.64], R12 ;  /* 0x0000000c24007985 */ /* 0x0101e6000c101d04 */
.L_x_2722:
[----:B------:R-:W-:Y:S05]  /*64a0*/  BSYNC B1 ;  /* 0x0000000000017941 */ /* 0x000fea0003800000 */
.L_x_2721:
        /* <DEDUP_REMOVED lines=54> */
.L_x_2726:
[----:B------:R-:W-:Y:S05]  /*6810*/  BSYNC B1 ;  /* 0x0000000000017941 */ /* 0x000fea0003800000 */
.L_x_2725:
[----:B------:R-:W-:Y:S02]  /*6820*/  ULDC.64 UR4, c[0x0][0x208] ;  /* 0x0000820000047ab9 */ /* 0x000fe40000000a00 */
[----:B----4-:R0:W-:Y:S01]  /*6830*/  ST.E.128 desc[UR4][R32.64], R12 ;  /* 0x0000000c20007985 */ /* 0x0101e2000c101d04 */
[----:B------:R-:W-:Y:S05]  /*6840*/  BRA `(.L_x_2704) ;  /* 0x0000004000f87947 */ /* 0x000fea0003800000 */
.L_x_2670:
        /* <DEDUP_REMOVED lines=22> */
[C---:B------:R-:W-:Y:S02]  /*69b0*/  LEA R52, P2, R28.reuse, UR4, 0x1 ;  /* 0x000000041c347c11 */ /* 0x040fe4000f8408ff */
[----:B------:R-:W-:Y:S01]  /*69c0*/  CS2R R48, SRZ ;  /* 0x0000000000307805 */ /* 0x000fe2000001ff00 */
[----:B------:R-:W-:Y:S01]  /*69d0*/  ULDC.64 UR6, c[0x0][0x208] ;  /* 0x0000820000067ab9 */ /* 0x000fe20000000a00 */
        /* <DEDUP_REMOVED lines=23> */
.L_x_2728:
[----:B------:R-:W-:Y:S05]  /*6b50*/  BSYNC B1 ;  /* 0x0000000000017941 */ /* 0x000fea0003800000 */
.L_x_2727:
        /* <DEDUP_REMOVED lines=23> */
[----:B------:R-:W-:Y:S01]  /*6cd0*/  CS2R R72, SRZ ;  /* 0x0000000000487805 */ /* 0x000fe2000001ff00 */
[----:B------:R-:W-:Y:S01]  /*6ce0*/  ULDC.64 UR6, c[0x0][0x208] ;  /* 0x0000820000067ab9 */ /* 0x000fe20000000a00 */
        /* <DEDUP_REMOVED lines=23> */
.L_x_2730:
[----:B------:R-:W-:Y:S05]  /*6e60*/  BSYNC B1 ;  /* 0x0000000000017941 */ /* 0x000fea0003800000 */
.L_x_2729:
[----:B0-----:R-:W-:Y:S01]  /*6e70*/  IMAD.MOV.U32 R12, RZ, RZ, R28 ;  /* 0x000000ffff0c7224 */ /* 0x001fe200078e001c */
[----:B------:R-:W-:Y:S01]  /*6e80*/  ULOP3.LUT UR4, UR60, 0x1, URZ, 0xfc, !UPT ;  /* 0x000000013c047892 */ /* 0x000fe2000f8efc3f */
[----:B------:R-:W-:Y:S02]  /*6e90*/  IMAD.MOV.U32 R11, RZ, RZ, R29 ;  /* 0x000000ffff0b7224 */ /* 0x000fe400078e001d */
[----:B------:R-:W-:Y:S01]  /*6ea0*/  IMAD.MOV.U32 R13, RZ, RZ, R31 ;  /* 0x000000ffff0d7224 */ /* 0x000fe200078e001f */
[----:B------:R-:W-:Y:S01]  /*6eb0*/  UISETP.NE.AND UP0, UPT, UR4, 0x3, UPT ;  /* 0x000000030400788c */ /* 0x000fe2000bf05270 */
[----:B------:R-:W-:Y:S01]  /*6ec0*/  IMAD.MOV.U32 R14, RZ, RZ, R34 ;  /* 0x000000ffff0e7224 */ /* 0x000fe200078e0022 */
[----:B------:R-:W-:Y:S01]  /*6ed0*/  PRMT R155, R12, 0x5410, R11 ;  /* 0x000054100c9b7816 */ /* 0x000fe2000000000b */
[----:B------:R-:W-:Y:S01]  /*6ee0*/  IMAD.MOV.U32 R11, RZ, RZ, R32 ;  /* 0x000000ffff0b7224 */ /* 0x000fe200078e0020 */
[----:B------:R-:W-:Y:S01]  /*6ef0*/  PRMT R154, R77, 0x5410, R13 ;  /* 0x000054104d9a7816 */ /* 0x000fe2000000000d */
[----:B------:R-:W-:Y:S01]  /*6f00*/  IMAD.MOV.U32 R12, RZ, RZ, R33 ;  /* 0x000000ffff0c7224 */ /* 0x000fe200078e0021 */
[----:B------:R-:W-:Y:S01]  /*6f10*/  PLOP3.LUT P2, PT, PT, PT, UP0, 0x80, 0x0 ;  /* 0x000000000000781c */ /* 0x000fe20003f4f008 */
[----:B------:R-:W-:Y:S01]  /*6f20*/  IMAD.MOV.U32 R13, RZ, RZ, R35 ;  /* 0x000000ffff0d7224 */ /* 0x000fe200078e0023 */
[----:B------:R-:W-:Y:S01]  /*6f30*/  PRMT R162, R162, 0x5410, R11 ;  /* 0x00005410a2a27816 */ /* 0x000fe2000000000b */
[----:B------:R-:W-:Y:S01]  /*6f40*/  IMAD.MOV.U32 R11, RZ, RZ, R38 ;  /* 0x000000ffff0b7224 */ /* 0x000fe200078e0026 */
[----:B------:R-:W-:Y:S01]  /*6f50*/  PRMT R160, R12, 0x7610, R160 ;  /* 0x000076100ca07816 */ /* 0x000fe200000000a0 */
[----:B------:R-:W-:Y:S01]  /*6f60*/  IMAD.MOV.U32 R12, RZ, RZ, R39 ;  /* 0x000000ffff0c7224 */ /* 0x000fe200078e0027 */
[----:B------:R-:W-:Y:S01]  /*6f70*/  PRMT R159, R14, 0x5410, R13 ;  /* 0x000054100e9f7816 */ /* 0x000fe2000000000d */
[----:B------:R-:W-:-:S02]  /*6f80*/  IMAD.MOV.U32 R13, RZ, RZ, R36 ;  /* 0x000000ffff0d7224 */ /* 0x000fc400078e0024 */
[----:B------:R-:W-:Y:S01]  /*6f90*/  IMAD.MOV.U32 R14, RZ, RZ, R37 ;  /* 0x000000ffff0e7224 */ /* 0x000fe200078e0025 */
[----:B------:R-:W-:Y:S01]  /*6fa0*/  PRMT R147, R12, 0x5410, R11 ;  /* 0x000054100c937816 */ /* 0x000fe2000000000b */
[----:B------:R-:W-:Y:S02]  /*6fb0*/  IMAD.MOV.U32 R12, RZ, RZ, R42 ;  /* 0x000000ffff0c7224 */ /* 0x000fe400078e002a */
[----:B------:R-:W-:Y:S01]  /*6fc0*/  IMAD.MOV.U32 R11, RZ, RZ, R43 ;  /* 0x000000ffff0b7224 */ /* 0x000fe200078e002b */
[----:B------:R-:W-:-:S04]  /*6fd0*/  PRMT R145, R14, 0x5410, R13 ;  /* 0x000054100e917816 */ /* 0x000fc8000000000d */
        /* <DEDUP_REMOVED lines=61> */
.L_x_2731:
[----:B------:R-:W-:Y:S01]  /*73b0*/  IMAD R85, R22, 0x8, R18 ;  /* 0x0000000816557824 */ /* 0x000fe200078e0212 */
[----:B------:R-:W-:Y:S01]  /*73c0*/  SHF.L.U32 R86, R207, 0x1f, RZ ;  /* 0x0000001fcf567819 */ /* 0x000fe200000006ff */
[----:B------:R-:W-:Y:S03]  /*73d0*/  BSSY B1, `(.L_x_2732) ;  /* 0x0000003000017945 */ /* 0x000fe60003800000 */
[----:B------:R-:W0:Y:S02]  /*73e0*/  SYNCS.PHASECHK.TRANS64.TRYWAIT P5, [R85+URZ+0x30890], R86 ;  /* 0x03089056550075a7 */ /* 0x000e2400080a017f */
[----:B0-----:R-:W-:Y:S05]  /*73f0*/  @!P5 BRA `(.L_x_2733) ;  /* 0x0000020000d4d947 */ /* 0x001fea0003800000 */
.L_x_3038:
[----:B------:R-:W-:Y:S05]  /*7400*/  BSYNC B1 ;  /* 0x0000000000017941 */ /* 0x000fea0003800000 */
.L_x_2732:
[----:B------:R-:W1:Y:S01]  /*7410*/  LDC R131, c[0x0][0x2f4] ;  /* 0x0000bd00ff837b82 */ /* 0x000e620000000800 */
[----:B------:R-:W-:Y:S01]  /*7420*/  UMOV UR4, 0xffffffff ;  /* 0xffffffff00047882 */ /* 0x000fe20000000000 */
[----:B-1----:R-:W-:Y:S02]  /*7430*/  IMAD.IADD R132, R131, 0x1, -R118 ;  /* 0x0000000183847824 */ /* 0x002fe400078e0a76 */
[----:B------:R-:W-:Y:S05]  /*7440*/  BRA.DIV UR4, `(.L_x_2734) ;  /* 0x0000020204d47947 */ /* 0x000fea000b800000 */
[----:B------:R1:W2:Y:S04]  /*7450*/  SHFL.IDX PT, R115, R113, RZ, 0x1c1f ;  /* 0x001c1fff71737589 */ /* 0x0002a800000e0000 */
[----:B------:R1:W3:Y:S02]  /*7460*/  SHFL.IDX PT, R11, R116, RZ, 0x1c1f ;  /* 0x001c1fff740b7589 */ /* 0x0002e400000e0000 */
.L_x_3042:
        /* <DEDUP_REMOVED lines=29> */
[C---:B------:R-:W-:Y:S02]  /*7640*/  PRMT R36, R145.reuse, 0x5432, R36 ;  /* 0x0000543291247816 */ /* 0x040fe40000000024 */
[----:B------:R-:W-:Y:S02]  /*7650*/  PRMT R37, R145, 0x5410, R37 ;  /* 0x0000541091257816 */ /* 0x000fe40000000025 */
[----:B------:R-:W-:Y:S02]  /*7660*/  SHF.R.U32.HI R146, RZ, 0x10, R49 ;  /* 0x00000010ff927819 */ /* 0x000fe40000011631 */
[----:B------:R-:W-:-:S02]  /*7670*/  SHF.R.U64 R38, R38, 0x10, R39 ;  /* 0x0000001026267819 */ /* 0x000fc40000001227 */
[----:B------:R-:W-:Y:S02]  /*7680*/  SHF.R.U32.HI R145, RZ, 0x10, R39 ;  /* 0x00000010ff917819 */ /* 0x000fe40000011627 */
[----:B------:R-:W-:Y:S02]  /*7690*/  SHF.R.U64 R39, R48, 0x10, R49 ;  /* 0x0000001030277819 */ /* 0x000fe40000001231 */
[--C-:B------:R-:W-:Y:S02]  /*76a0*/  SHF.R.U64 R48, R50, 0x10, R51.reuse ;  /* 0x0000001032307819 */ /* 0x100fe40000001233 */
[----:B------:R-:W-:Y:S01]  /*76b0*/  SHF.R.U32.HI R50, RZ, 0x10, R51 ;  /* 0x00000010ff327819 */ /* 0x000fe20000011633 */
[----:B------:R-:W-:Y:S01]  /*76c0*/  IMAD.U32 R51, R37, 0x10000, RZ ;  /* 0x0001000025337824 */ /* 0x000fe200078e00ff */
[----:B------:R-:W-:Y:S02]  /*76d0*/  PRMT R146, R164, 0x5432, R146 ;  /* 0x00005432a4927816 */ /* 0x000fe40000000092 */
[----:B------:R-:W-:-:S02]  /*76e0*/  PRMT R39, R148, 0x5410, R39 ;  /* 0x0000541094277816 */ /* 0x000fc40000000027 */
[----:B------:R-:W-:Y:S01]  /*76f0*/  PRMT R48, R148, 0x5432, R48 ;  /* 0x0000543294307816 */ /* 0x000fe20000000030 */
[C---:B------:R-:W-:Y:S01]  /*7700*/  IMAD.U32 R148, R146.reuse, 0x10000, RZ ;  /* 0x0001000092947824 */ /* 0x040fe200078e00ff */
[----:B------:R-:W-:Y:S01]  /*7710*/  PRMT R50, R149, 0x5432, R50 ;  /* 0x0000543295327816 */ /* 0x000fe20000000032 */
[----:B---3--:R-:W-:Y:S01]  /*7720*/  IMAD.U32 R149, R77, 0x10000, RZ ;  /* 0x000100004d957824 */ /* 0x008fe200078e00ff */
[C---:B------:R-:W-:Y:S02]  /*7730*/  PRMT R49, R147.reuse, 0x5432, R38 ;  /* 0x0000543293317816 */ /* 0x040fe40000000026 */
        /* <DEDUP_REMOVED lines=12> */
[----:B------:R-:W-:Y:S01]  /*7800*/  FMUL.FTZ R13, R77, R146 ;  /* 0x000000924d0d7220 */ /* 0x000fe20000410000 */
[C---:B------:R-:W-:Y:S01]  /*7810*/  IMAD.U32 R148, R50.reuse, 0x10000, RZ ;  /* 0x0001000032947824 */ /* 0x040fe200078e00ff */
[----:B------:R-:W-:-:S02]  /*7820*/  LOP3.LUT R50, R50, 0xffff0000, RZ, 0xc0, !PT ;  /* 0xffff000032327812 */ /* 0x000fc400078ec0ff */
[-C--:B------:R-:W-:Y:S01]  /*7830*/  FFMA.FTZ R13, R147, R37.reuse, -R13 ;  /* 0x00000025930d7223 */ /* 0x080fe2000001080d */
[----:B------:R-:W-:Y:S01]  /*7840*/  FMUL.FTZ R37, R77, R37 ;  /* 0x000000254d257220 */ /* 0x000fe20000410000 */
[----:B------:R-:W-:-:S03]  /*7850*/  FMUL.FTZ R77, R149, R148 ;  /* 0x00000094954d7220 */ /* 0x000fc60000410000 */
[----:B------:R-:W-:Y:S01]  /*7860*/  FFMA.FTZ R37, R147, R146, R37 ;  /* 0x0000009293257223 */ /* 0x000fe20000010025 */
[C---:B------:R-:W-:Y:S01]  /*7870*/  IMAD.U32 R147, R15.reuse, 0x10000, RZ ;  /* 0x000100000f937824 */ /* 0x040fe200078e00ff */
[----:B------:R-:W-:Y:S01]  /*7880*/  LOP3.LUT R15, R15, 0xffff0000, RZ, 0xc0, !PT ;  /* 0xffff00000f0f7812 */ /* 0x000fe200078ec0ff */
[C---:B------:R-:W-:Y:S01]  /*7890*/  IMAD.U32 R146, R38.reuse, 0x10000, RZ ;  /* 0x0001000026927824 */ /* 0x040fe200078e00ff */
[----:B------:R-:W-:Y:S02]  /*78a0*/  LOP3.LUT R38, R38, 0xffff0000, RZ, 0xc0, !PT ;  /* 0xffff000026267812 */ /* 0x000fe400078ec0ff */
[----:B------:R-:W-:Y:S01]  /*78b0*/  F2FP.BF16.F32.PACK_AB R37, R37, R51 ;  /* 0x000000332525723e */ /* 0x000fe200000010ff */
[-C--:B------:R-:W-:Y:S01]  /*78c0*/  FFMA.FTZ R77, R147, R146.reuse, -R77 ;  /* 0x00000092934d7223 */ /* 0x080fe2000001084d */
[----:B------:R-:W-:Y:S01]  /*78d0*/  FMUL.FTZ R146, R149, R146 ;  /* 0x0000009295927220 */ /* 0x000fe20000410000 */
[----:B------:R-:W-:Y:S01]  /*78e0*/  IMAD.U32 R51, R76, 0x10000, RZ ;  /* 0x000100004c337824 */ /* 0x000fe200078e00ff */
[----:B------:R-:W-:-:S02]  /*78f0*/  F2FP.BF16.F32.PACK_AB R13, R13, R145 ;  /* 0x000000910d0d723e */ /* 0x000fc400000010ff */
        /* <DEDUP_REMOVED lines=12> */
[-C--:B------:R-:W-:Y:S01]  /*79c0*/  FMUL.FTZ R51, R51, R77.reuse ;  /* 0x0000004d33337220 */ /* 0x080fe20000410000 */
        /* <DEDUP_REMOVED lines=35> */
.L_x_2740:
[----:B------:R-:W-:Y:S05]  /*7c00*/  BSYNC B3 ;  /* 0x0000000000037941 */ /* 0x000fea0003800000 */
.L_x_2739:
[----:B------:R-:W-:Y:S01]  /*7c10*/  LEA R36, P3, R5, R11, 0x1 ;  /* 0x0000000b05247211 */ /* 0x000fe200078608ff */
[----:B------:R-:W-:-:S03]  /*7c20*/  ULDC.64 UR4, c[0x0][0x208] ;  /* 0x0000820000047ab9 */ /* 0x000fc60000000a00 */
[----:B--2---:R-:W-:Y:S02]  /*7c30*/  LEA.HI.X R37, R5, R115, R107, 0x1, P3 ;  /* 0x0000007305257211 */ /* 0x004fe400018f0c6b */
[----:B------:R-:W-:-:S03]  /*7c40*/  ISETP.GE.AND P3, PT, R140, R131, PT ;  /* 0x000000838c00720c */ /* 0x000fc60003f66270 */
[----:B----4-:R2:W-:Y:S10]  /*7c50*/  ST.E.128 desc[UR4][R36.64], R12 ;  /* 0x0000000c24007985 */ /* 0x0105f4000c101d04 */
[----:B--2---:R-:W-:-:S05]  /*7c60*/  @!P3 IMAD.WIDE R12, R140, 0x2, R114 ;  /* 0x000000028c0cb825 */ /* 0x004fca00078e0272 */
[----:B---3--:R3:W-:Y:S02]  /*7c70*/  @!P3 ST.E.128 desc[UR4][R12.64], R76 ;  /* 0x0000004c0c00b985 */ /* 0x0087e4000c101d04 */
.L_x_2738:
[----:B------:R-:W-:Y:S05]  /*7c80*/  BSYNC B2 ;  /* 0x0000000000027941 */ /* 0x000fea0003800000 */
.L_x_2737:
        /* <DEDUP_REMOVED lines=36> */
[----:B------:R-:W-:Y:S02]  /*7ed0*/  PRMT R45, R159, 0x5410, R34 ;  /* 0x000054109f2d7816 */ /* 0x000fe40000000022 */
        /* <DEDUP_REMOVED lines=81> */
.L_x_2744:
[----:B------:R-:W-:Y:S05]  /*83f0*/  BSYNC B3 ;  /* 0x0000000000037941 */ /* 0x000fea0003800000 */
.L_x_2743:
[----:B------:R-:W-:Y:S01]  /*8400*/  LEA R32, P3, R6, R11, 0x1 ;  /* 0x0000000b06207211 */ /* 0x000fe200078608ff */
[----:B------:R-:W-:-:S03]  /*8410*/  ULDC.64 UR4, c[0x0][0x208] ;  /* 0x0000820000047ab9 */ /* 0x000fc60000000a00 */
[----:B--2---:R-:W-:Y:S02]  /*8420*/  LEA.HI.X R33, R6, R115, R106, 0x1, P3 ;  /* 0x0000007306217211 */ /* 0x004fe400018f0c6a */
[----:B------:R-:W-:-:S03]  /*8430*/  ISETP.GE.AND P3, PT, R48, R131, PT ;  /* 0x000000833000720c */ /* 0x000fc60003f66270 */
[----:B----4-:R2:W-:Y:S10]  /*8440*/  ST.E.128 desc[UR4][R32.64], R12 ;  /* 0x0000000c20007985 */ /* 0x0105f4000c101d04 */
[----:B--2---:R-:W-:-:S05]  /*8450*/  @!P3 IMAD.WIDE R12, R48, 0x2, R114 ;  /* 0x00000002300cb825 */ /* 0x004fca00078e0272 */
[----:B---3--:R4:W-:Y:S02]  /*8460*/  @!P3 ST.E.128 desc[UR4][R12.64], R36 ;  /* 0x000000240c00b985 */ /* 0x0089e4000c101d04 */
.L_x_2742:
[----:B------:R-:W-:Y:S05]  /*8470*/  BSYNC B2 ;  /* 0x0000000000027941 */ /* 0x000fea0003800000 */
.L_x_2741:
[----:B------:R-:W-:-:S13]  /*8480*/  ISETP.NE.AND P3, PT, R10, RZ, PT ;  /* 0x000000ff0a00720c */ /* 0x000fda0003f65270 */
[----:B------:R-:W-:Y:S05]  /*8490*/  @!P3 BRA `(.L_x_2736) ;  /* 0x0000000400f0b947 */ /* 0x000fea0003800000 */
[----:B------:R-:W-:Y:S01]  /*84a0*/  LOP3.LUT P5, RZ, R19, 0x1, RZ, 0xc0, !PT ;  /* 0x0000000113ff7812 */ /* 0x000fe200078ac0ff */
[----:B------:R-:W-:Y:S01]  /*84b0*/  BSSY B2, `(.L_x_2745) ;  /* 0x0000075000027945 */ /* 0x000fe20003800000 */
[C---:B----4-:R-:W-:Y:S02]  /*84c0*/  LEA R36, P3, R7.reuse, R11, 0x1 ;  /* 0x0000000b07247211 */ /* 0x050fe400078608ff */
[----:B------:R-:W-:Y:S02]  /*84d0*/  SEL R11, R118, R132, !P5 ;  /* 0x00000084760b7207 */ /* 0x000fe40006800000 */
[----:B--2---:R-:W-:Y:S02]  /*84e0*/  LEA.HI.X R37, R7, R115, R105, 0x1, P3 ;  /* 0x0000007307257211 */ /* 0x004fe400018f0c69 */
[----:B---3--:R-:W-:Y:S02]  /*84f0*/  SHF.R.S32.HI R12, RZ, 0x1f, R11 ;  /* 0x0000001fff0c7819 */ /* 0x008fe4000001140b */
[----:B------:R-:W-:-:S02]  /*8500*/  ISETP.GE.AND P3, PT, R194, R117, PT ;  /* 0x00000075c200720c */ /* 0x000fc40003f66270 */
        /* <DEDUP_REMOVED lines=17> */
[--C-:B------:R-:W-:Y:S01]  /*8620*/  SHF.R.U64 R28, R28, 0x10, R29.reuse ;  /* 0x000000101c1c7819 */ /* 0x100fe2000000121d */
[----:B--2---:R-:W-:Y:S01]  /*8630*/  IMAD.U32 R45, R35, 0x10000, RZ ;  /* 0x00010000232d7824 */ /* 0x004fe200078e00ff */
[----:B------:R-:W-:Y:S02]  /*8640*/  SHF.R.U32.HI R38, RZ, 0x10, R29 ;  /* 0x00000010ff267819 */ /* 0x000fe4000001161d */
[----:B------:R-:W-:Y:S02]  /*8650*/  SHF.R.U64 R29, R30, 0x10, R31 ;  /* 0x000000101e1d7819 */ /* 0x000fe4000000121f */
[--C-:B------:R-:W-:Y:S02]  /*8660*/  SHF.R.U64 R30, R40, 0x10, R41.reuse ;  /* 0x00000010281e7819 */ /* 0x100fe40000001229 */
[----:B------:R-:W-:Y:S02]  /*8670*/  SHF.R.U32.HI R40, RZ, 0x10, R41 ;  /* 0x00000010ff287819 */ /* 0x000fe40000011629 */
[----:B------:R-:W-:-:S02]  /*8680*/  SHF.R.U64 R39, R42, 0x10, R43 ;  /* 0x000000102a277819 */ /* 0x000fc4000000122b */
[----:B------:R-:W-:Y:S02]  /*8690*/  PRMT R30, R157, 0x5410, R30 ;  /* 0x000054109d1e7816 */ /* 0x000fe4000000001e */
[----:B------:R-:W-:Y:S01]  /*86a0*/  SHF.R.U32.HI R42, RZ, 0x10, R43 ;  /* 0x00000010ff2a7819 */ /* 0x000fe2000001162b */
[----:B------:R-:W-:Y:S01]  /*86b0*/  IMAD.U32 R43, R33, 0x10000, RZ ;  /* 0x00010000212b7824 */ /* 0x000fe200078e00ff */
[----:B------:R-:W-:Y:S01]  /*86c0*/  PRMT R157, R157, 0x5432, R40 ;  /* 0x000054329d9d7816 */ /* 0x000fe20000000028 */
[----:B---3--:R-:W-:Y:S01]  /*86d0*/  IMAD.U32 R40, R13, 0x10000, RZ ;  /* 0x000100000d287824 */ /* 0x008fe200078e00ff */
[----:B------:R-:W-:Y:S02]  /*86e0*/  PRMT R38, R155, 0x5432, R38 ;  /* 0x000054329b267816 */ /* 0x000fe40000000026 */
[C---:B------:R-:W-:Y:S02]  /*86f0*/  PRMT R39, R156.reuse, 0x5410, R39 ;  /* 0x000054109c277816 */ /* 0x040fe40000000027 */
[----:B------:R-:W-:Y:S01]  /*8700*/  PRMT R156, R156, 0x5432, R42 ;  /* 0x000054329c9c7816 */ /* 0x000fe2000000002a */
[C---:B------:R-:W-:Y:S01]  /*8710*/  IMAD.U32 R42, R157.reuse, 0x10000, RZ ;  /* 0x000100009d2a7824 */ /* 0x040fe200078e00ff */
[----:B------:R-:W-:Y:S01]  /*8720*/  LOP3.LUT R157, R157, 0xffff0000, RZ, 0xc0, !PT ;  /* 0xffff00009d9d7812 */ /* 0x000fe200078ec0ff */
[C---:B------:R-:W-:Y:S01]  /*8730*/  IMAD.U32 R41, R38.reuse, 0x10000, RZ ;  /* 0x0001000026297824 */ /* 0x040fe200078e00ff */
[----:B------:R-:W-:Y:S01]  /*8740*/  LOP3.LUT R38, R38, 0xffff0000, RZ, 0xc0, !PT ;  /* 0xffff000026267812 */ /* 0x000fe200078ec0ff */
[CC--:B------:R-:W-:Y:S01]  /*8750*/  FMUL.FTZ R44, R43.reuse, R42.reuse ;  /* 0x0000002a2b2c7220 */ /* 0x0c0fe20000410000 */
[----:B------:R-:W-:Y:S01]  /*8760*/  SHF.R.U32.HI R31, RZ, 0x10, R31 ;  /* 0x00000010ff1f7819 */ /* 0x000fe2000001161f */
[-C--:B------:R-:W-:Y:S01]  /*8770*/  FMUL.FTZ R43, R43, R41.reuse ;  /* 0x000000292b2b7220 */ /* 0x080fe20000410000 */
[----:B------:R-:W-:Y:S01]  /*8780*/  LOP3.LUT R13, R13, 0xffff0000, RZ, 0xc0, !PT ;  /* 0xffff00000d0d7812 */ /* 0x000fe200078ec0ff */
[----:B------:R-:W-:Y:S01]  /*8790*/  FFMA.FTZ R41, R40, R41, -R44 ;  /* 0x0000002928297223 */ /* 0x000fe2000001082c */
[----:B------:R-:W-:Y:S01]  /*87a0*/  PRMT R31, R154, 0x5432, R31 ;  /* 0x000054329a1f7816 */ /* 0x000fe2000000001f */
[----:B------:R-:W-:Y:S01]  /*87b0*/  FFMA.FTZ R40, R40, R42, R43 ;  /* 0x0000002a28287223 */ /* 0x000fe2000001002b */
[----:B------:R-:W-:Y:S01]  /*87c0*/  LOP3.LUT R42, R33, 0xffff0000, RZ, 0xc0, !PT ;  /* 0xffff0000212a7812 */ /* 0x000fe200078ec0ff */
[C---:B------:R-:W-:Y:S01]  /*87d0*/  IMAD.U32 R44, R156.reuse, 0x10000, RZ ;  /* 0x000100009c2c7824 */ /* 0x040fe200078e00ff */
[----:B------:R-:W-:Y:S01]  /*87e0*/  LOP3.LUT R156, R156, 0xffff0000, RZ, 0xc0, !PT ;  /* 0xffff00009c9c7812 */ /* 0x000fe200078ec0ff */
[----:B------:R-:W-:Y:S01]  /*87f0*/  IMAD.U32 R43, R15, 0x10000, RZ ;  /* 0x000100000f2b7824 */ /* 0x000fe200078e00ff */
[----:B------:R-:W-:Y:S01]  /*8800*/  LOP3.LUT R35, R35, 0xffff0000, RZ, 0xc0, !PT ;  /* 0xffff000023237812 */ /* 0x000fe200078ec0ff */
[C---:B------:R-:W-:Y:S01]  /*8810*/  FMUL.FTZ R33, R42.reuse, R157 ;  /* 0x0000009d2a217220 */ /* 0x040fe20000410000 */
[----:B------:R-:W-:Y:S01]  /*8820*/  FMUL.FTZ R42, R42, R38 ;  /* 0x000000262a2a7220 */ /* 0x000fe20000410000 */
[----:B------:R-:W-:-:S02]  /*8830*/  LOP3.LUT R15, R15, 0xffff0000, RZ, 0xc0, !PT ;  /* 0xffff00000f0f7812 */ /* 0x000fc400078ec0ff */
[C---:B------:R-:W-:Y:S01]  /*8840*/  FFMA.FTZ R33, R13.reuse, R38, -R33 ;  /* 0x000000260d217223 */ /* 0x040fe20000010821 */
[----:B------:R-:W-:Y:S01]  /*8850*/  FFMA.FTZ R13, R13, R157, R42 ;  /* 0x0000009d0d0d7223 */ /* 0x000fe2000001002a */
[----:B------:R-:W-:Y:S02]  /*8860*/  IMAD.U32 R38, R31, 0x10000, RZ ;  /* 0x000100001f267824 */ /* 0x000fe400078e00ff */
[----:B------:R-:W-:Y:S01]  /*8870*/  FMUL.FTZ R42, R45, R44 ;  /* 0x0000002c2d2a7220 */ /* 0x000fe20000410000 */
[----:B------:R-:W-:Y:S02]  /*8880*/  PRMT R28, R155, 0x5410, R28 ;  /* 0x000054109b1c7816 */ /* 0x000fe4000000001c */
[----:B------:R-:W-:Y:S01]  /*8890*/  PRMT R29, R154, 0x5410, R29 ;  /* 0x000054109a1d7816 */ /* 0x000fe2000000001d */
[-C--:B------:R-:W-:Y:S01]  /*88a0*/  FFMA.FTZ R42, R43, R38.reuse, -R42 ;  /* 0x000000262b2a7223 */ /* 0x080fe2000001082a */
[----:B------:R-:W-:Y:S01]  /*88b0*/  FMUL.FTZ R38, R45, R38 ;  /* 0x000000262d267220 */ /* 0x000fe20000410000 */
[C---:B------:R-:W-:Y:S01]  /*88c0*/  IMAD.U32 R45, R28.reuse, 0x10000, RZ ;  /* 0x000100001c2d7824 */ /* 0x040fe200078e00ff */
[----:B------:R-:W-:-:S02]  /*88d0*/  LOP3.LUT R28, R28, 0xffff0000, RZ, 0xc0, !PT ;  /* 0xffff00001c1c7812 */ /* 0x000fc400078ec0ff */
[----:B------:R-:W-:Y:S01]  /*88e0*/  FFMA.FTZ R38, R43, R44, R38 ;  /* 0x0000002c2b267223 */ /* 0x000fe20000010026 */
[----:B------:R-:W-:Y:S01]  /*88f0*/  LOP3.LUT R43, R31, 0xffff0000, RZ, 0xc0, !PT ;  /* 0xffff00001f2b7812 */ /* 0x000fe200078ec0ff */
[-C--:B------:R-:W-:Y:S01]  /*8900*/  FMUL.FTZ R31, R35, R156.reuse ;  /* 0x0000009c231f7220 */ /* 0x080fe20000410000 */
[C---:B------:R-:W-:Y:S01]  /*8910*/  IMAD.U32 R44, R32.reuse, 0x10000, RZ ;  /* 0x00010000202c7824 */ /* 0x040fe200078e00ff */
[----:B------:R-:W-:Y:S02]  /*8920*/  LOP3.LUT R32, R32, 0xffff0000, RZ, 0xc0, !PT ;  /* 0xffff000020207812 */ /* 0x000fe400078ec0ff */
[-C--:B------:R-:W-:Y:S01]  /*8930*/  FFMA.FTZ R31, R15, R43.reuse, -R31 ;  /* 0x0000002b0f1f7223 */ /* 0x080fe2000001081f */
[----:B------:R-:W-:Y:S01]  /*8940*/  FMUL.FTZ R35, R35, R43 ;  /* 0x0000002b23237220 */ /* 0x000fe20000410000 */
[C---:B------:R-:W-:Y:S01]  /*8950*/  IMAD.U32 R43, R30.reuse, 0x10000, RZ ;  /* 0x000100001e2b7824 */ /* 0x040fe200078e00ff */
[----:B------:R-:W-:Y:S02]  /*8960*/  LOP3.LUT R30, R30, 0xffff0000, RZ, 0xc0, !PT ;  /* 0xffff00001e1e7812 */ /* 0x000fe400078ec0ff */
[----:B------:R-:W-:Y:S01]  /*8970*/  FFMA.FTZ R15, R15, R156, R35 ;  /* 0x0000009c0f0f7223 */ /* 0x000fe20000010023 */
[----:B------:R-:W-:Y:S01]  /*8980*/  FMUL.FTZ R46, R44, R43 ;  /* 0x0000002b2c2e7220 */ /* 0x000fe20000410000 */
[----:B------:R-:W-:-:S02]  /*8990*/  IMAD.U32 R35, R12, 0x10000, RZ ;  /* 0x000100000c237824 */ /* 0x000fc400078e00ff */
[----:B------:R-:W-:Y:S01]  /*89a0*/  FMUL.FTZ R44, R44, R45 ;  /* 0x0000002d2c2c7220 */ /* 0x000fe20000410000 */
[----:B------:R-:W-:Y:S01]  /*89b0*/  F2FP.BF16.F32.PACK_AB R33, R33, R41 ;  /* 0x000000292121723e */ /* 0x000fe200000010ff */
[C---:B------:R-:W-:Y:S02]  /*89c0*/  FFMA.FTZ R46, R35.reuse, R45, -R46 ;  /* 0x0000002d232e7223 */ /* 0x040fe4000001082e */
        /* <DEDUP_REMOVED lines=19> */
[C---:B------:R-:W-:Y:S01]  /*8b00*/  FMUL.FTZ R30, R34.reuse, R39 ;  /* 0x00000027221e7220 */ /* 0x040fe20000410000 */
[-C--:B------:R-:W-:Y:S01]  /*8b10*/  FMUL.FTZ R34, R34, R29.reuse ;  /* 0x0000001d22227220 */ /* 0x080fe20000410000 */
[----:B------:R-:W-:Y:S01]  /*8b20*/  F2FP.BF16.F32.PACK_AB R40, R13, R40 ;  /* 0x000000280d28723e */ /* 0x000fe200000010ff */
[----:B------:R-:W-:Y:S02]  /*8b30*/  IMAD.MOV.U32 R13, RZ, RZ, R33 ;  /* 0x000000ffff0d7224 */ /* 0x000fe400078e0021 */
[C---:B------:R-:W-:Y:S01]  /*8b40*/  FFMA.FTZ R30, R14.reuse, R29, -R30 ;  /* 0x0000001d0e1e7223 */ /* 0x040fe2000001081e */
[----:B------:R-:W-:Y:S01]  /*8b50*/  FFMA.FTZ R34, R14, R39, R34 ;  /* 0x000000270e227223 */ /* 0x000fe20000010022 */
[----:B------:R-:W-:Y:S01]  /*8b60*/  F2FP.BF16.F32.PACK_AB R38, R15, R38 ;  /* 0x000000260f26723e */ /* 0x000fe200000010ff */
[----:B------:R-:W-:Y:S01]  /*8b70*/  IMAD.MOV.U32 R33, RZ, RZ, R40 ;  /* 0x000000ffff217224 */ /* 0x000fe200078e0028 */
[----:B------:R-:W-:Y:S01]  /*8b80*/  F2FP.BF16.F32.PACK_AB R28, R28, R44 ;  /* 0x0000002c1c1c723e */ /* 0x000fe200000010ff */
[----:B------:R-:W-:Y:S01]  /*8b90*/  IMAD.MOV.U32 R15, RZ, RZ, R31 ;  /* 0x000000ffff0f7224 */ /* 0x000fe200078e001f */
[----:B------:R-:W-:-:S02]  /*8ba0*/  F2FP.BF16.F32.PACK_AB R30, R30, R45 ;  /* 0x0000002d1e1e723e */ /* 0x000fc400000010ff */
[----:B------:R-:W-:Y:S01]  /*8bb0*/  F2FP.BF16.F32.PACK_AB R34, R34, R35 ;  /* 0x000000232222723e */ /* 0x000fe200000010ff */
[----:B------:R-:W-:Y:S01]  /*8bc0*/  IMAD.MOV.U32 R32, RZ, RZ, R28 ;  /* 0x000000ffff207224 */ /* 0x000fe200078e001c */
[----:B------:R-:W-:Y:S01]  /*8bd0*/  F2FP.BF16.F32.PACK_AB R12, R12, R46 ;  /* 0x0000002e0c0c723e */ /* 0x000fe200000010ff */
[----:B------:R-:W-:Y:S02]  /*8be0*/  IMAD.MOV.U32 R14, RZ, RZ, R30 ;  /* 0x000000ffff0e7224 */ /* 0x000fe400078e001e */
[----:B------:R-:W-:-:S07]  /*8bf0*/  IMAD.MOV.U32 R35, RZ, RZ, R38 ;  /* 0x000000ffff237224 */ /* 0x000fce00078e0026 */
.L_x_2746:
[----:B------:R-:W-:Y:S05]  /*8c00*/  BSYNC B2 ;  /* 0x0000000000027941 */ /* 0x000fea0003800000 */
.L_x_2745:
[C---:B------:R-:W-:Y:S01]  /*8c10*/  ISETP.GE.AND P3, PT, R11.reuse, R131, PT ;  /* 0x000000830b00720c */ /* 0x040fe20003f66270 */
[----:B------:R-:W-:Y:S02]  /*8c20*/  ULDC.64 UR4, c[0x0][0x208] ;  /* 0x0000820000047ab9 */ /* 0x000fe40000000a00 */
[----:B---3--:R3:W-:Y:S10]  /*8c30*/  ST.E.128 desc[UR4][R36.64], R12 ;  /* 0x0000000c24007985 */ /* 0x0087f4000c101d04 */
[----:B------:R-:W-:-:S05]  /*8c40*/  @!P3 IMAD.WIDE R114, R11, 0x2, R114 ;  /* 0x000000020b72b825 */ /* 0x000fca00078e0272 */
[----:B--2---:R3:W-:Y:S02]  /*8c50*/  @!P3 ST.E.128 desc[UR4][R114.64], R32 ;  /* 0x000000207200b985 */ /* 0x0047e4000c101d04 */
.L_x_2736:
[----:B------:R-:W-:Y:S05]  /*8c60*/  BSYNC B1 ;  /* 0x0000000000017941 */ /* 0x000fea0003800000 */
.L_x_2735:
[----:B------:R-:W-:-:S03]  /*8c70*/  UMOV UR4, 0xffffffff ;  /* 0xffffffff00047882 */ /* 0x000fc60000000000 */
[----:B------:R-:W-:Y:S05]  /*8c80*/  BRA.DIV UR4, `(.L_x_2747) ;  /* 0x000001ee04107947 */ /* 0x000fea000b800000 */
[----:B-1----:R-:W1:Y:S04]  /*8c90*/  SHFL.IDX PT, R113, R113, 0x1, 0x1c1f ;  /* 0x003c1f0071717f89 */ /* 0x002e6800000e0000 */
[----:B------:R-:W0:Y:S02]  /*8ca0*/  SHFL.IDX PT, R116, R116, 0x1, 0x1c1f ;  /* 0x003c1f0074747f89 */ /* 0x000e2400000e0000 */
.L_x_3046:
[----:B------:R-:W-:Y:S05]  /*8cb0*/  @P4 BRA `(.L_x_2704) ;  /* 0x0000001c00dc4947 */ /* 0x000fea0003800000 */
[----:B------:R-:W-:Y:S01]  /*8cc0*/  ISETP.NE.AND P3, PT, R8, RZ, PT ;  /* 0x000000ff0800720c */ /* 0x000fe20003f65270 */
[----:B------:R-:W-:Y:S01]  /*8cd0*/  BSSY B1, `(.L_x_2748) ;  /* 0x000007f000017945 */ /* 0x000fe20003800000 */
[----:B0--3--:R-:W-:Y:S02]  /*8ce0*/  IMAD.MOV.U32 R32, RZ, RZ, R116 ;  /* 0x000000ffff207224 */ /* 0x009fe400078e0074 */
[----:B-1----:R-:W-:-:S09]  /*8cf0*/  IMAD.MOV.U32 R33, RZ, RZ, R113 ;  /* 0x000000ffff217224 */ /* 0x002fd200078e0071 */
[----:B------:R-:W-:Y:S05]  /*8d00*/  @!P3 BRA `(.L_x_2749) ;  /* 0x0000000400ecb947 */ /* 0x000fea0003800000 */
[----:B------:R-:W-:Y:S01]  /*8d10*/  SEL R11, R118, R132, !P0 ;  /* 0x00000084760b7207 */ /* 0x000fe20004000000 */
[----:B------:R-:W-:Y:S01]  /*8d20*/  BSSY B2, `(.L_x_2750) ;  /* 0x0000075000027945 */ /* 0x000fe20003800000 */
[----:B----4-:R-:W-:Y:S02]  /*8d30*/  SHF.R.U32.HI R13, RZ, 0x3, R213 ;  /* 0x00000003ff0d7819 */ /* 0x010fe400000116d5 */
[----:B------:R-:W-:Y:S02]  /*8d40*/  SHF.R.S32.HI R12, RZ, 0x1f, R11 ;  /* 0x0000001fff0c7819 */ /* 0x000fe4000001140b */
[----:B------:R-:W-:Y:S02]  /*8d50*/  ISETP.GE.AND P4, PT, R16, R117, PT ;  /* 0x000000751000720c */ /* 0x000fe40003f86270 */
[----:B------:R-:W-:Y:S02]  /*8d60*/  LEA.HI R12, R12, R11, RZ, 0x4 ;  /* 0x0000000b0c0c7211 */ /* 0x000fe400078f20ff */
[----:B------:R-:W-:-:S02]  /*8d70*/  LEA R34, P3, R5, R116, 0x1 ;  /* 0x0000007405227211 */ /* 0x000fc400078608ff */
[----:B------:R-:W-:Y:S02]  /*8d80*/  LEA.HI.SX32 R36, R12, R111, 0x1c ;  /* 0x0000006f0c247211 */ /* 0x000fe400078fe2ff */
[----:B------:R-:W-:Y:S02]  /*8d90*/  LEA.HI.X R35, R5, R113, R107, 0x1, P3 ;  /* 0x0000007105237211 */ /* 0x000fe400018f0c6b */
[----:B------:R-:W-:-:S04]  /*8da0*/  SHF.R.S32.HI R12, RZ, 0x1f, R36 ;  /* 0x0000001fff0c7819 */ /* 0x000fc80000011424 */
[----:B------:R-:W-:Y:S01]  /*8db0*/  LEA.HI R12, R12, R36, RZ, 0x3 ;  /* 0x000000240c0c7211 */ /* 0x000fe200078f18ff */
[----:B------:R-:W-:-:S03]  /*8dc0*/  IMAD.SHL.U32 R36, R36, 0x8, RZ ;  /* 0x0000000824247824 */ /* 0x000fc600078e00ff */
[----:B------:R-:W-:Y:S02]  /*8dd0*/  SHF.R.S32.HI R12, RZ, 0x3, R12 ;  /* 0x00000003ff0c7819 */ /* 0x000fe4000001140c */
[----:B------:R-:W-:Y:S02]  /*8de0*/  LOP3.LUT R11, R213, 0x38, R36, 0xf8, !PT ;  /* 0x00000038d50b7812 */ /* 0x000fe400078ef824 */
[----:B------:R-:W-:Y:S01]  /*8df0*/  ISETP.GE.AND P3, PT, R36, R131, PT ;  /* 0x000000832400720c */ /* 0x000fe20003f66270 */
        /* <DEDUP_REMOVED lines=27> */
[----:B------:R-:W-:Y:S01]  /*8fb0*/  FFMA.FTZ R38, R37, R38, -R42 ;  /* 0x0000002625267223 */ /* 0x000fe2000001082a */
        /* <DEDUP_REMOVED lines=43> */
[C---:B------:R-:W-:Y:S01]  /*9270*/  FMUL.FTZ R15, R28.reuse, R72 ;  /* 0x000000481c0f7220 */ /* 0x040fe20000410000 */
[-C--:B------:R-:W-:Y:S01]  /*9280*/  FMUL.FTZ R28, R28, R60.reuse ;  /* 0x0000003c1c1c7220 */ /* 0x080fe20000410000 */
[----:B------:R-:W-:Y:S01]  /*9290*/  IMAD.U32 R29, R74, 0x10000, RZ ;  /* 0x000100004a1d7824 */ /* 0x000fe200078e00ff */
[----:B------:R-:W-:Y:S01]  /*92a0*/  LOP3.LUT R30, R30, 0xffff0000, RZ, 0xc0, !PT ;  /* 0xffff00001e1e7812 */ /* 0x000fe200078ec0ff */
[----:B------:R-:W-:Y:S02]  /*92b0*/  IMAD.U32 R39, R62, 0x10000, RZ ;  /* 0x000100003e277824 */ /* 0x000fe400078e00ff */
[C---:B------:R-:W-:Y:S01]  /*92c0*/  FFMA.FTZ R15, R12.reuse, R60, -R15 ;  /* 0x0000003c0c0f7223 */ /* 0x040fe2000001080f */
        /* <DEDUP_REMOVED lines=26> */
.L_x_2751:
[----:B------:R-:W-:Y:S05]  /*9470*/  BSYNC B2 ;  /* 0x0000000000027941 */ /* 0x000fea0003800000 */
.L_x_2750:
[----:B------:R-:W-:Y:S01]  /*9480*/  @!P3 IMAD.WIDE R36, R36, 0x2, R32 ;  /* 0x000000022424b825 */ /* 0x000fe200078e0220 */
[----:B------:R-:W-:Y:S02]  /*9490*/  ULDC.64 UR4, c[0x0][0x208] ;  /* 0x0000820000047ab9 */ /* 0x000fe40000000a00 */
[----:B0-----:R0:W-:Y:S04]  /*94a0*/  ST.E.128 desc[UR4][R34.64], R12 ;  /* 0x0000000c22007985 */ /* 0x0011e8000c101d04 */
[----:B-1----:R0:W-:Y:S02]  /*94b0*/  @!P3 ST.E.128 desc[UR4][R36.64], R28 ;  /* 0x0000001c2400b985 */ /* 0x0021e4000c101d04 */
.L_x_2749:
[----:B------:R-:W-:Y:S05]  /*94c0*/  BSYNC B1 ;  /* 0x0000000000017941 */ /* 0x000fea0003800000 */
.L_x_2748:
[----:B------:R-:W-:Y:S01]  /*94d0*/  ISETP.NE.AND P3, PT, R9, RZ, PT ;  /* 0x000000ff0900720c */ /* 0x000fe20003f65270 */
[----:B------:R-:W-:-:S12]  /*94e0*/  BSSY B1, `(.L_x_2752) ;  /* 0x000007d000017945 */ /* 0x000fd80003800000 */
[----:B------:R-:W-:Y:S05]  /*94f0*/  @!P3 BRA `(.L_x_2753) ;  /* 0x0000000400ecb947 */ /* 0x000fea0003800000 */
[----:B------:R-:W-:Y:S01]  /*9500*/  SEL R11, R118, R132, !P1 ;  /* 0x00000084760b7207 */ /* 0x000fe20004800000 */
[----:B------:R-:W-:Y:S01]  /*9510*/  BSSY B2, `(.L_x_2754) ;  /* 0x0000076000027945 */ /* 0x000fe20003800000 */
[----:B0-----:R-:W-:Y:S02]  /*9520*/  SHF.R.U32.HI R14, RZ, 0x3, R213 ;  /* 0x00000003ff0e7819 */ /* 0x001fe400000116d5 */
[----:B----4-:R-:W-:Y:S02]  /*9530*/  SHF.R.S32.HI R12, RZ, 0x1f, R11 ;  /* 0x0000001fff0c7819 */ /* 0x010fe4000001140b */
        /* <DEDUP_REMOVED lines=11> */
[----:B------:R-:W-:Y:S01]  /*95f0*/  ISETP.GE.AND P3, PT, R36, R131, PT ;  /* 0x000000832400720c */ /* 0x000fe20003f66270 */
[----:B------:R-:W-:-:S04]  /*9600*/  IMAD R12, R13, 0x1800, R218 ;  /* 0x000018000d0c7824 */ /* 0x000fc800078e02da */
[----:B------:R-:W-:Y:S02]  /*9610*/  IMAD.IADD R13, R12, 0x1, R11 ;  /* 0x000000010c0d7824 */ /* 0x000fe400078e020b */
[C---:B------:R-:W-:Y:S02]  /*9620*/  IMAD R11, R22.reuse, 0x4800, R126 ;  /* 0x00004800160b7824 */ /* 0x040fe400078e027e */
[----:B------:R-:W-:Y:S02]  /*9630*/  IMAD R13, R22, 0x4800, R13 ;  /* 0x00004800160d7824 */ /* 0x000fe400078e020d */
[--C-:B------:R-:W-:Y:S02]  /*9640*/  IMAD R11, R11, 0x2, R18.reuse ;  /* 0x000000020b0b7824 */ /* 0x100fe400078e0212 */
[----:B------:R-:W-:Y:S02]  /*9650*/  IMAD R28, R13, 0x2, R18 ;  /* 0x000000020d1c7824 */ /* 0x000fe400078e0212 */
[----:B------:R-:W-:Y:S01]  /*9660*/  @!P3 IMAD.WIDE R36, R36, 0x2, R32 ;  /* 0x000000022424b825 */ /* 0x000fe200078e0220 */
[----:B------:R0:W1:Y:S04]  /*9670*/  LDS.128 R12, [R11+0x1e400] ;  /* 0x01e400000b0c7984 */ /* 0x0000680000000c00 */
[----:B------:R-:W3:Y:S01]  /*9680*/  LDS.128 R28, [R28+0x1e400] ;  /* 0x01e400001c1c7984 */ /* 0x000ee20000000c00 */
[----:B------:R-:W-:Y:S05]  /*9690*/  @P4 BRA `(.L_x_2755) ;  /* 0x0000000400744947 */ /* 0x000fea0003800000 */
[----:B------:R-:W-:Y:S01]  /*96a0*/  SHF.R.U64 R39, R68, 0x10, R69 ;  /* 0x0000001044277819 */ /* 0x000fe20000001245 */
[----:B---3--:R-:W-:Y:S01]  /*96b0*/  IMAD.U32 R43, R29, 0x10000, RZ ;  /* 0x000100001d2b7824 */ /* 0x008fe200078e00ff */
[----:B0-----:R-:W-:Y:S01]  /*96c0*/  SHF.R.U64 R11, R56, 0x10, R57 ;  /* 0x00000010380b7819 */ /* 0x001fe20000001239 */
[----:B-1----:R-:W-:Y:S01]  /*96d0*/  IMAD.U32 R41, R13, 0x10000, RZ ;  /* 0x000100000d297824 */ /* 0x002fe200078e00ff */
        /* <DEDUP_REMOVED lines=12> */
[----:B------:R-:W-:-:S02]  /*97a0*/  SHF.R.U32.HI R70, RZ, 0x10, R71 ;  /* 0x00000010ff467819 */ /* 0x000fc40000011647 */
[----:B------:R-:W-:Y:S02]  /*97b0*/  SHF.R.U32.HI R58, RZ, 0x10, R59 ;  /* 0x00000010ff3a7819 */ /* 0x000fe4000001163b */
[----:B------:R-:W-:Y:S01]  /*97c0*/  LOP3.LUT R44, R29, 0xffff0000, RZ, 0xc0, !PT ;  /* 0xffff00001d2c7812 */ /* 0x000fe200078ec0ff */
[----:B------:R-:W-:Y:S01]  /*97d0*/  IMAD.U32 R29, R28, 0x10000, RZ ;  /* 0x000100001c1d7824 */ /* 0x000fe200078e00ff */
[----:B------:R-:W-:Y:S01]  /*97e0*/  PRMT R51, R143, 0x5410, R40 ;  /* 0x000054108f337816 */ /* 0x000fe20000000028 */
[CC--:B------:R-:W-:Y:S01]  /*97f0*/  FMUL.FTZ R40, R43.reuse, R49.reuse ;  /* 0x000000312b287220 */ /* 0x0c0fe20000410000 */
[----:B------:R-:W-:Y:S01]  /*9800*/  LOP3.LUT R68, R68, 0xffff0000, RZ, 0xc0, !PT ;  /* 0xffff000044447812 */ /* 0x000fe200078ec0ff */
[-C--:B------:R-:W-:Y:S01]  /*9810*/  FMUL.FTZ R43, R43, R50.reuse ;  /* 0x000000322b2b7220 */ /* 0x080fe20000410000 */
[----:B------:R-:W-:Y:S01]  /*9820*/  PRMT R70, R143, 0x5432, R70 ;  /* 0x000054328f467816 */ /* 0x000fe20000000046 */
[----:B------:R-:W-:Y:S01]  /*9830*/  FFMA.FTZ R40, R41, R50, -R40 ;  /* 0x0000003229287223 */ /* 0x000fe20000010828 */
[----:B------:R-:W-:Y:S01]  /*9840*/  PRMT R58, R141, 0x5432, R58 ;  /* 0x000054328d3a7816 */ /* 0x000fe2000000003a */
[----:B------:R-:W-:Y:S01]  /*9850*/  FMUL.FTZ R57, R44, R68 ;  /* 0x000000442c397220 */ /* 0x000fe20000410000 */
[----:B------:R-:W-:Y:S01]  /*9860*/  LOP3.LUT R42, R13, 0xffff0000, RZ, 0xc0, !PT ;  /* 0xffff00000d2a7812 */ /* 0x000fe200078ec0ff */
[----:B------:R-:W-:Y:S01]  /*9870*/  IMAD.U32 R50, R70, 0x10000, RZ ;  /* 0x0001000046327824 */ /* 0x000fe200078e00ff */
[----:B------:R-:W-:Y:S01]  /*9880*/  LOP3.LUT R56, R56, 0xffff0000, RZ, 0xc0, !PT ;  /* 0xffff000038387812 */ /* 0x000fe200078ec0ff */
[----:B------:R-:W-:Y:S01]  /*9890*/  FFMA.FTZ R43, R41, R49, R43 ;  /* 0x00000031292b7223 */ /* 0x000fe2000001002b */
[----:B------:R-:W-:Y:S01]  /*98a0*/  IMAD.U32 R41, R58, 0x10000, RZ ;  /* 0x000100003a297824 */ /* 0x000fe200078e00ff */
[----:B------:R-:W-:Y:S01]  /*98b0*/  PRMT R39, R144, 0x5410, R39 ;  /* 0x0000541090277816 */ /* 0x000fe20000000027 */
[----:B------:R-:W-:-:S02]  /*98c0*/  IMAD.U32 R13, R12, 0x10000, RZ ;  /* 0x000100000c0d7824 */ /* 0x000fc400078e00ff */
[----:B------:R-:W-:Y:S01]  /*98d0*/  FFMA.FTZ R59, R42, R56, -R57 ;  /* 0x000000382a3b7223 */ /* 0x000fe20000010839 */
[C---:B------:R-:W-:Y:S01]  /*98e0*/  FMUL.FTZ R57, R47.reuse, R50 ;  /* 0x000000322f397220 */ /* 0x040fe20000410000 */
[-C--:B------:R-:W-:Y:S01]  /*98f0*/  FMUL.FTZ R47, R47, R41.reuse ;  /* 0x000000292f2f7220 */ /* 0x080fe20000410000 */
[----:B------:R-:W-:Y:S01]  /*9900*/  LOP3.LUT R31, R31, 0xffff0000, RZ, 0xc0, !PT ;  /* 0xffff00001f1f7812 */ /* 0x000fe200078ec0ff */
[----:B------:R-:W-:Y:S01]  /*9910*/  FMUL.FTZ R49, R44, R56 ;  /* 0x000000382c317220 */ /* 0x000fe20000410000 */
[----:B------:R-:W-:Y:S01]  /*9920*/  LOP3.LUT R70, R70, 0xffff0000, RZ, 0xc0, !PT ;  /* 0xffff000046467812 */ /* 0x000fe200078ec0ff */
[----:B------:R-:W-:Y:S01]  /*9930*/  FFMA.FTZ R57, R46, R41, -R57 ;  /* 0x000000292e397223 */ /* 0x000fe20000010839 */
[----:B------:R-:W-:Y:S01]  /*9940*/  LOP3.LUT R58, R58, 0xffff0000, RZ, 0xc0, !PT ;  /* 0xffff00003a3a7812 */ /* 0x000fe200078ec0ff */
[----:B------:R-:W-:Y:S01]  /*9950*/  FFMA.FTZ R47, R46, R50, R47 ;  /* 0x000000322e2f7223 */ /* 0x000fe2000001002f */
[----:B------:R-:W-:Y:S01]  /*9960*/  PRMT R11, R142, 0x5410, R11 ;  /* 0x000054108e0b7816 */ /* 0x000fe2000000000b */
[----:B------:R-:W-:Y:S01]  /*9970*/  IMAD.U32 R46, R39, 0x10000, RZ ;  /* 0x00010000272e7824 */ /* 0x000fe200078e00ff */
[----:B------:R-:W-:Y:S01]  /*9980*/  LOP3.LUT R15, R15, 0xffff0000, RZ, 0xc0, !PT ;  /* 0xffff00000f0f7812 */ /* 0x000fe200078ec0ff */
[C---:B------:R-:W-:Y:S01]  /*9990*/  FMUL.FTZ R56, R31.reuse, R70 ;  /* 0x000000461f387220 */ /* 0x040fe20000410000 */
[----:B------:R-:W-:Y:S01]  /*99a0*/  LOP3.LUT R28, R28, 0xffff0000, RZ, 0xc0, !PT ;  /* 0xffff00001c1c7812 */ /* 0x000fe200078ec0ff */
[-C--:B------:R-:W-:Y:S01]  /*99b0*/  FMUL.FTZ R50, R31, R58.reuse ;  /* 0x0000003a1f327220 */ /* 0x080fe20000410000 */
[----:B------:R-:W-:Y:S01]  /*99c0*/  LOP3.LUT R39, R39, 0xffff0000, RZ, 0xc0, !PT ;  /* 0xffff000027277812 */ /* 0x000fe200078ec0ff */
[C---:B------:R-:W-:Y:S01]  /*99d0*/  IMAD.U32 R44, R11.reuse, 0x10000, RZ ;  /* 0x000100000b2c7824 */ /* 0x040fe200078e00ff */
[----:B------:R-:W-:Y:S01]  /*99e0*/  LOP3.LUT R11, R11, 0xffff0000, RZ, 0xc0, !PT ;  /* 0xffff00000b0b7812 */ /* 0x000fe200078ec0ff */
[C---:B------:R-:W-:Y:S01]  /*99f0*/  FFMA.FTZ R58, R15.reuse, R58, -R56 ;  /* 0x0000003a0f3a7223 */ /* 0x040fe20000010838 */
[----:B------:R-:W-:Y:S01]  /*9a00*/  LOP3.LUT R12, R12, 0xffff0000, RZ, 0xc0, !PT ;  /* 0xffff00000c0c7812 */ /* 0x000fe200078ec0ff */
[----:B------:R-:W-:Y:S01]  /*9a10*/  FFMA.FTZ R50, R15, R70, R50 ;  /* 0x000000460f327223 */ /* 0x000fe20000010032 */
[C---:B------:R-:W-:Y:S01]  /*9a20*/  FMUL.FTZ R15, R28.reuse, R39 ;  /* 0x000000271c0f7220 */ /* 0x040fe20000410000 */
[C---:B------:R-:W-:Y:S01]  /*9a30*/  FMUL.FTZ R56, R29.reuse, R46 ;  /* 0x0000002e1d387220 */ /* 0x040fe20000410000 */
[-C--:B------:R-:W-:Y:S01]  /*9a40*/  FMUL.FTZ R29, R29, R44.reuse ;  /* 0x0000002c1d1d7220 */ /* 0x080fe20000410000 */
[----:B------:R-:W-:Y:S01]  /*9a50*/  PRMT R38, R141, 0x5410, R38 ;  /* 0x000054108d267816 */ /* 0x000fe20000000026 */
[-C--:B------:R-:W-:Y:S01]  /*9a60*/  FMUL.FTZ R31, R28, R11.reuse ;  /* 0x0000000b1c1f7220 */ /* 0x080fe20000410000 */
[----:B------:R-:W-:Y:S01]  /*9a70*/  FFMA.FTZ R11, R12, R11, -R15 ;  /* 0x0000000b0c0b7223 */ /* 0x000fe2000001080f */
[----:B------:R-:W-:Y:S01]  /*9a80*/  FFMA.FTZ R44, R13, R44, -R56 ;  /* 0x0000002c0d2c7223 */ /* 0x000fe20000010838 */
[----:B------:R-:W-:Y:S01]  /*9a90*/  IMAD.U32 R15, R51, 0x10000, RZ ;  /* 0x00010000330f7824 */ /* 0x000fe200078e00ff */
[----:B------:R-:W-:Y:S01]  /*9aa0*/  LOP3.LUT R30, R30, 0xffff0000, RZ, 0xc0, !PT ;  /* 0xffff00001e1e7812 */ /* 0x000fe200078ec0ff */
[----:B------:R-:W-:Y:S01]  /*9ab0*/  FFMA.FTZ R13, R13, R46, R29 ;  /* 0x0000002e0d0d7223 */ /* 0x000fe2000001001d */
[----:B------:R-:W-:Y:S01]  /*9ac0*/  LOP3.LUT R51, R51, 0xffff0000, RZ, 0xc0, !PT ;  /* 0xffff000033337812 */ /* 0x000fe200078ec0ff */
[C---:B------:R-:W-:Y:S01]  /*9ad0*/  IMAD.U32 R28, R38.reuse, 0x10000, RZ ;  /* 0x00010000261c7824 */ /* 0x040fe200078e00ff */
[----:B------:R-:W-:Y:S01]  /*9ae0*/  LOP3.LUT R29, R38, 0xffff0000, RZ, 0xc0, !PT ;  /* 0xffff0000261d7812 */ /* 0x000fe200078ec0ff */
[----:B------:R-:W-:Y:S01]  /*9af0*/  FFMA.FTZ R12, R12, R39, R31 ;  /* 0x000000270c0c7223 */ /* 0x000fe2000001001f */
[----:B------:R-:W-:Y:S01]  /*9b00*/  LOP3.LUT R14, R14, 0xffff0000, RZ, 0xc0, !PT ;  /* 0xffff00000e0e7812 */ /* 0x000fe200078ec0ff */
[----:B------:R-:W-:Y:S01]  /*9b10*/  FMUL.FTZ R38, R48, R15 ;  /* 0x0000000f30267220 */ /* 0x000fe20000410000 */
[----:B------:R-:W-:Y:S01]  /*9b20*/  FMUL.FTZ R31, R30, R51 ;  /* 0x000000331e1f7220 */ /* 0x000fe20000410000 */
[-C--:B------:R-:W-:Y:S01]  /*9b30*/  FMUL.FTZ R48, R48, R28.reuse ;  /* 0x0000001c30307220 */ /* 0x080fe20000410000 */
[-C--:B------:R-:W-:Y:S01]  /*9b40*/  FMUL.FTZ R30, R30, R29.reuse ;  /* 0x0000001d1e1e7220 */ /* 0x080fe20000410000 */
[C---:B------:R-:W-:Y:S01]  /*9b50*/  FFMA.FTZ R28, R45.reuse, R28, -R38 ;  /* 0x0000001c2d1c7223 */ /* 0x040fe20000010826 */
[C---:B------:R-:W-:Y:S01]  /*9b60*/  FFMA.FTZ R31, R14.reuse, R29, -R31 ;  /* 0x0000001d0e1f7223 */ /* 0x040fe2000001081f */
[----:B------:R-:W-:Y:S01]  /*9b70*/  FFMA.FTZ R15, R45, R15, R48 ;  /* 0x0000000f2d0f7223 */ /* 0x000fe20000010030 */
[----:B------:R-:W-:Y:S01]  /*9b80*/  FFMA.FTZ R30, R14, R51, R30 ;  /* 0x000000330e1e7223 */ /* 0x000fe2000001001e */
        /* <DEDUP_REMOVED lines=14> */
.L_x_2755:
[----:B------:R-:W-:Y:S05]  /*9c70*/  BSYNC B2 ;  /* 0x0000000000027941 */ /* 0x000fea0003800000 */
.L_x_2754:
[----:B------:R-:W-:Y:S02]  /*9c80*/  ULDC.64 UR4, c[0x0][0x208] ;  /* 0x0000820000047ab9 */ /* 0x000fe40000000a00 */
[----:B-1----:R1:W-:Y:S04]  /*9c90*/  ST.E.128 desc[UR4][R34.64], R12 ;  /* 0x0000000c22007985 */ /* 0x0023e8000c101d04 */
[----:B---3--:R1:W-:Y:S02]  /*9ca0*/  @!P3 ST.E.128 desc[UR4][R36.64], R28 ;  /* 0x0000001c2400b985 */ /* 0x0083e4000c101d04 */
.L_x_2753:
[----:B------:R-:W-:Y:S05]  /*9cb0*/  BSYNC B1 ;  /* 0x0000000000017941 */ /* 0x000fea0003800000 */
.L_x_2752:
[----:B------:R-:W-:-:S13]  /*9cc0*/  ISETP.NE.AND P3, PT, R10, RZ, PT ;  /* 0x000000ff0a00720c */ /* 0x000fda0003f65270 */
[----:B------:R-:W-:Y:S05]  /*9cd0*/  @!P3 BRA `(.L_x_2704) ;  /* 0x0000000c00d4b947 */ /* 0x000fea0003800000 */
[----:B------:R-:W-:Y:S01]  /*9ce0*/  LOP3.LUT P4, RZ, R19, 0x1, RZ, 0xc0, !PT ;  /* 0x0000000113ff7812 */ /* 0x000fe2000788c0ff */
[----:B------:R-:W-:Y:S01]  /*9cf0*/  BSSY B1, `(.L_x_2756) ;  /* 0x0000075000017945 */ /* 0x000fe20003800000 */
[----:B01----:R-:W-:Y:S02]  /*9d00*/  SHF.R.U32.HI R14, RZ, 0x3, R213 ;  /* 0x00000003ff0e7819 */ /* 0x003fe400000116d5 */
[----:B------:R-:W-:Y:S02]  /*9d10*/  SEL R132, R118, R132, !P4 ;  /* 0x0000008476847207 */ /* 0x000fe40006000000 */
[C---:B------:R-:W-:Y:S02]  /*9d20*/  LEA R34, P3, R7.reuse, R116, 0x1 ;  /* 0x0000007407227211 */ /* 0x040fe400078608ff */
[----:B------:R-:W-:Y:S02]  /*9d30*/  SHF.R.S32.HI R11, RZ, 0x1f, R132 ;  /* 0x0000001fff0b7819 */ /* 0x000fe40000011484 */
[----:B------:R-:W-:-:S02]  /*9d40*/  LEA.HI.X R35, R7, R113, R105, 0x1, P3 ;  /* 0x0000007107237211 */ /* 0x000fc400018f0c69 */
[----:B------:R-:W-:Y:S02]  /*9d50*/  LEA.HI R132, R11, R132, RZ, 0x4 ;  /* 0x000000840b847211 */ /* 0x000fe400078f20ff */
[----:B------:R-:W-:Y:S02]  /*9d60*/  ISETP.GE.AND P3, PT, R194, R117, PT ;  /* 0x00000075c200720c */ /* 0x000fe40003f66270 */
[----:B------:R-:W-:-:S04]  /*9d70*/  LEA.HI.SX32 R132, R132, R109, 0x1c ;  /* 0x0000006d84847211 */ /* 0x000fc800078fe2ff */
[----:B------:R-:W-:Y:S01]  /*9d80*/  SHF.R.S32.HI R11, RZ, 0x1f, R132 ;  /* 0x0000001fff0b7819 */ /* 0x000fe20000011484 */
[----:B----4-:R-:W-:-:S03]  /*9d90*/  IMAD.SHL.U32 R36, R132, 0x8, RZ ;  /* 0x0000000884247824 */ /* 0x010fc600078e00ff */
[----:B------:R-:W-:-:S04]  /*9da0*/  LEA.HI R11, R11, R132, RZ, 0x3 ;  /* 0x000000840b0b7211 */ /* 0x000fc800078f18ff */
        /* <DEDUP_REMOVED lines=8> */
[----:B------:R-:W-:-:S03]  /*9e30*/  IMAD R28, R13, 0x2, R18 ;  /* 0x000000020d1c7824 */ /* 0x000fc600078e0212 */
[----:B------:R0:W1:Y:S04]  /*9e40*/  LDS.128 R12, [R11+0x1e400] ;  /* 0x01e400000b0c7984 */ /* 0x0000680000000c00 */
[----:B------:R-:W3:Y:S01]  /*9e50*/  LDS.128 R28, [R28+0x1e400] ;  /* 0x01e400001c1c7984 */ /* 0x000ee20000000c00 */
[----:B------:R-:W-:Y:S05]  /*9e60*/  @P3 BRA `(.L_x_2757) ;  /* 0x0000000400743947 */ /* 0x000fea0003800000 */
[----:B------:R-:W-:Y:S01]  /*9e70*/  SHF.R.U64 R41, R52, 0x10, R53 ;  /* 0x0000001034297819 */ /* 0x000fe20000001235 */
[----:B---3--:R-:W-:Y:S01]  /*9e80*/  IMAD.U32 R47, R29, 0x10000, RZ ;  /* 0x000100001d2f7824 */ /* 0x008fe200078e00ff */
[----:B------:R-:W-:Y:S01]  /*9e90*/  SHF.R.U64 R48, R54, 0x10, R55 ;  /* 0x0000001036307819 */ /* 0x000fe20000001237 */
[----:B-1----:R-:W-:Y:S01]  /*9ea0*/  IMAD.U32 R42, R13, 0x10000, RZ ;  /* 0x000100000d2a7824 */ /* 0x002fe200078e00ff */
[--C-:B------:R-:W-:Y:S01]  /*9eb0*/  SHF.R.U64 R45, R64, 0x10, R65.reuse ;  /* 0x00000010402d7819 */ /* 0x100fe20000001241 */
[----:B------:R-:W-:Y:S01]  /*9ec0*/  IMAD.U32 R46, R31, 0x10000, RZ ;  /* 0x000100001f2e7824 */ /* 0x000fe200078e00ff */
[----:B------:R-:W-:Y:S01]  /*9ed0*/  SHF.R.U32.HI R65, RZ, 0x10, R65 ;  /* 0x00000010ff417819 */ /* 0x000fe20000011641 */
[----:B------:R-:W-:Y:S01]  /*9ee0*/  IMAD.U32 R39, R15, 0x10000, RZ ;  /* 0x000100000f277824 */ /* 0x000fe200078e00ff */
[----:B------:R-:W-:Y:S01]  /*9ef0*/  SHF.R.U32.HI R53, RZ, 0x10, R53 ;  /* 0x00000010ff357819 */ /* 0x000fe20000011635 */
[----:B0-----:R-:W-:Y:S01]  /*9f00*/  IMAD.U32 R11, R12, 0x10000, RZ ;  /* 0x000100000c0b7824 */ /* 0x001fe200078e00ff */
[----:B------:R-:W-:-:S02]  /*9f10*/  PRMT R40, R138, 0x5432, R41 ;  /* 0x000054328a287816 */ /* 0x000fc40000000029 */
[----:B------:R-:W-:Y:S02]  /*9f20*/  PRMT R41, R139, 0x5432, R48 ;  /* 0x000054328b297816 */ /* 0x000fe40000000030 */
[----:B------:R-:W-:Y:S02]  /*9f30*/  PRMT R48, R136, 0x5410, R65 ;  /* 0x0000541088307816 */ /* 0x000fe40000000041 */
[----:B------:R-:W-:Y:S02]  /*9f40*/  PRMT R138, R138, 0x5410, R53 ;  /* 0x000054108a8a7816 */ /* 0x000fe40000000035 */
[--C-:B------:R-:W-:Y:S01]  /*9f50*/  SHF.R.U64 R44, R66, 0x10, R67.reuse ;  /* 0x00000010422c7819 */ /* 0x100fe20000001243 */
[----:B------:R-:W-:Y:S01]  /*9f60*/  IMAD.U32 R49, R48, 0x10000, RZ ;  /* 0x0001000030317824 */ /* 0x000fe200078e00ff */
[----:B------:R-:W-:Y:S02]  /*9f70*/  SHF.R.U32.HI R66, RZ, 0x10, R67 ;  /* 0x00000010ff427819 */ /* 0x000fe40000011643 */
[----:B------:R-:W-:Y:S01]  /*9f80*/  PRMT R136, R136, 0x5432, R45 ;  /* 0x0000543288887816 */ /* 0x000fe2000000002d */
[----:B------:R-:W-:Y:S01]  /*9f90*/  IMAD.U32 R45, R138, 0x10000, RZ ;  /* 0x000100008a2d7824 */ /* 0x000fe200078e00ff */
[----:B------:R-:W-:Y:S01]  /*9fa0*/  SHF.R.U32.HI R54, RZ, 0x10, R55 ;  /* 0x00000010ff367819 */ /* 0x000fe20000011637 */
[----:B------:R-:W-:Y:S01]  /*9fb0*/  FMUL.FTZ R51, R47, R49 ;  /* 0x000000312f337220 */ /* 0x000fe20000410000 */
[----:B------:R-:W-:Y:S01]  /*9fc0*/  PRMT R44, R137, 0x5432, R44 ;  /* 0x00005432892c7816 */ /* 0x000fe2000000002c */
[-C--:B------:R-:W-:Y:S01]  /*9fd0*/  FMUL.FTZ R47, R47, R45.reuse ;  /* 0x0000002d2f2f7220 */ /* 0x080fe20000410000 */
[----:B------:R-:W-:Y:S01]  /*9fe0*/  LOP3.LUT R43, R29, 0xffff0000, RZ, 0xc0, !PT ;  /* 0xffff00001d2b7812 */ /* 0x000fe200078ec0ff */
[C---:B------:R-:W-:Y:S01]  /*9ff0*/  FFMA.FTZ R45, R42.reuse, R45, -R51 ;  /* 0x0000002d2a2d7223 */ /* 0x040fe20000010833 */
[----:B------:R-:W-:Y:S01]  /*a000*/  PRMT R137, R137, 0x5410, R66 ;  /* 0x0000541089897816 */ /* 0x000fe20000000042 */
[----:B------:R-:W-:Y:S01]  /*a010*/  FFMA.FTZ R42, R42, R49, R47 ;  /* 0x000000312a2a7223 */ /* 0x000fe2000001002f */
[----:B------:R-:W-:-:S02]  /*a020*/  LOP3.LUT R50, R48, 0xffff0000, RZ, 0xc0, !PT ;  /* 0xffff000030327812 */ /* 0x000fc400078ec0ff */
[----:B------:R-:W-:Y:S01]  /*a030*/  PRMT R139, R139, 0x5410, R54 ;  /* 0x000054108b8b7816 */ /* 0x000fe20000000036 */
[----:B------:R-:W-:Y:S01]  /*a040*/  IMAD.U32 R51, R137, 0x10000, RZ ;  /* 0x0001000089337824 */ /* 0x000fe200078e00ff */
[----:B------:R-:W-:Y:S01]  /*a050*/  LOP3.LUT R48, R138, 0xffff0000, RZ, 0xc0, !PT ;  /* 0xffff00008a307812 */ /* 0x000fe200078ec0ff */
[----:B------:R-:W-:Y:S01]  /*a060*/  FMUL.FTZ R53, R43, R50 ;  /* 0x000000322b357220 */ /* 0x000fe20000410000 */
[----:B------:R-:W-:Y:S01]  /*a070*/  LOP3.LUT R38, R13, 0xffff0000, RZ, 0xc0, !PT ;  /* 0xffff00000d267812 */ /* 0x000fe200078ec0ff */
[----:B------:R-:W-:Y:S02]  /*a080*/  IMAD.U32 R47, R139, 0x10000, RZ ;  /* 0x000100008b2f7824 */ /* 0x000fe400078e00ff */
[C---:B------:R-:W-:Y:S01]  /*a090*/  FMUL.FTZ R52, R46.reuse, R51 ;  /* 0x000000332e347220 */ /* 0x040fe20000410000 */
[----:B------:R-:W-:Y:S01]  /*a0a0*/  FMUL.FTZ R43, R43, R48 ;  /* 0x000000302b2b7220 */ /* 0x000fe20000410000 */
[----:B------:R-:W-:Y:S01]  /*a0b0*/  LOP3.LUT R31, R31, 0xffff0000, RZ, 0xc0, !PT ;  /* 0xffff00001f1f7812 */ /* 0x000fe200078ec0ff */
[-C--:B------:R-:W-:Y:S01]  /*a0c0*/  FMUL.FTZ R46, R46, R47.reuse ;  /* 0x0000002f2e2e7220 */ /* 0x080fe20000410000 */
[----:B------:R-:W-:Y:S01]  /*a0d0*/  LOP3.LUT R54, R137, 0xffff0000, RZ, 0xc0, !PT ;  /* 0xffff000089367812 */ /* 0x000fe200078ec0ff */
[C---:B------:R-:W-:Y:S01]  /*a0e0*/  FFMA.FTZ R43, R38.reuse, R50, R43 ;  /* 0x00000032262b7223 */ /* 0x040fe2000001002b */
[----:B------:R-:W-:Y:S01]  /*a0f0*/  LOP3.LUT R50, R139, 0xffff0000, RZ, 0xc0, !PT ;  /* 0xffff00008b327812 */ /* 0x000fe200078ec0ff */
[----:B------:R-:W-:Y:S01]  /*a100*/  FFMA.FTZ R48, R38, R48, -R53 ;  /* 0x0000003026307223 */ /* 0x000fe20000010835 */
[----:B------:R-:W-:Y:S01]  /*a110*/  FFMA.FTZ R38, R39, R47, -R52 ;  /* 0x0000002f27267223 */ /* 0x000fe20000010834 */
[----:B------:R-:W-:-:S02]  /*a120*/  IMAD.U32 R13, R28, 0x10000, RZ ;  /* 0x000100001c0d7824 */ /* 0x000fc400078e00ff */
[----:B------:R-:W-:Y:S01]  /*a130*/  FFMA.FTZ R39, R39, R51, R46 ;  /* 0x0000003327277223 */ /* 0x000fe2000001002e */
[----:B------:R-:W-:Y:S02]  /*a140*/  IMAD.U32 R52, R136, 0x10000, RZ ;  /* 0x0001000088347824 */ /* 0x000fe400078e00ff */
[C---:B------:R-:W-:Y:S01]  /*a150*/  FMUL.FTZ R56, R31.reuse, R54 ;  /* 0x000000361f387220 */ /* 0x040fe20000410000 */
[C---:B------:R-:W-:Y:S02]  /*a160*/  IMAD.U32 R46, R40.reuse, 0x10000, RZ ;  /* 0x00010000282e7824 */ /* 0x040fe400078e00ff */
        /* <DEDUP_REMOVED lines=8> */
[----:B------:R-:W-:Y:S01]  /*a1f0*/  FFMA.FTZ R52, R11, R52, R13 ;  /* 0x000000340b347223 */ /* 0x000fe2000001000d */
[----:B------:R-:W-:Y:S01]  /*a200*/  LOP3.LUT R37, R14, 0xffff0000, RZ, 0xc0, !PT ;  /* 0xffff00000e257812 */ /* 0x000fe200078ec0ff */
[----:B------:R-:W-:Y:S01]  /*a210*/  IMAD.U32 R14, R30, 0x10000, RZ ;  /* 0x000100001e0e7824 */ /* 0x000fe200078e00ff */
[----:B------:R-:W-:Y:S01]  /*a220*/  LOP3.LUT R12, R12, 0xffff0000, RZ, 0xc0, !PT ;  /* 0xffff00000c0c7812 */ /* 0x000fe200078ec0ff */
[C---:B------:R-:W-:Y:S01]  /*a230*/  FFMA.FTZ R51, R29.reuse, R50, -R56 ;  /* 0x000000321d337223 */ /* 0x040fe20000010838 */
[----:B------:R-:W-:Y:S01]  /*a240*/  FFMA.FTZ R58, R29, R54, R58 ;  /* 0x000000361d3a7223 */ /* 0x000fe2000001003a */
[----:B------:R-:W-:Y:S01]  /*a250*/  FFMA.FTZ R40, R11, R46, -R40 ;  /* 0x0000002e0b287223 */ /* 0x000fe20000010828 */
[----:B------:R-:W-:Y:S01]  /*a260*/  IMAD.U32 R13, R44, 0x10000, RZ ;  /* 0x000100002c0d7824 */ /* 0x000fe200078e00ff */
[----:B------:R-:W-:Y:S01]  /*a270*/  LOP3.LUT R30, R30, 0xffff0000, RZ, 0xc0, !PT ;  /* 0xffff00001e1e7812 */ /* 0x000fe200078ec0ff */
[C---:B------:R-:W-:Y:S01]  /*a280*/  FMUL.FTZ R29, R28.reuse, R47 ;  /* 0x0000002f1c1d7220 */ /* 0x040fe20000410000 */
[-C--:B------:R-:W-:Y:S01]  /*a290*/  FMUL.FTZ R49, R28, R31.reuse ;  /* 0x0000001f1c317220 */ /* 0x080fe20000410000 */
[C---:B------:R-:W-:Y:S01]  /*a2a0*/  IMAD.U32 R11, R41.reuse, 0x10000, RZ ;  /* 0x00010000290b7824 */ /* 0x040fe200078e00ff */
[----:B------:R-:W-:Y:S01]  /*a2b0*/  LOP3.LUT R44, R44, 0xffff0000, RZ, 0xc0, !PT ;  /* 0xffff00002c2c7812 */ /* 0x000fe200078ec0ff */
[C---:B------:R-:W-:Y:S01]  /*a2c0*/  FFMA.FTZ R29, R12.reuse, R31, -R29 ;  /* 0x0000001f0c1d7223 */ /* 0x040fe2000001081d */
[----:B------:R-:W-:Y:S01]  /*a2d0*/  LOP3.LUT R41, R41, 0xffff0000, RZ, 0xc0, !PT ;  /* 0xffff000029297812 */ /* 0x000fe200078ec0ff */
[----:B------:R-:W-:Y:S01]  /*a2e0*/  FFMA.FTZ R49, R12, R47, R49 ;  /* 0x0000002f0c317223 */ /* 0x000fe20000010031 */
[----:B------:R-:W-:Y:S01]  /*a2f0*/  FMUL.FTZ R12, R14, R13 ;  /* 0x0000000d0e0c7220 */ /* 0x000fe20000410000 */
        /* <DEDUP_REMOVED lines=20> */
.L_x_2757:
[----:B------:R-:W-:Y:S05]  /*a440*/  BSYNC B1 ;  /* 0x0000000000017941 */ /* 0x000fea0003800000 */
.L_x_2756:
[----:B------:R-:W-:Y:S01]  /*a450*/  ISETP.GE.AND P3, PT, R36, R131, PT ;  /* 0x000000832400720c */ /* 0x000fe20003f66270 */
[----:B------:R-:W-:Y:S02]  /*a460*/  ULDC.64 UR4, c[0x0][0x208] ;  /* 0x0000820000047ab9 */ /* 0x000fe40000000a00 */
[----:B-1----:R1:W-:Y:S10]  /*a470*/  ST.E.128 desc[UR4][R34.64], R12 ;  /* 0x0000000c22007985 */ /* 0x0023f4000c101d04 */
[----:B------:R-:W-:Y:S05]  /*a480*/  @P3 BRA `(.L_x_2704) ;  /* 0x0000000400e83947 */ /* 0x000fea0003800000 */
[----:B------:R-:W-:Y:S01]  /*a490*/  IMAD.WIDE R32, R36, 0x2, R32 ;  /* 0x0000000224207825 */ /* 0x000fe200078e0220 */
[----:B------:R-:W-:-:S04]  /*a4a0*/  ULDC.64 UR4, c[0x0][0x208] ;  /* 0x0000820000047ab9 */ /* 0x000fc80000000a00 */
[----:B---3--:R3:W-:Y:S01]  /*a4b0*/  ST.E.128 desc[UR4][R32.64], R28 ;  /* 0x0000001c20007985 */ /* 0x0087e2000c101d04 */
[----:B------:R-:W-:Y:S05]  /*a4c0*/  BRA `(.L_x_2704) ;  /* 0x0000000400d87947 */ /* 0x000fea0003800000 */
.L_x_2669:
[----:B------:R-:W-:-:S04]  /*a4d0*/  ULOP3.LUT UR4, UR60, 0x1, URZ, 0xfc, !UPT ;  /* 0x000000013c047892 */ /* 0x000fc8000f8efc3f */
[----:B------:R-:W-:-:S06]  /*a4e0*/  UISETP.NE.AND UP0, UPT, UR4, 0x3, UPT ;  /* 0x000000030400788c */ /* 0x000fcc000bf05270 */
[----:B------:R-:W-:-:S13]  /*a4f0*/  PLOP3.LUT P2, PT, PT, PT, UP0, 0x80, 0x0 ;  /* 0x000000000000781c */ /* 0x000fda0003f4f008 */
[----:B------:R-:W-:Y:S05]  /*a500*/  @!P2 BRA `(.L_x_2758) ;  /* 0x000000000004a947 */ /* 0x000fea0003800000 */
[----:B------:R-:W-:Y:S01]  /*a510*/  BPT.TRAP 0x1 ;  /* 0x000000040000795c */ /* 0x000fe20000300000 */
.L_x_2758:
[----:B------:R-:W-:Y:S01]  /*a520*/  IMAD R85, R22, 0x8, R18 ;  /* 0x0000000816557824 */ /* 0x000fe200078e0212 */
[----:B------:R-:W-:Y:S01]  /*a530*/  SHF.L.U32 R86, R207, 0x1f, RZ ;  /* 0x0000001fcf567819 */ /* 0x000fe200000006ff */
[----:B------:R-:W-:Y:S01]  /*a540*/  BSSY B1, `(.L_x_2759) ;  /* 0x0000004000017945 */ /* 0x000fe20003800000 */
[----:B------:R-:W-:Y:S02]  /*a550*/  SHF.R.S32.HI R82, RZ, 0x1f, R27 ;  /* 0x0000001fff527819 */ /* 0x000fe4000001141b */
[----:B------:R-:W0:Y:S02]  /*a560*/  SYNCS.PHASECHK.TRANS64.TRYWAIT P3, [R85+URZ+0x30890], R86 ;  /* 0x03089056550075a7 */ /* 0x000e24000806017f */
[----:B0-----:R-:W-:Y:S05]  /*a570*/  @!P3 BRA `(.L_x_2760) ;  /* 0x000001d40020b947 */ /* 0x001fea0003800000 */
.L_x_3047:
[----:B------:R-:W-:Y:S05]  /*a580*/  BSYNC B1 ;  /* 0x0000000000017941 */ /* 0x000fea0003800000 */
.L_x_2759:
        /* <DEDUP_REMOVED lines=25> */
.L_x_3051:
[----:B------:R-:W-:Y:S04]  /*a720*/  BSSY B1, `(.L_x_2762) ;  /* 0x0000026000017945 */ /* 0x000fe80003800000 */
[----:B------:R-:W-:Y:S05]  /*a730*/  @!P3 BRA `(.L_x_2763) ;  /* 0x000000000090b947 */ /* 0x000fea0003800000 */
[----:B------:R-:W-:Y:S01]  /*a740*/  ULDC UR4, c[0x0][0x2f4] ;  /* 0x0000bd0000047ab9 */ /* 0x000fe20000000800 */
[----:B------:R-:W-:Y:S01]  /*a750*/  ULDC.64 UR6, c[0x0][0x208] ;  /* 0x0000820000067ab9 */ /* 0x000fe20000000a00 */
        /* <DEDUP_REMOVED lines=34> */
.L_x_2763:
[----:B------:R-:W-:Y:S05]  /*a980*/  BSYNC B1 ;  /* 0x0000000000017941 */ /* 0x000fea0003800000 */
.L_x_2762:
[----:B------:R-:W-:-:S03]  /*a990*/  UMOV UR4, 0xffffffff ;  /* 0xffffffff00047882 */ /* 0x000fc60000000000 */
[----:B------:R-:W-:Y:S05]  /*a9a0*/  BRA.DIV UR4, `(.L_x_2764) ;  /* 0x000001d204747947 */ /* 0x000fea000b800000 */
[----:B--2---:R2:W0:Y:S04]  /*a9b0*/  SHFL.IDX PT, R36, R37, 0x1, 0x1c1f ;  /* 0x003c1f0025247f89 */ /* 0x00442800000e0000 */
[----:B---3--:R2:W3:Y:S02]  /*a9c0*/  SHFL.IDX PT, R35, R34, 0x1, 0x1c1f ;  /* 0x003c1f0022237f89 */ /* 0x0084e400000e0000 */
.L_x_3055:
[----:B------:R-:W-:-:S13]  /*a9d0*/  ISETP.GE.AND P3, PT, R38, 0x41, PT ;  /* 0x000000412600780c */ /* 0x000fda0003f66270 */
[----:B------:R-:W-:Y:S05]  /*a9e0*/  @!P3 BRA `(.L_x_2704) ;  /* 0x000000000090b947 */ /* 0x000fea0003800000 */
[----:B------:R-:W-:Y:S01]  /*a9f0*/  ULDC UR4, c[0x0][0x2f4] ;  /* 0x0000bd0000047ab9 */ /* 0x000fe20000000800 */
[----:B------:R-:W-:Y:S01]  /*aa00*/  ULDC.64 UR6, c[0x0][0x208] ;  /* 0x0000820000067ab9 */ /* 0x000fe20000000a00 */
[----:B------:R-:W-:Y:S02]  /*aa10*/  ISETP.GE.AND P5, PT, R16, UR4, PT ;  /* 0x0000000410007c0c */ /* 0x000fe4000bfa6270 */
[----:B------:R-:W-:-:S11]  /*aa20*/  ISETP.GE.AND P4, PT, R192, UR4, PT ;  /* 0x00000004c0007c0c */ /* 0x000fd6000bf86270 */
[----:B----4-:R-:W4:Y:S01]  /*aa30*/  @!P5 LDS.128 R12, [R80+0x20000] ;  /* 0x02000000500cd984 */ /* 0x010f220000000c00 */
[----:B---3--:R-:W-:-:S04]  /*aa40*/  @!P5 LEA R32, P3, R16, R35, 0x1 ;  /* 0x000000231020d211 */ /* 0x008fc800078608ff */
        /* <DEDUP_REMOVED lines=10> */
[----:B0-----:R-:W-:Y:S02]  /*aaf0*/  @!P5 IMAD.MOV.U32 R32, RZ, RZ, R35 ;  /* 0x000000ffff20d224 */ /* 0x001fe400078e0023 */
[----:B------:R-:W-:Y:S02]  /*ab00*/  @!P5 IMAD.MOV.U32 R33, RZ, RZ, R36 ;  /* 0x000000ffff21d224 */ /* 0x000fe400078e0024 */
[----:B------:R-:W-:-:S05]  /*ab10*/  @!P5 IMAD.WIDE R32, R11, 0x2, R32 ;  /* 0x000000020b20d825 */ /* 0x000fca00078e0220 */
[----:B---3--:R0:W-:Y:S01]  /*ab20*/  @!P5 ST.E.128 desc[UR6][R32.64], R12 ;  /* 0x0000000c2000d985 */ /* 0x0081e2000c101d06 */
[----:B------:R-:W-:-:S13]  /*ab30*/  ISETP.GE.AND P5, PT, R194, UR4, PT ;  /* 0x00000004c2007c0c */ /* 0x000fda000bfa6270 */
[----:B------:R-:W3:Y:S01]  /*ab40*/  @!P5 LDS.128 R12, [R80+0x23000] ;  /* 0x02300000500cd984 */ /* 0x000ee20000000c00 */
[----:B------:R-:W-:Y:S02]  /*ab50*/  @!P5 IMAD.SHL.U32 R11, R201, 0x8, RZ ;  /* 0x00000008c90bd824 */ /* 0x000fe400078e00ff */
[----:B0-----:R-:W-:Y:S02]  /*ab60*/  @!P5 IMAD.MOV.U32 R32, RZ, RZ, R35 ;  /* 0x000000ffff20d224 */ /* 0x001fe400078e0023 */
[----:B------:R-:W-:Y:S02]  /*ab70*/  @!P5 IMAD.MOV.U32 R33, RZ, RZ, R36 ;  /* 0x000000ffff21d224 */ /* 0x000fe400078e0024 */
[----:B------:R-:W-:-:S05]  /*ab80*/  @!P5 IMAD.WIDE R32, R11, 0x2, R32 ;  /* 0x000000020b20d825 */ /* 0x000fca00078e0220 */
[----:B---3--:R0:W-:Y:S01]  /*ab90*/  @!P5 ST.E.128 desc[UR6][R32.64], R12 ;  /* 0x0000000c2000d985 */ /* 0x0081e2000c101d06 */
[----:B------:R-:W-:-:S03]  /*aba0*/  ISETP.GE.AND P5, PT, R193, UR4, PT ;  /* 0x00000004c1007c0c */ /* 0x000fc6000bfa6270 */
[----:B------:R-:W3:Y:S10]  /*abb0*/  @!P4 LDS.128 R12, [R81+0x23000] ;  /* 0x02300000510cc984 */ /* 0x000ef40000000c00 */
[----:B0-----:R-:W-:-:S04]  /*abc0*/  @!P5 LEA R32, P6, R193, R35, 0x1 ;  /* 0x00000023c120d211 */ /* 0x001fc800078c08ff */
[----:B------:R-:W-:Y:S01]  /*abd0*/  @!P5 LEA.HI.X R33, R193, R36, R203, 0x1, P6 ;  /* 0x00000024c121d211 */ /* 0x000fe200030f0ccb */
[----:B---3--:R-:W-:Y:S04]  /*abe0*/  @!P4 ST.E.128 desc[UR6][R30.64], R12 ;  /* 0x0000000c1e00c985 */ /* 0x008fe8000c101d06 */
[----:B------:R-:W0:Y:S04]  /*abf0*/  @!P3 LDS.128 R12, [R80+0x26000] ;  /* 0x02600000500cb984 */ /* 0x000e280000000c00 */
[----:B0-----:R-:W-:Y:S04]  /*ac00*/  @!P3 ST.E.128 desc[UR6][R28.64], R12 ;  /* 0x0000000c1c00b985 */ /* 0x001fe8000c101d06 */
[----:B------:R-:W0:Y:S04]  /*ac10*/  @!P5 LDS.128 R12, [R81+0x26000] ;  /* 0x02600000510cd984 */ /* 0x000e280000000c00 */
[----:B0-----:R0:W-:Y:S02]  /*ac20*/  @!P5 ST.E.128 desc[UR6][R32.64], R12 ;  /* 0x0000000c2000d985 */ /* 0x0011e4000c101d06 */
.L_x_2704:
[----:B------:R-:W-:Y:S05]  /*ac30*/  BSYNC B0 ;  /* 0x0000000000007941 */ /* 0x000fea0003800000 */
.L_x_2668:
        /* <DEDUP_REMOVED lines=17> */
.L_x_2766:
[----:B------:R-:W-:Y:S05]  /*ad50*/  BSYNC B0 ;  /* 0x0000000000007941 */ /* 0x000fea0003800000 */
.L_x_2765:
[----:B------:R-:W3:Y:S01]  /*ad60*/  SYNCS.PHASECHK.TRANS64.TRYWAIT P2, [R85+URZ+0x308b0], R86 ;  /* 0x0308b056550075a7 */ /* 0x000ee2000804017f */
[----:B------:R-:W-:Y:S01]  /*ad70*/  ULDC UR61, c[0x0][0x2f4] ;  /* 0x0000bd00003d7ab9 */ /* 0x000fe20000000800 */
[----:B------:R-:W-:Y:S04]  /*ad80*/  BSSY B0, `(.L_x_2767) ;  /* 0x0000002000007945 */ /* 0x000fe80003800000 */
[----:B---3--:R-:W-:Y:S05]  /*ad90*/  @!P2 BRA `(.L_x_2768) ;  /* 0x000001cc00c4a947 */ /* 0x008fea0003800000 */
.L_x_3056:
[----:B------:R-:W-:Y:S05]  /*ada0*/  BSYNC B0 ;  /* 0x0000000000007941 */ /* 0x000fea0003800000 */
.L_x_2767:
[----:B------:R-:W-:Y:S01]  /*adb0*/  ULDC.64 UR4, c[0x0][0x328] ;  /* 0x0000ca0000047ab9 */ /* 0x000fe20000000a00 */
[----:B------:R-:W-:Y:S01]  /*adc0*/  ULDC.64 UR6, c[0x0][0x318] ;  /* 0x0000c60000067ab9 */ /* 0x000fe20000000a00 */
[----:B------:R-:W-:Y:S01]  /*add0*/  IMAD R82, R82, UR4, RZ ;  /* 0x0000000452527c24 */ /* 0x000fe2000f8e02ff */
[----:B------:R-:W-:Y:S01]  /*ade0*/  BSSY B0, `(.L_x_2769) ;  /* 0x0000034000007945 */ /* 0x000fe20003800000 */
[----:B-1--4-:R-:W-:-:S04]  /*adf0*/  IMAD.WIDE.U32 R12, R27, UR4, RZ ;  /* 0x000000041b0c7c25 */ /* 0x012fc8000f8e00ff */
[----:B------:R-:W-:Y:S01]  /*ae00*/  IMAD R27, R27, UR5, R82 ;  /* 0x000000051b1b7c24 */ /* 0x000fe2000f8e0252 */
[----:B------:R-:W-:Y:S01]  /*ae10*/  ULDC.64 UR4, c[0x0][0x338] ;  /* 0x0000ce0000047ab9 */ /* 0x000fe20000000a00 */
[----:B------:R-:W-:Y:S02]  /*ae20*/  IMAD.IADD R84, R84, 0x1, -R206 ;  /* 0x0000000154547824 */ /* 0x000fe400078e0ace */
[----:B------:R-:W-:Y:S02]  /*ae30*/  IMAD R83, R83, UR4, RZ ;  /* 0x0000000453537c24 */ /* 0x000fe4000f8e02ff */
[----:B------:R-:W-:Y:S02]  /*ae40*/  IMAD.IADD R13, R13, 0x1, R27 ;  /* 0x000000010d0d7824 */ /* 0x000fe400078e021b */
[C---:B------:R-:W-:Y:S02]  /*ae50*/  IMAD R83, R26.reuse, UR5, R83 ;  /* 0x000000051a537c24 */ /* 0x040fe4000f8e0253 */
[----:B------:R-:W-:Y:S01]  /*ae60*/  IMAD.WIDE.U32 R12, R26, UR4, R12 ;  /* 0x000000041a0c7c25 */ /* 0x000fe2000f8e000c */
[----:B------:R-:W-:-:S03]  /*ae70*/  ULDC.64 UR4, c[0x0][0x330] ;  /* 0x0000cc0000047ab9 */ /* 0x000fc60000000a00 */
[----:B------:R-:W-:Y:S02]  /*ae80*/  IMAD.IADD R13, R13, 0x1, R83 ;  /* 0x000000010d0d7824 */ /* 0x000fe400078e0253 */
[----:B------:R-:W-:-:S04]  /*ae90*/  IMAD.WIDE.U32 R12, R199, UR4, R12 ;  /* 0x00000004c70c7c25 */ /* 0x000fc8000f8e000c */
[----:B0-----:R-:W-:Y:S01]  /*aea0*/  IMAD R11, R199, UR5, R13 ;  /* 0x00000005c70b7c24 */ /* 0x001fe2000f8e020d */
[----:B--2---:R-:W-:-:S04]  /*aeb0*/  LEA R34, P2, R12, UR6, 0x1 ;  /* 0x000000060c227c11 */ /* 0x004fc8000f8408ff */
[----:B------:R-:W-:Y:S01]  /*aec0*/  LEA.HI.X R11, R12, UR7, R11, 0x1, P2 ;  /* 0x000000070c0b7c11 */ /* 0x000fe200090f0c0b */
[----:B------:R0:W1:Y:S01]  /*aed0*/  SHFL.IDX PT, R30, R34, RZ, 0x1c1f ;  /* 0x001c1fff221e7589 */ /* 0x00006200000e0000 */
[----:B------:R-:W-:-:S03]  /*aee0*/  ISETP.GE.AND P2, PT, R84, 0x1, PT ;  /* 0x000000015400780c */ /* 0x000fc60003f46270 */
[----:B------:R0:W2:Y:S10]  /*aef0*/  SHFL.IDX PT, R31, R11, RZ, 0x1c1f ;  /* 0x001c1fff0b1f7589 */ /* 0x0000b400000e0000 */
[----:B0-----:R-:W-:Y:S05]  /*af00*/  @!P2 BRA `(.L_x_2770) ;  /* 0x000000000084a947 */ /* 0x001fea0003800000 */
[----:B------:R-:W-:Y:S01]  /*af10*/  ISETP.GE.AND P5, PT, R16, UR61, PT ;  /* 0x0000003d10007c0c */ /* 0x000fe2000bfa6270 */
[----:B------:R-:W-:Y:S01]  /*af20*/  ULDC.64 UR4, c[0x0][0x208] ;  /* 0x0000820000047ab9 */ /* 0x000fe20000000a00 */
        /* <DEDUP_REMOVED lines=31> */
.L_x_2770:
[----:B------:R-:W-:Y:S05]  /*b120*/  BSYNC B0 ;  /* 0x0000000000007941 */ /* 0x000fea0003800000 */
.L_x_2769:
[----:B------:R-:W-:Y:S01]  /*b130*/  ISETP.GE.AND P2, PT, R84, 0x41, PT ;  /* 0x000000415400780c */ /* 0x000fe20003f46270 */
[----:B0-2---:R0:W2:Y:S01]  /*b140*/  SHFL.IDX PT, R31, R11, 0x1, 0x1c1f ;  /* 0x003c1f000b1f7f89 */ /* 0x0050a200000e0000 */
[----:B------:R-:W-:Y:S03]  /*b150*/  BSSY B0, `(.L_x_2771) ;  /* 0x0000024000007945 */ /* 0x000fe60003800000 */
[----:B-1----:R0:W1:Y:S08]  /*b160*/  SHFL.IDX PT, R30, R34, 0x1, 0x1c1f ;  /* 0x003c1f00221e7f89 */ /* 0x00207000000e0000 */
[----:B0-----:R-:W-:Y:S05]  /*b170*/  @!P2 BRA `(.L_x_2772) ;  /* 0x000000000084a947 */ /* 0x001fea0003800000 */
[----:B------:R-:W-:Y:S01]  /*b180*/  ISETP.GE.AND P5, PT, R16, UR61, PT ;  /* 0x0000003d10007c0c */ /* 0x000fe2000bfa6270 */
[----:B------:R-:W-:Y:S01]  /*b190*/  ULDC.64 UR4, c[0x0][0x208] ;  /* 0x0000820000047ab9 */ /* 0x000fe20000000a00 */
        /* <DEDUP_REMOVED lines=31> */
.L_x_2772:
[----:B------:R-:W-:Y:S05]  /*b390*/  BSYNC B0 ;  /* 0x0000000000007941 */ /* 0x000fea0003800000 */
.L_x_2771:
[----:B------:R-:W-:Y:S01]  /*b3a0*/  @!PT LDS RZ, [RZ] ;  /* 0x00000000fffff984 */ /* 0x000fe20000000800 */
[----:B------:R-:W-:Y:S01]  /*b3b0*/  @!PT LDS RZ, [RZ] ;  /* 0x00000000fffff984 */ /* 0x000fe20000000800 */
[----:B------:R-:W-:Y:S01]  /*b3c0*/  @!PT LDS RZ, [RZ] ;  /* 0x00000000fffff984 */ /* 0x000fe20000000800 */
[----:B------:R-:W-:Y:S01]  /*b3d0*/  @!PT LDS RZ, [RZ] ;  /* 0x00000000fffff984 */ /* 0x000fe20000000800 */
[----:B------:R4:W-:Y:S06]  /*b3e0*/  MEMBAR.ALL.CTA ;  /* 0x0000000000007992 */ /* 0x0009ec0000008000 */
[----:B----4-:R-:W4:Y:S01]  /*b3f0*/  FENCE.VIEW.ASYNC.S ;  /* 0x00000000000073c6 */ /* 0x010f220000000000 */
[----:B---3--:R-:W-:Y:S01]  /*b400*/  @!P3 VIADD R85, R85, 0x308c0 ;  /* 0x000308c05555b836 */ /* 0x008fe20000000000 */
[----:B----4-:R3:W-:Y:S01]  /*b410*/  BAR.SYNC.DEFER_BLOCKING R158, 0x80 ;  /* 0x0002009e0000751d */ /* 0x0107e20000010000 */
[----:B------:R-:W-:Y:S01]  /*b420*/  LOP3.LUT P4, RZ, R19, 0x2, RZ, 0xc0, !PT ;  /* 0x0000000213ff7812 */ /* 0x000fe2000788c0ff */
[----:B------:R-:W-:-:S02]  /*b430*/  VIADD R22, R22, 0x1 ;  /* 0x0000000116167836 */ /* 0x000fc40000000000 */
[----:B------:R-:W-:Y:S02]  /*b440*/  @!P3 PRMT R85, RZ, 0x654, R85 ;  /* 0x00000654ff55b816 */ /* 0x000fe40000000055 */
[----:B------:R-:W-:Y:S02]  /*b450*/  PLOP3.LUT P2, PT, PT, PT, PT, 0x8, 0x0 ;  /* 0x000000000000781c */ /* 0x000fe40003f4e170 */
[----:B------:R3:W-:Y:S01]  /*b460*/  @!P3 SYNCS.ARRIVE.TRANS64.RED.A1T0 RZ, [R85+URZ], RZ ;  /* 0x000000ff55ffb9a7 */ /* 0x0007e2000810043f */
[----:B------:R-:W-:-:S04]  /*b470*/  ISETP.NE.AND P3, PT, R22, 0x2, PT ;  /* 0x000000021600780c */ /* 0x000fc80003f65270 */
[----:B0-----:R-:W-:Y:S02]  /*b480*/  SEL R12, RZ, 0x1, P3 ;  /* 0x00000001ff0c7807 */ /* 0x001fe40001800000 */
[----:B------:R-:W-:Y:S02]  /*b490*/  SEL R22, R22, RZ, P3 ;  /* 0x000000ff16167207 */ /* 0x000fe40001800000 */
[----:B------:R-:W-:Y:S01]  /*b4a0*/  LOP3.LUT R207, R207, R12, RZ, 0x3c, !PT ;  /* 0x0000000ccfcf7212 */ /* 0x000fe200078e3cff */
[----:B---3--:R-:W-:Y:S06]  /*b4b0*/  @P4 BRA `(.L_x_2773) ;  /* 0xffffff7400144947 */ /* 0x008fec000383ffff */
.L_x_2663:
[----:B------:R-:W0:Y:S01]  /*b4c0*/  LDC R0, c[0x0][0x448] ;  /* 0x00011200ff007b82 */ /* 0x000e220000000800 */
[----:B------:R-:W-:Y:S01]  /*b4d0*/  VIADD R3, R220, 0x7f ;  /* 0x0000007fdc037836 */ /* 0x000fe20000000000 */
[----:B------:R-:W-:Y:S01]  /*b4e0*/  BSSY B0, `(.L_x_2774) ;  /* 0x0000010000007945 */ /* 0x000fe20003800000 */
[----:B------:R-:W-:Y:S01]  /*b4f0*/  IMAD.MOV.U32 R2, RZ, RZ, RZ ;  /* 0x000000ffff027224 */ /* 0x000fe200078e00ff */
[----:B0-----:R-:W-:-:S13]  /*b500*/  ISETP.NE.AND P0, PT, R0, 0x1, PT ;  /* 0x000000010000780c */ /* 0x001fda0003f05270 */
[----:B------:R-:W0:Y:S08]  /*b510*/  @P0 LDC R0, c[0x0][0x44c] ;  /* 0x00011300ff000b82 */ /* 0x000e300000000800 */
[----:B------:R-:W3:Y:S01]  /*b520*/  @P0 LDC R5, c[0x0][0x450] ;  /* 0x00011400ff050b82 */ /* 0x000ee20000000800 */
[----:B0-----:R-:W-:-:S05]  /*b530*/  @P0 IMAD.HI.U32 R0, R3, R0, RZ ;  /* 0x0000000003000227 */ /* 0x001fca00078e00ff */
[----:B---3--:R-:W-:-:S05]  /*b540*/  @P0 SHF.R.U32.HI R3, RZ, R5, R0 ;  /* 0x00000005ff030219 */ /* 0x008fca0000011600 */
[----:B------:R-:W-:-:S04]  /*b550*/  IMAD.IADD R3, R134, 0x1, R3 ;  /* 0x0000000186037824 */ /* 0x000fc800078e0203 */
[----:B------:R-:W-:-:S05]  /*b560*/  IMAD.HI R3, R3, 0x2aaaaaab, RZ ;  /* 0x2aaaaaab03037827 */ /* 0x000fca00078e02ff */
[----:B------:R-:W-:-:S04]  /*b570*/  SHF.R.U32.HI R0, RZ, 0x1f, R3 ;  /* 0x0000001fff007819 */ /* 0x000fc80000011603 */
[----:B------:R-:W-:-:S04]  /*b580*/  LEA.HI.SX32 R0, R3, R0, 0x1c ;  /* 0x0000000003007211 */ /* 0x000fc800078fe2ff */
[----:B------:R-:W-:-:S04]  /*b590*/  VIMNMX R135, R135, R0, PT ;  /* 0x0000000087877248 */ /* 0x000fc80003fe0100 */
[----:B------:R-:W-:Y:S01]  /*b5a0*/  ISETP.GE.AND P0, PT, R135, 0x1, PT ;  /* 0x000000018700780c */ /* 0x000fe20003f06270 */
[----:B------:R-:W-:-:S12]  /*b5b0*/  @P2 BRA `(.L_x_2775) ;  /* 0x0000000000082947 */ /* 0x000fd80003800000 */
[----:B------:R-:W0:Y:S02]  /*b5c0*/  FENCE.VIEW.ASYNC.G ;  /* 0x00000000000073c6 */ /* 0x000e240000000100 */
[----:B0-----:R-:W-:Y:S06]  /*b5d0*/  BAR.ARV 0xc, 0x180 ;  /* 0x0306000000007b1d */ /* 0x001fec0000002000 */
.L_x_2775:
[----:B------:R-:W-:Y:S05]  /*b5e0*/  BSYNC B0 ;  /* 0x0000000000007941 */ /* 0x000fea0003800000 */
.L_x_2774:
[----:B------:R-:W-:Y:S04]  /*b5f0*/  BSSY B0, `(.L_x_2776) ;  /* 0x0000020000007945 */ /* 0x000fe80003800000 */
[----:B------:R-:W-:Y:S05]  /*b600*/  @!P0 BRA `(.L_x_2777) ;  /* 0x0000000000788947 */ /* 0x000fea0003800000 */
        /* <DEDUP_REMOVED lines=12> */
[----:B------:R0:W3:Y:S01]  /*b6d0*/  F2I.FTZ.U32.TRUNC.NTZ R3, R2 ;  /* 0x0000000200037305 */ /* 0x0000e2000021f000 */
[----:B------:R-:W-:Y:S01]  /*b6e0*/  ISETP.GE.AND P2, PT, R0, RZ, PT ;  /* 0x000000ff0000720c */ /* 0x000fe20003f46270 */
[----:B0-----:R-:W-:Y:S02]  /*b6f0*/  IMAD.MOV.U32 R2, RZ, RZ, RZ ;  /* 0x000000ffff027224 */ /* 0x001fe400078e00ff */
[----:B---3--:R-:W-:-:S04]  /*b700*/  IMAD.MOV R8, RZ, RZ, -R3 ;  /* 0x000000ffff087224 */ /* 0x008fc800078e0a03 */
        /* <DEDUP_REMOVED lines=14> */
.L_x_2777:
[----:B------:R-:W-:Y:S05]  /*b7f0*/  BSYNC B0 ;  /* 0x0000000000007941 */ /* 0x000fea0003800000 */
.L_x_2776:
        /* <DEDUP_REMOVED lines=47> */
[----:B-12---:R-:W-:Y:S02]  /*baf0*/  CS2R R30, SRZ ;  /* 0x00000000001e7805 */ /* 0x006fe4000001ff00 */
[----:B------:R-:W-:-:S02]  /*bb00*/  CS2R R28, SRZ ;  /* 0x00000000001c7805 */ /* 0x000fc4000001ff00 */
[----:B------:R-:W-:Y:S02]  /*bb10*/  CS2R R26, SRZ ;  /* 0x00000000001a7805 */ /* 0x000fe4000001ff00 */
[----:B------:R-:W-:Y:S01]  /*bb20*/  CS2R R24, SRZ ;  /* 0x0000000000187805 */ /* 0x000fe2000001ff00 */
[----:B---3--:R-:W-:-:S05]  /*bb30*/  IMAD R219, R0, R2, RZ ;  /* 0x0000000200db7224 */ /* 0x008fca00078e02ff */
[----:B------:R-:W-:-:S04]  /*bb40*/  VIADDMNMX R2, R219, R2, R135, PT ;  /* 0x00000002db027246 */ /* 0x000fc80003800187 */
[----:B------:R-:W-:-:S13]  /*bb50*/  ISETP.GT.AND P1, PT, R2, R219, PT ;  /* 0x000000db0200720c */ /* 0x000fda0003f24270 */
[----:B------:R-:W-:Y:S05]  /*bb60*/  @!P1 BRA `(.L_x_2778) ;  /* 0x000000fc00009947 */ /* 0x000fea0003800000 */
        /* <DEDUP_REMOVED lines=33> */
.L_x_2779:
        /* <DEDUP_REMOVED lines=13> */
.L_x_2783:
[----:B-1----:R1:W2:Y:S02]  /*be50*/  SYNCS.PHASECHK.TRANS64.TRYWAIT P0, [R18+URZ+0x30800], R3 ;  /* 0x03080003120075a7 */ /* 0x0022a4000800017f */
[----:B--2---:R-:W-:Y:S05]  /*be60*/  @!P0 NANOSLEEP.SYNCS 0x989680 ;  /* 0x009896800000895d */ /* 0x004fea0003900000 */
[----:B------:R-:W2:Y:S02]  /*be70*/  @!P0 SYNCS.PHASECHK.TRANS64 P0, [R18+URZ+0x30800], R3 ;  /* 0x03080003120085a7 */ /* 0x000ea4000800007f */
[----:B--2---:R-:W-:Y:S05]  /*be80*/  @!P0 BRA `(.L_x_2783) ;  /* 0xfffffffc00f08947 */ /* 0x004fea000383ffff */
.L_x_2782:
[----:B------:R-:W-:Y:S05]  /*be90*/  BSYNC B0 ;  /* 0x0000000000007941 */ /* 0x000fea0003800000 */
.L_x_2781:
[----:B------:R-:W-:Y:S05]  /*bea0*/  BRA `(.L_x_2784) ;  /* 0x0000007800547947 */ /* 0x000fea0003800000 */
.L_x_2780:
[----:B------:R-:W2:Y:S01]  /*beb0*/  LDL R0, [R1+0x38] ;  /* 0x0000380001007983 */ /* 0x000ea20000100800 */
[----:B------:R-:W-:Y:S02]  /*bec0*/  ULDC.64 UR6, c[0x0][0x408] ;  /* 0x0001020000067ab9 */ /* 0x000fe40000000a00 */
[----:B-----5:R-:W-:Y:S01]  /*bed0*/  IMAD.WIDE.U32 R26, R133, UR6, RZ ;  /* 0x00000006851a7c25 */ /* 0x020fe2000f8e00ff */
[----:B--2---:R-:W-:Y:S02]  /*bee0*/  R2UR UR4, R0 ;  /* 0x00000000000472ca */ /* 0x004fe400000e0000 */
[----:B------:R-:W-:-:S11]  /*bef0*/  SHF.R.S32.HI R0, RZ, 0x1f, R133 ;  /* 0x0000001fff007819 */ /* 0x000fd60000011485 */
[----:B------:R-:W-:-:S03]  /*bf00*/  ULOP3.LUT UP0, URZ, UR4, 0x3ff, URZ, 0xc0, !UPT ;  /* 0x000003ff043f7892 */ /* 0x000fc6000f80c03f */
[----:B------:R-:W-:Y:S02]  /*bf10*/  ULDC.64 UR4, c[0x0][0x3f8] ;  /* 0x0000fe0000047ab9 */ /* 0x000fe40000000a00 */
[C---:B------:R-:W-:Y:S01]  /*bf20*/  IMAD R4, R0.reuse, UR4, RZ ;  /* 0x0000000400047c24 */ /* 0x040fe2000f8e02ff */
[----:B------:R-:W-:Y:S01]  /*bf30*/  PLOP3.LUT P0, PT, PT, PT, UP0, 0x80, 0x0 ;  /* 0x000000000000781c */ /* 0x000fe20003f0f008 */
[----:B------:R-:W-:Y:S02]  /*bf40*/  IMAD R0, R0, UR6, RZ ;  /* 0x0000000600007c24 */ /* 0x000fe4000f8e02ff */
[----:B------:R-:W-:-:S04]  /*bf50*/  IMAD.WIDE.U32 R24, R133, UR4, RZ ;  /* 0x0000000485187c25 */ /* 0x000fc8000f8e00ff */
[C---:B------:R-:W-:Y:S02]  /*bf60*/  IMAD R29, R133.reuse, UR5, R4 ;  /* 0x00000005851d7c24 */ /* 0x040fe4000f8e0204 */
[----:B------:R-:W-:Y:S02]  /*bf70*/  IMAD R31, R133, UR7, R0 ;  /* 0x00000007851f7c24 */ /* 0x000fe4000f8e0200 */
        /* <DEDUP_REMOVED lines=19> */
.L_x_2785:
[----:B------:R-:W-:Y:S01]  /*c0b0*/  ULDC.U8 UR4, c[0x0][0x410] ;  /* 0x0001040000047ab9 */ /* 0x000fe20000000000 */
[----:B------:R-:W-:Y:S01]  /*c0c0*/  BSSY B0, `(.L_x_2786) ;  /* 0x000076b000007945 */ /* 0x000fe20003800000 */
[----:B------:R-:W-:Y:S01]  /*c0d0*/  ISETP.NE.AND P0, PT, RZ, UR4, PT ;  /* 0x00000004ff007c0c */ /* 0x000fe2000bf05270 */
[----:B------:R-:W-:-:S12]  /*c0e0*/  IMAD.IADD R64, R206, 0x1, R220 ;  /* 0x00000001ce407824 */ /* 0x000fd800078e02dc */
        /* <DEDUP_REMOVED lines=38> */
.L_x_3062:
        /* <DEDUP_REMOVED lines=18> */
[----:B------:R-:W-:Y:S01]  /*c470*/  ISETP.GE.AND P3, PT, R211, UR4, PT ;  /* 0x00000004d3007c0c */ /* 0x000fe2000bf66270 */
[----:B------:R-:W-:Y:S01]  /*c480*/  ULDC.64 UR6, c[0x0][0x208] ;  /* 0x0000820000067ab9 */ /* 0x000fe20000000a00 */
[----:B------:R-:W-:Y:S02]  /*c490*/  ISETP.GE.AND P2, PT, R209, UR4, PT ;  /* 0x00000004d1007c0c */ /* 0x000fe4000bf46270 */
[----:B------:R-:W-:Y:S02]  /*c4a0*/  ISETP.GE.AND P1, PT, R210, UR4, PT ;  /* 0x00000004d2007c0c */ /* 0x000fe4000bf26270 */
[----:B------:R-:W-:Y:S02]  /*c4b0*/  SHF.R.S32.HI R12, RZ, 0x1f, R211 ;  /* 0x0000001fff0c7819 */ /* 0x000fe400000114d3 */
[----:B------:R-:W-:-:S05]  /*c4c0*/  ISETP.GE.AND P4, PT, R196, UR4, PT ;  /* 0x00000004c4007c0c */ /* 0x000fca000bf86270 */
[C---:B------:R-:W-:Y:S01]  /*c4d0*/  @!P3 IMAD.SHL.U32 R27, R211.reuse, 0x2, RZ ;  /* 0x00000002d31bb824 */ /* 0x040fe200078e00ff */
[----:B------:R-:W-:Y:S01]  /*c4e0*/  @!P3 SHF.L.U64.HI R12, R211, 0x1, R12 ;  /* 0x00000001d30cb819 */ /* 0x000fe2000001020c */
[C---:B------:R-:W-:Y:S01]  /*c4f0*/  @!P2 IMAD.SHL.U32 R21, R209.reuse, 0x2, RZ ;  /* 0x00000002d115a824 */ /* 0x040fe200078e00ff */
[----:B------:R-:W-:Y:S02]  /*c500*/  SHF.R.S32.HI R10, RZ, 0x1f, R209 ;  /* 0x0000001fff0a7819 */ /* 0x000fe400000114d1 */
[-C--:B--2---:R-:W-:Y:S01]  /*c510*/  @!P3 IADD3 R28, P6, R8, R27.reuse, RZ ;  /* 0x0000001b081cb210 */ /* 0x084fe20007fde0ff */
[----:B------:R-:W-:Y:S01]  /*c520*/  @!P1 IMAD.SHL.U32 R13, R210, 0x2, RZ ;  /* 0x00000002d20d9824 */ /* 0x000fe200078e00ff */
[----:B------:R-:W-:Y:S01]  /*c530*/  ISETP.GE.AND P0, PT, R208, UR4, PT ;  /* 0x00000004d0007c0c */ /* 0x000fe2000bf06270 */
[----:B------:R-:W-:Y:S01]  /*c540*/  @!P4 IMAD.MOV.U32 R4, RZ, RZ, R8 ;  /* 0x000000ffff04c224 */ /* 0x000fe200078e0008 */
[----:B------:R-:W-:Y:S01]  /*c550*/  @!P2 SHF.L.U64.HI R10, R209, 0x1, R10 ;  /* 0x00000001d10aa819 */ /* 0x000fe2000001020a */
[----:B-1----:R-:W-:Y:S01]  /*c560*/  @!P3 IMAD.X R29, R3, 0x1, R12, P6 ;  /* 0x00000001031db824 */ /* 0x002fe200030e060c */
[----:B----4-:R-:W-:Y:S01]  /*c570*/  @!P3 IADD3 R26, P5, R30, R27, RZ ;  /* 0x0000001b1e1ab210 */ /* 0x010fe20007fbe0ff */
[----:B------:R-:W-:Y:S01]  /*c580*/  @!P4 IMAD.MOV.U32 R5, RZ, RZ, R3 ;  /* 0x000000ffff05c224 */ /* 0x000fe200078e0003 */
[----:B------:R-:W-:-:S02]  /*c590*/  @!P2 IADD3 R24, P6, R8, R21, RZ ;  /* 0x000000150818a210 */ /* 0x000fc40007fde0ff */
[----:B------:R-:W-:Y:S01]  /*c5a0*/  SHF.R.S32.HI R7, RZ, 0x1f, R210 ;  /* 0x0000001fff077819 */ /* 0x000fe200000114d2 */
[----:B---3--:R-:W-:Y:S01]  /*c5b0*/  @!P3 IMAD.X R27, R9, 0x1, R12, P5 ;  /* 0x00000001091bb824 */ /* 0x008fe200028e060c */
[----:B------:R-:W-:Y:S01]  /*c5c0*/  @!P2 IADD3 R20, P5, R30, R21, RZ ;  /* 0x000000151e14a210 */ /* 0x000fe20007fbe0ff */
[----:B------:R-:W-:Y:S01]  /*c5d0*/  @!P2 IMAD.X R25, R3, 0x1, R10, P6 ;  /* 0x000000010319a824 */ /* 0x000fe200030e060a */
[----:B------:R-:W-:Y:S01]  /*c5e0*/  @!P1 SHF.L.U64.HI R6, R210, 0x1, R7 ;  /* 0x00000001d2069819 */ /* 0x000fe20000010207 */
[----:B------:R-:W-:Y:S01]  /*c5f0*/  @!P4 IMAD.WIDE R4, R196, 0x2, R4 ;  /* 0x00000002c404c825 */ /* 0x000fe200078e0204 */
[----:B------:R-:W-:-:S03]  /*c600*/  @!P1 IADD3 R14, P6, R8, R13, RZ ;  /* 0x0000000d080e9210 */ /* 0x000fc60007fde0ff */
[----:B------:R-:W-:Y:S01]  /*c610*/  @!P2 IMAD.X R21, R9, 0x1, R10, P5 ;  /* 0x000000010915a824 */ /* 0x000fe200028e060a */
[----:B------:R-:W-:Y:S01]  /*c620*/  ISETP.GE.AND P5, PT, R212, UR4, PT ;  /* 0x00000004d4007c0c */ /* 0x000fe2000bfa6270 */
[--C-:B------:R-:W-:Y:S01]  /*c630*/  @!P1 IMAD.X R15, R3, 0x1, R6.reuse, P6 ;  /* 0x00000001030f9824 */ /* 0x100fe200030e0606 */
[----:B------:R-:W-:Y:S01]  /*c640*/  @!P1 IADD3 R12, P6, R30, R13, RZ ;  /* 0x0000000d1e0c9210 */ /* 0x000fe20007fde0ff */
[----:B------:R1:W5:Y:S01]  /*c650*/  @!P4 LD.E.64 R58, desc[UR6][R4.64] ;  /* 0x00000006043ac980 */ /* 0x000362000c101b00 */
[----:B------:R-:W-:Y:S01]  /*c660*/  @!P0 IMAD.SHL.U32 R31, R208, 0x2, RZ ;  /* 0x00000002d01f8824 */ /* 0x000fe200078e00ff */
[----:B------:R-:W-:Y:S02]  /*c670*/  CS2R R60, SRZ ;  /* 0x00000000003c7805 */ /* 0x000fe4000001ff00 */
[----:B------:R-:W-:Y:S02]  /*c680*/  @!P1 IMAD.X R13, R9, 0x1, R6, P6 ;  /* 0x00000001090d9824 */ /* 0x000fe400030e0606 */
[----:B------:R-:W-:-:S02]  /*c690*/  @!P0 IADD3 R10, P6, R8, R31, RZ ;  /* 0x0000001f080a8210 */ /* 0x000fc40007fde0ff */
[----:B-1----:R-:W-:Y:S01]  /*c6a0*/  SHF.R.S32.HI R5, RZ, 0x1f, R208 ;  /* 0x0000001fff057819 */ /* 0x002fe200000114d0 */
[----:B------:R-:W-:-:S03]  /*c6b0*/  @!P4 IMAD.MOV.U32 R4, RZ, RZ, R30 ;  /* 0x000000ffff04c224 */ /* 0x000fc600078e001e */
[----:B------:R-:W-:Y:S01]  /*c6c0*/  @!P0 SHF.L.U64.HI R34, R208, 0x1, R5 ;  /* 0x00000001d0228819 */ /* 0x000fe20000010205 */
[----:B------:R-:W-:Y:S02]  /*c6d0*/  @!P4 IMAD.MOV.U32 R5, RZ, RZ, R9 ;  /* 0x000000ffff05c224 */ /* 0x000fe400078e0009 */
[----:B------:R-:W-:Y:S01]  /*c6e0*/  @!P4 IMAD.WIDE R6, R196, 0x2, R4 ;  /* 0x00000002c406c825 */ /* 0x000fe200078e0204 */
[----:B------:R-:W-:-:S03]  /*c6f0*/  SHF.R.S32.HI R5, RZ, 0x1f, R212 ;  /* 0x0000001fff057819 */ /* 0x000fc600000114d4 */
[--C-:B------:R-:W-:Y:S01]  /*c700*/  @!P0 IMAD.X R11, R3, 0x1, R34.reuse, P6 ;  /* 0x00000001030b8824 */ /* 0x100fe200030e0622 */
[----:B------:R-:W-:Y:S01]  /*c710*/  @!P0 IADD3 R4, P6, R30, R31, RZ ;  /* 0x0000001f1e048210 */ /* 0x000fe20007fde0ff */
[C---:B------:R-:W-:Y:S01]  /*c720*/  @!P5 IMAD.SHL.U32 R31, R212.reuse, 0x2, RZ ;  /* 0x00000002d41fd824 */ /* 0x040fe200078e00ff */
[----:B------:R1:W5:Y:S01]  /*c730*/  @!P4 LD.E.64 R60, desc[UR6][R6.64] ;  /* 0x00000006063cc980 */ /* 0x000362000c101b00 */
[----:B------:R-:W-:Y:S02]  /*c740*/  @!P5 SHF.L.U64.HI R32, R212, 0x1, R5 ;  /* 0x00000001d420d819 */ /* 0x000fe40000010205 */
[----:B------:R-:W-:Y:S01]  /*c750*/  CS2R R54, SRZ ;  /* 0x0000000000367805 */ /* 0x000fe2000001ff00 */
[----:B------:R-:W-:Y:S01]  /*c760*/  @!P0 IMAD.X R5, R9, 0x1, R34, P6 ;  /* 0x0000000109058824 */ /* 0x000fe200030e0622 */
[----:B------:R-:W-:Y:S02]  /*c770*/  CS2R R56, SRZ ;  /* 0x0000000000387805 */ /* 0x000fe4000001ff00 */
[----:B------:R-:W-:-:S02]  /*c780*/  CS2R R50, SRZ ;  /* 0x0000000000327805 */ /* 0x000fc4000001ff00 */
[-C--:B-1----:R-:W-:Y:S02]  /*c790*/  @!P5 IADD3 R6, P4, R8, R31.reuse, RZ ;  /* 0x0000001f0806d210 */ /* 0x082fe40007f9e0ff */
[----:B------:R-:W-:Y:S02]  /*c7a0*/  CS2R R52, SRZ ;  /* 0x0000000000347805 */ /* 0x000fe4000001ff00 */
[----:B------:R-:W-:Y:S02]  /*c7b0*/  @!P5 IADD3 R8, P6, R30, R31, RZ ;  /* 0x0000001f1e08d210 */ /* 0x000fe40007fde0ff */
[----:B------:R-:W-:Y:S02]  /*c7c0*/  CS2R R46, SRZ ;  /* 0x00000000002e7805 */ /* 0x000fe4000001ff00 */
[----:B------:R-:W-:Y:S02]  /*c7d0*/  CS2R R48, SRZ ;  /* 0x0000000000307805 */ /* 0x000fe4000001ff00 */
[----:B------:R-:W-:-:S02]  /*c7e0*/  CS2R R44, SRZ ;  /* 0x00000000002c7805 */ /* 0x000fc4000001ff00 */
[----:B------:R-:W-:Y:S02]  /*c7f0*/  CS2R R42, SRZ ;  /* 0x00000000002a7805 */ /* 0x000fe4000001ff00 */
[----:B------:R-:W-:Y:S02]  /*c800*/  CS2R R34, SRZ ;  /* 0x0000000000227805 */ /* 0x000fe4000001ff00 */
[----:B------:R-:W-:Y:S01]  /*c810*/  CS2R R36, SRZ ;  /* 0x0000000000247805 */ /* 0x000fe2000001ff00 */
[--C-:B------:R-:W-:Y:S01]  /*c820*/  @!P5 IMAD.X R7, R3, 0x1, R32.reuse, P4 ;  /* 0x000000010307d824 */ /* 0x100fe200020e0620 */
[----:B------:R1:W5:Y:S01]  /*c830*/  @!P3 LD.E.64 R54, desc[UR6][R28.64] ;  /* 0x000000061c36b980 */ /* 0x000362000c101b00 */
[----:B------:R-:W-:-:S03]  /*c840*/  @!P5 IMAD.X R9, R9, 0x1, R32, P6 ;  /* 0x000000010909d824 */ /* 0x000fc600030e0620 */
        /* <DEDUP_REMOVED lines=9> */
.L_x_2790:
[----:B------:R-:W-:Y:S05]  /*c8e0*/  BSYNC B1 ;  /* 0x0000000000017941 */ /* 0x000fea0003800000 */
.L_x_2789:
[----:B-1---5:R-:W-:Y:S01]  /*c8f0*/  IMAD.MOV.U32 R3, RZ, RZ, R46 ;  /* 0x000000ffff037224 */ /* 0x022fe200078e002e */
[----:B------:R-:W-:Y:S01]  /*c900*/  UMOV UR4, 0xffffffff ;  /* 0xffffffff00047882 */ /* 0x000fe20000000000 */
[----:B------:R-:W-:Y:S01]  /*c910*/  IMAD.MOV.U32 R4, RZ, RZ, R47 ;  /* 0x000000ffff047224 */ /* 0x000fe200078e002f */
[----:B--23--:R-:W-:Y:S01]  /*c920*/  CS2R R8, SRZ ;  /* 0x0000000000087805 */ /* 0x00cfe2000001ff00 */
        /* <DEDUP_REMOVED lines=51> */
.L_x_3068:
[----:B------:R-:W-:Y:S01]  /*cc60*/  VIADD R64, R64, 0x40 ;  /* 0x0000004040407836 */ /* 0x000fe20000000000 */
[----:B------:R-:W-:Y:S01]  /*cc70*/  LOP3.LUT R3, R215, 0x18, R16, 0xf8, !PT ;  /* 0x00000018d7037812 */ /* 0x000fe200078ef810 */
[----:B------:R-:W-:Y:S01]  /*cc80*/  BSSY B1, `(.L_x_2792) ;  /* 0x000005b000017945 */ /* 0x000fe20003800000 */
[----:B------:R-:W-:Y:S02]  /*cc90*/  LOP3.LUT P0, RZ, R224, 0x4, RZ, 0xc0, !PT ;  /* 0x00000004e0ff7812 */ /* 0x000fe4000780c0ff */
[----:B------:R-:W-:Y:S02]  /*cca0*/  CS2R R12, SRZ ;  /* 0x00000000000c7805 */ /* 0x000fe4000001ff00 */
[----:B------:R-:W-:Y:S02]  /*ccb0*/  ISETP.GE.AND P1, PT, R64, R67, PT ;  /* 0x000000434000720c */ /* 0x000fe40003f26270 */
[----:B------:R-:W-:Y:S02]  /*ccc0*/  CS2R R20, SRZ ;  /* 0x0000000000147805 */ /* 0x000fe4000001ff00 */
[----:B------:R-:W-:-:S02]  /*ccd0*/  LOP3.LUT R4, R3, R216, RZ, 0x3c, !PT ;  /* 0x000000d803047212 */ /* 0x000fc400078e3cff */
[----:B------:R-:W-:Y:S02]  /*cce0*/  CS2R R26, SRZ ;  /* 0x00000000001a7805 */ /* 0x000fe4000001ff00 */
[----:B----4-:R-:W-:Y:S02]  /*ccf0*/  CS2R R30, SRZ ;  /* 0x00000000001e7805 */ /* 0x010fe4000001ff00 */
[----:B------:R-:W-:Y:S02]  /*cd00*/  CS2R R38, SRZ ;  /* 0x0000000000267805 */ /* 0x000fe4000001ff00 */
[----:B------:R-:W-:Y:S01]  /*cd10*/  CS2R R40, SRZ ;  /* 0x0000000000287805 */ /* 0x000fe2000001ff00 */
[----:B------:R-:W-:Y:S01]  /*cd20*/  IMAD.IADD R3, R217, 0x1, R4 ;  /* 0x00000001d9037824 */ /* 0x000fe200078e0204 */
[----:B------:R-:W-:Y:S02]  /*cd30*/  CS2R R32, SRZ ;  /* 0x0000000000207805 */ /* 0x000fe4000001ff00 */
[----:B------:R-:W-:-:S02]  /*cd40*/  CS2R R28, SRZ ;  /* 0x00000000001c7805 */ /* 0x000fc4000001ff00 */
[----:B------:R-:W-:Y:S02]  /*cd50*/  CS2R R24, SRZ ;  /* 0x0000000000187805 */ /* 0x000fe4000001ff00 */
[----:B------:R-:W-:Y:S01]  /*cd60*/  CS2R R14, SRZ ;  /* 0x00000000000e7805 */ /* 0x000fe2000001ff00 */
[----:B------:R-:W-:Y:S01]  /*cd70*/  IMAD R3, R3, 0x2, R18 ;  /* 0x0000000203037824 */ /* 0x000fe200078e0212 */
[----:B------:R-:W-:Y:S01]  /*cd80*/  CS2R R10, SRZ ;  /* 0x00000000000a7805 */ /* 0x000fe2000001ff00 */
[----:B------:R-:W-:Y:S06]  /*cd90*/  @P1 BRA `(.L_x_2793) ;  /* 0x0000000400241947 */ /* 0x000fec0003800000 */
[----:B------:R-:W-:Y:S01]  /*cda0*/  ULDC UR4, c[0x0][0x3f4] ;  /* 0x0000fd0000047ab9 */ /* 0x000fe20000000800 */
[----:B------:R-:W-:Y:S02]  /*cdb0*/  SHF.R.S32.HI R4, RZ, 0x1f, R211 ;  /* 0x0000001fff047819 */ /* 0x000fe400000114d3 */
[----:B------:R-:W-:Y:S02]  /*cdc0*/  CS2R R40, SRZ ;  /* 0x0000000000287805 */ /* 0x000fe4000001ff00 */
[----:B------:R-:W-:Y:S02]  /*cdd0*/  ISETP.GE.AND P4, PT, R211, UR4, PT ;  /* 0x00000004d3007c0c */ /* 0x000fe4000bf86270 */
[----:B------:R-:W-:Y:S02]  /*cde0*/  CS2R R38, SRZ ;  /* 0x0000000000267805 */ /* 0x000fe4000001ff00 */
[----:B------:R-:W-:Y:S01]  /*cdf0*/  ISETP.GE.AND P3, PT, R209, UR4, PT ;  /* 0x00000004d1007c0c */ /* 0x000fe2000bf66270 */
[----:B------:R-:W-:Y:S01]  /*ce00*/  ULDC.64 UR6, c[0x0][0x208] ;  /* 0x0000820000067ab9 */ /* 0x000fe20000000a00 */
        /* <DEDUP_REMOVED lines=10> */
[-C--:B-1----:R-:W-:Y:S01]  /*ceb0*/  @!P4 IADD3 R26, P5, R63, R24.reuse, RZ ;  /* 0x000000183f1ac210 */ /* 0x082fe20007fbe0ff */
[----:B------:R-:W-:Y:S01]  /*cec0*/  @!P1 IMAD.SHL.U32 R4, R208, 0x2, RZ ;  /* 0x00000002d0049824 */ /* 0x000fe200078e00ff */
[----:B---3--:R-:W-:-:S02]  /*ced0*/  @!P4 IADD3 R24, P6, R65, R24, RZ ;  /* 0x000000184118c210 */ /* 0x008fc40007fde0ff */
[----:B------:R-:W-:Y:S01]  /*cee0*/  @!P2 SHF.L.U64.HI R9, R210, 0x1, R9 ;  /* 0x00000001d209a819 */ /* 0x000fe20000010209 */
[--C-:B0-----:R-:W-:Y:S01]  /*cef0*/  @!P4 IMAD.X R27, R62, 0x1, R5.reuse, P5 ;  /* 0x000000013e1bc824 */ /* 0x101fe200028e0605 */
[-C--:B------:R-:W-:Y:S01]  /*cf00*/  @!P3 IADD3 R20, P5, R63, R14.reuse, RZ ;  /* 0x0000000e3f14b210 */ /* 0x080fe20007fbe0ff */
[----:B--2---:R-:W-:Y:S01]  /*cf10*/  @!P4 IMAD.X R25, R0, 0x1, R5, P6 ;  /* 0x000000010019c824 */ /* 0x004fe200030e0605 */
[----:B------:R-:W-:Y:S02]  /*cf20*/  @!P3 IADD3 R14, P6, R65, R14, RZ ;  /* 0x0000000e410eb210 */ /* 0x000fe40007fde0ff */
        /* <DEDUP_REMOVED lines=48> */
.L_x_2793:
[----:B------:R-:W-:Y:S05]  /*d230*/  BSYNC B1 ;  /* 0x0000000000017941 */ /* 0x000fea0003800000 */
.L_x_2792:
[----:B------:R-:W3:Y:S01]  /*d240*/  LDL R64, [R1+0x30] ;  /* 0x0000300001407983 */ /* 0x000ee20000100800 */
[----:B----45:R-:W-:Y:S01]  /*d250*/  IMAD.MOV.U32 R5, RZ, RZ, R8 ;  /* 0x000000ffff057224 */ /* 0x030fe200078e0008 */
[----:B------:R-:W-:Y:S01]  /*d260*/  VIADDMNMX R67, R67, -R220, 0x80, PT ;  /* 0x0000008043437446 */ /* 0x000fe200038009dc */
[C---:B------:R-:W-:Y:S01]  /*d270*/  VIADD R6, R3.reuse, 0x12400 ;  /* 0x0001240003067836 */ /* 0x040fe20000000000 */
[----:B------:R-:W-:Y:S01]  /*d280*/  BSSY B1, `(.L_x_2794) ;  /* 0x0000037000017945 */ /* 0x000fe20003800000 */
[----:B--2---:R-:W-:Y:S01]  /*d290*/  VIADD R0, R3, 0x12440 ;  /* 0x0001244003007836 */ /* 0x004fe20000000000 */
[----:B-1----:R-:W-:Y:S01]  /*d2a0*/  PRMT R63, R5, 0x7610, R63 ;  /* 0x00007610053f7816 */ /* 0x002fe2000000003f */
[----:B------:R-:W-:Y:S01]  /*d2b0*/  IMAD.MOV.U32 R5, RZ, RZ, R9 ;  /* 0x000000ffff057224 */ /* 0x000fe200078e0009 */
[----:B------:R-:W-:Y:S01]  /*d2c0*/  ISETP.GE.AND P1, PT, R206, R67, PT ;  /* 0x00000043ce00720c */ /* 0x000fe20003f26270 */
[----:B------:R-:W-:Y:S02]  /*d2d0*/  @P0 VIADD R0, R6, 0xffffffc0 ;  /* 0xffffffc006000836 */ /* 0x000fe40000000000 */
[----:B------:R-:W-:Y:S01]  /*d2e0*/  IMAD.MOV.U32 R6, RZ, RZ, R12 ;  /* 0x000000ffff067224 */ /* 0x000fe200078e000c */
[----:B0-----:R-:W-:Y:S01]  /*d2f0*/  PRMT R62, R5, 0x7610, R62 ;  /* 0x00007610053e7816 */ /* 0x001fe2000000003e */
        /* <DEDUP_REMOVED lines=23> */
[----:B------:R-:W-:Y:S02]  /*d470*/  PRMT R74, R7, 0x7610, R74 ;  /* 0x00007610074a7816 */ /* 0x000fe4000000004a */
[----:B---3--:R-:W-:-:S04]  /*d480*/  LEA.HI R4, R64, R64, RZ, 0x1 ;  /* 0x0000004040047211 */ /* 0x008fc800078f08ff */
[----:B------:R-:W-:-:S05]  /*d490*/  LOP3.LUT R4, R4, 0xfffffffe, RZ, 0xc0, !PT ;  /* 0xfffffffe04047812 */ /* 0x000fca00078ec0ff */
[----:B------:R-:W-:Y:S02]  /*d4a0*/  IMAD.IADD R4, R64, 0x1, -R4 ;  /* 0x0000000140047824 */ /* 0x000fe400078e0a04 */
[----:B------:R-:W-:-:S03]  /*d4b0*/  IMAD.MOV.U32 R64, RZ, RZ, R26 ;  /* 0x000000ffff407224 */ /* 0x000fc600078e001a */
        /* <DEDUP_REMOVED lines=15> */
[----:B------:R-:W-:-:S04]  /*d5b0*/  PRMT R75, R64, 0x7610, R75 ;  /* 0x00007610404b7816 */ /* 0x000fc8000000004b */
[----:B------:R-:W-:Y:S01]  /*d5c0*/  PRMT R82, R4, 0x7610, R82 ;  /* 0x0000761004527816 */ /* 0x000fe20000000052 */
[----:B------:R-:W-:Y:S01]  /*d5d0*/  IMAD.MOV.U32 R4, RZ, RZ, R10 ;  /* 0x000000ffff047224 */ /* 0x000fe200078e000a */
[----:B0-----:R-:W-:Y:S06]  /*d5e0*/  @!P0 BRA `(.L_x_2795) ;  /* 0x000001a800ac8947 */ /* 0x001fec0003800000 */
.L_x_3069:
[----:B------:R-:W-:Y:S05]  /*d5f0*/  BSYNC B1 ;  /* 0x0000000000017941 */ /* 0x000fea0003800000 */
.L_x_2794:
        /* <DEDUP_REMOVED lines=14> */
[----:B------:R-:W-:Y:S02]  /*d6e0*/  SHF.R.U32.HI R111, RZ, 0x10, R59 ;  /* 0x00000010ff6f7819 */ /* 0x000fe4000001163b */
[----:B------:R-:W-:Y:S02]  /*d6f0*/  SHF.R.U32.HI R110, RZ, 0x10, R61 ;  /* 0x00000010ff6e7819 */ /* 0x000fe4000001163d */
[----:B------:R-:W-:Y:S02]  /*d700*/  PRMT R111, R108, 0x5410, R111 ;  /* 0x000054106c6f7816 */ /* 0x000fe4000000006f */
[----:B------:R-:W-:Y:S02]  /*d710*/  SHF.R.U64 R113, R58, 0x10, R59 ;  /* 0x000000103a717819 */ /* 0x000fe4000000123b */
[----:B------:R-:W-:Y:S01]  /*d720*/  PRMT R108, R109, 0x5410, R110 ;  /* 0x000054106d6c7816 */ /* 0x000fe2000000006e */
[----:B------:R-:W-:Y:S01]  /*d730*/  IMAD.U32 R112, R111, 0x10000, RZ ;  /* 0x000100006f707824 */ /* 0x000fe200078e00ff */
[----:B------:R-:W-:-:S02]  /*d740*/  SHF.R.U64 R60, R60, 0x10, R61 ;  /* 0x000000103c3c7819 */ /* 0x000fc4000000123d */
[----:B------:R-:W-:Y:S01]  /*d750*/  PRMT R58, R66, 0x5432, R113 ;  /* 0x00005432423a7816 */ /* 0x000fe20000000071 */
[C---:B------:R-:W-:Y:S01]  /*d760*/  IMAD.U32 R113, R108.reuse, 0x10000, RZ ;  /* 0x000100006c717824 */ /* 0x040fe200078e00ff */
[----:B------:R-:W-:Y:S02]  /*d770*/  LOP3.LUT R114, R111, 0xffff0000, RZ, 0xc0, !PT ;  /* 0xffff00006f727812 */ /* 0x000fe400078ec0ff */
[----:B------:R-:W-:Y:S02]  /*d780*/  PRMT R60, R69, 0x5432, R60 ;  /* 0x00005432453c7816 */ /* 0x000fe4000000003c */
[----:B------:R-:W-:Y:S02]  /*d790*/  LOP3.LUT R108, R108, 0xffff0000, RZ, 0xc0, !PT ;  /* 0xffff00006c6c7812 */ /* 0x000fe400078ec0ff */
[C---:B0-----:R-:W-:Y:S01]  /*d7a0*/  LOP3.LUT R61, R6.reuse, 0xffff0000, RZ, 0xc0, !PT ;  /* 0xffff0000063d7812 */ /* 0x041fe200078ec0ff */
[----:B------:R-:W-:Y:S01]  /*d7b0*/  IMAD.U32 R110, R6, 0x10000, RZ ;  /* 0x00010000066e7824 */ /* 0x000fe200078e00ff */
[C---:B------:R-:W-:Y:S01]  /*d7c0*/  LOP3.LUT R109, R7.reuse, 0xffff0000, RZ, 0xc0, !PT ;  /* 0xffff0000076d7812 */ /* 0x040fe200078ec0ff */
[----:B------:R-:W-:Y:S01]  /*d7d0*/  IMAD.U32 R59, R7, 0x10000, RZ ;  /* 0x00010000073b7824 */ /* 0x000fe200078e00ff */
[C---:B------:R-:W-:Y:S01]  /*d7e0*/  LOP3.LUT R7, R4.reuse, 0xffff0000, RZ, 0xc0, !PT ;  /* 0xffff000004077812 */ /* 0x040fe200078ec0ff */
[----:B------:R-:W-:Y:S01]  /*d7f0*/  FMUL.FTZ R111, R61, R113 ;  /* 0x000000713d6f7220 */ /* 0x000fe20000410000 */
[----:B------:R-:W-:-:S02]  /*d800*/  IMAD.U32 R6, R4, 0x10000, RZ ;  /* 0x0001000004067824 */ /* 0x000fc400078e00ff */
[-C--:B------:R-:W-:Y:S01]  /*d810*/  FMUL.FTZ R116, R61, R112.reuse ;  /* 0x000000703d747220 */ /* 0x080fe20000410000 */
[C---:B------:R-:W-:Y:S01]  /*d820*/  IMAD.U32 R4, R5.reuse, 0x10000, RZ ;  /* 0x0001000005047824 */ /* 0x040fe200078e00ff */
[----:B------:R-:W-:Y:S01]  /*d830*/  LOP3.LUT R61, R5, 0xffff0000, RZ, 0xc0, !PT ;  /* 0xffff0000053d7812 */ /* 0x000fe200078ec0ff */
[----:B------:R-:W-:Y:S01]  /*d840*/  FFMA.FTZ R5, R110, R112, -R111 ;  /* 0x000000706e057223 */ /* 0x000fe2000001086f */
[C---:B------:R-:W-:Y:S01]  /*d850*/  FMUL.FTZ R118, R109.reuse, R108 ;  /* 0x0000006c6d767220 */ /* 0x040fe20000410000 */
[-C--:B------:R-:W-:Y:S01]  /*d860*/  FMUL.FTZ R112, R109, R114.reuse ;  /* 0x000000726d707220 */ /* 0x080fe20000410000 */
[C---:B------:R-:W-:Y:S01]  /*d870*/  IMAD.U32 R111, R60.reuse, 0x10000, RZ ;  /* 0x000100003c6f7824 */ /* 0x040fe200078e00ff */
[----:B------:R-:W-:Y:S01]  /*d880*/  LOP3.LUT R60, R60, 0xffff0000, RZ, 0xc0, !PT ;  /* 0xffff00003c3c7812 */ /* 0x000fe200078ec0ff */
[C---:B------:R-:W-:Y:S01]  /*d890*/  IMAD.U32 R109, R58.reuse, 0x10000, RZ ;  /* 0x000100003a6d7824 */ /* 0x040fe200078e00ff */
[----:B------:R-:W-:Y:S01]  /*d8a0*/  LOP3.LUT R58, R58, 0xffff0000, RZ, 0xc0, !PT ;  /* 0xffff00003a3a7812 */ /* 0x000fe200078ec0ff */
[----:B------:R-:W-:Y:S01]  /*d8b0*/  FFMA.FTZ R110, R110, R113, R116 ;  /* 0x000000716e6e7223 */ /* 0x000fe20000010074 */
        /* <DEDUP_REMOVED lines=15> */
.L_x_2799:
[----:B------:R-:W-:Y:S05]  /*d9b0*/  BSYNC B2 ;  /* 0x0000000000027941 */ /* 0x000fea0003800000 */
.L_x_2798:
        /* <DEDUP_REMOVED lines=48> */
.L_x_2801:
[----:B------:R-:W-:Y:S05]  /*dcc0*/  BSYNC B2 ;  /* 0x0000000000027941 */ /* 0x000fea0003800000 */
.L_x_2800:
        /* <DEDUP_REMOVED lines=48> */
.L_x_2803:
[----:B------:R-:W-:Y:S05]  /*dfd0*/  BSYNC B2 ;  /* 0x0000000000027941 */ /* 0x000fea0003800000 */
.L_x_2802:
        /* <DEDUP_REMOVED lines=48> */
.L_x_2805:
[----:B------:R-:W-:Y:S05]  /*e2e0*/  BSYNC B2 ;  /* 0x0000000000027941 */ /* 0x000fea0003800000 */
.L_x_2804:
        /* <DEDUP_REMOVED lines=48> */
.L_x_2807:
[----:B------:R-:W-:Y:S05]  /*e5f0*/  BSYNC B2 ;  /* 0x0000000000027941 */ /* 0x000fea0003800000 */
.L_x_2806:
        /* <DEDUP_REMOVED lines=19> */
[-C--:B------:R-:W-:Y:S01]  /*e730*/  FMUL.FTZ R45, R35, R43.reuse ;  /* 0x0000002b232d7220 */ /* 0x080fe20000410000 */
[----:B------:R-:W-:Y:S01]  /*e740*/  FMUL.FTZ R35, R37, R70 ;  /* 0x0000004625237220 */ /* 0x000fe20000410000 */
[----:B------:R-:W-:Y:S02]  /*e750*/  IMAD.U32 R6, R4, 0x10000, RZ ;  /* 0x0001000004067824 */ /* 0x000fe400078e00ff */
[C---:B------:R-:W-:Y:S01]  /*e760*/  FFMA.FTZ R47, R34.reuse, R43, R44 ;  /* 0x0000002b222f7223 */ /* 0x040fe2000001002c */
[----:B------:R-:W-:Y:S02]  /*e770*/  IMAD.U32 R7, R5, 0x10000, RZ ;  /* 0x0001000005077824 */ /* 0x000fe400078e00ff */
[----:B------:R-:W-:Y:S01]  /*e780*/  FFMA.FTZ R46, R34, R42, -R45 ;  /* 0x0000002a222e7223 */ /* 0x000fe2000001082d */
[-C--:B------:R-:W-:Y:S01]  /*e790*/  FMUL.FTZ R43, R37, R66.reuse ;  /* 0x00000042252b7220 */ /* 0x080fe20000410000 */
[----:B------:R-:W-:Y:S01]  /*e7a0*/  LOP3.LUT R4, R4, 0xffff0000, RZ, 0xc0, !PT ;  /* 0xffff000004047812 */ /* 0x000fe200078ec0ff */
[C---:B------:R-:W-:Y:S01]  /*e7b0*/  FFMA.FTZ R66, R36.reuse, R66, -R35 ;  /* 0x0000004224427223 */ /* 0x040fe20000010823 */
        /* <DEDUP_REMOVED lines=19> */
.L_x_2797:
[----:B------:R-:W-:Y:S05]  /*e8f0*/  BSYNC B1 ;  /* 0x0000000000017941 */ /* 0x000fea0003800000 */
.L_x_2796:
        /* <DEDUP_REMOVED lines=58> */
.L_x_2810:
[----:B------:R-:W-:Y:S05]  /*eca0*/  BSYNC B1 ;  /* 0x0000000000017941 */ /* 0x000fea0003800000 */
.L_x_2809:
        /* <DEDUP_REMOVED lines=48> */
.L_x_2812:
[----:B------:R-:W-:Y:S05]  /*efb0*/  BSYNC B1 ;  /* 0x0000000000017941 */ /* 0x000fea0003800000 */
.L_x_2811:
        /* <DEDUP_REMOVED lines=48> */
.L_x_2814:
[----:B------:R-:W-:Y:S05]  /*f2c0*/  BSYNC B1 ;  /* 0x0000000000017941 */ /* 0x000fea0003800000 */
.L_x_2813:
        /* <DEDUP_REMOVED lines=48> */
.L_x_2816:
[----:B------:R-:W-:Y:S05]  /*f5d0*/  BSYNC B1 ;  /* 0x0000000000017941 */ /* 0x000fea0003800000 */
.L_x_2815:
        /* <DEDUP_REMOVED lines=48> */
.L_x_2818:
[----:B------:R-:W-:Y:S05]  /*f8e0*/  BSYNC B1 ;  /* 0x0000000000017941 */ /* 0x000fea0003800000 */
.L_x_2817:
        /* <DEDUP_REMOVED lines=18> */
[C---:B------:R-:W-:Y:S01]  /*fa10*/  FMUL.FTZ R13, R9.reuse, R12 ;  /* 0x0000000c090d7220 */ /* 0x040fe20000410000 */
[-C--:B------:R-:W-:Y:S01]  /*fa20*/  FMUL.FTZ R9, R9, R11.reuse ;  /* 0x0000000b09097220 */ /* 0x080fe20000410000 */
[C---:B------:R-:W-:Y:S01]  /*fa30*/  FMUL.FTZ R15, R7.reuse, R62 ;  /* 0x0000003e070f7220 */ /* 0x040fe20000410000 */
[----:B------:R-:W-:Y:S02]  /*fa40*/  IMAD.U32 R3, R4, 0x10000, RZ ;  /* 0x0001000004037824 */ /* 0x000fe400078e00ff */
[C---:B------:R-:W-:Y:S01]  /*fa50*/  FFMA.FTZ R13, R8.reuse, R11, -R13 ;  /* 0x0000000b080d7223 */ /* 0x040fe2000001080d */
[----:B------:R-:W-:Y:S01]  /*fa60*/  FFMA.FTZ R14, R8, R12, R9 ;  /* 0x0000000c080e7223 */ /* 0x000fe20000010009 */
[-C--:B------:R-:W-:Y:S01]  /*fa70*/  FMUL.FTZ R9, R7, R65.reuse ;  /* 0x0000004107097220 */ /* 0x080fe20000410000 */
[----:B------:R-:W-:Y:S01]  /*fa80*/  IMAD.U32 R6, R5, 0x10000, RZ ;  /* 0x0001000005067824 */ /* 0x000fe200078e00ff */
        /* <DEDUP_REMOVED lines=22> */
.L_x_2787:
        /* <DEDUP_REMOVED lines=37> */
.L_x_3075:
        /* <DEDUP_REMOVED lines=27> */
[----:B------:R-:W-:Y:S01]  /*fff0*/  ULDC.64 UR6, c[0x0][0x208] ;  /* 0x0000820000067ab9 */ /* 0x000fe20000000a00 */
        /* <DEDUP_REMOVED lines=26> */
.L_x_2821:
[----:B------:R-:W-:Y:S05]  /*101a0*/  BSYNC B1 ;  /* 0x0000000000017941 */ /* 0x000fea0003800000 */
.L_x_2820:
        /* <DEDUP_REMOVED lines=55> */
.L_x_3081:
        /* <DEDUP_REMOVED lines=28> */
[----:B------:R-:W-:Y:S01]  /*106e0*/  ULDC.64 UR6, c[0x0][0x208] ;  /* 0x0000820000067ab9 */ /* 0x000fe20000000a00 */
        /* <DEDUP_REMOVED lines=25> */
.L_x_2824:
[----:B------:R-:W-:Y:S05]  /*10880*/  BSYNC B1 ;  /* 0x0000000000017941 */ /* 0x000fea0003800000 */
.L_x_2823:
[----:B--2-4-:R-:W3:Y:S01]  /*10890*/  LDL R61, [R1+0x30] ;  /* 0x00003000013d7983 */ /* 0x014ee20000100800 */
[----:B0----5:R-:W-:Y:S01]  /*108a0*/  IMAD.MOV.U32 R21, RZ, RZ, R5 ;  /* 0x000000ffff157224 */ /* 0x021fe200078e0005 */
[----:B------:R-:W-:Y:S01]  /*108b0*/  BSSY B1, `(.L_x_2825) ;  /* 0x0000035000017945 */ /* 0x000fe20003800000 */
[----:B------:R-:W-:Y:S02]  /*108c0*/  IMAD.MOV.U32 R60, RZ, RZ, R7 ;  /* 0x000000ffff3c7224 */ /* 0x000fe400078e0007 */
[----:B-1----:R-:W-:Y:S01]  /*108d0*/  IMAD.MOV.U32 R20, RZ, RZ, R4 ;  /* 0x000000ffff147224 */ /* 0x002fe200078e0004 */
        /* <DEDUP_REMOVED lines=22> */
[----:B------:R-:W-:-:S04]  /*10a40*/  PRMT R73, R63, 0x7610, R73 ;  /* 0x000076103f497816 */ /* 0x000fc80000000049 */
[----:B------:R-:W-:Y:S01]  /*10a50*/  PRMT R106, R60, 0x7610, R106 ;  /* 0x000076103c6a7816 */ /* 0x000fe2000000006a */
[----:B------:R-:W-:-:S05]  /*10a60*/  IMAD.MOV.U32 R60, RZ, RZ, R54 ;  /* 0x000000ffff3c7224 */ /* 0x000fca00078e0036 */
[----:B------:R-:W-:Y:S01]  /*10a70*/  PRMT R84, R60, 0x7610, R84 ;  /* 0x000076103c547816 */ /* 0x000fe20000000054 */
[----:B------:R-:W-:Y:S01]  /*10a80*/  IMAD.MOV.U32 R60, RZ, RZ, R58 ;  /* 0x000000ffff3c7224 */ /* 0x000fe200078e003a */
        /* <DEDUP_REMOVED lines=13> */
[----:B------:R-:W-:Y:S02]  /*10b60*/  PRMT R71, R3, 0x7610, R71 ;  /* 0x0000761003477816 */ /* 0x000fe40000000047 */
[----:B------:R-:W-:Y:S01]  /*10b70*/  PRMT R104, R61, 0x7610, R104 ;  /* 0x000076103d687816 */ /* 0x000fe20000000068 */
[----:B------:R-:W-:Y:S01]  /*10b80*/  IMAD.MOV.U32 R61, RZ, RZ, R52 ;  /* 0x000000ffff3d7224 */ /* 0x000fe200078e0034 */
[----:B------:R-:W-:-:S04]  /*10b90*/  VIADDMNMX R3, R65, -R220, 0x80, PT ;  /* 0x0000008041037446 */ /* 0x000fc800038009dc */
[----:B------:R-:W-:Y:S01]  /*10ba0*/  PRMT R82, R61, 0x7610, R82 ;  /* 0x000076103d527816 */ /* 0x000fe20000000052 */
[----:B------:R-:W-:Y:S01]  /*10bb0*/  IMAD.MOV.U32 R61, RZ, RZ, R55 ;  /* 0x000000ffff3d7224 */ /* 0x000fe200078e0037 */
[----:B------:R-:W-:-:S04]  /*10bc0*/  ISETP.GE.AND P1, PT, R206, R3, PT ;  /* 0x00000003ce00720c */ /* 0x000fc80003f26270 */
[----:B------:R-:W-:Y:S01]  /*10bd0*/  PRMT R85, R61, 0x7610, R85 ;  /* 0x000076103d557816 */ /* 0x000fe20000000055 */
[----:B------:R-:W-:Y:S01]  /*10be0*/  IMAD.MOV.U32 R61, RZ, RZ, R59 ;  /* 0x000000ffff3d7224 */ /* 0x000fe200078e003b */
[----:B0-----:R-:W-:Y:S07]  /*10bf0*/  @!P0 BRA `(.L_x_2826) ;  /* 0x0000017800248947 */ /* 0x001fee0003800000 */
.L_x_3082:
[----:B------:R-:W-:Y:S05]  /*10c00*/  BSYNC B1 ;  /* 0x0000000000017941 */ /* 0x000fea0003800000 */
.L_x_2825:
        /* <DEDUP_REMOVED lines=8> */
[----:B------:R-:W-:-:S09]  /*10c90*/  ISETP.GE.AND P2, PT, R194, R21, PT ;  /* 0x00000015c200720c */ /* 0x000fd20003f46270 */
[----:B------:R-:W-:Y:S05]  /*10ca0*/  @P0 BRA `(.L_x_2830) ;  /* 0x0000000400a80947 */ /* 0x000fea0003800000 */
[----:B------:R-:W-:Y:S02]  /*10cb0*/  LEA.HI R62, R21, R0, RZ, 0x1d ;  /* 0x00000000153e7211 */ /* 0x000fe400078fe8ff */
[----:B------:R-:W-:Y:S02]  /*10cc0*/  LOP3.LUT R61, R215, 0x38, R16, 0xf8, !PT ;  /* 0x00000038d73d7812 */ /* 0x000fe400078ef810 */
[----:B------:R-:W-:Y:S01]  /*10cd0*/  SHF.R.S32.HI R63, RZ, 0x1f, R62 ;  /* 0x0000001fff3f7819 */ /* 0x000fe2000001143e */
[----:B------:R-:W-:Y:S01]  /*10ce0*/  IMAD.SHL.U32 R64, R62, 0x8, RZ ;  /* 0x000000083e407824 */ /* 0x000fe200078e00ff */
[----:B------:R-:W-:Y:S02]  /*10cf0*/  LOP3.LUT R60, R61, R216, RZ, 0x3c, !PT ;  /* 0x000000d83d3c7212 */ /* 0x000fe400078e3cff */
[----:B------:R-:W-:Y:S02]  /*10d00*/  LEA.HI R62, R63, R62, RZ, 0x3 ;  /* 0x0000003e3f3e7211 */ /* 0x000fe400078f18ff */
[----:B------:R-:W-:Y:S01]  /*10d10*/  LOP3.LUT R63, R215, 0x38, R64, 0xf8, !PT ;  /* 0x00000038d73f7812 */ /* 0x000fe200078ef840 */
[----:B------:R-:W-:Y:S01]  /*10d20*/  IMAD.IADD R61, R217, 0x1, R60 ;  /* 0x00000001d93d7824 */ /* 0x000fe200078e023c */
        /* <DEDUP_REMOVED lines=11> */
[----:B------:R-:W-:-:S02]  /*10de0*/  SHF.R.U64 R96, R46, 0x10, R47 ;  /* 0x000000102e607819 */ /* 0x000fc4000000122f */
[----:B------:R-:W-:Y:S02]  /*10df0*/  SHF.R.U32.HI R97, RZ, 0x10, R33 ;  /* 0x00000010ff617819 */ /* 0x000fe40000011621 */
[----:B------:R-:W1:Y:S01]  /*10e00*/  LDS.128 R64, [R77+0x12400] ;  /* 0x012400004d407984 */ /* 0x000e620000000c00 */
[----:B------:R-:W-:Y:S02]  /*10e10*/  SHF.R.U32.HI R95, RZ, 0x10, R35 ;  /* 0x00000010ff5f7819 */ /* 0x000fe40000011623 */
[----:B------:R-:W-:Y:S02]  /*10e20*/  PRMT R46, R69, 0x5432, R34 ;  /* 0x00005432452e7816 */ /* 0x000fe40000000022 */
[----:B------:R-:W-:Y:S02]  /*10e30*/  PRMT R35, R73, 0x5432, R32 ;  /* 0x0000543249237816 */ /* 0x000fe40000000020 */
[----:B------:R-:W-:Y:S01]  /*10e40*/  PRMT R34, R70, 0x5432, R45 ;  /* 0x0000543246227816 */ /* 0x000fe2000000002d */
[----:B------:R-:W-:Y:S01]  /*10e50*/  IMAD.U32 R121, R46, 0x10000, RZ ;  /* 0x000100002e797824 */ /* 0x000fe200078e00ff */
[----:B------:R-:W-:Y:S01]  /*10e60*/  SHF.R.U32.HI R33, RZ, 0x10, R47 ;  /* 0x00000010ff217819 */ /* 0x000fe2000001162f */
[----:B------:R-:W-:Y:S01]  /*10e70*/  IMAD.U32 R123, R35, 0x10000, RZ ;  /* 0x00010000237b7824 */ /* 0x000fe200078e00ff */
[----:B------:R-:W-:Y:S01]  /*10e80*/  PRMT R32, R74, 0x5432, R97 ;  /* 0x000054324a207816 */ /* 0x000fe20000000061 */
[----:B------:R-:W-:Y:S01]  /*10e90*/  IMAD.U32 R119, R34, 0x10000, RZ ;  /* 0x0001000022777824 */ /* 0x000fe200078e00ff */
[----:B------:R-:W-:-:S02]  /*10ea0*/  PRMT R33, R72, 0x5432, R33 ;  /* 0x0000543248217816 */ /* 0x000fc40000000021 */
[----:B------:R-:W-:Y:S01]  /*10eb0*/  PRMT R94, R94, 0x5410, R95 ;  /* 0x000054105e5e7816 */ /* 0x000fe2000000005f */
[----:B------:R-:W-:Y:S01]  /*10ec0*/  IMAD.U32 R122, R32, 0x10000, RZ ;  /* 0x00010000207a7824 */ /* 0x000fe200078e00ff */
[----:B------:R-:W-:Y:S02]  /*10ed0*/  PRMT R45, R71, 0x5432, R96 ;  /* 0x00005432472d7816 */ /* 0x000fe40000000060 */
[----:B------:R-:W-:Y:S01]  /*10ee0*/  PRMT R44, R75, 0x5432, R98 ;  /* 0x000054324b2c7816 */ /* 0x000fe20000000062 */
[C---:B------:R-:W-:Y:S01]  /*10ef0*/  IMAD.U32 R120, R94.reuse, 0x10000, RZ ;  /* 0x000100005e787824 */ /* 0x040fe200078e00ff */
[----:B------:R-:W-:Y:S01]  /*10f00*/  LOP3.LUT R94, R94, 0xffff0000, RZ, 0xc0, !PT ;  /* 0xffff00005e5e7812 */ /* 0x000fe200078ec0ff */
[C---:B0-----:R-:W-:Y:S01]  /*10f10*/  IMAD.U32 R47, R61.reuse, 0x10000, RZ ;  /* 0x000100003d2f7824 */ /* 0x041fe200078e00ff */
[----:B------:R-:W-:Y:S01]  /*10f20*/  LOP3.LUT R96, R61, 0xffff0000, RZ, 0xc0, !PT ;  /* 0xffff00003d607812 */ /* 0x000fe200078ec0ff */
[----:B------:R-:W-:Y:S01]  /*10f30*/  IMAD.U32 R98, R60, 0x10000, RZ ;  /* 0x000100003c627824 */ /* 0x000fe200078e00ff */
[C---:B------:R-:W-:Y:S01]  /*10f40*/  LOP3.LUT R61, R62.reuse, 0xffff0000, RZ, 0xc0, !PT ;  /* 0xffff00003e3d7812 */ /* 0x040fe200078ec0ff */
[----:B------:R-:W-:Y:S01]  /*10f50*/  IMAD.U32 R95, R62, 0x10000, RZ ;  /* 0x000100003e5f7824 */ /* 0x000fe200078e00ff */
        /* <DEDUP_REMOVED lines=10> */
[----:B------:R-:W-:Y:S01]  /*11000*/  IMAD.U32 R117, R67, 0x10000, RZ ;  /* 0x0001000043757824 */ /* 0x000fe200078e00ff */
[----:B------:R-:W-:Y:S01]  /*11010*/  LOP3.LUT R64, R66, 0xffff0000, RZ, 0xc0, !PT ;  /* 0xffff000042407812 */ /* 0x000fe200078ec0ff */
[----:B------:R-:W-:-:S02]  /*11020*/  IMAD.U32 R118, R33, 0x10000, RZ ;  /* 0x0001000021767824 */ /* 0x000fc400078e00ff */
[-C--:B------:R-:W-:Y:S01]  /*11030*/  FMUL.FTZ R126, R116, R122.reuse ;  /* 0x0000007a747e7220 */ /* 0x080fe20000410000 */
[----:B------:R-:W-:Y:S01]  /*11040*/  IMAD.U32 R65, R66, 0x10000, RZ ;  /* 0x0001000042417824 */ /* 0x000fe200078e00ff */
[----:B------:R-:W-:Y:S01]  /*11050*/  LOP3.LUT R66, R67, 0xffff0000, RZ, 0xc0, !PT ;  /* 0xffff000043427812 */ /* 0x000fe200078ec0ff */
[C---:B------:R-:W-:Y:S01]  /*11060*/  FFMA.FTZ R67, R98.reuse, R123, -R125 ;  /* 0x0000007b62437223 */ /* 0x040fe2000001087d */
[----:B------:R-:W-:Y:S01]  /*11070*/  FFMA.FTZ R116, R47, R122, -R124 ;  /* 0x0000007a2f747223 */ /* 0x000fe2000001087c */
[----:B------:R-:W-:Y:S01]  /*11080*/  FFMA.FTZ R98, R98, R121, R127 ;  /* 0x0000007962627223 */ /* 0x000fe2000001007f */
[C---:B------:R-:W-:Y:S01]  /*11090*/  FMUL.FTZ R122, R117.reuse, R118 ;  /* 0x00000076757a7220 */ /* 0x040fe20000410000 */
[----:B------:R-:W-:Y:S01]  /*110a0*/  LOP3.LUT R121, R46, 0xffff0000, RZ, 0xc0, !PT ;  /* 0xffff00002e797812 */ /* 0x000fe200078ec0ff */
[-C--:B------:R-:W-:Y:S01]  /*110b0*/  FMUL.FTZ R123, R117, R120.reuse ;  /* 0x00000078757b7220 */ /* 0x080fe20000410000 */
[----:B------:R-:W-:Y:S01]  /*110c0*/  FFMA.FTZ R119, R47, R119, R126 ;  /* 0x000000772f777223 */ /* 0x000fe2000001007e */
[----:B------:R-:W-:Y:S01]  /*110d0*/  FFMA.FTZ R47, R97, R120, -R122 ;  /* 0x00000078612f7223 */ /* 0x000fe2000001087a */
        /* <DEDUP_REMOVED lines=12> */
[C---:B------:R-:W-:Y:S01]  /*111a0*/  FMUL.FTZ R60, R65.reuse, R34 ;  /* 0x00000022413c7220 */ /* 0x040fe20000410000 */
[C---:B------:R-:W-:Y:S01]  /*111b0*/  FFMA.FTZ R35, R96.reuse, R35, -R117 ;  /* 0x0000002360237223 */ /* 0x040fe20000010875 */
[----:B------:R-:W-:Y:S01]  /*111c0*/  FFMA.FTZ R46, R96, R46, R107 ;  /* 0x0000002e602e7223 */ /* 0x000fe2000001006b */
[-C--:B------:R-:W-:Y:S01]  /*111d0*/  FMUL.FTZ R96, R65, R62.reuse ;  /* 0x0000003e41607220 */ /* 0x080fe20000410000 */
[----:B------:R-:W-:Y:S01]  /*111e0*/  LOP3.LUT R45, R45, 0xffff0000, RZ, 0xc0, !PT ;  /* 0xffff00002d2d7812 */ /* 0x000fe200078ec0ff */
[----:B------:R-:W-:Y:S01]  /*111f0*/  FFMA.FTZ R62, R95, R62, -R60 ;  /* 0x0000003e5f3e7223 */ /* 0x000fe2000001083c */
[----:B------:R-:W-:Y:S01]  /*11200*/  LOP3.LUT R33, R33, 0xffff0000, RZ, 0xc0, !PT ;  /* 0xffff000021217812 */ /* 0x000fe200078ec0ff */
[----:B------:R-:W-:Y:S01]  /*11210*/  FFMA.FTZ R95, R95, R34, R96 ;  /* 0x000000225f5f7223 */ /* 0x000fe20000010060 */
[----:B------:R-:W-:Y:S01]  /*11220*/  LOP3.LUT R44, R44, 0xffff0000, RZ, 0xc0, !PT ;  /* 0xffff00002c2c7812 */ /* 0x000fe200078ec0ff */
[----:B------:R-:W-:Y:S01]  /*11230*/  FMUL.FTZ R34, R64, R45 ;  /* 0x0000002d40227220 */ /* 0x000fe20000410000 */
[----:B------:R-:W-:Y:S01]  /*11240*/  F2FP.BF16.F32.PACK_AB R32, R32, R67 ;  /* 0x000000432020723e */ /* 0x000fe200000010ff */
[CC--:B------:R-:W-:Y:S01]  /*11250*/  FMUL.FTZ R60, R66.reuse, R33.reuse ;  /* 0x00000021423c7220 */ /* 0x0c0fe20000410000 */
[----:B------:R-:W-:Y:S01]  /*11260*/  FMUL.FTZ R66, R66, R94 ;  /* 0x0000005e42427220 */ /* 0x000fe20000410000 */
        /* <DEDUP_REMOVED lines=11> */
[----:B------:R0:W-:Y:S01]  /*11320*/  STS.128 [R76+0x12400], R32 ;  /* 0x012400204c007388 */ /* 0x0001e20000000c00 */
[----:B------:R-:W-:-:S05]  /*11330*/  F2FP.BF16.F32.PACK_AB R47, R66, R97 ;  /* 0x00000061422f723e */ /* 0x000fca00000010ff */
[----:B------:R0:W-:Y:S02]  /*11340*/  STS.128 [R77+0x12400], R44 ;  /* 0x0124002c4d007388 */ /* 0x0001e40000000c00 */
.L_x_2830:
[----:B------:R-:W-:Y:S05]  /*11350*/  BSYNC B2 ;  /* 0x0000000000027941 */ /* 0x000fea0003800000 */
.L_x_2829:
[----:B------:R-:W-:Y:S04]  /*11360*/  BSSY B2, `(.L_x_2831) ;  /* 0x0000073000027945 */ /* 0x000fe80003800000 */
[----:B------:R-:W-:Y:S05]  /*11370*/  @P1 BRA `(.L_x_2832) ;  /* 0x0000000400c41947 */ /* 0x000fea0003800000 */
[----:B0-----:R-:W2:Y:S01]  /*11380*/  LDL R32, [R1+0x38] ;  /* 0x0000380001207983 */ /* 0x001ea20000100800 */
        /* <DEDUP_REMOVED lines=11> */
[----:B------:R-:W-:Y:S02]  /*11440*/  IADD3 R35, R35, R44, R217 ;  /* 0x0000002c23237210 */ /* 0x000fe40007ffe0d9 */
[----:B------:R-:W-:-:S02]  /*11450*/  SHF.R.U32.HI R28, RZ, 0x10, R29 ;  /* 0x00000010ff1c7819 */ /* 0x000fc4000001161d */
[----:B------:R-:W-:Y:S02]  /*11460*/  SHF.R.U64 R29, R42, 0x10, R43 ;  /* 0x000000102a1d7819 */ /* 0x000fe4000000122b */
[----:B------:R-:W-:Y:S02]  /*11470*/  PRMT R108, R108, 0x5410, R31 ;  /* 0x000054106c6c7816 */ /* 0x000fe4000000001f */
[----:B------:R-:W-:Y:S02]  /*11480*/  PRMT R113, R113, 0x5410, R28 ;  /* 0x0000541071717816 */ /* 0x000fe4000000001c */
[----:B------:R-:W-:Y:S01]  /*11490*/  PRMT R110, R110, 0x5410, R29 ;  /* 0x000054106e6e7816 */ /* 0x000fe2000000001d */
[----:B------:R-:W-:Y:S01]  /*114a0*/  IMAD.U32 R66, R108, 0x10000, RZ ;  /* 0x000100006c427824 */ /* 0x000fe200078e00ff */
[----:B------:R-:W-:Y:S02]  /*114b0*/  SHF.R.U32.HI R40, RZ, 0x10, R41 ;  /* 0x00000010ff287819 */ /* 0x000fe40000011629 */
[----:B------:R-:W-:-:S02]  /*114c0*/  PRMT R112, R112, 0x5410, R65 ;  /* 0x0000541070707816 */ /* 0x000fc40000000041 */
[----:B------:R-:W-:Y:S02]  /*114d0*/  SHF.R.U32.HI R42, RZ, 0x10, R43 ;  /* 0x00000010ff2a7819 */ /* 0x000fe4000001162b */
[----:B------:R-:W-:Y:S01]  /*114e0*/  PRMT R109, R109, 0x5410, R40 ;  /* 0x000054106d6d7816 */ /* 0x000fe20000000028 */
[----:B------:R-:W-:Y:S01]  /*114f0*/  IMAD.U32 R64, R112, 0x10000, RZ ;  /* 0x0001000070407824 */ /* 0x000fe200078e00ff */
[----:B------:R-:W-:Y:S02]  /*11500*/  PRMT R115, R115, 0x5410, R30 ;  /* 0x0000541073737816 */ /* 0x000fe4000000001e */
[----:B------:R-:W-:Y:S01]  /*11510*/  PRMT R111, R111, 0x5410, R42 ;  /* 0x000054106f6f7816 */ /* 0x000fe2000000002a */
[----:B------:R-:W-:Y:S01]  /*11520*/  IMAD.U32 R67, R109, 0x10000, RZ ;  /* 0x000100006d437824 */ /* 0x000fe200078e00ff */
[----:B------:R-:W-:Y:S01]  /*11530*/  PRMT R114, R114, 0x5410, R63 ;  /* 0x0000541072727816 */ /* 0x000fe2000000003f */
[----:B------:R-:W-:Y:S01]  /*11540*/  IMAD.U32 R63, R115, 0x10000, RZ ;  /* 0x00010000733f7824 */ /* 0x000fe200078e00ff */
[----:B------:R-:W-:-:S02]  /*11550*/  LOP3.LUT R65, R108, 0xffff0000, RZ, 0xc0, !PT ;  /* 0xffff00006c417812 */ /* 0x000fc400078ec0ff */
[----:B------:R-:W-:Y:S02]  /*11560*/  LOP3.LUT R109, R109, 0xffff0000, RZ, 0xc0, !PT ;  /* 0xffff00006d6d7812 */ /* 0x000fe400078ec0ff */
[----:B------:R-:W-:Y:S02]  /*11570*/  LOP3.LUT R115, R115, 0xffff0000, RZ, 0xc0, !PT ;  /* 0xffff000073737812 */ /* 0x000fe400078ec0ff */
[----:B--2---:R-:W-:Y:S02]  /*11580*/  R2UR UR4, R32 ;  /* 0x00000000200472ca */ /* 0x004fe400000e0000 */
[----:B------:R-:W-:-:S04]  /*11590*/  LEA.HI R32, R21, R200, RZ, 0x1d ;  /* 0x000000c815207211 */ /* 0x000fc800078fe8ff */
[----:B------:R-:W-:-:S04]  /*115a0*/  SHF.R.S32.HI R33, RZ, 0x1f, R32 ;  /* 0x0000001fff217819 */ /* 0x000fc80000011420 */
[----:B------:R-:W-:Y:S01]  /*115b0*/  LEA.HI R34, R33, R32, RZ, 0x3 ;  /* 0x0000002021227211 */ /* 0x000fe200078f18ff */
[----:B------:R-:W-:Y:S02]  /*115c0*/  IMAD.SHL.U32 R32, R32, 0x8, RZ ;  /* 0x0000000820207824 */ /* 0x000fe400078e00ff */
[----:B------:R-:W-:Y:S02]  /*115d0*/  LEA R60, R35, UR4, 0x1 ;  /* 0x00000004233c7c11 */ /* 0x000fe4000f8e08ff */
[----:B------:R-:W-:Y:S01]  /*115e0*/  IMAD.SHL.U32 R34, R34, 0x400, RZ ;  /* 0x0000040022227824 */ /* 0x000fe200078e00ff */
[----:B------:R-:W-:-:S04]  /*115f0*/  LOP3.LUT R33, R215, 0x38, R32, 0xf8, !PT ;  /* 0x00000038d7217812 */ /* 0x000fc800078ef820 */
[----:B------:R-:W-:Y:S02]  /*11600*/  LOP3.LUT R33, R33, R216, RZ, 0x3c, !PT ;  /* 0x000000d821217212 */ /* 0x000fe400078e3cff */
[----:B------:R-:W-:-:S04]  /*11610*/  LOP3.LUT R34, R34, 0x7fffe000, RZ, 0xc0, !PT ;  /* 0x7fffe00022227812 */ /* 0x000fc800078ec0ff */
        /* <DEDUP_REMOVED lines=24> */
[C---:B------:R-:W-:Y:S01]  /*117a0*/  FMUL.FTZ R76, R42.reuse, R67 ;  /* 0x000000432a4c7220 */ /* 0x040fe20000410000 */
[----:B------:R-:W-:Y:S02]  /*117b0*/  IMAD.U32 R64, R111, 0x10000, RZ ;  /* 0x000100006f407824 */ /* 0x000fe400078e00ff */
[----:B------:R-:W-:Y:S01]  /*117c0*/  FFMA.FTZ R41, R41, R66, R94 ;  /* 0x0000004229297223 */ /* 0x000fe2000001005e */
[-C--:B------:R-:W-:Y:S01]  /*117d0*/  FMUL.FTZ R66, R42, R47.reuse ;  /* 0x0000002f2a427220 */ /* 0x080fe20000410000 */
[----:B------:R-:W-:Y:S01]  /*117e0*/  FFMA.FTZ R42, R43, R47, -R76 ;  /* 0x0000002f2b2a7223 */ /* 0x000fe2000001084c */
[CC--:B------:R-:W-:Y:S01]  /*117f0*/  FMUL.FTZ R77, R45.reuse, R64.reuse ;  /* 0x000000402d4d7220 */ /* 0x0c0fe20000410000 */
[----:B------:R-:W-:Y:S01]  /*11800*/  FMUL.FTZ R45, R45, R63 ;  /* 0x0000003f2d2d7220 */ /* 0x000fe20000410000 */
[----:B------:R-:W-:Y:S01]  /*11810*/  FFMA.FTZ R47, R43, R67, R66 ;  /* 0x000000432b2f7223 */ /* 0x000fe20000010042 */
[----:B------:R-:W-:Y:S01]  /*11820*/  FMUL.FTZ R67, R40, R65 ;  /* 0x0000004128437220 */ /* 0x000fe20000410000 */
[----:B------:R-:W-:Y:S01]  /*11830*/  FFMA.FTZ R43, R62, R63, -R77 ;  /* 0x0000003f3e2b7223 */ /* 0x000fe2000001084d */
[----:B------:R-:W-:Y:S01]  /*11840*/  LOP3.LUT R63, R112, 0xffff0000, RZ, 0xc0, !PT ;  /* 0xffff0000703f7812 */ /* 0x000fe200078ec0ff */
[----:B------:R-:W-:Y:S01]  /*11850*/  FFMA.FTZ R45, R62, R64, R45 ;  /* 0x000000403e2d7223 */ /* 0x000fe2000001002d */
[----:B------:R-:W-:Y:S01]  /*11860*/  LOP3.LUT R113, R113, 0xffff0000, RZ, 0xc0, !PT ;  /* 0xffff000071717812 */ /* 0x000fe200078ec0ff */
[C---:B------:R-:W-:Y:S01]  /*11870*/  IMAD.U32 R62, R110.reuse, 0x10000, RZ ;  /* 0x000100006e3e7824 */ /* 0x040fe200078e00ff */
[----:B------:R-:W-:Y:S01]  /*11880*/  LOP3.LUT R110, R110, 0xffff0000, RZ, 0xc0, !PT ;  /* 0xffff00006e6e7812 */ /* 0x000fe200078ec0ff */
[-C--:B------:R-:W-:Y:S01]  /*11890*/  FMUL.FTZ R77, R40, R63.reuse ;  /* 0x0000003f284d7220 */ /* 0x080fe20000410000 */
[----:B------:R-:W-:Y:S01]  /*118a0*/  FFMA.FTZ R64, R30, R63, -R67 ;  /* 0x0000003f1e407223 */ /* 0x000fe20000010843 */
[C---:B------:R-:W-:Y:S01]  /*118b0*/  FMUL.FTZ R63, R44.reuse, R109 ;  /* 0x0000006d2c3f7220 */ /* 0x040fe20000410000 */
[----:B------:R-:W-:Y:S01]  /*118c0*/  FMUL.FTZ R44, R44, R113 ;  /* 0x000000712c2c7220 */ /* 0x000fe20000410000 */
[----:B------:R-:W-:-:S02]  /*118d0*/  IMAD.U32 R40, R114, 0x10000, RZ ;  /* 0x0001000072287824 */ /* 0x000fc400078e00ff */
[C---:B------:R-:W-:Y:S01]  /*118e0*/  FMUL.FTZ R66, R33.reuse, R62 ;  /* 0x0000003e21427220 */ /* 0x040fe20000410000 */
[C---:B------:R-:W-:Y:S01]  /*118f0*/  FFMA.FTZ R63, R32.reuse, R113, -R63 ;  /* 0x00000071203f7223 */ /* 0x040fe2000001083f */
[----:B------:R-:W-:Y:S01]  /*11900*/  FFMA.FTZ R44, R32, R109, R44 ;  /* 0x0000006d202c7223 */ /* 0x000fe2000001002c */
[-C--:B------:R-:W-:Y:S01]  /*11910*/  FMUL.FTZ R32, R33, R40.reuse ;  /* 0x0000002821207220 */ /* 0x080fe20000410000 */
[----:B------:R-:W-:Y:S01]  /*11920*/  LOP3.LUT R111, R111, 0xffff0000, RZ, 0xc0, !PT ;  /* 0xffff00006f6f7812 */ /* 0x000fe200078ec0ff */
[C---:B------:R-:W-:Y:S01]  /*11930*/  FFMA.FTZ R66, R29.reuse, R40, -R66 ;  /* 0x000000281d427223 */ /* 0x040fe20000010842 */
[----:B------:R-:W-:Y:S01]  /*11940*/  LOP3.LUT R114, R114, 0xffff0000, RZ, 0xc0, !PT ;  /* 0xffff000072727812 */ /* 0x000fe200078ec0ff */
[----:B------:R-:W-:Y:S01]  /*11950*/  FFMA.FTZ R62, R29, R62, R32 ;  /* 0x0000003e1d3e7223 */ /* 0x000fe20000010020 */
[C---:B------:R-:W-:Y:S01]  /*11960*/  FMUL.FTZ R29, R31.reuse, R110 ;  /* 0x0000006e1f1d7220 */ /* 0x040fe20000410000 */
[C---:B------:R-:W-:Y:S01]  /*11970*/  FMUL.FTZ R67, R46.reuse, R111 ;  /* 0x0000006f2e437220 */ /* 0x040fe20000410000 */
[----:B------:R-:W-:Y:S01]  /*11980*/  FMUL.FTZ R46, R46, R115 ;  /* 0x000000732e2e7220 */ /* 0x000fe20000410000 */
[-C--:B------:R-:W-:Y:S01]  /*11990*/  FMUL.FTZ R33, R31, R114.reuse ;  /* 0x000000721f217220 */ /* 0x080fe20000410000 */
[----:B------:R-:W-:Y:S01]  /*119a0*/  FFMA.FTZ R30, R30, R65, R77 ;  /* 0x000000411e1e7223 */ /* 0x000fe2000001004d */
        /* <DEDUP_REMOVED lines=14> */
.L_x_2832:
[----:B------:R-:W-:Y:S05]  /*11a90*/  BSYNC B2 ;  /* 0x0000000000027941 */ /* 0x000fea0003800000 */
.L_x_2831:
[----:B------:R-:W-:Y:S05]  /*11aa0*/  @P2 BRA `(.L_x_2828) ;  /* 0x0000000400c42947 */ /* 0x000fea0003800000 */
[----:B-1----:R-:W2:Y:S01]  /*11ab0*/  LDL R28, [R1+0x38] ;  /* 0x00003800011c7983 */ /* 0x002ea20000100800 */
[----:B------:R-:W-:Y:S02]  /*11ac0*/  LEA.HI R21, R21, R201, RZ, 0x1d ;  /* 0x000000c915157211 */ /* 0x000fe400078fe8ff */
[----:B------:R-:W-:Y:S02]  /*11ad0*/  SHF.R.S32.HI R29, RZ, 0x1f, R194 ;  /* 0x0000001fff1d7819 */ /* 0x000fe400000114c2 */
[--C-:B------:R-:W-:Y:S02]  /*11ae0*/  SHF.R.U64 R41, R26, 0x10, R27.reuse ;  /* 0x000000101a297819 */ /* 0x100fe4000000121b */
[CC--:B------:R-:W-:Y:S02]  /*11af0*/  LEA.HI R31, R29.reuse, R194.reuse, RZ, 0x6 ;  /* 0x000000c21d1f7211 */ /* 0x0c0fe400078f30ff */
[----:B------:R-:W-:Y:S02]  /*11b00*/  LEA.HI R30, R29, R194, RZ, 0x3 ;  /* 0x000000c21d1e7211 */ /* 0x000fe400078f18ff */
[----:B------:R-:W-:Y:S01]  /*11b10*/  SHF.R.U32.HI R26, RZ, 0x10, R27 ;  /* 0x00000010ff1a7819 */ /* 0x000fe2000001161b */
[----:B0-----:R-:W-:Y:S01]  /*11b20*/  IMAD.SHL.U32 R32, R31, 0x80, RZ ;  /* 0x000000801f207824 */ /* 0x001fe200078e00ff */
[----:B------:R-:W-:-:S02]  /*11b30*/  LOP3.LUT R31, R215, 0x38, R30, 0xf8, !PT ;  /* 0x00000038d71f7812 */ /* 0x000fc400078ef81e */
[----:B------:R-:W-:Y:S02]  /*11b40*/  SHF.R.U64 R27, R36, 0x10, R37 ;  /* 0x00000010241b7819 */ /* 0x000fe40000001225 */
[----:B------:R-:W-:Y:S02]  /*11b50*/  LOP3.LUT R32, R32, 0xffffe000, RZ, 0xc0, !PT ;  /* 0xffffe00020207812 */ /* 0x000fe400078ec0ff */
[----:B------:R-:W-:Y:S02]  /*11b60*/  LOP3.LUT R31, R31, R216, RZ, 0x3c, !PT ;  /* 0x000000d81f1f7212 */ /* 0x000fe400078e3cff */
[----:B------:R-:W-:Y:S02]  /*11b70*/  SHF.R.U64 R43, R24, 0x10, R25 ;  /* 0x00000010182b7819 */ /* 0x000fe40000001219 */
[----:B------:R-:W-:Y:S02]  /*11b80*/  IADD3 R31, R31, R32, R217 ;  /* 0x000000201f1f7210 */ /* 0x000fe40007ffe0d9 */
[----:B------:R-:W-:-:S02]  /*11b90*/  PRMT R86, R86, 0x5410, R27 ;  /* 0x0000541056567816 */ /* 0x000fc4000000001b */
[----:B------:R-:W-:Y:S02]  /*11ba0*/  SHF.R.U32.HI R36, RZ, 0x10, R37 ;  /* 0x00000010ff247819 */ /* 0x000fe40000011625 */
[----:B------:R-:W-:Y:S02]  /*11bb0*/  SHF.R.U32.HI R24, RZ, 0x10, R25 ;  /* 0x00000010ff187819 */ /* 0x000fe40000011619 */
[----:B------:R-:W-:Y:S01]  /*11bc0*/  PRMT R90, R90, 0x5410, R43 ;  /* 0x000054105a5a7816 */ /* 0x000fe2000000002b */
[----:B------:R-:W-:Y:S01]  /*11bd0*/  IMAD.U32 R43, R86, 0x10000, RZ ;  /* 0x00010000562b7824 */ /* 0x000fe200078e00ff */
[--C-:B------:R-:W-:Y:S02]  /*11be0*/  SHF.R.U64 R25, R38, 0x10, R39.reuse ;  /* 0x0000001026197819 */ /* 0x100fe40000001227 */
[----:B------:R-:W-:Y:S02]  /*11bf0*/  SHF.R.U32.HI R38, RZ, 0x10, R39 ;  /* 0x00000010ff267819 */ /* 0x000fe40000011627 */
[----:B------:R-:W-:-:S02]  /*11c00*/  PRMT R87, R87, 0x5410, R36 ;  /* 0x0000541057577816 */ /* 0x000fc40000000024 */
[----:B------:R-:W-:Y:S02]  /*11c10*/  PRMT R89, R89, 0x5410, R38 ;  /* 0x0000541059597816 */ /* 0x000fe40000000026 */
[----:B------:R-:W-:Y:S01]  /*11c20*/  PRMT R91, R91, 0x5410, R24 ;  /* 0x000054105b5b7816 */ /* 0x000fe20000000018 */
[----:B------:R-:W-:Y:S01]  /*11c30*/  IMAD.U32 R44, R87, 0x10000, RZ ;  /* 0x00010000572c7824 */ /* 0x000fe200078e00ff */
[----:B------:R-:W-:Y:S02]  /*11c40*/  PRMT R88, R88, 0x5410, R25 ;  /* 0x0000541058587816 */ /* 0x000fe40000000019 */
[----:B------:R-:W-:Y:S02]  /*11c50*/  PRMT R92, R92, 0x5410, R41 ;  /* 0x000054105c5c7816 */ /* 0x000fe40000000029 */
[----:B------:R-:W-:Y:S02]  /*11c60*/  PRMT R93, R93, 0x5410, R26 ;  /* 0x000054105d5d7816 */ /* 0x000fe4000000001a */
[----:B------:R-:W-:-:S02]  /*11c70*/  LOP3.LUT R86, R86, 0xffff0000, RZ, 0xc0, !PT ;  /* 0xffff000056567812 */ /* 0x000fc400078ec0ff */
[----:B------:R-:W-:Y:S02]  /*11c80*/  LOP3.LUT R87, R87, 0xffff0000, RZ, 0xc0, !PT ;  /* 0xffff000057577812 */ /* 0x000fe400078ec0ff */
[----:B--2---:R-:W-:Y:S02]  /*11c90*/  R2UR UR4, R28 ;  /* 0x000000001c0472ca */ /* 0x004fe400000e0000 */
[----:B------:R-:W-:-:S04]  /*11ca0*/  SHF.R.S32.HI R28, RZ, 0x1f, R21 ;  /* 0x0000001fff1c7819 */ /* 0x000fc80000011415 */
[----:B------:R-:W-:Y:S01]  /*11cb0*/  LEA.HI R29, R28, R21, RZ, 0x3 ;  /* 0x000000151c1d7211 */ /* 0x000fe200078f18ff */
[----:B------:R-:W-:-:S04]  /*11cc0*/  IMAD.SHL.U32 R28, R21, 0x8, RZ ;  /* 0x00000008151c7824 */ /* 0x000fc800078e00ff */
[----:B------:R-:W-:Y:S01]  /*11cd0*/  IMAD.SHL.U32 R29, R29, 0x400, RZ ;  /* 0x000004001d1d7824 */ /* 0x000fe200078e00ff */
[----:B------:R-:W-:-:S04]  /*11ce0*/  LOP3.LUT R21, R215, 0x38, R28, 0xf8, !PT ;  /* 0x00000038d7157812 */ /* 0x000fc800078ef81c */
[----:B------:R-:W-:Y:S02]  /*11cf0*/  LOP3.LUT R30, R21, R216, RZ, 0x3c, !PT ;  /* 0x000000d8151e7212 */ /* 0x000fe400078e3cff */
[----:B------:R-:W-:Y:S02]  /*11d00*/  LOP3.LUT R28, R29, 0x7fffe000, RZ, 0xc0, !PT ;  /* 0x7fffe0001d1c7812 */ /* 0x000fe400078ec0ff */
[----:B------:R-:W-:Y:S02]  /*11d10*/  LEA R21, R31, UR4, 0x1 ;  /* 0x000000041f157c11 */ /* 0x000fe4000f8e08ff */
[----:B------:R-:W-:-:S03]  /*11d20*/  IADD3 R33, R30, R28, R217 ;  /* 0x0000001c1e217210 */ /* 0x000fc60007ffe0d9 */
[----:B------:R-:W0:Y:S02]  /*11d30*/  LDS.128 R28, [R21] ;  /* 0x00000000151c7984 */ /* 0x000e240000000c00 */
[----:B------:R-:W-:-:S05]  /*11d40*/  IMAD R40, R33, 0x2, R18 ;  /* 0x0000000221287824 */ /* 0x000fca00078e0212 */
[----:B------:R-:W1:Y:S01]  /*11d50*/  LDS.128 R32, [R40+0x12400] ;  /* 0x0124000028207984 */ /* 0x000e620000000c00 */
[C---:B0-----:R-:W-:Y:S01]  /*11d60*/  IMAD.U32 R36, R28.reuse, 0x10000, RZ ;  /* 0x000100001c247824 */ /* 0x041fe200078e00ff */
[----:B------:R-:W-:Y:S01]  /*11d70*/  LOP3.LUT R37, R28, 0xffff0000, RZ, 0xc0, !PT ;  /* 0xffff00001c257812 */ /* 0x000fe200078ec0ff */
[----:B------:R-:W-:Y:S01]  /*11d80*/  IMAD.U32 R28, R90, 0x10000, RZ ;  /* 0x000100005a1c7824 */ /* 0x000fe200078e00ff */
[C---:B------:R-:W-:Y:S01]  /*11d90*/  LOP3.LUT R24, R30.reuse, 0xffff0000, RZ, 0xc0, !PT ;  /* 0xffff00001e187812 */ /* 0x040fe200078ec0ff */
[----:B------:R-:W-:Y:S01]  /*11da0*/  IMAD.U32 R25, R30, 0x10000, RZ ;  /* 0x000100001e197824 */ /* 0x000fe200078e00ff */
[C---:B------:R-:W-:Y:S01]  /*11db0*/  LOP3.LUT R30, R31.reuse, 0xffff0000, RZ, 0xc0, !PT ;  /* 0xffff00001f1e7812 */ /* 0x040fe200078ec0ff */
[----:B------:R-:W-:Y:S01]  /*11dc0*/  IMAD.U32 R39, R31, 0x10000, RZ ;  /* 0x000100001f277824 */ /* 0x000fe200078e00ff */
[C---:B-1----:R-:W-:Y:S01]  /*11dd0*/  LOP3.LUT R31, R32.reuse, 0xffff0000, RZ, 0xc0, !PT ;  /* 0xffff0000201f7812 */ /* 0x042fe200078ec0ff */
[----:B------:R-:W-:Y:S01]  /*11de0*/  IMAD.U32 R27, R32, 0x10000, RZ ;  /* 0x00010000201b7824 */ /* 0x000fe200078e00ff */
[C---:B------:R-:W-:Y:S01]  /*11df0*/  LOP3.LUT R32, R33.reuse, 0xffff0000, RZ, 0xc0, !PT ;  /* 0xffff000021207812 */ /* 0x040fe200078ec0ff */
[----:B------:R-:W-:Y:S01]  /*11e00*/  IMAD.U32 R41, R33, 0x10000, RZ ;  /* 0x0001000021297824 */ /* 0x000fe200078e00ff */
        /* <DEDUP_REMOVED lines=8> */
[----:B------:R-:W-:Y:S01]  /*11e90*/  IMAD.U32 R33, R34, 0x10000, RZ ;  /* 0x0001000022217824 */ /* 0x000fe200078e00ff */
[----:B------:R-:W-:Y:S01]  /*11ea0*/  LOP3.LUT R34, R35, 0xffff0000, RZ, 0xc0, !PT ;  /* 0xffff000023227812 */ /* 0x000fe200078ec0ff */
[----:B------:R-:W-:Y:S02]  /*11eb0*/  IMAD.U32 R38, R29, 0x10000, RZ ;  /* 0x000100001d267824 */ /* 0x000fe400078e00ff */
[----:B------:R-:W-:Y:S01]  /*11ec0*/  FMUL.FTZ R46, R42, R45 ;  /* 0x0000002d2a2e7220 */ /* 0x000fe20000410000 */
[----:B------:R-:W-:Y:S01]  /*11ed0*/  IMAD.U32 R35, R91, 0x10000, RZ ;  /* 0x000100005b237824 */ /* 0x000fe200078e00ff */
[----:B------:R-:W-:Y:S01]  /*11ee0*/  LOP3.LUT R90, R90, 0xffff0000, RZ, 0xc0, !PT ;  /* 0xffff00005a5a7812 */ /* 0x000fe200078ec0ff */
[----:B------:R-:W-:Y:S01]  /*11ef0*/  IMAD.U32 R36, R93, 0x10000, RZ ;  /* 0x000100005d247824 */ /* 0x000fe200078e00ff */
[----:B------:R-:W-:Y:S01]  /*11f00*/  LOP3.LUT R91, R91, 0xffff0000, RZ, 0xc0, !PT ;  /* 0xffff00005b5b7812 */ /* 0x000fe200078ec0ff */
[-C--:B------:R-:W-:Y:S01]  /*11f10*/  FMUL.FTZ R41, R41, R35.reuse ;  /* 0x0000002329297220 */ /* 0x080fe20000410000 */
[----:B------:R-:W-:Y:S01]  /*11f20*/  FFMA.FTZ R61, R38, R35, -R61 ;  /* 0x00000023263d7223 */ /* 0x000fe2000001083d */
[-C--:B------:R-:W-:Y:S01]  /*11f30*/  FMUL.FTZ R42, R42, R36.reuse ;  /* 0x000000242a2a7220 */ /* 0x080fe20000410000 */
[----:B------:R-:W-:Y:S01]  /*11f40*/  FFMA.FTZ R35, R39, R36, -R46 ;  /* 0x0000002427237223 */ /* 0x000fe2000001082e */
[----:B------:R-:W-:Y:S01]  /*11f50*/  FMUL.FTZ R36, R31, R86 ;  /* 0x000000561f247220 */ /* 0x000fe20000410000 */
[----:B------:R-:W-:Y:S01]  /*11f60*/  FFMA.FTZ R41, R38, R44, R41 ;  /* 0x0000002c26297223 */ /* 0x000fe20000010029 */
[----:B------:R-:W-:Y:S01]  /*11f70*/  FFMA.FTZ R39, R39, R45, R42 ;  /* 0x0000002d27277223 */ /* 0x000fe2000001002a */
[-C--:B------:R-:W-:Y:S01]  /*11f80*/  FMUL.FTZ R42, R31, R90.reuse ;  /* 0x0000005a1f2a7220 */ /* 0x080fe20000410000 */
[----:B------:R-:W-:Y:S01]  /*11f90*/  LOP3.LUT R29, R29, 0xffff0000, RZ, 0xc0, !PT ;  /* 0xffff00001d1d7812 */ /* 0x000fe200078ec0ff */
[----:B------:R-:W-:Y:S01]  /*11fa0*/  FFMA.FTZ R90, R37, R90, -R36 ;  /* 0x0000005a255a7223 */ /* 0x000fe20000010824 */
[----:B------:R-:W-:Y:S01]  /*11fb0*/  FMUL.FTZ R44, R32, R87 ;  /* 0x00000057202c7220 */ /* 0x000fe20000410000 */
[----:B------:R-:W-:-:S02]  /*11fc0*/  IMAD.U32 R38, R88, 0x10000, RZ ;  /* 0x0001000058267824 */ /* 0x000fc400078e00ff */
[-C--:B------:R-:W-:Y:S01]  /*11fd0*/  FMUL.FTZ R32, R32, R91.reuse ;  /* 0x0000005b20207220 */ /* 0x080fe20000410000 */
[----:B------:R-:W-:Y:S02]  /*11fe0*/  IMAD.U32 R36, R92, 0x10000, RZ ;  /* 0x000100005c247824 */ /* 0x000fe400078e00ff */
[----:B------:R-:W-:Y:S01]  /*11ff0*/  FFMA.FTZ R37, R37, R86, R42 ;  /* 0x0000005625257223 */ /* 0x000fe2000001002a */
[----:B------:R-:W-:Y:S01]  /*12000*/  FMUL.FTZ R42, R33, R38 ;  /* 0x00000026212a7220 */ /* 0x000fe20000410000 */
[C---:B------:R-:W-:Y:S01]  /*12010*/  FFMA.FTZ R44, R29.reuse, R91, -R44 ;  /* 0x0000005b1d2c7223 */ /* 0x040fe2000001082c */
[----:B------:R-:W-:Y:S01]  /*12020*/  FFMA.FTZ R32, R29, R87, R32 ;  /* 0x000000571d207223 */ /* 0x000fe20000010020 */
[-C--:B------:R-:W-:Y:S01]  /*12030*/  FMUL.FTZ R46, R33, R36.reuse ;  /* 0x00000024212e7220 */ /* 0x080fe20000410000 */
[----:B------:R-:W-:Y:S01]  /*12040*/  LOP3.LUT R31, R88, 0xffff0000, RZ, 0xc0, !PT ;  /* 0xffff0000581f7812 */ /* 0x000fe200078ec0ff */
[C---:B------:R-:W-:Y:S01]  /*12050*/  FFMA.FTZ R42, R25.reuse, R36, -R42 ;  /* 0x00000024192a7223 */ /* 0x040fe2000001082a */
[----:B------:R-:W-:Y:S01]  /*12060*/  LOP3.LUT R29, R92, 0xffff0000, RZ, 0xc0, !PT ;  /* 0xffff00005c1d7812 */ /* 0x000fe200078ec0ff */
[----:B------:R-:W-:Y:S01]  /*12070*/  FFMA.FTZ R46, R25, R38, R46 ;  /* 0x00000026192e7223 */ /* 0x000fe2000001002e */
[----:B------:R-:W-:Y:S01]  /*12080*/  LOP3.LUT R89, R89, 0xffff0000, RZ, 0xc0, !PT ;  /* 0xffff000059597812 */ /* 0x000fe200078ec0ff */
[C---:B------:R-:W-:Y:S01]  /*12090*/  FMUL.FTZ R25, R26.reuse, R31 ;  /* 0x0000001f1a197220 */ /* 0x040fe20000410000 */
[----:B------:R-:W-:Y:S01]  /*120a0*/  LOP3.LUT R93, R93, 0xffff0000, RZ, 0xc0, !PT ;  /* 0xffff00005d5d7812 */ /* 0x000fe200078ec0ff */
[----:B------:R-:W-:Y:S01]  /*120b0*/  FMUL.FTZ R26, R26, R29 ;  /* 0x0000001d1a1a7220 */ /* 0x000fe20000410000 */
[----:B------:R-:W-:Y:S01]  /*120c0*/  F2FP.BF16.F32.PACK_AB R28, R37, R28 ;  /* 0x0000001c251c723e */ /* 0x000fe200000010ff */
[----:B------:R-:W-:Y:S01]  /*120d0*/  FMUL.FTZ R43, R34, R89 ;  /* 0x00000059222b7220 */ /* 0x000fe20000410000 */
[----:B------:R-:W-:Y:S01]  /*120e0*/  FFMA.FTZ R33, R24, R29, -R25 ;  /* 0x0000001d18217223 */ /* 0x000fe20000010819 */
[----:B------:R-:W-:Y:S01]  /*120f0*/  FMUL.FTZ R36, R34, R93 ;  /* 0x0000005d22247220 */ /* 0x000fe20000410000 */
[----:B------:R-:W-:Y:S01]  /*12100*/  FFMA.FTZ R31, R24, R31, R26 ;  /* 0x0000001f181f7223 */ /* 0x000fe2000001001a */
[----:B------:R-:W-:Y:S01]  /*12110*/  FFMA.FTZ R34, R30, R93, -R43 ;  /* 0x0000005d1e227223 */ /* 0x000fe2000001082b */
[----:B------:R-:W-:Y:S01]  /*12120*/  F2FP.BF16.F32.PACK_AB R24, R90, R27 ;  /* 0x0000001b5a18723e */ /* 0x000fe200000010ff */
[----:B------:R-:W-:Y:S01]  /*12130*/  FFMA.FTZ R36, R30, R89, R36 ;  /* 0x000000591e247223 */ /* 0x000fe20000010024 */
[----:B------:R-:W-:-:S02]  /*12140*/  F2FP.BF16.F32.PACK_AB R25, R44, R61 ;  /* 0x0000003d2c19723e */ /* 0x000fc400000010ff */
[----:B------:R-:W-:Y:S02]  /*12150*/  F2FP.BF16.F32.PACK_AB R26, R33, R42 ;  /* 0x0000002a211a723e */ /* 0x000fe400000010ff */
[----:B------:R-:W-:Y:S02]  /*12160*/  F2FP.BF16.F32.PACK_AB R30, R31, R46 ;  /* 0x0000002e1f1e723e */ /* 0x000fe400000010ff */
[----:B------:R-:W-:Y:S02]  /*12170*/  F2FP.BF16.F32.PACK_AB R27, R34, R35 ;  /* 0x00000023221b723e */ /* 0x000fe400000010ff */
[----:B------:R-:W-:Y:S02]  /*12180*/  F2FP.BF16.F32.PACK_AB R29, R32, R41 ;  /* 0x00000029201d723e */ /* 0x000fe400000010ff */
[----:B------:R-:W-:Y:S01]  /*12190*/  F2FP.BF16.F32.PACK_AB R31, R36, R39 ;  /* 0x00000027241f723e */ /* 0x000fe200000010ff */
[----:B------:R2:W-:Y:S04]  /*121a0*/  STS.128 [R21], R24 ;  /* 0x0000001815007388 */ /* 0x0005e80000000c00 */
[----:B------:R2:W-:Y:S02]  /*121b0*/  STS.128 [R40+0x12400], R28 ;  /* 0x0124001c28007388 */ /* 0x0005e40000000c00 */
.L_x_2828:
[----:B------:R-:W-:Y:S05]  /*121c0*/  BSYNC B1 ;  /* 0x0000000000017941 */ /* 0x000fea0003800000 */
.L_x_2827:
[----:B0-2---:R-:W-:-:S05]  /*121d0*/  VIADD R21, R206, 0x40 ;  /* 0x00000040ce157836 */ /* 0x005fca0000000000 */
[----:B------:R-:W-:-:S13]  /*121e0*/  ISETP.GE.AND P0, PT, R21, R3, PT ;  /* 0x000000031500720c */ /* 0x000fda0003f06270 */
[----:B------:R-:W-:Y:S05]  /*121f0*/  @P0 BRA `(.L_x_2808) ;  /* 0x00000014005c0947 */ /* 0x000fea0003800000 */
[----:B------:R0:W5:Y:S01]  /*12200*/  LDL R44, [R1+0x38] ;  /* 0x00003800012c7983 */ /* 0x0001620000100800 */
[----:B------:R-:W2:Y:S01]  /*12210*/  LDC R3, c[0x0][0x3f4] ;  /* 0x0000fd00ff037b82 */ /* 0x000ea20000000800 */
[----:B------:R-:W-:Y:S01]  /*12220*/  BSSY B1, `(.L_x_2833) ;  /* 0x0000070000017945 */ /* 0x000fe20003800000 */
[----:B------:R-:W-:Y:S02]  /*12230*/  SHF.R.U32.HI R42, RZ, 0x3, R213 ;  /* 0x00000003ff2a7819 */ /* 0x000fe400000116d5 */
[-C--:B--2---:R-:W-:Y:S02]  /*12240*/  ISETP.GE.AND P0, PT, R16, R3.reuse, PT ;  /* 0x000000031000720c */ /* 0x084fe40003f06270 */
[-C--:B------:R-:W-:Y:S02]  /*12250*/  ISETP.GE.AND P1, PT, R195, R3.reuse, PT ;  /* 0x00000003c300720c */ /* 0x080fe40003f26270 */
[----:B------:R-:W-:-:S09]  /*12260*/  ISETP.GE.AND P2, PT, R194, R3, PT ;  /* 0x00000003c200720c */ /* 0x000fd20003f46270 */
[----:B0-----:R-:W-:Y:S05]  /*12270*/  @P0 BRA `(.L_x_2834) ;  /* 0x0000000400a80947 */ /* 0x001fea0003800000 */
[----:B------:R-:W-:Y:S02]  /*12280*/  LEA.HI R0, R3, R0, RZ, 0x1d ;  /* 0x0000000003007211 */ /* 0x000fe400078fe8ff */
[----:B-----5:R-:W-:Y:S02]  /*12290*/  R2UR UR4, R44 ;  /* 0x000000002c0472ca */ /* 0x020fe400000e0000 */
[----:B------:R-:W-:Y:S01]  /*122a0*/  SHF.R.S32.HI R21, RZ, 0x1f, R0 ;  /* 0x0000001fff157819 */ /* 0x000fe20000011400 */
[----:B------:R-:W-:Y:S01]  /*122b0*/  IMAD.SHL.U32 R24, R0, 0x8, RZ ;  /* 0x0000000800187824 */ /* 0x000fe200078e00ff */
[----:B------:R-:W-:Y:S02]  /*122c0*/  LOP3.LUT R25, R213, 0x38, R16, 0xf8, !PT ;  /* 0x00000038d5197812 */ /* 0x000fe400078ef810 */
[----:B------:R-:W-:Y:S02]  /*122d0*/  LEA.HI R0, R21, R0, RZ, 0x3 ;  /* 0x0000000015007211 */ /* 0x000fe400078f18ff */
[----:B------:R-:W-:-:S02]  /*122e0*/  LOP3.LUT R21, R213, 0x38, R24, 0xf8, !PT ;  /* 0x00000038d5157812 */ /* 0x000fc400078ef818 */
[----:B------:R-:W-:Y:S01]  /*122f0*/  LOP3.LUT R25, R218, R25, R42, 0xf6, !PT ;  /* 0x00000019da197212 */ /* 0x000fe200078ef62a */
[----:B------:R-:W-:Y:S01]  /*12300*/  IMAD.SHL.U32 R24, R0, 0x400, RZ ;  /* 0x0000040000187824 */ /* 0x000fe200078e00ff */
[----:B------:R-:W-:Y:S02]  /*12310*/  LOP3.LUT R21, R21, R42, RZ, 0x3c, !PT ;  /* 0x0000002a15157212 */ /* 0x000fe400078e3cff */
[----:B------:R-:W-:Y:S02]  /*12320*/  LEA R0, R25, UR4, 0x1 ;  /* 0x0000000419007c11 */ /* 0x000fe4000f8e08ff */
[----:B------:R-:W-:Y:S02]  /*12330*/  LOP3.LUT R24, R24, 0x7fffe000, RZ, 0xc0, !PT ;  /* 0x7fffe00018187812 */ /* 0x000fe400078ec0ff */
[----:B-1----:R-:W-:Y:S02]  /*12340*/  SHF.R.U64 R32, R4, 0x10, R5 ;  /* 0x0000001004207819 */ /* 0x002fe40000001205 */
[----:B------:R-:W-:-:S02]  /*12350*/  IADD3 R21, R21, R24, R218 ;  /* 0x0000001815157210 */ /* 0x000fc40007ffe0da */
[----:B------:R-:W0:Y:S01]  /*12360*/  LDS.128 R24, [R0] ;  /* 0x0000000000187984 */ /* 0x000e220000000c00 */
[----:B------:R-:W-:Y:S02]  /*12370*/  SHF.R.U32.HI R5, RZ, 0x10, R5 ;  /* 0x00000010ff057819 */ /* 0x000fe40000011605 */
[----:B------:R-:W-:Y:S01]  /*12380*/  IMAD R21, R21, 0x2, R18 ;  /* 0x0000000215157824 */ /* 0x000fe200078e0212 */
[--C-:B------:R-:W-:Y:S02]  /*12390*/  SHF.R.U64 R4, R6, 0x10, R7.reuse ;  /* 0x0000001006047819 */ /* 0x100fe40000001207 */
[----:B------:R-:W-:Y:S02]  /*123a0*/  SHF.R.U32.HI R7, RZ, 0x10, R7 ;  /* 0x00000010ff077819 */ /* 0x000fe40000011607 */
[----:B------:R-:W1:Y:S01]  /*123b0*/  LDS.128 R28, [R21+0x12400] ;  /* 0x01240000151c7984 */ /* 0x000e620000000c00 */
[----:B------:R-:W-:Y:S02]  /*123c0*/  SHF.R.U64 R36, R48, 0x10, R49 ;  /* 0x0000001030247819 */ /* 0x000fe40000001231 */
[----:B------:R-:W-:-:S02]  /*123d0*/  PRMT R99, R99, 0x5410, R32 ;  /* 0x0000541063637816 */ /* 0x000fc40000000020 */
[----:B------:R-:W-:Y:S02]  /*123e0*/  PRMT R100, R100, 0x5410, R5 ;  /* 0x0000541064647816 */ /* 0x000fe40000000005 */
[----:B------:R-:W-:Y:S01]  /*123f0*/  PRMT R101, R101, 0x5410, R4 ;  /* 0x0000541065657816 */ /* 0x000fe20000000004 */
[----:B------:R-:W-:Y:S01]  /*12400*/  IMAD.U32 R37, R99, 0x10000, RZ ;  /* 0x0001000063257824 */ /* 0x000fe200078e00ff */
[----:B------:R-:W-:Y:S01]  /*12410*/  PRMT R102, R102, 0x5410, R7 ;  /* 0x0000541066667816 */ /* 0x000fe20000000007 */
[----:B------:R-:W-:Y:S01]  /*12420*/  IMAD.U32 R38, R100, 0x10000, RZ ;  /* 0x0001000064267824 */ /* 0x000fe200078e00ff */
[----:B------:R-:W-:Y:S02]  /*12430*/  PRMT R103, R103, 0x5410, R36 ;  /* 0x0000541067677816 */ /* 0x000fe40000000024 */
[----:B------:R-:W-:Y:S02]  /*12440*/  SHF.R.U32.HI R49, RZ, 0x10, R49 ;  /* 0x00000010ff317819 */ /* 0x000fe40000011631 */
[--C-:B------:R-:W-:Y:S01]  /*12450*/  SHF.R.U64 R34, R50, 0x10, R51.reuse ;  /* 0x0000001032227819 */ /* 0x100fe20000001233 */
[----:B------:R-:W-:Y:S01]  /*12460*/  IMAD.U32 R36, R103, 0x10000, RZ ;  /* 0x0001000067247824 */ /* 0x000fe200078e00ff */
[----:B------:R-:W-:-:S02]  /*12470*/  SHF.R.U32.HI R51, RZ, 0x10, R51 ;  /* 0x00000010ff337819 */ /* 0x000fc40000011633 */
[----:B------:R-:W-:Y:S02]  /*12480*/  PRMT R104, R104, 0x5410, R49 ;  /* 0x0000541068687816 */ /* 0x000fe40000000031 */
[----:B------:R-:W-:Y:S02]  /*12490*/  PRMT R106, R106, 0x5410, R51 ;  /* 0x000054106a6a7816 */ /* 0x000fe40000000033 */
[----:B------:R-:W-:Y:S02]  /*124a0*/  LOP3.LUT R99, R99, 0xffff0000, RZ, 0xc0, !PT ;  /* 0xffff000063637812 */ /* 0x000fe400078ec0ff */
[----:B------:R-:W-:Y:S02]  /*124b0*/  LOP3.LUT R103, R103, 0xffff0000, RZ, 0xc0, !PT ;  /* 0xffff000067677812 */ /* 0x000fe400078ec0ff */
[----:B------:R-:W-:Y:S02]  /*124c0*/  PRMT R105, R105, 0x5410, R34 ;  /* 0x0000541069697816 */ /* 0x000fe40000000022 */
        /* <DEDUP_REMOVED lines=23> */
[C---:B------:R-:W-:Y:S01]  /*12640*/  FFMA.FTZ R43, R6.reuse, R27, -R43 ;  /* 0x0000001b062b7223 */ /* 0x040fe2000001082b */
[C---:B------:R-:W-:Y:S01]  /*12650*/  FMUL.FTZ R27, R35.reuse, R36 ;  /* 0x00000024231b7220 */ /* 0x040fe20000410000 */
[----:B------:R-:W-:Y:S01]  /*12660*/  FFMA.FTZ R33, R6, R38, R33 ;  /* 0x0000002606217223 */ /* 0x000fe20000010021 */
[----:B------:R-:W-:Y:S01]  /*12670*/  FMUL.FTZ R37, R35, R4 ;  /* 0x0000000423257220 */ /* 0x000fe20000410000 */
[----:B------:R-:W-:-:S02]  /*12680*/  IMAD.U32 R34, R30, 0x10000, RZ ;  /* 0x000100001e227824 */ /* 0x000fc400078e00ff */
[----:B------:R-:W-:Y:S01]  /*12690*/  FFMA.FTZ R35, R32, R4, -R27 ;  /* 0x0000000420237223 */ /* 0x000fe2000001081b */
[----:B------:R-:W-:Y:S01]  /*126a0*/  FMUL.FTZ R4, R28, R99 ;  /* 0x000000631c047220 */ /* 0x000fe20000410000 */
[----:B------:R-:W-:Y:S02]  /*126b0*/  IMAD.U32 R6, R101, 0x10000, RZ ;  /* 0x0001000065067824 */ /* 0x000fe400078e00ff */
[----:B------:R-:W-:Y:S01]  /*126c0*/  FFMA.FTZ R37, R32, R36, R37 ;  /* 0x0000002420257223 */ /* 0x000fe20000010025 */
[-C--:B------:R-:W-:Y:S01]  /*126d0*/  FMUL.FTZ R32, R28, R103.reuse ;  /* 0x000000671c207220 */ /* 0x080fe20000410000 */
[----:B------:R-:W-:Y:S01]  /*126e0*/  FFMA.FTZ R28, R5, R103, -R4 ;  /* 0x00000067051c7223 */ /* 0x000fe20000010804 */
[----:B------:R-:W-:Y:S01]  /*126f0*/  LOP3.LUT R30, R30, 0xffff0000, RZ, 0xc0, !PT ;  /* 0xffff00001e1e7812 */ /* 0x000fe200078ec0ff */
[----:B------:R-:W-:Y:S01]  /*12700*/  IMAD.U32 R4, R105, 0x10000, RZ ;  /* 0x0001000069047824 */ /* 0x000fe200078e00ff */
[----:B------:R-:W-:Y:S01]  /*12710*/  LOP3.LUT R31, R31, 0xffff0000, RZ, 0xc0, !PT ;  /* 0xffff00001f1f7812 */ /* 0x000fe200078ec0ff */
[----:B------:R-:W-:Y:S01]  /*12720*/  FMUL.FTZ R36, R34, R6 ;  /* 0x0000000622247220 */ /* 0x000fe20000410000 */
[----:B------:R-:W-:Y:S01]  /*12730*/  LOP3.LUT R101, R101, 0xffff0000, RZ, 0xc0, !PT ;  /* 0xffff000065657812 */ /* 0x000fe200078ec0ff */
[----:B------:R-:W-:Y:S01]  /*12740*/  FFMA.FTZ R32, R5, R99, R32 ;  /* 0x0000006305207223 */ /* 0x000fe20000010020 */
[----:B------:R-:W-:Y:S01]  /*12750*/  LOP3.LUT R102, R102, 0xffff0000, RZ, 0xc0, !PT ;  /* 0xffff000066667812 */ /* 0x000fe200078ec0ff */
[-C--:B------:R-:W-:Y:S01]  /*12760*/  FMUL.FTZ R34, R34, R4.reuse ;  /* 0x0000000422227220 */ /* 0x080fe20000410000 */
[----:B------:R-:W-:Y:S01]  /*12770*/  LOP3.LUT R104, R104, 0xffff0000, RZ, 0xc0, !PT ;  /* 0xffff000068687812 */ /* 0x000fe200078ec0ff */
[----:B------:R-:W-:Y:S01]  /*12780*/  FFMA.FTZ R36, R7, R4, -R36 ;  /* 0x0000000407247223 */ /* 0x000fe20000010824 */
[----:B------:R-:W-:Y:S01]  /*12790*/  LOP3.LUT R105, R105, 0xffff0000, RZ, 0xc0, !PT ;  /* 0xffff000069697812 */ /* 0x000fe200078ec0ff */
[----:B------:R-:W-:Y:S01]  /*127a0*/  FMUL.FTZ R27, R29, R100 ;  /* 0x000000641d1b7220 */ /* 0x000fe20000410000 */
[----:B------:R-:W-:Y:S01]  /*127b0*/  LOP3.LUT R106, R106, 0xffff0000, RZ, 0xc0, !PT ;  /* 0xffff00006a6a7812 */ /* 0x000fe200078ec0ff */
[C---:B------:R-:W-:Y:S01]  /*127c0*/  FMUL.FTZ R4, R30.reuse, R101 ;  /* 0x000000651e047220 */ /* 0x040fe20000410000 */
[----:B------:R-:W-:Y:S01]  /*127d0*/  FMUL.FTZ R5, R31, R102 ;  /* 0x000000661f057220 */ /* 0x000fe20000410000 */
[----:B------:R-:W-:Y:S01]  /*127e0*/  FMUL.FTZ R29, R29, R104 ;  /* 0x000000681d1d7220 */ /* 0x000fe20000410000 */
[-C--:B------:R-:W-:Y:S01]  /*127f0*/  FMUL.FTZ R30, R30, R105.reuse ;  /* 0x000000691e1e7220 */ /* 0x080fe20000410000 */
[----:B------:R-:W-:Y:S01]  /*12800*/  FMUL.FTZ R31, R31, R106 ;  /* 0x0000006a1f1f7220 */ /* 0x000fe20000410000 */
[----:B------:R-:W-:Y:S01]  /*12810*/  FFMA.FTZ R104, R24, R104, -R27 ;  /* 0x0000006818687223 */ /* 0x000fe2000001081b */
[----:B------:R-:W-:Y:S01]  /*12820*/  FFMA.FTZ R105, R25, R105, -R4 ;  /* 0x0000006919697223 */ /* 0x000fe20000010804 */
[----:B------:R-:W-:Y:S01]  /*12830*/  FFMA.FTZ R106, R26, R106, -R5 ;  /* 0x0000006a1a6a7223 */ /* 0x000fe20000010805 */
[----:B------:R-:W-:Y:S01]  /*12840*/  FFMA.FTZ R100, R24, R100, R29 ;  /* 0x0000006418647223 */ /* 0x000fe2000001001d */
        /* <DEDUP_REMOVED lines=13> */
.L_x_2834:
[----:B------:R-:W-:Y:S05]  /*12920*/  BSYNC B1 ;  /* 0x0000000000017941 */ /* 0x000fea0003800000 */
.L_x_2833:
[----:B------:R-:W-:Y:S04]  /*12930*/  BSSY B1, `(.L_x_2835) ;  /* 0x0000072000017945 */ /* 0x000fe80003800000 */
[----:B------:R-:W-:Y:S05]  /*12940*/  @P1 BRA `(.L_x_2836) ;  /* 0x0000000400c01947 */ /* 0x000fea0003800000 */
[----:B0-----:R-:W-:Y:S02]  /*12950*/  SHF.R.S32.HI R4, RZ, 0x1f, R195 ;  /* 0x0000001fff047819 */ /* 0x001fe400000114c3 */
[----:B------:R-:W-:Y:S02]  /*12960*/  LEA.HI R0, R3, R200, RZ, 0x1d ;  /* 0x000000c803007211 */ /* 0x000fe400078fe8ff */
        /* <DEDUP_REMOVED lines=8> */
[-C--:B------:R-:W-:Y:S01]  /*129f0*/  LOP3.LUT R6, R4, R42.reuse, RZ, 0x3c, !PT ;  /* 0x0000002a04067212 */ /* 0x080fe200078e3cff */
[----:B------:R-:W-:Y:S01]  /*12a00*/  IMAD.SHL.U32 R4, R5, 0x400, RZ ;  /* 0x0000040005047824 */ /* 0x000fe200078e00ff */
[----:B------:R-:W-:Y:S02]  /*12a10*/  LOP3.LUT R0, R213, 0x38, R0, 0xf8, !PT ;  /* 0x00000038d5007812 */ /* 0x000fe400078ef800 */
[----:B-----5:R-:W-:Y:S02]  /*12a20*/  R2UR UR4, R44 ;  /* 0x000000002c0472ca */ /* 0x020fe400000e0000 */
[----:B------:R-:W-:-:S02]  /*12a30*/  LOP3.LUT R5, R0, R42, RZ, 0x3c, !PT ;  /* 0x0000002a00057212 */ /* 0x000fc400078e3cff */
[----:B------:R-:W-:Y:S02]  /*12a40*/  LOP3.LUT R4, R4, 0x7fffe000, RZ, 0xc0, !PT ;  /* 0x7fffe00004047812 */ /* 0x000fe400078ec0ff */
[--C-:B------:R-:W-:Y:S02]  /*12a50*/  IADD3 R6, R6, R7, R218.reuse ;  /* 0x0000000706067210 */ /* 0x100fe40007ffe0da */
[----:B------:R-:W-:Y:S02]  /*12a60*/  IADD3 R21, R5, R4, R218 ;  /* 0x0000000405157210 */ /* 0x000fe40007ffe0da */
[----:B-1----:R-:W-:Y:S02]  /*12a70*/  SHF.R.U64 R33, R52, 0x10, R53 ;  /* 0x0000001034217819 */ /* 0x002fe40000001235 */
[----:B------:R-:W-:Y:S01]  /*12a80*/  SHF.R.U64 R29, R8, 0x10, R9 ;  /* 0x00000010081d7819 */ /* 0x000fe20000001209 */
[----:B------:R-:W-:Y:S01]  /*12a90*/  IMAD R21, R21, 0x2, R18 ;  /* 0x0000000215157824 */ /* 0x000fe200078e0212 */
[----:B------:R-:W-:-:S02]  /*12aa0*/  LEA R0, R6, UR4, 0x1 ;  /* 0x0000000406007c11 */ /* 0x000fc4000f8e08ff */
[----:B------:R-:W-:Y:S02]  /*12ab0*/  SHF.R.U32.HI R8, RZ, 0x10, R9 ;  /* 0x00000010ff087819 */ /* 0x000fe40000011609 */
[----:B------:R-:W0:Y:S01]  /*12ac0*/  LDS.128 R24, [R21+0x12400] ;  /* 0x0124000015187984 */ /* 0x000e220000000c00 */
[----:B------:R-:W-:Y:S02]  /*12ad0*/  PRMT R82, R82, 0x5410, R33 ;  /* 0x0000541052527816 */ /* 0x000fe40000000021 */
[----:B------:R-:W-:Y:S01]  /*12ae0*/  PRMT R78, R78, 0x5410, R29 ;  /* 0x000054104e4e7816 */ /* 0x000fe2000000001d */
[----:B------:R-:W1:Y:S01]  /*12af0*/  LDS.128 R4, [R0] ;  /* 0x0000000000047984 */ /* 0x000e620000000c00 */
[----:B------:R-:W-:Y:S01]  /*12b00*/  SHF.R.U32.HI R52, RZ, 0x10, R53 ;  /* 0x00000010ff347819 */ /* 0x000fe20000011635 */
[----:B------:R-:W-:Y:S01]  /*12b10*/  IMAD.U32 R33, R82, 0x10000, RZ ;  /* 0x0001000052217824 */ /* 0x000fe200078e00ff */
[----:B------:R-:W-:Y:S01]  /*12b20*/  SHF.R.U64 R9, R10, 0x10, R11 ;  /* 0x000000100a097819 */ /* 0x000fe2000000120b */
[----:B------:R-:W-:Y:S01]  /*12b30*/  IMAD.U32 R35, R78, 0x10000, RZ ;  /* 0x000100004e237824 */ /* 0x000fe200078e00ff */
[----:B------:R-:W-:-:S02]  /*12b40*/  PRMT R79, R79, 0x5410, R8 ;  /* 0x000054104f4f7816 */ /* 0x000fc40000000008 */
[----:B------:R-:W-:Y:S02]  /*12b50*/  SHF.R.U64 R31, R54, 0x10, R55 ;  /* 0x00000010361f7819 */ /* 0x000fe40000001237 */
[----:B------:R-:W-:Y:S01]  /*12b60*/  SHF.R.U32.HI R10, RZ, 0x10, R11 ;  /* 0x00000010ff0a7819 */ /* 0x000fe2000001160b */
[----:B------:R-:W-:Y:S01]  /*12b70*/  IMAD.U32 R32, R79, 0x10000, RZ ;  /* 0x000100004f207824 */ /* 0x000fe200078e00ff */
[----:B------:R-:W-:Y:S02]  /*12b80*/  SHF.R.U32.HI R54, RZ, 0x10, R55 ;  /* 0x00000010ff367819 */ /* 0x000fe40000011637 */
[----:B------:R-:W-:Y:S02]  /*12b90*/  PRMT R83, R83, 0x5410, R52 ;  /* 0x0000541053537816 */ /* 0x000fe40000000034 */
[----:B------:R-:W-:Y:S02]  /*12ba0*/  PRMT R81, R81, 0x5410, R10 ;  /* 0x0000541051517816 */ /* 0x000fe4000000000a */
[----:B------:R-:W-:-:S02]  /*12bb0*/  PRMT R85, R85, 0x5410, R54 ;  /* 0x0000541055557816 */ /* 0x000fc40000000036 */
[----:B------:R-:W-:Y:S01]  /*12bc0*/  PRMT R80, R80, 0x5410, R9 ;  /* 0x0000541050507816 */ /* 0x000fe20000000009 */
[----:B------:R-:W-:Y:S01]  /*12bd0*/  IMAD.U32 R34, R81, 0x10000, RZ ;  /* 0x0001000051227824 */ /* 0x000fe200078e00ff */
[----:B------:R-:W-:Y:S01]  /*12be0*/  PRMT R84, R84, 0x5410, R31 ;  /* 0x0000541054547816 */ /* 0x000fe2000000001f */
[C---:B0-----:R-:W-:Y:S01]  /*12bf0*/  IMAD.U32 R28, R24.reuse, 0x10000, RZ ;  /* 0x00010000181c7824 */ /* 0x041fe200078e00ff */
[----:B------:R-:W-:Y:S01]  /*12c00*/  LOP3.LUT R24, R24, 0xffff0000, RZ, 0xc0, !PT ;  /* 0xffff000018187812 */ /* 0x000fe200078ec0ff */
[C---:B------:R-:W-:Y:S01]  /*12c10*/  IMAD.U32 R29, R25.reuse, 0x10000, RZ ;  /* 0x00010000191d7824 */ /* 0x040fe200078e00ff */
[----:B------:R-:W-:Y:S01]  /*12c20*/  LOP3.LUT R25, R25, 0xffff0000, RZ, 0xc0, !PT ;  /* 0xffff000019197812 */ /* 0x000fe200078ec0ff */
[----:B-1----:R-:W-:Y:S02]  /*12c30*/  IMAD.U32 R8, R4, 0x10000, RZ ;  /* 0x0001000004087824 */ /* 0x002fe400078e00ff */
[C---:B------:R-:W-:Y:S01]  /*12c40*/  FMUL.FTZ R37, R28.reuse, R35 ;  /* 0x000000231c257220 */ /* 0x040fe20000410000 */
[----:B------:R-:W-:Y:S01]  /*12c50*/  FMUL.FTZ R39, R28, R33 ;  /* 0x000000211c277220 */ /* 0x000fe20000410000 */
[----:B------:R-:W-:-:S02]  /*12c60*/  IMAD.U32 R9, R5, 0x10000, RZ ;  /* 0x0001000005097824 */ /* 0x000fc400078e00ff */
[----:B------:R-:W-:Y:S01]  /*12c70*/  FMUL.FTZ R36, R29, R32 ;  /* 0x000000201d247220 */ /* 0x000fe20000410000 */
[----:B------:R-:W-:Y:S02]  /*12c80*/  IMAD.U32 R28, R83, 0x10000, RZ ;  /* 0x00010000531c7824 */ /* 0x000fe400078e00ff */
[C---:B------:R-:W-:Y:S01]  /*12c90*/  FFMA.FTZ R37, R8.reuse, R33, -R37 ;  /* 0x0000002108257223 */ /* 0x040fe20000010825 */
[----:B------:R-:W-:Y:S02]  /*12ca0*/  IMAD.U32 R31, R27, 0x10000, RZ ;  /* 0x000100001b1f7824 */ /* 0x000fe400078e00ff */
[----:B------:R-:W-:Y:S01]  /*12cb0*/  FFMA.FTZ R39, R8, R35, R39 ;  /* 0x0000002308277223 */ /* 0x000fe20000010027 */
[----:B------:R-:W-:Y:S02]  /*12cc0*/  IMAD.U32 R8, R85, 0x10000, RZ ;  /* 0x0001000055087824 */ /* 0x000fe400078e00ff */
[-C--:B------:R-:W-:Y:S01]  /*12cd0*/  FMUL.FTZ R38, R29, R28.reuse ;  /* 0x0000001c1d267220 */ /* 0x080fe20000410000 */
[----:B------:R-:W-:Y:S01]  /*12ce0*/  FFMA.FTZ R36, R9, R28, -R36 ;  /* 0x0000001c09247223 */ /* 0x000fe20000010824 */
[----:B------:R-:W-:Y:S01]  /*12cf0*/  FMUL.FTZ R28, R31, R34 ;  /* 0x000000221f1c7220 */ /* 0x000fe20000410000 */
[----:B------:R-:W-:Y:S01]  /*12d00*/  IMAD.U32 R11, R7, 0x10000, RZ ;  /* 0x00010000070b7824 */ /* 0x000fe200078e00ff */
[----:B------:R-:W-:Y:S01]  /*12d10*/  LOP3.LUT R29, R78, 0xffff0000, RZ, 0xc0, !PT ;  /* 0xffff00004e1d7812 */ /* 0x000fe200078ec0ff */
[----:B------:R-:W-:Y:S01]  /*12d20*/  FMUL.FTZ R31, R31, R8 ;  /* 0x000000081f1f7220 */ /* 0x000fe20000410000 */
[----:B------:R-:W-:Y:S01]  /*12d30*/  FFMA.FTZ R38, R9, R32, R38 ;  /* 0x0000002009267223 */ /* 0x000fe20000010026 */
[----:B------:R-:W-:Y:S01]  /*12d40*/  LOP3.LUT R9, R82, 0xffff0000, RZ, 0xc0, !PT ;  /* 0xffff000052097812 */ /* 0x000fe200078ec0ff */
[C---:B------:R-:W-:Y:S01]  /*12d50*/  FFMA.FTZ R35, R11.reuse, R8, -R28 ;  /* 0x000000080b237223 */ /* 0x040fe2000001081c */
[----:B------:R-:W-:Y:S01]  /*12d60*/  LOP3.LUT R4, R4, 0xffff0000, RZ, 0xc0, !PT ;  /* 0xffff000004047812 */ /* 0x000fe200078ec0ff */
[----:B------:R-:W-:Y:S01]  /*12d70*/  FFMA.FTZ R40, R11, R34, R31 ;  /* 0x000000220b287223 */ /* 0x000fe2000001001f */
[C---:B------:R-:W-:Y:S01]  /*12d80*/  FMUL.FTZ R11, R24.reuse, R29 ;  /* 0x0000001d180b7220 */ /* 0x040fe20000410000 */
[-C--:B------:R-:W-:Y:S01]  /*12d90*/  FMUL.FTZ R31, R24, R9.reuse ;  /* 0x00000009181f7220 */ /* 0x080fe20000410000 */
[----:B------:R-:W-:Y:S01]  /*12da0*/  IMAD.U32 R30, R26, 0x10000, RZ ;  /* 0x000100001a1e7824 */ /* 0x000fe200078e00ff */
[----:B------:R-:W-:Y:S01]  /*12db0*/  LOP3.LUT R8, R83, 0xffff0000, RZ, 0xc0, !PT ;  /* 0xffff000053087812 */ /* 0x000fe200078ec0ff */
[----:B------:R-:W-:Y:S01]  /*12dc0*/  FFMA.FTZ R24, R4, R9, -R11 ;  /* 0x0000000904187223 */ /* 0x000fe2000001080b */
[----:B------:R-:W-:Y:S01]  /*12dd0*/  LOP3.LUT R28, R79, 0xffff0000, RZ, 0xc0, !PT ;  /* 0xffff00004f1c7812 */ /* 0x000fe200078ec0ff */
[----:B------:R-:W-:-:S02]  /*12de0*/  IMAD.U32 R11, R80, 0x10000, RZ ;  /* 0x00010000500b7824 */ /* 0x000fc400078e00ff */
[----:B------:R-:W-:Y:S01]  /*12df0*/  FFMA.FTZ R32, R4, R29, R31 ;  /* 0x0000001d04207223 */ /* 0x000fe2000001001f */
[----:B------:R-:W-:Y:S01]  /*12e00*/  LOP3.LUT R5, R5, 0xffff0000, RZ, 0xc0, !PT ;  /* 0xffff000005057812 */ /* 0x000fe200078ec0ff */
[----:B------:R-:W-:Y:S02]  /*12e10*/  IMAD.U32 R10, R6, 0x10000, RZ ;  /* 0x00010000060a7824 */ /* 0x000fe400078e00ff */
[----:B------:R-:W-:Y:S01]  /*12e20*/  FMUL.FTZ R29, R30, R11 ;  /* 0x0000000b1e1d7220 */ /* 0x000fe20000410000 */
[----:B------:R-:W-:Y:S02]  /*12e30*/  IMAD.U32 R9, R84, 0x10000, RZ ;  /* 0x0001000054097824 */ /* 0x000fe400078e00ff */
[C---:B------:R-:W-:Y:S01]  /*12e40*/  FMUL.FTZ R34, R25.reuse, R28 ;  /* 0x0000001c19227220 */ /* 0x040fe20000410000 */
        /* <DEDUP_REMOVED lines=32> */
.L_x_2836:
[----:B------:R-:W-:Y:S05]  /*13050*/  BSYNC B1 ;  /* 0x0000000000017941 */ /* 0x000fea0003800000 */
.L_x_2835:
[----:B------:R-:W-:Y:S05]  /*13060*/  @P2 BRA `(.L_x_2808) ;  /* 0x0000000400c02947 */ /* 0x000fea0003800000 */
[----:B0-2---:R-:W-:Y:S02]  /*13070*/  SHF.R.S32.HI R5, RZ, 0x1f, R194 ;  /* 0x0000001fff057819 */ /* 0x005fe400000114c2 */
        /* <DEDUP_REMOVED lines=13> */
[----:B-----5:R-:W-:-:S02]  /*13150*/  R2UR UR4, R44 ;  /* 0x000000002c0472ca */ /* 0x020fc400000e0000 */
[----:B------:R-:W-:Y:S02]  /*13160*/  LOP3.LUT R3, R0, R42, RZ, 0x3c, !PT ;  /* 0x0000002a00037212 */ /* 0x000fe400078e3cff */
[----:B------:R-:W-:Y:S02]  /*13170*/  LOP3.LUT R4, R4, 0x7fffe000, RZ, 0xc0, !PT ;  /* 0x7fffe00004047812 */ /* 0x000fe400078ec0ff */
[----:B------:R-:W-:Y:S02]  /*13180*/  SHF.R.U64 R21, R12, 0x10, R13 ;  /* 0x000000100c157819 */ /* 0x000fe4000000120d */
[----:B------:R-:W-:Y:S02]  /*13190*/  IADD3 R3, R3, R4, R218 ;  /* 0x0000000403037210 */ /* 0x000fe40007ffe0da */
[----:B------:R-:W-:Y:S02]  /*131a0*/  SHF.R.U64 R27, R56, 0x10, R57 ;  /* 0x00000010381b7819 */ /* 0x000fe40000001239 */
[----:B------:R-:W-:Y:S01]  /*131b0*/  SHF.R.U32.HI R12, RZ, 0x10, R13 ;  /* 0x00000010ff0c7819 */ /* 0x000fe2000001160d */
[----:B------:R-:W-:Y:S01]  /*131c0*/  IMAD R3, R3, 0x2, R18 ;  /* 0x0000000203037824 */ /* 0x000fe200078e0212 */
[----:B-1----:R-:W-:-:S02]  /*131d0*/  LEA R32, R5, UR4, 0x1 ;  /* 0x0000000405207c11 */ /* 0x002fc4000f8e08ff */
[----:B------:R-:W-:Y:S02]  /*131e0*/  PRMT R26, R20, 0x5410, R21 ;  /* 0x00005410141a7816 */ /* 0x000fe40000000015 */
[----:B------:R-:W0:Y:S01]  /*131f0*/  LDS.128 R8, [R3+0x12400] ;  /* 0x0124000003087984 */ /* 0x000e220000000c00 */
[----:B------:R-:W-:Y:S02]  /*13200*/  SHF.R.U64 R25, R58, 0x10, R59 ;  /* 0x000000103a197819 */ /* 0x000fe4000000123b */
[----:B------:R-:W-:Y:S01]  /*13210*/  SHF.R.U64 R13, R14, 0x10, R15 ;  /* 0x000000100e0d7819 */ /* 0x000fe2000000120f */
[----:B------:R-:W1:Y:S01]  /*13220*/  LDS.128 R4, [R32] ;  /* 0x0000000020047984 */ /* 0x000e620000000c00 */
[----:B------:R-:W-:Y:S01]  /*13230*/  PRMT R72, R72, 0x5410, R27 ;  /* 0x0000541048487816 */ /* 0x000fe2000000001b */
[----:B------:R-:W-:Y:S01]  /*13240*/  IMAD.U32 R27, R26, 0x10000, RZ ;  /* 0x000100001a1b7824 */ /* 0x000fe200078e00ff */
[----:B------:R-:W-:Y:S02]  /*13250*/  SHF.R.U32.HI R56, RZ, 0x10, R57 ;  /* 0x00000010ff387819 */ /* 0x000fe40000011639 */
[----:B------:R-:W-:-:S02]  /*13260*/  SHF.R.U32.HI R14, RZ, 0x10, R15 ;  /* 0x00000010ff0e7819 */ /* 0x000fc4000001160f */
[----:B------:R-:W-:Y:S02]  /*13270*/  PRMT R69, R69, 0x5410, R12 ;  /* 0x0000541045457816 */ /* 0x000fe4000000000c */
[----:B------:R-:W-:Y:S01]  /*13280*/  PRMT R74, R74, 0x5410, R25 ;  /* 0x000054104a4a7816 */ /* 0x000fe20000000019 */
[----:B------:R-:W-:Y:S01]  /*13290*/  IMAD.U32 R25, R72, 0x10000, RZ ;  /* 0x0001000048197824 */ /* 0x000fe200078e00ff */
[----:B------:R-:W-:Y:S01]  /*132a0*/  PRMT R73, R73, 0x5410, R56 ;  /* 0x0000541049497816 */ /* 0x000fe20000000038 */
[----:B------:R-:W-:Y:S01]  /*132b0*/  IMAD.U32 R29, R69, 0x10000, RZ ;  /* 0x00010000451d7824 */ /* 0x000fe200078e00ff */
[----:B------:R-:W-:Y:S02]  /*132c0*/  SHF.R.U32.HI R58, RZ, 0x10, R59 ;  /* 0x00000010ff3a7819 */ /* 0x000fe4000001163b */
[----:B------:R-:W-:Y:S02]  /*132d0*/  PRMT R71, R71, 0x5410, R14 ;  /* 0x0000541047477816 */ /* 0x000fe4000000000e */
[----:B------:R-:W-:-:S02]  /*132e0*/  PRMT R75, R75, 0x5410, R58 ;  /* 0x000054104b4b7816 */ /* 0x000fc4000000003a */
        /* <DEDUP_REMOVED lines=8> */
[----:B------:R-:W-:Y:S02]  /*13370*/  IMAD.U32 R12, R5, 0x10000, RZ ;  /* 0x00010000050c7824 */ /* 0x000fe400078e00ff */
[----:B------:R-:W-:Y:S01]  /*13380*/  FMUL.FTZ R35, R20, R29 ;  /* 0x0000001d14237220 */ /* 0x000fe20000410000 */
[----:B------:R-:W-:Y:S01]  /*13390*/  FFMA.FTZ R28, R0, R25, -R31 ;  /* 0x00000019001c7223 */ /* 0x000fe2000001081f */
[----:B------:R-:W-:-:S02]  /*133a0*/  IMAD.U32 R15, R73, 0x10000, RZ ;  /* 0x00010000490f7824 */ /* 0x000fc400078e00ff */
[----:B------:R-:W-:Y:S01]  /*133b0*/  FFMA.FTZ R33, R0, R27, R33 ;  /* 0x0000001b00217223 */ /* 0x000fe20000010021 */
[----:B------:R-:W-:Y:S01]  /*133c0*/  IMAD.U32 R24, R11, 0x10000, RZ ;  /* 0x000100000b187824 */ /* 0x000fe200078e00ff */
[----:B------:R-:W-:Y:S01]  /*133d0*/  LOP3.LUT R27, R26, 0xffff0000, RZ, 0xc0, !PT ;  /* 0xffff00001a1b7812 */ /* 0x000fe200078ec0ff */
[----:B------:R-:W-:Y:S02]  /*133e0*/  IMAD.U32 R31, R71, 0x10000, RZ ;  /* 0x00010000471f7824 */ /* 0x000fe400078e00ff */
[-C--:B------:R-:W-:Y:S01]  /*133f0*/  FMUL.FTZ R37, R20, R15.reuse ;  /* 0x0000000f14257220 */ /* 0x080fe20000410000 */
[----:B------:R-:W-:Y:S01]  /*13400*/  FFMA.FTZ R35, R12, R15, -R35 ;  /* 0x0000000f0c237223 */ /* 0x000fe20000010823 */
[----:B------:R-:W-:Y:S02]  /*13410*/  IMAD.U32 R14, R7, 0x10000, RZ ;  /* 0x00010000070e7824 */ /* 0x000fe400078e00ff */
[----:B------:R-:W-:Y:S01]  /*13420*/  FMUL.FTZ R15, R24, R31 ;  /* 0x0000001f180f7220 */ /* 0x000fe20000410000 */
[----:B------:R-:W-:-:S02]  /*13430*/  IMAD.U32 R25, R75, 0x10000, RZ ;  /* 0x000100004b197824 */ /* 0x000fc400078e00ff */
[----:B------:R-:W-:Y:S01]  /*13440*/  FFMA.FTZ R37, R12, R29, R37 ;  /* 0x0000001d0c257223 */ /* 0x000fe20000010025 */
[----:B------:R-:W-:Y:S01]  /*13450*/  LOP3.LUT R12, R69, 0xffff0000, RZ, 0xc0, !PT ;  /* 0xffff0000450c7812 */ /* 0x000fe200078ec0ff */
[----:B------:R-:W-:Y:S02]  /*13460*/  IMAD.U32 R21, R10, 0x10000, RZ ;  /* 0x000100000a157824 */ /* 0x000fe400078e00ff */
[-C--:B------:R-:W-:Y:S01]  /*13470*/  FFMA.FTZ R30, R14, R25.reuse, -R15 ;  /* 0x000000190e1e7223 */ /* 0x080fe2000001080f */
[----:B------:R-:W-:Y:S01]  /*13480*/  LOP3.LUT R15, R72, 0xffff0000, RZ, 0xc0, !PT ;  /* 0xffff0000480f7812 */ /* 0x000fe200078ec0ff */
[----:B------:R-:W-:Y:S01]  /*13490*/  FMUL.FTZ R24, R24, R25 ;  /* 0x0000001918187220 */ /* 0x000fe20000410000 */
[----:B------:R-:W-:Y:S01]  /*134a0*/  LOP3.LUT R4, R4, 0xffff0000, RZ, 0xc0, !PT ;  /* 0xffff000004047812 */ /* 0x000fe200078ec0ff */
[----:B------:R-:W-:Y:S01]  /*134b0*/  FMUL.FTZ R25, R8, R27 ;  /* 0x0000001b08197220 */ /* 0x000fe20000410000 */
[----:B------:R-:W-:Y:S01]  /*134c0*/  LOP3.LUT R0, R73, 0xffff0000, RZ, 0xc0, !PT ;  /* 0xffff000049007812 */ /* 0x000fe200078ec0ff */
[----:B------:R-:W-:Y:S01]  /*134d0*/  FFMA.FTZ R31, R14, R31, R24 ;  /* 0x0000001f0e1f7223 */ /* 0x000fe20000010018 */
[-C--:B------:R-:W-:Y:S01]  /*134e0*/  FMUL.FTZ R29, R8, R15.reuse ;  /* 0x0000000f081d7220 */ /* 0x080fe20000410000 */
[----:B------:R-:W-:Y:S01]  /*134f0*/  IMAD.U32 R14, R70, 0x10000, RZ ;  /* 0x00010000460e7824 */ /* 0x000fe200078e00ff */
[----:B------:R-:W-:Y:S01]  /*13500*/  LOP3.LUT R5, R5, 0xffff0000, RZ, 0xc0, !PT ;  /* 0xffff000005057812 */ /* 0x000fe200078ec0ff */
[C---:B------:R-:W-:Y:S01]  /*13510*/  FMUL.FTZ R24, R9.reuse, R12 ;  /* 0x0000000c09187220 */ /* 0x040fe20000410000 */
[C---:B------:R-:W-:Y:S01]  /*13520*/  FFMA.FTZ R25, R4.reuse, R15, -R25 ;  /* 0x0000000f04197223 */ /* 0x040fe20000010819 */
[----:B------:R-:W-:Y:S01]  /*13530*/  FMUL.FTZ R9, R9, R0 ;  /* 0x0000000009097220 */ /* 0x000fe20000410000 */
[----:B------:R-:W-:Y:S01]  /*13540*/  FFMA.FTZ R20, R4, R27, R29 ;  /* 0x0000001b04147223 */ /* 0x000fe2000001001d */
[----:B------:R-:W-:-:S02]  /*13550*/  IMAD.U32 R13, R6, 0x10000, RZ ;  /* 0x00010000060d7824 */ /* 0x000fc400078e00ff */
[----:B------:R-:W-:Y:S01]  /*13560*/  FMUL.FTZ R4, R21, R14 ;  /* 0x0000000e15047220 */ /* 0x000fe20000410000 */
[----:B------:R-:W-:Y:S02]  /*13570*/  IMAD.U32 R8, R74, 0x10000, RZ ;  /* 0x000100004a087824 */ /* 0x000fe400078e00ff */
[C---:B------:R-:W-:Y:S01]  /*13580*/  FFMA.FTZ R12, R5.reuse, R12, R9 ;  /* 0x0000000c050c7223 */ /* 0x040fe20000010009 */
[----:B------:R-:W-:Y:S01]  /*13590*/  LOP3.LUT R10, R10, 0xffff0000, RZ, 0xc0, !PT ;  /* 0xffff00000a0a7812 */ /* 0x000fe200078ec0ff */
[----:B------:R-:W-:Y:S01]  /*135a0*/  FFMA.FTZ R24, R5, R0, -R24 ;  /* 0x0000000005187223 */ /* 0x000fe20000010818 */
[-C--:B------:R-:W-:Y:S01]  /*135b0*/  FMUL.FTZ R26, R21, R8.reuse ;  /* 0x00000008151a7220 */ /* 0x080fe20000410000 */
[----:B------:R-:W-:Y:S01]  /*135c0*/  FFMA.FTZ R15, R13, R8, -R4 ;  /* 0x000000080d0f7223 */ /* 0x000fe20000010804 */
[----:B------:R-:W-:Y:S02]  /*135d0*/  LOP3.LUT R9, R70, 0xffff0000, RZ, 0xc0, !PT ;  /* 0xffff000046097812 */ /* 0x000fe400078ec0ff */
[----:B------:R-:W-:Y:S01]  /*135e0*/  LOP3.LUT R11, R11, 0xffff0000, RZ, 0xc0, !PT ;  /* 0xffff00000b0b7812 */ /* 0x000fe200078ec0ff */
[----:B------:R-:W-:Y:S01]  /*135f0*/  FFMA.FTZ R26, R13, R14, R26 ;  /* 0x0000000e0d1a7223 */ /* 0x000fe2000001001a */
[----:B------:R-:W-:Y:S01]  /*13600*/  LOP3.LUT R5, R74, 0xffff0000, RZ, 0xc0, !PT ;  /* 0xffff00004a057812 */ /* 0x000fe200078ec0ff */
[----:B------:R-:W-:Y:S01]  /*13610*/  FMUL.FTZ R13, R10, R9 ;  /* 0x000000090a0d7220 */ /* 0x000fe20000410000 */
[----:B------:R-:W-:-:S02]  /*13620*/  LOP3.LUT R4, R71, 0xffff0000, RZ, 0xc0, !PT ;  /* 0xffff000047047812 */ /* 0x000fc400078ec0ff */
        /* <DEDUP_REMOVED lines=20> */
.L_x_2808:
[----:B------:R-:W-:Y:S05]  /*13770*/  BSYNC B0 ;  /* 0x0000000000007941 */ /* 0x000fea0003800000 */
.L_x_2786:
        /* <DEDUP_REMOVED lines=8> */
.L_x_2784:
[----:B------:R-:W-:-:S06]  /*13800*/  ULOP3.LUT UR4, UR60, 0x1, URZ, 0xfc, !UPT ;  /* 0x000000013c047892 */ /* 0x000fcc000f8efc3f */
[----:B0-23--:R-:W-:-:S05]  /*13810*/  IMAD.U32 R0, RZ, RZ, UR4 ;  /* 0x00000004ff007e24 */ /* 0x00dfca000f8e00ff */
[----:B------:R-:W-:-:S13]  /*13820*/  ISETP.NE.AND P0, PT, R0, 0x3, PT ;  /* 0x000000030000780c */ /* 0x000fda0003f05270 */
[----:B------:R-:W-:Y:S05]  /*13830*/  @!P0 BRA `(.L_x_2837) ;  /* 0x0000000000048947 */ /* 0x000fea0003800000 */
[----:B------:R-:W-:Y:S01]  /*13840*/  BPT.TRAP 0x1 ;  /* 0x000000040000795c */ /* 0x000fe20000300000 */
.L_x_2837:
[----:B------:R-:W-:Y:S01]  /*13850*/  IMAD R8, R198, 0x8, R18 ;  /* 0x00000008c6087824 */ /* 0x000fe200078e0212 */
[----:B-1--4-:R-:W-:-:S04]  /*13860*/  SHF.L.U32 R3, R202, 0x1f, RZ ;  /* 0x0000001fca037819 */ /* 0x012fc800000006ff */
[----:B------:R0:W1:Y:S01]  /*13870*/  SYNCS.PHASECHK.TRANS64.TRYWAIT P1, [R8+URZ+0x30830], R3 ;  /* 0x03083003080075a7 */ /* 0x000062000802017f */
[----:B------:R-:W-:Y:S05]  /*13880*/  @!P0 BRA `(.L_x_2838) ;  /* 0x0000000000048947 */ /* 0x000fea0003800000 */
[----:B------:R-:W-:Y:S01]  /*13890*/  BPT.TRAP 0x1 ;  /* 0x000000040000795c */ /* 0x000fe20000300000 */
.L_x_2838:
[----:B-1----:R-:W-:Y:S05]  /*138a0*/  @P1 BRA `(.L_x_2839) ;  /* 0x0000000000081947 */ /* 0x002fea0003800000 */
[----:B------:R-:W1:Y:S02]  /*138b0*/  SYNCS.PHASECHK.TRANS64.TRYWAIT P1, [R8+URZ+0x30830], R3 ;  /* 0x03083003080075a7 */ /* 0x000e64000802017f */
[----:B-1----:R-:W-:Y:S05]  /*138c0*/  @!P1 BRA `(.L_x_2840) ;  /* 0x0000014c00049947 */ /* 0x002fea0003800000 */
.L_x_2839:
[----:B------:R-:W-:Y:S05]  /*138d0*/  WARPSYNC.ALL ;  /* 0x0000000000007948 */ /* 0x000fea0003800000 */
[----:B------:R-:W-:Y:S01]  /*138e0*/  VIADD R0, R18, 0x1e400 ;  /* 0x0001e40012007836 */ /* 0x000fe20000000000 */
        /* <DEDUP_REMOVED lines=39> */
[----:B--2---:R-:W-:Y:S01]  /*13b60*/  IMAD.U32 R10, RZ, RZ, UR8 ;  /* 0x00000008ff0a7e24 */ /* 0x004fe2000f8e00ff */
        /* <DEDUP_REMOVED lines=13> */
[----:B--2---:R-:W-:Y:S02]  /*13c40*/  IMAD.U32 R10, RZ, RZ, UR8 ;  /* 0x00000008ff0a7e24 */ /* 0x004fe4000f8e00ff */
        /* <DEDUP_REMOVED lines=37> */
[----:B--2---:R-:W-:Y:S01]  /*13ea0*/  IMAD.U32 R10, RZ, RZ, UR8 ;  /* 0x00000008ff0a7e24 */ /* 0x004fe2000f8e00ff */
        /* <DEDUP_REMOVED lines=44> */
[----:B--2---:R-:W-:Y:S05]  /*14170*/  @!P0 BRA `(.L_x_2841) ;  /* 0x0000000000048947 */ /* 0x004fea0003800000 */
[----:B------:R-:W-:Y:S01]  /*14180*/  BPT.TRAP 0x1 ;  /* 0x000000040000795c */ /* 0x000fe20000300000 */
.L_x_2841:
[----:B------:R-:W2:Y:S01]  /*14190*/  LDC R0, c[0x0][0x448] ;  /* 0x00011200ff007b82 */ /* 0x000ea20000000800 */
[----:B------:R-:W-:Y:S01]  /*141a0*/  IMAD R6, R2, -0x60, R222 ;  /* 0xffffffa002067824 */ /* 0x000fe200078e02de */
[----:B------:R-:W-:Y:S01]  /*141b0*/  ULDC UR4, c[0x0][0x988] ;  /* 0x0002620000047ab9 */ /* 0x000fe20000000800 */
[----:B------:R-:W-:Y:S01]  /*141c0*/  LOP3.LUT R19, R19, 0xffffffef, RZ, 0xc0, !PT ;  /* 0xffffffef13137812 */ /* 0x000fe200078ec0ff */
[----:B------:R-:W-:Y:S01]  /*141d0*/  BSSY B0, `(.L_x_2842) ;  /* 0x0000425000007945 */ /* 0x000fe20003800000 */
        /* <DEDUP_REMOVED lines=15> */
[----:B--2---:R-:W-:Y:S01]  /*142d0*/  ISETP.NE.AND P4, PT, R0, 0x1, PT ;  /* 0x000000010000780c */ /* 0x004fe20003f85270 */
[----:B------:R-:W-:-:S12]  /*142e0*/  IMAD.IADD R0, R225, 0x1, R220 ;  /* 0x00000001e1007824 */ /* 0x000fd800078e02dc */
[----:B01----:R-:W0:Y:S01]  /*142f0*/  @P4 LDC R3, c[0x0][0x44c] ;  /* 0x00011300ff034b82 */ /* 0x003e220000000800 */
[----:B------:R-:W-:-:S07]  /*14300*/  @P4 LOP3.LUT R19, R19, 0x10, RZ, 0xfc, !PT ;  /* 0x0000001013134812 */ /* 0x000fce00078efcff */
[----:B------:R-:W1:Y:S01]  /*14310*/  @P4 LDC R4, c[0x0][0x450] ;  /* 0x00011400ff044b82 */ /* 0x000e620000000800 */
[----:B0-----:R-:W-:-:S05]  /*14320*/  @P4 IMAD.HI.U32 R3, R0, R3, RZ ;  /* 0x0000000300034227 */ /* 0x001fca00078e00ff */
[----:B-1----:R-:W-:Y:S01]  /*14330*/  @P4 SHF.R.U32.HI R0, RZ, R4, R3 ;  /* 0x00000004ff004219 */ /* 0x002fe20000011603 */
[----:B------:R-:W-:Y:S01]  /*14340*/  IMAD R4, R2, -0x60, RZ ;  /* 0xffffffa002047824 */ /* 0x000fe200078e02ff */
[----:B------:R-:W-:-:S03]  /*14350*/  IADD3 R3, -R223, 0x60, R6 ;  /* 0x00000060df037810 */ /* 0x000fc60007ffe106 */
[----:B------:R-:W0:Y:S01]  /*14360*/  SHFL.IDX PT, R5, R0, 0x1, 0x1c1f ;  /* 0x003c1f0000057f89 */ /* 0x000e2200000e0000 */
[----:B------:R-:W-:-:S03]  /*14370*/  IADD3 R4, -R223, 0x61, R4 ;  /* 0x00000061df047810 */ /* 0x000fc60007ffe104 */
[----:B------:R-:W1:Y:S01]  /*14380*/  SHFL.IDX PT, R0, R0, RZ, 0x1c1f ;  /* 0x001c1fff00007589 */ /* 0x000e6200000e0000 */
[----:B------:R-:W-:-:S04]  /*14390*/  IADD3 R4, -R221, R4, R222 ;  /* 0x00000004dd047210 */ /* 0x000fc80007ffe1de */
        /* <DEDUP_REMOVED lines=73> */
[----:B------:R-:W-:-:S02]  /*14830*/  FMNMX.FTZ R86, R71, R86, !PT ;  /* 0x0000005647567209 */ /* 0x000fc40007810000 */
[C---:B------:R-:W-:Y:S02]  /*14840*/  ISETP.GT.AND P1, PT, R3.reuse, RZ, PT ;  /* 0x000000ff0300720c */ /* 0x040fe40003f24270 */
[C---:B------:R-:W-:Y:S01]  /*14850*/  ISETP.GT.AND P2, PT, R3.reuse, 0x1, PT ;  /* 0x000000010300780c */ /* 0x040fe20003f44270 */
[----:B------:R-:W0:Y:S01]  /*14860*/  SHFL.BFLY PT, R5, R86, 0x2, 0x1f ;  /* 0x0c401f0056057f89 */ /* 0x000e2200000e0000 */
        /* <DEDUP_REMOVED lines=12> */
[----:B0-----:R-:W-:Y:S02]  /*14930*/  FMNMX.FTZ R5, R86, R5, !PT ;  /* 0x0000000556057209 */ /* 0x001fe40007810000 */
[----:B------:R-:W-:Y:S02]  /*14940*/  CS2R R86, SRZ ;  /* 0x0000000000567805 */ /* 0x000fe4000001ff00 */
[----:B------:R-:W-:Y:S02]  /*14950*/  ISETP.GT.AND P3, PT, R3, 0x18, PT ;  /* 0x000000180300780c */ /* 0x000fe40003f64270 */
[----:B------:R-:W-:Y:S01]  /*14960*/  FSEL R33, R33, -INF , P1 ;  /* 0xff80000021217808 */ /* 0x000fe20000800000 */
[----:B------:R-:W0:Y:S01]  /*14970*/  SHFL.BFLY PT, R88, R5, 0x1, 0x1f ;  /* 0x0c201f0005587f89 */ /* 0x000e2200000e0000 */
[----:B------:R-:W-:-:S02]  /*14980*/  FMNMX.FTZ R24, R11, R24, !PT ;  /* 0x000000180b187209 */ /* 0x000fc40007810000 */
[----:B------:R-:W-:Y:S02]  /*14990*/  ISETP.GT.AND P1, PT, R3, 0x19, PT ;  /* 0x000000190300780c */ /* 0x000fe40003f24270 */
[----:B------:R-:W-:Y:S02]  /*149a0*/  FSEL R13, R36, -INF , P3 ;  /* 0xff800000240d7808 */ /* 0x000fe40001800000 */
[----:B------:R-:W-:Y:S02]  /*149b0*/  FMNMX.FTZ R24, R33, R24, !PT ;  /* 0x0000001821187209 */ /* 0x000fe40007810000 */
[----:B------:R-:W-:Y:S02]  /*149c0*/  FSEL R37, R37, -INF , P1 ;  /* 0xff80000025257808 */ /* 0x000fe40000800000 */
[----:B------:R-:W-:Y:S02]  /*149d0*/  FMNMX.FTZ R24, R13, R24, !PT ;  /* 0x000000180d187209 */ /* 0x000fe40007810000 */
[----:B------:R-:W-:-:S02]  /*149e0*/  ISETP.GT.AND P1, PT, R3, 0x21, PT ;  /* 0x000000210300780c */ /* 0x000fc40003f24270 */
[----:B------:R-:W-:Y:S02]  /*149f0*/  FMNMX.FTZ R24, R37, R24, !PT ;  /* 0x0000001825187209 */ /* 0x000fe40007810000 */
[----:B------:R-:W-:Y:S02]  /*14a00*/  FSEL R41, R41, -INF , P1 ;  /* 0xff80000029297808 */ /* 0x000fe40000800000 */
[----:B------:R-:W-:-:S04]  /*14a10*/  ISETP.GT.AND P1, PT, R3, 0x29, PT ;  /* 0x000000290300780c */ /* 0x000fc80003f24270 */
[----:B------:R-:W-:Y:S02]  /*14a20*/  FSEL R45, R45, -INF , P1 ;  /* 0xff8000002d2d7808 */ /* 0x000fe40000800000 */
[----:B0-----:R-:W-:Y:S02]  /*14a30*/  FMNMX.FTZ R4, R5, R88, !PT ;  /* 0x0000005805047209 */ /* 0x001fe40007810000 */
[----:B------:R-:W-:Y:S02]  /*14a40*/  CS2R R88, SRZ ;  /* 0x0000000000587805 */ /* 0x000fe4000001ff00 */
[----:B------:R-:W-:Y:S02]  /*14a50*/  ISETP.GT.AND P1, PT, R3, 0x31, PT ;  /* 0x000000310300780c */ /* 0x000fe40003f24270 */
[C---:B------:R-:W-:Y:S01]  /*14a60*/  FSETP.NEU.FTZ.AND P2, PT, R4.reuse, -INF , PT ;  /* 0xff8000000400780b */ /* 0x040fe20003f5d000 */
[----:B------:R-:W-:Y:S01]  /*14a70*/  FMUL.FTZ R5, R4, R0 ;  /* 0x0000000004057220 */ /* 0x000fe20000410000 */
[----:B------:R-:W-:-:S02]  /*14a80*/  FSEL R49, R49, -INF , P1 ;  /* 0xff80000031317808 */ /* 0x000fc40000800000 */
[----:B------:R-:W-:Y:S02]  /*14a90*/  ISETP.GT.AND P1, PT, R3, 0x39, PT ;  /* 0x000000390300780c */ /* 0x000fe40003f24270 */
[----:B------:R-:W-:Y:S02]  /*14aa0*/  FSEL R5, R5, RZ, P2 ;  /* 0x000000ff05057208 */ /* 0x000fe40001000000 */
[----:B------:R-:W-:Y:S02]  /*14ab0*/  ISETP.GT.AND P2, PT, R3, 0x20, PT ;  /* 0x000000200300780c */ /* 0x000fe40003f44270 */
[----:B------:R-:W-:Y:S01]  /*14ac0*/  FSEL R53, R53, -INF , P1 ;  /* 0xff80000035357808 */ /* 0x000fe20000800000 */
[-CC-:B------:R-:W-:Y:S01]  /*14ad0*/  FFMA.FTZ R32, R30, R0.reuse, -R5.reuse ;  /* 0x000000001e207223 */ /* 0x180fe20000010805 */
[----:B------:R-:W-:Y:S01]  /*14ae0*/  FSEL R15, R40, -INF , P2 ;  /* 0xff800000280f7808 */ /* 0x000fe20001000000 */
[--C-:B------:R-:W-:Y:S01]  /*14af0*/  FFMA.FTZ R187, R38, R0, -R5.reuse ;  /* 0x0000000026bb7223 */ /* 0x100fe20000010805 */
[----:B------:R-:W-:Y:S01]  /*14b00*/  ISETP.GT.AND P2, PT, R3, 0x28, PT ;  /* 0x000000280300780c */ /* 0x000fe20003f44270 */
[----:B------:R-:W0:Y:S01]  /*14b10*/  @P4 LDC R40, c[0x0][0x450] ;  /* 0x00011400ff284b82 */ /* 0x000e220000000800 */
[----:B------:R-:W-:Y:S01]  /*14b20*/  FMNMX.FTZ R28, R15, R24, !PT ;  /* 0x000000180f1c7209 */ /* 0x000fe20007810000 */
[-CC-:B------:R-:W-:Y:S01]  /*14b30*/  FFMA.FTZ R189, R84, R0.reuse, -R5.reuse ;  /* 0x0000000054bd7223 */ /* 0x180fe20000010805 */
[----:B------:R-:W-:Y:S01]  /*14b40*/  FSEL R21, R44, -INF , P2 ;  /* 0xff8000002c157808 */ /* 0x000fe20001000000 */
[--C-:B------:R-:W-:Y:S01]  /*14b50*/  FFMA.FTZ R82, R82, R0, -R5.reuse ;  /* 0x0000000052527223 */ /* 0x100fe20000010805 */
[----:B------:R-:W-:Y:S01]  /*14b60*/  FMNMX.FTZ R28, R41, R28, !PT ;  /* 0x0000001c291c7209 */ /* 0x000fe20007810000 */
[--C-:B------:R-:W-:Y:S01]  /*14b70*/  FFMA.FTZ R191, R80, R0, -R5.reuse ;  /* 0x0000000050bf7223 */ /* 0x100fe20000010805 */
[----:B------:R-:W-:Y:S01]  /*14b80*/  ISETP.GT.AND P2, PT, R3, 0x30, PT ;  /* 0x000000300300780c */ /* 0x000fe20003f44270 */
[----:B------:R-:W-:Y:S01]  /*14b90*/  MUFU.EX2 R189, R189 ;  /* 0x000000bd00bd7308 */ /* 0x000fe20000000800 */
[----:B------:R-:W-:Y:S01]  /*14ba0*/  FMNMX.FTZ R28, R21, R28, !PT ;  /* 0x0000001c151c7209 */ /* 0x000fe20007810000 */
[-CC-:B------:R-:W-:Y:S01]  /*14bb0*/  FFMA.FTZ R185, R34, R0.reuse, -R5.reuse ;  /* 0x0000000022b97223 */ /* 0x180fe20000010805 */
[----:B------:R-:W-:Y:S01]  /*14bc0*/  FSEL R27, R48, -INF , P2 ;  /* 0xff800000301b7808 */ /* 0x000fe20001000000 */
[--C-:B------:R-:W-:Y:S01]  /*14bd0*/  FFMA.FTZ R14, R14, R0, -R5.reuse ;  /* 0x000000000e0e7223 */ /* 0x100fe20000010805 */
[----:B------:R-:W-:Y:S01]  /*14be0*/  FMNMX.FTZ R28, R45, R28, !PT ;  /* 0x0000001c2d1c7209 */ /* 0x000fe20007810000 */
[--C-:B------:R-:W-:Y:S01]  /*14bf0*/  FFMA.FTZ R10, R10, R0, -R5.reuse ;  /* 0x000000000a0a7223 */ /* 0x100fe20000010805 */
[----:B------:R-:W-:Y:S01]  /*14c00*/  ISETP.GT.AND P2, PT, R3, 0x38, PT ;  /* 0x000000380300780c */ /* 0x000fe20003f44270 */
[----:B------:R-:W1:Y:S01]  /*14c10*/  MUFU.EX2 R24, R82 ;  /* 0x0000005200187308 */ /* 0x000e620000000800 */
[----:B------:R-:W-:Y:S01]  /*14c20*/  FMNMX.FTZ R30, R27, R28, !PT ;  /* 0x0000001c1b1e7209 */ /* 0x000fe20007810000 */
[-CC-:B------:R-:W-:Y:S01]  /*14c30*/  FFMA.FTZ R181, R42, R0.reuse, -R5.reuse ;  /* 0x000000002ab57223 */ /* 0x180fe20000010805 */
[----:B------:R-:W-:Y:S01]  /*14c40*/  FSEL R31, R52, -INF , P2 ;  /* 0xff800000341f7808 */ /* 0x000fe20001000000 */
[--C-:B------:R-:W-:Y:S01]  /*14c50*/  FFMA.FTZ R183, R46, R0, -R5.reuse ;  /* 0x000000002eb77223 */ /* 0x100fe20000010805 */
[----:B------:R-:W-:Y:S01]  /*14c60*/  FMNMX.FTZ R30, R49, R30, !PT ;  /* 0x0000001e311e7209 */ /* 0x000fe20007810000 */
[--C-:B------:R-:W-:Y:S01]  /*14c70*/  FFMA.FTZ R177, R50, R0, -R5.reuse ;  /* 0x0000000032b17223 */ /* 0x100fe20000010805 */
[----:B------:R-:W-:Y:S01]  /*14c80*/  ISETP.GT.AND P2, PT, R3, 0x40, PT ;  /* 0x000000400300780c */ /* 0x000fe20003f44270 */
[----:B------:R-:W2:Y:S01]  /*14c90*/  MUFU.EX2 R191, R191 ;  /* 0x000000bf00bf7308 */ /* 0x000ea20000000800 */
[----:B------:R-:W-:Y:S01]  /*14ca0*/  FMNMX.FTZ R30, R31, R30, !PT ;  /* 0x0000001e1f1e7209 */ /* 0x000fe20007810000 */
[-CC-:B------:R-:W-:Y:S01]  /*14cb0*/  FFMA.FTZ R34, R72, R0.reuse, -R5.reuse ;  /* 0x0000000048227223 */ /* 0x180fe20000010805 */
[----:B------:R-:W-:Y:S01]  /*14cc0*/  ISETP.GT.AND P1, PT, R3, 0x41, PT ;  /* 0x000000410300780c */ /* 0x000fe20003f24270 */
[-CC-:B------:R-:W-:Y:S01]  /*14cd0*/  FFMA.FTZ R179, R54, R0.reuse, -R5.reuse ;  /* 0x0000000036b37223 */ /* 0x180fe20000010805 */
[----:B------:R-:W-:Y:S01]  /*14ce0*/  FSEL R35, R56, -INF , P2 ;  /* 0xff80000038237808 */ /* 0x000fe20001000000 */
[--C-:B------:R-:W-:Y:S01]  /*14cf0*/  FFMA.FTZ R36, R78, R0, -R5.reuse ;  /* 0x000000004e247223 */ /* 0x100fe20000010805 */
[----:B------:R-:W-:Y:S01]  /*14d00*/  FMNMX.FTZ R30, R53, R30, !PT ;  /* 0x0000001e351e7209 */ /* 0x000fe20007810000 */
[----:B------:R3:W4:Y:S01]  /*14d10*/  MUFU.EX2 R28, R32 ;  /* 0x00000020001c7308 */ /* 0x0007220000000800 */
[----:B------:R-:W-:Y:S01]  /*14d20*/  ISETP.GT.AND P2, PT, R3, 0x48, PT ;  /* 0x000000480300780c */ /* 0x000fe20003f44270 */
[-CC-:B------:R-:W-:Y:S01]  /*14d30*/  FFMA.FTZ R173, R58, R0.reuse, -R5.reuse ;  /* 0x000000003aad7223 */ /* 0x180fe20000010805 */
[----:B------:R-:W-:Y:S01]  /*14d40*/  FSEL R57, R57, -INF , P1 ;  /* 0xff80000039397808 */ /* 0x000fe20000800000 */
[--C-:B------:R-:W-:Y:S01]  /*14d50*/  FFMA.FTZ R175, R62, R0, -R5.reuse ;  /* 0x000000003eaf7223 */ /* 0x100fe20000010805 */
[----:B------:R-:W-:Y:S01]  /*14d60*/  FMNMX.FTZ R30, R35, R30, !PT ;  /* 0x0000001e231e7209 */ /* 0x000fe20007810000 */
[-CC-:B------:R-:W-:Y:S01]  /*14d70*/  FFMA.FTZ R169, R66, R0.reuse, -R5.reuse ;  /* 0x0000000042a97223 */ /* 0x180fe20000010805 */
[----:B------:R-:W-:Y:S01]  /*14d80*/  ISETP.GT.AND P1, PT, R3, 0x49, PT ;  /* 0x000000490300780c */ /* 0x000fe20003f24270 */
[----:B------:R-:W5:Y:S01]  /*14d90*/  MUFU.EX2 R185, R185 ;  /* 0x000000b900b97308 */ /* 0x000f620000000800 */
[----:B------:R-:W-:Y:S01]  /*14da0*/  FSEL R39, R60, -INF , P2 ;  /* 0xff8000003c277808 */ /* 0x000fe20001000000 */
[--C-:B---3--:R-:W-:Y:S01]  /*14db0*/  FFMA.FTZ R32, R20, R0, -R5.reuse ;  /* 0x0000000014207223 */ /* 0x108fe20000010805 */
[----:B------:R-:W-:Y:S01]  /*14dc0*/  FMNMX.FTZ R30, R57, R30, !PT ;  /* 0x0000001e391e7209 */ /* 0x000fe20007810000 */
[-CC-:B------:R-:W-:Y:S01]  /*14dd0*/  FFMA.FTZ R20, R74, R0.reuse, -R5.reuse ;  /* 0x000000004a147223 */ /* 0x180fe20000010805 */
[----:B------:R-:W-:Y:S01]  /*14de0*/  ISETP.GT.AND P2, PT, R3, 0x50, PT ;  /* 0x000000500300780c */ /* 0x000fe20003f44270 */
[--C-:B------:R-:W-:Y:S01]  /*14df0*/  FFMA.FTZ R26, R26, R0, -R5.reuse ;  /* 0x000000001a1a7223 */ /* 0x100fe20000010805 */
[----:B------:R-:W-:Y:S01]  /*14e00*/  FSEL R61, R61, -INF , P1 ;  /* 0xff8000003d3d7808 */ /* 0x000fe20000800000 */
[----:B------:R-:W3:Y:S01]  /*14e10*/  MUFU.EX2 R14, R14 ;  /* 0x0000000e000e7308 */ /* 0x000ee20000000800 */
[----:B------:R-:W-:Y:S01]  /*14e20*/  FMNMX.FTZ R30, R39, R30, !PT ;  /* 0x0000001e271e7209 */ /* 0x000fe20007810000 */
[----:B------:R-:W-:Y:S01]  /*14e30*/  FFMA.FTZ R171, R70, R0, -R5 ;  /* 0x0000000046ab7223 */ /* 0x000fe20000010805 */
[----:B------:R-:W-:-:S02]  /*14e40*/  ISETP.GT.AND P1, PT, R3, 0x51, PT ;  /* 0x000000510300780c */ /* 0x000fc40003f24270 */
[----:B------:R-:W-:Y:S02]  /*14e50*/  CS2R R84, SRZ ;  /* 0x0000000000547805 */ /* 0x000fe4000001ff00 */
[----:B------:R-:W-:Y:S02]  /*14e60*/  FSEL R43, R64, -INF , P2 ;  /* 0xff800000402b7808 */ /* 0x000fe40001000000 */
[----:B------:R-:W-:Y:S02]  /*14e70*/  CS2R R82, SRZ ;  /* 0x0000000000527805 */ /* 0x000fe4000001ff00 */
[----:B------:R-:W-:Y:S01]  /*14e80*/  FMNMX.FTZ R30, R61, R30, !PT ;  /* 0x0000001e3d1e7209 */ /* 0x000fe20007810000 */
[----:B------:R-:W-:Y:S01]  /*14e90*/  MUFU.EX2 R187, R187 ;  /* 0x000000bb00bb7308 */ /* 0x000fe20000000800 */
[----:B------:R-:W-:Y:S02]  /*14ea0*/  ISETP.GT.AND P2, PT, R3, 0x58, PT ;  /* 0x000000580300780c */ /* 0x000fe40003f44270 */
[----:B------:R-:W-:-:S02]  /*14eb0*/  CS2R R80, SRZ ;  /* 0x0000000000507805 */ /* 0x000fc4000001ff00 */
[----:B------:R-:W-:Y:S02]  /*14ec0*/  FSEL R65, R65, -INF , P1 ;  /* 0xff80000041417808 */ /* 0x000fe40000800000 */
[----:B------:R-:W-:Y:S02]  /*14ed0*/  CS2R R78, SRZ ;  /* 0x00000000004e7805 */ /* 0x000fe4000001ff00 */
[----:B------:R-:W-:Y:S02]  /*14ee0*/  FMNMX.FTZ R30, R43, R30, !PT ;  /* 0x0000001e2b1e7209 */ /* 0x000fe40007810000 */
[----:B------:R-:W-:Y:S02]  /*14ef0*/  CS2R R74, SRZ ;  /* 0x00000000004a7805 */ /* 0x000fe4000001ff00 */
[----:B------:R-:W-:Y:S01]  /*14f00*/  ISETP.GT.AND P1, PT, R3, 0x59, PT ;  /* 0x000000590300780c */ /* 0x000fe20003f24270 */
[----:B------:R-:W-:Y:S01]  /*14f10*/  MUFU.EX2 R10, R10 ;  /* 0x0000000a000a7308 */ /* 0x000fe20000000800 */
[----:B------:R-:W-:-:S02]  /*14f20*/  FSEL R47, R68, -INF , P2 ;  /* 0xff800000442f7808 */ /* 0x000fc40001000000 */
[----:B------:R-:W-:Y:S02]  /*14f30*/  CS2R R72, SRZ ;  /* 0x0000000000487805 */ /* 0x000fe4000001ff00 */
[----:B------:R-:W-:Y:S02]  /*14f40*/  FMNMX.FTZ R30, R65, R30, !PT ;  /* 0x0000001e411e7209 */ /* 0x000fe40007810000 */
[----:B------:R-:W-:Y:S02]  /*14f50*/  CS2R R66, SRZ ;  /* 0x0000000000427805 */ /* 0x000fe4000001ff00 */
[----:B------:R-:W-:Y:S02]  /*14f60*/  FSEL R69, R69, -INF , P1 ;  /* 0xff80000045457808 */ /* 0x000fe40000800000 */
[----:B------:R-:W-:Y:S02]  /*14f70*/  CS2R R62, SRZ ;  /* 0x00000000003e7805 */ /* 0x000fe4000001ff00 */
[----:B------:R-:W-:Y:S01]  /*14f80*/  FMNMX.FTZ R30, R47, R30, !PT ;  /* 0x0000001e2f1e7209 */ /* 0x000fe20007810000 */
[----:B------:R-:W-:Y:S01]  /*14f90*/  MUFU.EX2 R181, R181 ;  /* 0x000000b500b57308 */ /* 0x000fe20000000800 */
[----:B------:R-:W-:-:S02]  /*14fa0*/  CS2R R58, SRZ ;  /* 0x00000000003a7805 */ /* 0x000fc4000001ff00 */
[----:B------:R-:W-:Y:S02]  /*14fb0*/  CS2R R54, SRZ ;  /* 0x0000000000367805 */ /* 0x000fe4000001ff00 */
[----:B------:R-:W-:Y:S01]  /*14fc0*/  FMNMX.FTZ R3, R69, R30, !PT ;  /* 0x0000001e45037209 */ /* 0x000fe20007810000 */
[----:B------:R-:W-:Y:S01]  /*14fd0*/  FFMA.FTZ R30, R6, R0, -R5 ;  /* 0x00000000061e7223 */ /* 0x000fe20000010805 */
[----:B------:R-:W-:-:S03]  /*14fe0*/  CS2R R50, SRZ ;  /* 0x0000000000327805 */ /* 0x000fc6000001ff00 */
[----:B------:R-:W1:Y:S01]  /*14ff0*/  SHFL.BFLY PT, R6, R3, 0x2, 0x1f ;  /* 0x0c401f0003067f89 */ /* 0x000e6200000e0000 */
[----:B------:R-:W-:Y:S08]  /*15000*/  MUFU.EX2 R183, R183 ;  /* 0x000000b700b77308 */ /* 0x000ff00000000800 */
[----:B------:R-:W-:Y:S08]  /*15010*/  MUFU.EX2 R30, R30 ;  /* 0x0000001e001e7308 */ /* 0x000ff00000000800 */
[----:B------:R-:W-:Y:S01]  /*15020*/  MUFU.EX2 R32, R32 ;  /* 0x0000002000207308 */ /* 0x000fe20000000800 */
[----:B-1----:R-:W-:-:S07]  /*15030*/  FMNMX.FTZ R38, R3, R6, !PT ;  /* 0x0000000603267209 */ /* 0x002fce0007810000 */
[----:B------:R-:W-:Y:S01]  /*15040*/  MUFU.EX2 R177, R177 ;  /* 0x000000b100b17308 */ /* 0x000fe20000000800 */
[-CC-:B------:R-:W-:Y:S01]  /*15050*/  FFMA.FTZ R6, R76, R0.reuse, -R5.reuse ;  /* 0x000000004c067223 */ /* 0x180fe20000010805 */
[----:B------:R-:W-:Y:S01]  /*15060*/  FFMA.FTZ R5, R71, R0, -R5 ;  /* 0x0000000047057223 */ /* 0x000fe20000010805 */
[----:B------:R-:W-:Y:S01]  /*15070*/  CS2R R76, SRZ ;  /* 0x00000000004c7805 */ /* 0x000fe2000001ff00 */
[----:B------:R-:W1:Y:S01]  /*15080*/  SHFL.BFLY PT, R3, R38, 0x1, 0x1f ;  /* 0x0c201f0026037f89 */ /* 0x000e6200000e0000 */
[----:B------:R-:W-:-:S03]  /*15090*/  CS2R R70, SRZ ;  /* 0x0000000000467805 */ /* 0x000fc6000001ff00 */
[----:B------:R-:W-:Y:S08]  /*150a0*/  MUFU.EX2 R34, R34 ;  /* 0x0000002200227308 */ /* 0x000ff00000000800 */
[----:B------:R-:W-:Y:S08]  /*150b0*/  MUFU.EX2 R179, R179 ;  /* 0x000000b300b37308 */ /* 0x000ff00000000800 */
[----:B------:R-:W-:Y:S01]  /*150c0*/  MUFU.EX2 R36, R36 ;  /* 0x0000002400247308 */ /* 0x000fe20000000800 */
[----:B-1----:R-:W-:-:S04]  /*150d0*/  FMNMX.FTZ R3, R38, R3, !PT ;  /* 0x0000000326037209 */ /* 0x002fc80007810000 */
        /* <DEDUP_REMOVED lines=8> */
[----:B------:R-:W1:Y:S01]  /*15160*/  @P4 LDC R29, c[0x0][0x44c] ;  /* 0x00011300ff1d4b82 */ /* 0x000e620000000800 */
[-CC-:B------:R-:W-:Y:S01]  /*15170*/  FFMA.FTZ R7, R25, R0.reuse, -R38.reuse ;  /* 0x0000000019077223 */ /* 0x180fe20000010826 */
[-CC-:B------:R-:W-:Y:S01]  /*15180*/  FFMA.FTZ R184, R11, R0.reuse, -R38.reuse ;  /* 0x000000000bb87223 */ /* 0x180fe20000010826 */
[-CC-:B------:R-:W-:Y:S01]  /*15190*/  FFMA.FTZ R11, R33, R0.reuse, -R38.reuse ;  /* 0x00000000210b7223 */ /* 0x180fe20000010826 */
[----:B------:R-:W-:Y:S01]  /*151a0*/  MUFU.EX2 R190, R190 ;  /* 0x000000be00be7308 */ /* 0x000fe20000000800 */
[-CC-:B------:R-:W-:Y:S01]  /*151b0*/  FFMA.FTZ R186, R13, R0.reuse, -R38.reuse ;  /* 0x000000000dba7223 */ /* 0x180fe20000010826 */
[----:B------:R-:W-:Y:S01]  /*151c0*/  FFMA.FTZ R176, R27, R0, -R38 ;  /* 0x000000001bb07223 */ /* 0x000fe20000010826 */
[----:B------:R-:W-:-:S02]  /*151d0*/  VIADD R27, R8, 0x30840 ;  /* 0x00030840081b7836 */ /* 0x000fc40000000000 */
[----:B------:R-:W-:Y:S01]  /*151e0*/  FADD.FTZ R8, R189, R24 ;  /* 0x00000018bd087221 */ /* 0x000fe20000010000 */
[----:B------:R-:W-:Y:S02]  /*151f0*/  IMAD.MOV.U32 R33, RZ, RZ, R220 ;  /* 0x000000ffff217224 */ /* 0x000fe400078e00dc */
[-CC-:B------:R-:W-:Y:S01]  /*15200*/  FFMA.FTZ R13, R37, R0.reuse, -R38.reuse ;  /* 0x00000000250d7223 */ /* 0x180fe20000010826 */
[-C--:B------:R-:W-:Y:S01]  /*15210*/  FFMA.FTZ R178, R31, R0.reuse, -R38 ;  /* 0x000000001fb27223 */ /* 0x080fe20000010826 */
[----:B------:R-:W-:Y:S01]  /*15220*/  MUFU.EX2 R188, R188 ;  /* 0x000000bc00bc7308 */ /* 0x000fe20000000800 */
[----:B--2---:R-:W-:Y:S01]  /*15230*/  FADD.FTZ R31, R191, R8 ;  /* 0x00000008bf1f7221 */ /* 0x004fe20000010000 */
[-CC-:B------:R-:W-:Y:S01]  /*15240*/  FFMA.FTZ R180, R15, R0.reuse, -R38.reuse ;  /* 0x000000000fb47223 */ /* 0x180fe20000010826 */
[-CC-:B------:R-:W-:Y:S01]  /*15250*/  FFMA.FTZ R15, R41, R0.reuse, -R38.reuse ;  /* 0x00000000290f7223 */ /* 0x180fe20000010826 */
[-CC-:B------:R-:W-:Y:S01]  /*15260*/  FFMA.FTZ R182, R21, R0.reuse, -R38.reuse ;  /* 0x0000000015b67223 */ /* 0x180fe20000010826 */
[-CC-:B------:R-:W-:Y:S01]  /*15270*/  FFMA.FTZ R21, R45, R0.reuse, -R38.reuse ;  /* 0x000000002d157223 */ /* 0x180fe20000010826 */
[-CC-:B------:R-:W-:Y:S01]  /*15280*/  FFMA.FTZ R25, R49, R0.reuse, -R38.reuse ;  /* 0x0000000031197223 */ /* 0x180fe20000010826 */
[----:B------:R-:W-:Y:S01]  /*15290*/  PRMT R27, R214, 0x654, R27 ;  /* 0x00000654d61b7816 */ /* 0x000fe2000000001b */
[----:B------:R-:W2:Y:S01]  /*152a0*/  MUFU.EX2 R7, R7 ;  /* 0x0000000700077308 */ /* 0x000ea20000000800 */
[----:B------:R-:W-:Y:S01]  /*152b0*/  FFMA.FTZ R172, R35, R0, -R38 ;  /* 0x0000000023ac7223 */ /* 0x000fe20000010826 */
[----:B------:R-:W-:Y:S01]  /*152c0*/  F2FP.BF16.F32.PACK_AB R189, R24, R189 ;  /* 0x000000bd18bd723e */ /* 0x000fe200000010ff */
[----:B------:R5:W-:Y:S01]  /*152d0*/  SYNCS.ARRIVE.TRANS64.RED.A1T0 RZ, [R27+URZ], RZ ;  /* 0x000000ff1bff79a7 */ /* 0x000be2000810043f */
[----:B-1----:R-:W-:-:S04]  /*152e0*/  @P4 IMAD.HI.U32 R29, R220, R29, RZ ;  /* 0x0000001ddc1d4227 */ /* 0x002fc800078e00ff */
[-CC-:B------:R-:W-:Y:S01]  /*152f0*/  FFMA.FTZ R57, R57, R0.reuse, -R38.reuse ;  /* 0x0000000039397223 */ /* 0x180fe20000010826 */
[-CC-:B------:R-:W-:Y:S01]  /*15300*/  FFMA.FTZ R39, R39, R0.reuse, -R38.reuse ;  /* 0x0000000027277223 */ /* 0x180fe20000010826 */
[--C-:B------:R-:W-:Y:S01]  /*15310*/  FFMA.FTZ R61, R61, R0, -R38.reuse ;  /* 0x000000003d3d7223 */ /* 0x100fe20000010826 */
[----:B------:R-:W1:Y:S01]  /*15320*/  MUFU.EX2 R9, R9 ;  /* 0x0000000900097308 */ /* 0x000e620000000800 */
[----:B0-----:R-:W-:Y:S01]  /*15330*/  @P4 SHF.R.U32.HI R33, RZ, R40, R29 ;  /* 0x00000028ff214219 */ /* 0x001fe2000001161d */
[----:B----4-:R-:W-:Y:S01]  /*15340*/  FADD.FTZ R40, R28, R31 ;  /* 0x0000001f1c287221 */ /* 0x010fe20000010000 */
[-CC-:B-----5:R-:W-:Y:S01]  /*15350*/  FFMA.FTZ R27, R53, R0.reuse, -R38.reuse ;  /* 0x00000000351b7223 */ /* 0x1a0fe20000010826 */
[-CC-:B------:R-:W-:Y:S01]  /*15360*/  FFMA.FTZ R43, R43, R0.reuse, -R38.reuse ;  /* 0x000000002b2b7223 */ /* 0x180fe20000010826 */
[----:B------:R-:W-:Y:S01]  /*15370*/  FFMA.FTZ R65, R65, R0, -R38 ;  /* 0x0000000041417223 */ /* 0x000fe20000010826 */
[----:B------:R-:W-:Y:S01]  /*15380*/  FADD.FTZ R31, R185, R40 ;  /* 0x00000028b91f7221 */ /* 0x000fe20000010000 */
[----:B---3--:R-:W-:Y:S01]  /*15390*/  F2FP.BF16.F32.PACK_AB R185, R14, R185 ;  /* 0x000000b90eb9723e */ /* 0x008fe200000010ff */
[----:B------:R-:W0:Y:S01]  /*153a0*/  MUFU.EX2 R184, R184 ;  /* 0x000000b800b87308 */ /* 0x000e220000000800 */
[----:B--2---:R-:W-:Y:S01]  /*153b0*/  FADD.FTZ R29, R188, R7 ;  /* 0x00000007bc1d7221 */ /* 0x004fe20000010000 */
[----:B------:R-:W-:Y:S01]  /*153c0*/  FADD.FTZ R40, R14, R31 ;  /* 0x0000001f0e287221 */ /* 0x000fe20000010000 */
[----:B------:R-:W-:Y:S01]  /*153d0*/  F2FP.BF16.F32.PACK_AB R188, R7, R188 ;  /* 0x000000bc07bc723e */ /* 0x000fe200000010ff */
[----:B------:R-:W-:Y:S01]  /*153e0*/  FFMA.FTZ R47, R47, R0, -R38 ;  /* 0x000000002f2f7223 */ /* 0x000fe20000010826 */
[----:B------:R-:W-:Y:S01]  /*153f0*/  FADD.FTZ R8, R190, R29 ;  /* 0x0000001dbe087221 */ /* 0x000fe20000010000 */
[----:B------:R-:W-:Y:S01]  /*15400*/  FADD.FTZ R31, R187, R40 ;  /* 0x00000028bb1f7221 */ /* 0x000fe20000010000 */
[C---:B------:R-:W-:Y:S01]  /*15410*/  F2FP.BF16.F32.PACK_AB R187, R10.reuse, R187 ;  /* 0x000000bb0abb723e */ /* 0x040fe200000010ff */
[----:B------:R-:W2:Y:S01]  /*15420*/  MUFU.EX2 R11, R11 ;  /* 0x0000000b000b7308 */ /* 0x000ea20000000800 */
[C---:B-1----:R-:W-:Y:S01]  /*15430*/  FADD.FTZ R29, R9.reuse, R8 ;  /* 0x00000008091d7221 */ /* 0x042fe20000010000 */
[----:B------:R-:W-:Y:S01]  /*15440*/  FADD.FTZ R40, R10, R31 ;  /* 0x0000001f0a287221 */ /* 0x000fe20000010000 */
[----:B------:R-:W-:Y:S01]  /*15450*/  F2FP.BF16.F32.PACK_AB R190, R9, R190 ;  /* 0x000000be09be723e */ /* 0x000fe200000010ff */
[----:B------:R-:W-:Y:S01]  /*15460*/  FFMA.FTZ R38, R69, R0, -R38 ;  /* 0x0000000045267223 */ /* 0x000fe20000010826 */
[----:B------:R-:W-:Y:S01]  /*15470*/  IADD3 R33, R33, R222, -R221 ;  /* 0x000000de21217210 */ /* 0x000fe20007ffe8dd */
[----:B------:R-:W-:Y:S01]  /*15480*/  FADD.FTZ R31, R181, R40 ;  /* 0x00000028b51f7221 */ /* 0x000fe20000010000 */
[----:B------:R-:W-:Y:S01]  /*15490*/  F2FP.BF16.F32.PACK_AB R191, R28, R191 ;  /* 0x000000bf1cbf723e */ /* 0x000fe200000010ff */
[----:B------:R-:W1:Y:S01]  /*154a0*/  MUFU.EX2 R186, R186 ;  /* 0x000000ba00ba7308 */ /* 0x000e620000000800 */
[----:B0-----:R-:W-:Y:S01]  /*154b0*/  FADD.FTZ R8, R184, R29 ;  /* 0x0000001db8087221 */ /* 0x001fe20000010000 */
[C---:B------:R-:W-:Y:S01]  /*154c0*/  FADD.FTZ R40, R30.reuse, R31 ;  /* 0x0000001f1e287221 */ /* 0x040fe20000010000 */
[----:B------:R-:W-:Y:S01]  /*154d0*/  IMAD.HI R33, R33, 0x2aaaaaab, RZ ;  /* 0x2aaaaaab21217827 */ /* 0x000fe200078e02ff */
[----:B------:R-:W-:-:S02]  /*154e0*/  F2FP.BF16.F32.PACK_AB R181, R30, R181 ;  /* 0x000000b51eb5723e */ /* 0x000fc400000010ff */
[----:B------:R-:W-:Y:S01]  /*154f0*/  CS2R R68, SRZ ;  /* 0x0000000000447805 */ /* 0x000fe2000001ff00 */
[----:B------:R-:W-:Y:S01]  /*15500*/  FADD.FTZ R31, R183, R40 ;  /* 0x00000028b71f7221 */ /* 0x000fe20000010000 */
[C---:B------:R-:W-:Y:S01]  /*15510*/  F2FP.BF16.F32.PACK_AB R183, R32.reuse, R183 ;  /* 0x000000b720b7723e */ /* 0x040fe200000010ff */
[----:B------:R-:W0:Y:S01]  /*15520*/  MUFU.EX2 R13, R13 ;  /* 0x0000000d000d7308 */ /* 0x000e220000000800 */
[C---:B--2---:R-:W-:Y:S01]  /*15530*/  FADD.FTZ R29, R11.reuse, R8 ;  /* 0x000000080b1d7221 */ /* 0x044fe20000010000 */
[----:B------:R-:W-:Y:S01]  /*15540*/  FADD.FTZ R24, R32, R31 ;  /* 0x0000001f20187221 */ /* 0x000fe20000010000 */
[----:B------:R-:W-:Y:S02]  /*15550*/  SHF.R.U32.HI R42, RZ, 0x1f, R33 ;  /* 0x0000001fff2a7819 */ /* 0x000fe40000011621 */
[----:B------:R-:W-:Y:S02]  /*15560*/  CS2R R52, SRZ ;  /* 0x0000000000347805 */ /* 0x000fe4000001ff00 */
[----:B------:R-:W-:Y:S01]  /*15570*/  F2FP.BF16.F32.PACK_AB R184, R11, R184 ;  /* 0x000000b80bb8723e */ /* 0x000fe200000010ff */
[----:B------:R-:W-:Y:S01]  /*15580*/  FADD.FTZ R31, R177, R24 ;  /* 0x00000018b11f7221 */ /* 0x000fe20000010000 */
[----:B------:R-:W-:Y:S01]  /*15590*/  F2FP.BF16.F32.PACK_AB R177, R34, R177 ;  /* 0x000000b122b1723e */ /* 0x000fe200000010ff */
[----:B------:R-:W2:Y:S01]  /*155a0*/  MUFU.EX2 R180, R180 ;  /* 0x000000b400b47308 */ /* 0x000ea20000000800 */
[----:B-1----:R-:W-:Y:S01]  /*155b0*/  FADD.FTZ R8, R186, R29 ;  /* 0x0000001dba087221 */ /* 0x002fe20000010000 */
[----:B------:R-:W-:Y:S01]  /*155c0*/  FADD.FTZ R10, R34, R31 ;  /* 0x0000001f220a7221 */ /* 0x000fe20000010000 */
[----:B------:R-:W-:-:S02]  /*155d0*/  CS2R R48, SRZ ;  /* 0x0000000000307805 */ /* 0x000fc4000001ff00 */
[----:B------:R-:W-:Y:S02]  /*155e0*/  CS2R R44, SRZ ;  /* 0x00000000002c7805 */ /* 0x000fe4000001ff00 */
[----:B------:R-:W-:Y:S01]  /*155f0*/  CS2R R34, SRZ ;  /* 0x0000000000227805 */ /* 0x000fe2000001ff00 */
[----:B------:R-:W-:Y:S01]  /*15600*/  FADD.FTZ R31, R179, R10 ;  /* 0x0000000ab31f7221 */ /* 0x000fe20000010000 */
[----:B------:R-:W-:Y:S01]  /*15610*/  F2FP.BF16.F32.PACK_AB R179, R36, R179 ;  /* 0x000000b324b3723e */ /* 0x000fe200000010ff */
[----:B------:R-:W1:Y:S01]  /*15620*/  MUFU.EX2 R15, R15 ;  /* 0x0000000f000f7308 */ /* 0x000e620000000800 */
[C---:B0-----:R-:W-:Y:S01]  /*15630*/  FADD.FTZ R29, R13.reuse, R8 ;  /* 0x000000080d1d7221 */ /* 0x041fe20000010000 */
[----:B------:R-:W-:-:S06]  /*15640*/  F2FP.BF16.F32.PACK_AB R186, R13, R186 ;  /* 0x000000ba0dba723e */ /* 0x000fcc00000010ff */
[----:B------:R-:W0:Y:S01]  /*15650*/  MUFU.EX2 R182, R182 ;  /* 0x000000b600b67308 */ /* 0x000e220000000800 */
[----:B--2---:R-:W-:-:S07]  /*15660*/  FADD.FTZ R8, R180, R29 ;  /* 0x0000001db4087221 */ /* 0x004fce0000010000 */
[----:B------:R-:W2:Y:S01]  /*15670*/  MUFU.EX2 R21, R21 ;  /* 0x0000001500157308 */ /* 0x000ea20000000800 */
[----:B-1----:R-:W-:Y:S01]  /*15680*/  FADD.FTZ R29, R15, R8 ;  /* 0x000000080f1d7221 */ /* 0x002fe20000010000 */
[----:B------:R-:W-:Y:S02]  /*15690*/  LEA.HI.SX32 R8, R33, R42, 0x1c ;  /* 0x0000002a21087211 */ /* 0x000fe400078fe2ff */
[----:B------:R-:W-:Y:S02]  /*156a0*/  CS2R R32, SRZ ;  /* 0x0000000000207805 */ /* 0x000fe4000001ff00 */
[----:B------:R-:W-:Y:S02]  /*156b0*/  F2FP.BF16.F32.PACK_AB R180, R15, R180 ;  /* 0x000000b40fb4723e */ /* 0x000fe400000010ff */
[----:B------:R-:W-:Y:S01]  /*156c0*/  VIMNMX R13, R219, R8, !PT ;  /* 0x00000008db0d7248 */ /* 0x000fe20007fe0100 */
[----:B------:R-:W1:Y:S01]  /*156d0*/  MUFU.EX2 R176, R176 ;  /* 0x000000b000b07308 */ /* 0x000e620000000800 */
[----:B0-----:R-:W-:-:S07]  /*156e0*/  FADD.FTZ R40, R182, R29 ;  /* 0x0000001db6287221 */ /* 0x001fce0000010000 */
[----:B------:R-:W0:Y:S01]  /*156f0*/  MUFU.EX2 R25, R25 ;  /* 0x0000001900197308 */ /* 0x000e220000000800 */
[C---:B--2---:R-:W-:Y:S01]  /*15700*/  FADD.FTZ R29, R21.reuse, R40 ;  /* 0x00000028151d7221 */ /* 0x044fe20000010000 */
[----:B------:R-:W-:Y:S02]  /*15710*/  F2FP.BF16.F32.PACK_AB R182, R21, R182 ;  /* 0x000000b615b6723e */ /* 0x000fe400000010ff */
[----:B------:R-:W-:-:S04]  /*15720*/  CS2R R40, SRZ ;  /* 0x0000000000287805 */ /* 0x000fc8000001ff00 */
[----:B------:R-:W2:Y:S01]  /*15730*/  MUFU.EX2 R178, R178 ;  /* 0x000000b200b27308 */ /* 0x000ea20000000800 */
[----:B-1----:R-:W-:-:S07]  /*15740*/  FADD.FTZ R14, R176, R29 ;  /* 0x0000001db00e7221 */ /* 0x002fce0000010000 */
[----:B------:R-:W1:Y:S01]  /*15750*/  MUFU.EX2 R27, R27 ;  /* 0x0000001b001b7308 */ /* 0x000e620000000800 */
[C---:B0-----:R-:W-:Y:S01]  /*15760*/  FADD.FTZ R29, R25.reuse, R14 ;  /* 0x0000000e191d7221 */ /* 0x041fe20000010000 */
[----:B------:R-:W-:Y:S01]  /*15770*/  FADD.FTZ R14, R36, R31 ;  /* 0x0000001f240e7221 */ /* 0x000fe20000010000 */
[----:B------:R-:W-:Y:S02]  /*15780*/  F2FP.BF16.F32.PACK_AB R176, R25, R176 ;  /* 0x000000b019b0723e */ /* 0x000fe400000010ff */
[----:B------:R-:W-:Y:S02]  /*15790*/  CS2R R36, SRZ ;  /* 0x0000000000247805 */ /* 0x000fe4000001ff00 */
[----:B------:R-:W-:Y:S01]  /*157a0*/  CS2R R30, SRZ ;  /* 0x00000000001e7805 */ /* 0x000fe2000001ff00 */
[----:B------:R-:W-:Y:S01]  /*157b0*/  FADD.FTZ R7, R173, R14 ;  /* 0x0000000ead077221 */ /* 0x000fe20000010000 */
[----:B------:R-:W-:Y:S01]  /*157c0*/  F2FP.BF16.F32.PACK_AB R173, R6, R173 ;  /* 0x000000ad06ad723e */ /* 0x000fe200000010ff */
[----:B------:R-:W0:Y:S01]  /*157d0*/  MUFU.EX2 R172, R172 ;  /* 0x000000ac00ac7308 */ /* 0x000e220000000800 */
[----:B--2---:R-:W-:Y:S01]  /*157e0*/  FADD.FTZ R10, R178, R29 ;  /* 0x0000001db20a7221 */ /* 0x004fe20000010000 */
[----:B------:R-:W-:-:S06]  /*157f0*/  FADD.FTZ R14, R6, R7 ;  /* 0x00000007060e7221 */ /* 0x000fcc0000010000 */
[----:B------:R-:W2:Y:S01]  /*15800*/  MUFU.EX2 R57, R57 ;  /* 0x0000003900397308 */ /* 0x000ea20000000800 */
[C---:B-1----:R-:W-:Y:S01]  /*15810*/  FADD.FTZ R29, R27.reuse, R10 ;  /* 0x0000000a1b1d7221 */ /* 0x042fe20000010000 */
[----:B------:R-:W-:-:S06]  /*15820*/  F2FP.BF16.F32.PACK_AB R178, R27, R178 ;  /* 0x000000b21bb2723e */ /* 0x000fcc00000010ff */
[----:B------:R-:W1:Y:S01]  /*15830*/  MUFU.EX2 R175, R175 ;  /* 0x000000af00af7308 */ /* 0x000e620000000800 */
[----:B0-----:R-:W-:Y:S01]  /*15840*/  FADD.FTZ R10, R172, R29 ;  /* 0x0000001dac0a7221 */ /* 0x001fe20000010000 */
[----:B------:R-:W-:-:S06]  /*15850*/  CS2R R28, SRZ ;  /* 0x00000000001c7805 */ /* 0x000fcc000001ff00 */
[----:B------:R-:W0:Y:S01]  /*15860*/  MUFU.EX2 R39, R39 ;  /* 0x0000002700277308 */ /* 0x000e220000000800 */
[C---:B--2---:R-:W-:Y:S01]  /*15870*/  FADD.FTZ R10, R57.reuse, R10 ;  /* 0x0000000a390a7221 */ /* 0x044fe20000010000 */
[----:B------:R-:W-:Y:S02]  /*15880*/  F2FP.BF16.F32.PACK_AB R172, R57, R172 ;  /* 0x000000ac39ac723e */ /* 0x000fe400000010ff */
[----:B------:R-:W-:-:S04]  /*15890*/  CS2R R56, SRZ ;  /* 0x0000000000387805 */ /* 0x000fc8000001ff00 */
[----:B------:R-:W2:Y:S01]  /*158a0*/  MUFU.EX2 R20, R20 ;  /* 0x0000001400147308 */ /* 0x000ea20000000800 */
[----:B-1----:R-:W-:-:S07]  /*158b0*/  FADD.FTZ R9, R175, R14 ;  /* 0x0000000eaf097221 */ /* 0x002fce0000010000 */
[----:B------:R1:W3:Y:S01]  /*158c0*/  MUFU.EX2 R174, R61 ;  /* 0x0000003d00ae7308 */ /* 0x0002e20000000800 */
[----:B0-----:R-:W-:-:S07]  /*158d0*/  FADD.FTZ R7, R39, R10 ;  /* 0x0000000a27077221 */ /* 0x001fce0000010000 */
[----:B------:R-:W0:Y:S01]  /*158e0*/  MUFU.EX2 R169, R169 ;  /* 0x000000a900a97308 */ /* 0x000e220000000800 */
[C---:B--2---:R-:W-:Y:S01]  /*158f0*/  FADD.FTZ R24, R20.reuse, R9 ;  /* 0x0000000914187221 */ /* 0x044fe20000010000 */
[----:B------:R-:W-:Y:S02]  /*15900*/  F2FP.BF16.F32.PACK_AB R175, R20, R175 ;  /* 0x000000af14af723e */ /* 0x000fe400000010ff */
[----:B-1----:R-:W-:-:S04]  /*15910*/  CS2R R60, SRZ ;  /* 0x00000000003c7805 */ /* 0x002fc8000001ff00 */
[----:B------:R-:W1:Y:S01]  /*15920*/  MUFU.EX2 R43, R43 ;  /* 0x0000002b002b7308 */ /* 0x000e620000000800 */
[C---:B---3--:R-:W-:Y:S01]  /*15930*/  FADD.FTZ R14, R174.reuse, R7 ;  /* 0x00000007ae0e7221 */ /* 0x048fe20000010000 */
[----:B------:R-:W-:-:S06]  /*15940*/  F2FP.BF16.F32.PACK_AB R174, R174, R39 ;  /* 0x00000027aeae723e */ /* 0x000fcc00000010ff */
[----:B------:R-:W2:Y:S01]  /*15950*/  MUFU.EX2 R26, R26 ;  /* 0x0000001a001a7308 */ /* 0x000ea20000000800 */
[----:B0-----:R-:W-:Y:S01]  /*15960*/  FADD.FTZ R9, R169, R24 ;  /* 0x00000018a9097221 */ /* 0x001fe20000010000 */
[----:B------:R-:W-:-:S06]  /*15970*/  CS2R R24, SRZ ;  /* 0x0000000000187805 */ /* 0x000fcc000001ff00 */
[----:B------:R0:W3:Y:S01]  /*15980*/  MUFU.EX2 R168, R65 ;  /* 0x0000004100a87308 */ /* 0x0000e20000000800 */
[----:B-1----:R-:W-:-:S07]  /*15990*/  FADD.FTZ R7, R43, R14 ;  /* 0x0000000e2b077221 */ /* 0x002fce0000010000 */
[----:B------:R-:W1:Y:S01]  /*159a0*/  MUFU.EX2 R171, R171 ;  /* 0x000000ab00ab7308 */ /* 0x000e620000000800 */
[C---:B--2---:R-:W-:Y:S01]  /*159b0*/  FADD.FTZ R14, R26.reuse, R9 ;  /* 0x000000091a0e7221 */ /* 0x044fe20000010000 */
[----:B------:R-:W-:Y:S02]  /*159c0*/  F2FP.BF16.F32.PACK_AB R169, R26, R169 ;  /* 0x000000a91aa9723e */ /* 0x000fe400000010ff */
[----:B0-----:R-:W-:Y:S02]  /*159d0*/  CS2R R64, SRZ ;  /* 0x0000000000407805 */ /* 0x001fe4000001ff00 */
[----:B------:R-:W-:Y:S02]  /*159e0*/  CS2R R26, SRZ ;  /* 0x00000000001a7805 */ /* 0x000fe4000001ff00 */
[----:B------:R-:W0:Y:S01]  /*159f0*/  MUFU.EX2 R47, R47 ;  /* 0x0000002f002f7308 */ /* 0x000e220000000800 */
[C---:B---3--:R-:W-:Y:S01]  /*15a00*/  FADD.FTZ R6, R168.reuse, R7 ;  /* 0x00000007a8067221 */ /* 0x048fe20000010000 */
[----:B------:R-:W-:-:S02]  /*15a10*/  F2FP.BF16.F32.PACK_AB R168, R168, R43 ;  /* 0x0000002ba8a8723e */ /* 0x000fc400000010ff */
[----:B------:R-:W-:-:S04]  /*15a20*/  CS2R R42, SRZ ;  /* 0x00000000002a7805 */ /* 0x000fc8000001ff00 */
[----:B------:R1:W2:Y:S08]  /*15a30*/  MUFU.EX2 R10, R5 ;  /* 0x00000005000a7308 */ /* 0x0002b00000000800 */
[----:B------:R-:W3:Y:S01]  /*15a40*/  MUFU.EX2 R38, R38 ;  /* 0x0000002600267308 */ /* 0x000ee20000000800 */
[----:B-1----:R-:W-:Y:S01]  /*15a50*/  FADD.FTZ R5, R171, R14 ;  /* 0x0000000eab057221 */ /* 0x002fe20000010000 */
[----:B0-----:R-:W-:-:S03]  /*15a60*/  FADD.FTZ R7, R47, R6 ;  /* 0x000000062f077221 */ /* 0x001fc60000010000 */
[C---:B--2---:R-:W-:Y:S01]  /*15a70*/  FADD.FTZ R6, R10.reuse, R5 ;  /* 0x000000050a067221 */ /* 0x044fe20000010000 */
[----:B------:R-:W-:Y:S01]  /*15a80*/  F2FP.BF16.F32.PACK_AB R171, R10, R171 ;  /* 0x000000ab0aab723e */ /* 0x000fe200000010ff */
[----:B------:R-:W-:Y:S02]  /*15a90*/  VIADD R10, R2, 0xfffffffe ;  /* 0xfffffffe020a7836 */ /* 0x000fe40000000000 */
[----:B------:R-:W-:Y:S02]  /*15aa0*/  IMAD.MOV.U32 R2, RZ, RZ, 0x3f800000 ;  /* 0x3f800000ff027424 */ /* 0x000fe400078e00ff */
[----:B------:R-:W-:Y:S01]  /*15ab0*/  IMAD.MOV.U32 R5, RZ, RZ, 0x3f800000 ;  /* 0x3f800000ff057424 */ /* 0x000fe200078e00ff */
[----:B------:R-:W-:Y:S01]  /*15ac0*/  ISETP.GE.AND P1, PT, R10, R13, PT ;  /* 0x0000000d0a00720c */ /* 0x000fe20003f26270 */
[C---:B---3--:R-:W-:Y:S01]  /*15ad0*/  FADD.FTZ R7, R38.reuse, R7 ;  /* 0x0000000726077221 */ /* 0x048fe20000010000 */
[----:B------:R-:W-:Y:S02]  /*15ae0*/  F2FP.BF16.F32.PACK_AB R170, R38, R47 ;  /* 0x0000002f26aa723e */ /* 0x000fe400000010ff */
[----:B------:R-:W-:-:S02]  /*15af0*/  CS2R R46, SRZ ;  /* 0x00000000002e7805 */ /* 0x000fc4000001ff00 */
[----:B------:R-:W-:-:S07]  /*15b00*/  CS2R R38, SRZ ;  /* 0x0000000000267805 */ /* 0x000fce000001ff00 */
[----:B------:R-:W-:Y:S05]  /*15b10*/  @!P1 BRA `(.L_x_2843) ;  /* 0x0000002800409947 */ /* 0x000fea0003800000 */
[----:B------:R-:W-:Y:S01]  /*15b20*/  BSSY B1, `(.L_x_2843) ;  /* 0x000028f000017945 */ /* 0x000fe20003800000 */
[----:B------:R-:W-:Y:S02]  /*15b30*/  IMAD.MOV.U32 R8, RZ, RZ, R4 ;  /* 0x000000ffff087224 */ /* 0x000fe400078e0004 */
[----:B------:R-:W-:Y:S02]  /*15b40*/  IMAD.MOV.U32 R9, RZ, RZ, R3 ;  /* 0x000000ffff097224 */ /* 0x000fe400078e0003 */
[----:B------:R-:W-:Y:S02]  /*15b50*/  IMAD.MOV.U32 R11, RZ, RZ, R202 ;  /* 0x000000ffff0b7224 */ /* 0x000fe400078e00ca */
[----:B------:R-:W-:Y:S02]  /*15b60*/  IMAD.MOV.U32 R14, RZ, RZ, R198 ;  /* 0x000000ffff0e7224 */ /* 0x000fe400078e00c6 */
[----:B------:R-:W-:Y:S02]  /*15b70*/  IMAD.MOV.U32 R2, RZ, RZ, 0x3f800000 ;  /* 0x3f800000ff027424 */ /* 0x000fe400078e00ff */
[----:B------:R-:W-:-:S07]  /*15b80*/  IMAD.MOV.U32 R119, RZ, RZ, RZ ;  /* 0x000000ffff777224 */ /* 0x000fce00078e00ff */
.L_x_2856:
[----:B------:R-:W-:-:S04]  /*15b90*/  ISETP.NE.AND P1, PT, R14, 0x1, PT ;  /* 0x000000010e00780c */ /* 0x000fc80003f25270 */
[----:B------:R-:W-:-:S04]  /*15ba0*/  SEL R202, RZ, 0x1, P1 ;  /* 0x00000001ffca7807 */ /* 0x000fc80000800000 */
[----:B------:R-:W-:Y:S01]  /*15bb0*/  LOP3.LUT R202, R11, R202, RZ, 0x3c, !PT ;  /* 0x000000ca0bca7212 */ /* 0x000fe200078e3cff */
[----:B------:R-:W-:Y:S06]  /*15bc0*/  @!P0 BRA `(.L_x_2844) ;  /* 0x0000000000048947 */ /* 0x000fec0003800000 */
[----:B------:R-:W-:Y:S01]  /*15bd0*/  BPT.TRAP 0x1 ;  /* 0x000000040000795c */ /* 0x000fe20000300000 */
.L_x_2844:
        /* <DEDUP_REMOVED lines=8> */
.L_x_2845:
[----:B------:R-:W-:Y:S01]  /*15c60*/  IMAD R3, R198, 0x900, R12 ;  /* 0x00000900c6037824 */ /* 0x000fe200078e020c */
[----:B------:R-:W-:Y:S03]  /*15c70*/  BSSY B2, `(.L_x_2846) ;  /* 0x0000006000027945 */ /* 0x000fe60003800000 */
[C---:B------:R-:W-:Y:S02]  /*15c80*/  VIADD R15, R3.reuse, 0x2 ;  /* 0x00000002030f7836 */ /* 0x040fe40000000000 */
[----:B------:R-:W-:Y:S01]  /*15c90*/  VIADD R4, R3, 0x4 ;  /* 0x0000000403047836 */ /* 0x000fe20000000000 */
[----:B-1----:R-:W-:Y:S06]  /*15ca0*/  @P1 BRA `(.L_x_2847) ;  /* 0x0000000000081947 */ /* 0x002fec0003800000 */
[----:B------:R-:W1:Y:S02]  /*15cb0*/  SYNCS.PHASECHK.TRANS64.TRYWAIT P1, [R0+URZ+0x30830], R20 ;  /* 0x03083014000075a7 */ /* 0x000e64000802017f */
[----:B-1----:R-:W-:Y:S05]  /*15cc0*/  @!P1 BRA `(.L_x_2848) ;  /* 0x0000012800189947 */ /* 0x002fea0003800000 */
.L_x_2847:
[----:B------:R-:W-:Y:S05]  /*15cd0*/  BSYNC B2 ;  /* 0x0000000000027941 */ /* 0x000fea0003800000 */
.L_x_2846:
[----:B------:R-:W2:Y:S04]  /*15ce0*/  LDL.64 R124, [R1+0x28] ;  /* 0x00002800017c7983 */ /* 0x000ea80000100a00 */
[----:B------:R3:W-:Y:S04]  /*15cf0*/  STL.64 [R1+0x58], R8 ;  /* 0x0000580801007387 */ /* 0x0007e80000100a00 */
[----:B---3--:R-:W3:Y:S04]  /*15d00*/  LDL.64 R8, [R1+0x20] ;  /* 0x0000200001087983 */ /* 0x008ee80000100a00 */
[----:B------:R4:W-:Y:S04]  /*15d10*/  STL.64 [R1+0x50], R6 ;  /* 0x0000500601007387 */ /* 0x0009e80000100a00 */
[----:B----4-:R-:W4:Y:S01]  /*15d20*/  LDL.64 R6, [R1+0x18] ;  /* 0x0000180001067983 */ /* 0x010f220000100a00 */
[----:B01----:R-:W-:-:S02]  /*15d30*/  IMAD.MOV.U32 R20, RZ, RZ, R3 ;  /* 0x000000ffff147224 */ /* 0x003fc400078e0003 */
[C---:B------:R-:W-:Y:S02]  /*15d40*/  VIADD R120, R3.reuse, 0x6 ;  /* 0x0000000603787836 */ /* 0x040fe40000000000 */
[C---:B------:R-:W-:Y:S01]  /*15d50*/  VIADD R122, R3.reuse, 0x304 ;  /* 0x00000304037a7836 */ /* 0x040fe20000000000 */
[----:B------:R-:W-:Y:S01]  /*15d60*/  R2UR UR26, R20 ;  /* 0x00000000141a72ca */ /* 0x000fe200000e0000 */
[----:B------:R-:W-:Y:S01]  /*15d70*/  IMAD.MOV.U32 R20, RZ, RZ, R15 ;  /* 0x000000ffff147224 */ /* 0x000fe200078e000f */
[----:B------:R-:W-:Y:S01]  /*15d80*/  R2UR UR14, R120 ;  /* 0x00000000780e72ca */ /* 0x000fe200000e0000 */
[C---:B------:R-:W-:Y:S01]  /*15d90*/  VIADD R120, R3.reuse, 0x302 ;  /* 0x0000030203787836 */ /* 0x040fe20000000000 */
[----:B------:R-:W-:Y:S01]  /*15da0*/  R2UR UR58, R122 ;  /* 0x000000007a3a72ca */ /* 0x000fe200000e0000 */
[----:B------:R-:W-:Y:S01]  /*15db0*/  IMAD.MOV.U32 R21, RZ, RZ, 0x40000040 ;  /* 0x40000040ff157424 */ /* 0x000fe200078e00ff */
[----:B------:R-:W-:Y:S01]  /*15dc0*/  R2UR UR22, R20 ;  /* 0x00000000141672ca */ /* 0x000fe200000e0000 */
[----:B------:R-:W-:Y:S01]  /*15dd0*/  IMAD.MOV.U32 R20, RZ, RZ, R4 ;  /* 0x000000ffff147224 */ /* 0x000fe200078e0004 */
[----:B------:R-:W-:Y:S01]  /*15de0*/  R2UR UR6, R120 ;  /* 0x00000000780672ca */ /* 0x000fe200000e0000 */
[----:B------:R-:W-:-:S02]  /*15df0*/  VIADD R120, R3, 0x600 ;  /* 0x0000060003787836 */ /* 0x000fc40000000000 */
[-C--:B------:R-:W-:Y:S01]  /*15e00*/  FMUL.FTZ R26, R26, R2.reuse ;  /* 0x000000021a1a7220 */ /* 0x080fe20000410000 */
[C---:B------:R-:W-:Y:S01]  /*15e10*/  VIADD R122, R3.reuse, 0x602 ;  /* 0x00000602037a7836 */ /* 0x040fe20000000000 */
[----:B------:R-:W-:Y:S01]  /*15e20*/  R2UR UR18, R20 ;  /* 0x00000000141272ca */ /* 0x000fe200000e0000 */
[C---:B------:R-:W-:Y:S01]  /*15e30*/  VIADD R20, R3.reuse, 0x300 ;  /* 0x0000030003147836 */ /* 0x040fe20000000000 */
[----:B------:R-:W-:Y:S01]  /*15e40*/  R2UR UR50, R120 ;  /* 0x00000000783272ca */ /* 0x000fe200000e0000 */
[----:B------:R-:W-:Y:S02]  /*15e50*/  VIADD R120, R3, 0x606 ;  /* 0x0000060603787836 */ /* 0x000fe40000000000 */
[-C--:B------:R-:W-:Y:S01]  /*15e60*/  FMUL.FTZ R27, R27, R2.reuse ;  /* 0x000000021b1b7220 */ /* 0x080fe20000410000 */
[----:B------:R-:W-:Y:S01]  /*15e70*/  FMUL.FTZ R30, R30, R2 ;  /* 0x000000021e1e7220 */ /* 0x000fe20000410000 */
[----:B------:R-:W-:Y:S01]  /*15e80*/  R2UR UR10, R20 ;  /* 0x00000000140a72ca */ /* 0x000fe200000e0000 */
[----:B------:R-:W-:-:S02]  /*15e90*/  VIADD R20, R3, 0x306 ;  /* 0x0000030603147836 */ /* 0x000fc40000000000 */
[-C--:B------:R-:W-:Y:S01]  /*15ea0*/  FMUL.FTZ R31, R31, R2.reuse ;  /* 0x000000021f1f7220 */ /* 0x080fe20000410000 */
[-C--:B------:R-:W-:Y:S01]  /*15eb0*/  FMUL.FTZ R34, R34, R2.reuse ;  /* 0x0000000222227220 */ /* 0x080fe20000410000 */
[-C--:B------:R-:W-:Y:S01]  /*15ec0*/  FMUL.FTZ R35, R35, R2.reuse ;  /* 0x0000000223237220 */ /* 0x080fe20000410000 */
[-C--:B------:R-:W-:Y:S01]  /*15ed0*/  FMUL.FTZ R38, R38, R2.reuse ;  /* 0x0000000226267220 */ /* 0x080fe20000410000 */
[----:B------:R-:W-:Y:S01]  /*15ee0*/  R2UR UR54, R20 ;  /* 0x00000000143672ca */ /* 0x000fe200000e0000 */
[----:B------:R-:W-:Y:S02]  /*15ef0*/  VIADD R20, R3, 0x604 ;  /* 0x0000060403147836 */ /* 0x000fe40000000000 */
        /* <DEDUP_REMOVED lines=41> */
[----:B------:R-:W-:Y:S01]  /*16190*/  R2UR UR27, R21 ;  /* 0x00000000151b72ca */ /* 0x000fe200000e0000 */
[----:B------:R-:W4:Y:S01]  /*161a0*/  LDL.64 R2, [R1+0x10] ;  /* 0x0000100001027983 */ /* 0x000f220000100a00 */
[----:B------:R-:W-:Y:S01]  /*161b0*/  IMAD.MOV.U32 R121, RZ, RZ, 0x40000040 ;  /* 0x40000040ff797424 */ /* 0x000fe200078e00ff */
[----:B------:R-:W-:Y:S01]  /*161c0*/  R2UR UR46, R122 ;  /* 0x000000007a2e72ca */ /* 0x000fe200000e0000 */
[----:B------:R-:W-:Y:S01]  /*161d0*/  IMAD.MOV.U32 R123, RZ, RZ, 0x40000040 ;  /* 0x40000040ff7b7424 */ /* 0x000fe200078e00ff */
[----:B------:R-:W-:-:S02]  /*161e0*/  R2UR UR38, R120 ;  /* 0x00000000782672ca */ /* 0x000fc400000e0000 */
[C---:B------:R-:W-:Y:S02]  /*161f0*/  R2UR UR15, R121.reuse ;  /* 0x00000000790f72ca */ /* 0x040fe400000e0000 */
[----:B------:R-:W-:Y:S02]  /*16200*/  R2UR UR7, R121 ;  /* 0x00000000790772ca */ /* 0x000fe400000e0000 */
[----:B------:R-:W-:Y:S02]  /*16210*/  R2UR UR59, R123 ;  /* 0x000000007b3b72ca */ /* 0x000fe400000e0000 */
[----:B------:R-:W-:Y:S02]  /*16220*/  R2UR UR51, R121 ;  /* 0x00000000793372ca */ /* 0x000fe400000e0000 */
[----:B------:R-:W-:Y:S02]  /*16230*/  R2UR UR47, R123 ;  /* 0x000000007b2f72ca */ /* 0x000fe400000e0000 */
[----:B------:R-:W-:Y:S01]  /*16240*/  R2UR UR39, R121 ;  /* 0x00000000792772ca */ /* 0x000fe200000e0000 */
        /* <DEDUP_REMOVED lines=48> */
[C---:B------:R-:W-:Y:S01]  /*16550*/  R2UR UR23, R21.reuse ;  /* 0x00000000151772ca */ /* 0x040fe200000e0000 */
[----:B------:R-:W4:Y:S01]  /*16560*/  LDL.64 R4, [R1+0x8] ;  /* 0x0000080001047983 */ /* 0x000f220000100a00 */
[----:B------:R-:W-:-:S02]  /*16570*/  R2UR UR19, R21 ;  /* 0x00000000151372ca */ /* 0x000fc400000e0000 */
[C---:B------:R-:W-:Y:S02]  /*16580*/  R2UR UR11, R21.reuse ;  /* 0x00000000150b72ca */ /* 0x040fe400000e0000 */
[C---:B------:R-:W-:Y:S02]  /*16590*/  R2UR UR55, R21.reuse ;  /* 0x00000000153772ca */ /* 0x040fe400000e0000 */
[----:B------:R-:W-:Y:S02]  /*165a0*/  R2UR UR42, R20 ;  /* 0x00000000142a72ca */ /* 0x000fe400000e0000 */
[----:B------:R-:W-:Y:S02]  /*165b0*/  R2UR UR43, R21 ;  /* 0x00000000152b72ca */ /* 0x000fe400000e0000 */
[----:B------:R-:W4:Y:S01]  /*165c0*/  LDL.64 R20, [R1] ;  /* 0x0000000001147983 */ /* 0x000f220000100a00 */
[----:B--2---:R-:W-:Y:S02]  /*165d0*/  R2UR UR24, R124 ;  /* 0x000000007c1872ca */ /* 0x004fe400000e0000 */
[----:B------:R-:W-:-:S02]  /*165e0*/  R2UR UR25, R125 ;  /* 0x000000007d1972ca */ /* 0x000fc400000e0000 */
[----:B------:R-:W-:-:S11]  /*165f0*/  WARPGROUP.ARRIVE ;  /* 0x00000000000079c5 */ /* 0x000fd60000000000 */
        /* <DEDUP_REMOVED lines=10> */
[----:B------:R0:W5:Y:S01]  /*166a0*/  LDL.LU.64 R6, [R1+0x50] ;  /* 0x0000500001067983 */ /* 0x0001620000300a00 */
        /* <DEDUP_REMOVED lines=38> */
.L_x_2849:
[----:B------:R-:W-:Y:S01]  /*16910*/  SHF.L.U32 R2, R11, 0x1f, RZ ;  /* 0x0000001f0b027819 */ /* 0x000fe200000006ff */
[----:B------:R-:W-:-:S04]  /*16920*/  IMAD R11, R14, 0x8, R18 ;  /* 0x000000080e0b7824 */ /* 0x000fc800078e0212 */
[----:B------:R0:W1:Y:S01]  /*16930*/  SYNCS.PHASECHK.TRANS64.TRYWAIT P1, [R11+URZ+0x30850], R2 ;  /* 0x030850020b0075a7 */ /* 0x000062000802017f */
[----:B------:R-:W-:Y:S05]  /*16940*/  @!P0 BRA `(.L_x_2850) ;  /* 0x0000000000048947 */ /* 0x000fea0003800000 */
[----:B------:R-:W-:Y:S01]  /*16950*/  BPT.TRAP 0x1 ;  /* 0x000000040000795c */ /* 0x000fe20000300000 */
.L_x_2850:
[----:B------:R-:W-:Y:S04]  /*16960*/  BSSY B2, `(.L_x_2851) ;  /* 0x0000004000027945 */ /* 0x000fe80003800000 */
[----:B-1----:R-:W-:Y:S05]  /*16970*/  @P1 BRA `(.L_x_2852) ;  /* 0x0000000000081947 */ /* 0x002fea0003800000 */
[----:B------:R-:W1:Y:S02]  /*16980*/  SYNCS.PHASECHK.TRANS64.TRYWAIT P1, [R11+URZ+0x30850], R2 ;  /* 0x030850020b0075a7 */ /* 0x000e64000802017f */
[----:B-1----:R-:W-:Y:S05]  /*16990*/  @!P1 BRA `(.L_x_2853) ;  /* 0x0000011800f89947 */ /* 0x002fea0003800000 */
.L_x_2852:
[----:B------:R-:W-:Y:S05]  /*169a0*/  BSYNC B2 ;  /* 0x0000000000027941 */ /* 0x000fea0003800000 */
.L_x_2851:
        /* <DEDUP_REMOVED lines=48> */
.L_x_2854:
[----:B------:R-:W0:Y:S01]  /*16cb0*/  LDC R2, c[0x0][0x448] ;  /* 0x00011200ff027b82 */ /* 0x000e220000000800 */
[----:B------:R-:W-:Y:S01]  /*16cc0*/  VIADD R0, R0, 0x30840 ;  /* 0x0003084000007836 */ /* 0x000fe20000000000 */
[----:B------:R-:W-:Y:S01]  /*16cd0*/  LOP3.LUT R19, R19, 0xffffffbf, RZ, 0xc0, !PT ;  /* 0xffffffbf13137812 */ /* 0x000fe200078ec0ff */
[----:B------:R-:W-:-:S03]  /*16ce0*/  ULDC UR4, c[0x0][0x988] ;  /* 0x0002620000047ab9 */ /* 0x000fc60000000800 */
[----:B------:R-:W-:Y:S02]  /*16cf0*/  PRMT R0, R214, 0x654, R0 ;  /* 0x00000654d6007816 */ /* 0x000fe40000000000 */
[----:B------:R-:W-:Y:S02]  /*16d00*/  @P0 LOP3.LUT R19, R19, 0x40, RZ, 0xfc, !PT ;  /* 0x0000004013130812 */ /* 0x000fe400078efcff */
[----:B------:R1:W-:Y:S02]  /*16d10*/  SYNCS.ARRIVE.TRANS64.RED.A1T0 RZ, [R0+URZ], RZ ;  /* 0x000000ff00ff79a7 */ /* 0x0003e4000810043f */
[----:B------:R-:W-:Y:S02]  /*16d20*/  LOP3.LUT R19, R19, 0xffffff7f, RZ, 0xc0, !PT ;  /* 0xffffff7f13137812 */ /* 0x000fe400078ec0ff */
[----:B0-----:R-:W-:Y:S01]  /*16d30*/  ISETP.NE.AND P1, PT, R2, 0x1, PT ;  /* 0x000000010200780c */ /* 0x001fe20003f25270 */
[----:B------:R-:W-:-:S12]  /*16d40*/  IMAD.IADD R2, R225, 0x1, R220 ;  /* 0x00000001e1027824 */ /* 0x000fd800078e02dc */
[----:B------:R-:W0:Y:S08]  /*16d50*/  @P1 LDC R3, c[0x0][0x44c] ;  /* 0x00011300ff031b82 */ /* 0x000e300000000800 */
[----:B-1----:R-:W1:Y:S01]  /*16d60*/  @P1 LDC R0, c[0x0][0x450] ;  /* 0x00011400ff001b82 */ /* 0x002e620000000800 */
[----:B0-----:R-:W-:-:S05]  /*16d70*/  @P1 IMAD.HI.U32 R3, R2, R3, RZ ;  /* 0x0000000302031227 */ /* 0x001fca00078e00ff */
[----:B-1----:R-:W-:Y:S01]  /*16d80*/  @P1 SHF.R.U32.HI R2, RZ, R0, R3 ;  /* 0x00000000ff021219 */ /* 0x002fe20000011603 */
[----:B------:R-:W-:-:S04]  /*16d90*/  IMAD R3, R10, -0x60, RZ ;  /* 0xffffffa00a037824 */ /* 0x000fc800078e02ff */
[----:B------:R-:W0:Y:S01]  /*16da0*/  SHFL.IDX PT, R0, R2, RZ, 0x1c1f ;  /* 0x001c1fff02007589 */ /* 0x000e2200000e0000 */
[----:B------:R-:W-:-:S03]  /*16db0*/  IADD3 R3, -R223, 0x1, R3 ;  /* 0x00000001df037810 */ /* 0x000fc60007ffe103 */
[----:B------:R-:W1:Y:S01]  /*16dc0*/  SHFL.IDX PT, R2, R2, 0x1, 0x1c1f ;  /* 0x003c1f0002027f89 */ /* 0x000e6200000e0000 */
[----:B------:R-:W-:-:S05]  /*16dd0*/  IADD3 R3, -R221, R3, R222 ;  /* 0x00000003dd037210 */ /* 0x000fca0007ffe1de */
[C---:B0-----:R-:W-:Y:S02]  /*16de0*/  IMAD.IADD R0, R3.reuse, 0x1, R0 ;  /* 0x0000000103007824 */ /* 0x041fe400078e0200 */
[----:B-1----:R-:W-:-:S03]  /*16df0*/  IMAD.IADD R2, R3, 0x1, R2 ;  /* 0x0000000103027824 */ /* 0x002fc600078e0202 */
[C---:B------:R-:W-:Y:S02]  /*16e00*/  ISETP.GT.AND P4, PT, R0.reuse, RZ, PT ;  /* 0x000000ff0000720c */ /* 0x040fe40003f84270 */
[C---:B------:R-:W-:Y:S02]  /*16e10*/  ISETP.GT.AND P3, PT, R0.reuse, 0x1, PT ;  /* 0x000000010000780c */ /* 0x040fe40003f64270 */
[C---:B------:R-:W-:Y:S02]  /*16e20*/  ISETP.GT.AND P2, PT, R0.reuse, 0x8, PT ;  /* 0x000000080000780c */ /* 0x040fe40003f44270 */
[----:B------:R-:W-:Y:S02]  /*16e30*/  ISETP.GT.AND P1, PT, R0, 0x9, PT ;  /* 0x000000090000780c */ /* 0x000fe40003f24270 */
[----:B------:R-:W-:Y:S02]  /*16e40*/  FSEL R120, R120, -INF , P4 ;  /* 0xff80000078787808 */ /* 0x000fe40002000000 */
[----:B------:R-:W-:-:S02]  /*16e50*/  FSEL R121, R121, -INF , P3 ;  /* 0xff80000079797808 */ /* 0x000fc40001800000 */
[----:B------:R-:W-:Y:S02]  /*16e60*/  FSEL R124, R124, -INF , P2 ;  /* 0xff8000007c7c7808 */ /* 0x000fe40001000000 */
[----:B------:R-:W-:Y:S02]  /*16e70*/  FSEL R125, R125, -INF , P1 ;  /* 0xff8000007d7d7808 */ /* 0x000fe40000800000 */
[C---:B------:R-:W-:Y:S02]  /*16e80*/  ISETP.GT.AND P5, PT, R0.reuse, 0x10, PT ;  /* 0x000000100000780c */ /* 0x040fe40003fa4270 */
[C---:B------:R-:W-:Y:S02]  /*16e90*/  ISETP.GT.AND P4, PT, R0.reuse, 0x11, PT ;  /* 0x000000110000780c */ /* 0x040fe40003f84270 */
[C---:B------:R-:W-:Y:S02]  /*16ea0*/  ISETP.GT.AND P3, PT, R0.reuse, 0x18, PT ;  /* 0x000000180000780c */ /* 0x040fe40003f64270 */
[----:B------:R-:W-:-:S02]  /*16eb0*/  ISETP.GT.AND P2, PT, R0, 0x19, PT ;  /* 0x000000190000780c */ /* 0x000fc40003f44270 */
[----:B------:R-:W-:Y:S02]  /*16ec0*/  ISETP.GT.AND P1, PT, R0, 0x20, PT ;  /* 0x000000200000780c */ /* 0x000fe40003f24270 */
[----:B------:R-:W-:Y:S02]  /*16ed0*/  FSEL R128, R128, -INF , P5 ;  /* 0xff80000080807808 */ /* 0x000fe40002800000 */
[----:B------:R-:W-:Y:S02]  /*16ee0*/  FSEL R129, R129, -INF , P4 ;  /* 0xff80000081817808 */ /* 0x000fe40002000000 */
[----:B------:R-:W-:Y:S02]  /*16ef0*/  FSEL R132, R132, -INF , P3 ;  /* 0xff80000084847808 */ /* 0x000fe40001800000 */
[----:B------:R-:W-:Y:S02]  /*16f00*/  FSEL R133, R133, -INF , P2 ;  /* 0xff80000085857808 */ /* 0x000fe40001000000 */
[----:B------:R-:W-:-:S02]  /*16f10*/  FSEL R136, R136, -INF , P1 ;  /* 0xff80000088887808 */ /* 0x000fc40000800000 */
[C---:B------:R-:W-:Y:S02]  /*16f20*/  ISETP.GT.AND P5, PT, R0.reuse, 0x21, PT ;  /* 0x000000210000780c */ /* 0x040fe40003fa4270 */
[C---:B------:R-:W-:Y:S02]  /*16f30*/  ISETP.GT.AND P4, PT, R0.reuse, 0x28, PT ;  /* 0x000000280000780c */ /* 0x040fe40003f84270 */
[C---:B------:R-:W-:Y:S02]  /*16f40*/  ISETP.GT.AND P3, PT, R0.reuse, 0x29, PT ;  /* 0x000000290000780c */ /* 0x040fe40003f64270 */
[C---:B------:R-:W-:Y:S02]  /*16f50*/  ISETP.GT.AND P2, PT, R0.reuse, 0x30, PT ;  /* 0x000000300000780c */ /* 0x040fe40003f44270 */
[----:B------:R-:W-:Y:S02]  /*16f60*/  ISETP.GT.AND P1, PT, R0, 0x31, PT ;  /* 0x000000310000780c */ /* 0x000fe40003f24270 */
[----:B------:R-:W-:-:S02]  /*16f70*/  FSEL R137, R137, -INF , P5 ;  /* 0xff80000089897808 */ /* 0x000fc40002800000 */
[----:B------:R-:W-:Y:S02]  /*16f80*/  FSEL R140, R140, -INF , P4 ;  /* 0xff8000008c8c7808 */ /* 0x000fe40002000000 */
[----:B------:R-:W-:Y:S02]  /*16f90*/  FSEL R141, R141, -INF , P3 ;  /* 0xff8000008d8d7808 */ /* 0x000fe40001800000 */
[----:B------:R-:W-:Y:S02]  /*16fa0*/  FSEL R144, R144, -INF , P2 ;  /* 0xff80000090907808 */ /* 0x000fe40001000000 */
[----:B------:R-:W-:Y:S02]  /*16fb0*/  FSEL R145, R145, -INF , P1 ;  /* 0xff80000091917808 */ /* 0x000fe40000800000 */
[C---:B------:R-:W-:Y:S02]  /*16fc0*/  ISETP.GT.AND P5, PT, R0.reuse, 0x38, PT ;  /* 0x000000380000780c */ /* 0x040fe40003fa4270 */
[----:B------:R-:W-:-:S02]  /*16fd0*/  ISETP.GT.AND P4, PT, R0, 0x39, PT ;  /* 0x000000390000780c */ /* 0x000fc40003f84270 */
[C---:B------:R-:W-:Y:S02]  /*16fe0*/  ISETP.GT.AND P3, PT, R0.reuse, 0x40, PT ;  /* 0x000000400000780c */ /* 0x040fe40003f64270 */
[C---:B------:R-:W-:Y:S02]  /*16ff0*/  ISETP.GT.AND P2, PT, R0.reuse, 0x41, PT ;  /* 0x000000410000780c */ /* 0x040fe40003f44270 */
[----:B------:R-:W-:Y:S02]  /*17000*/  ISETP.GT.AND P1, PT, R0, 0x48, PT ;  /* 0x000000480000780c */ /* 0x000fe40003f24270 */
[----:B------:R-:W-:Y:S02]  /*17010*/  FSEL R148, R148, -INF , P5 ;  /* 0xff80000094947808 */ /* 0x000fe40002800000 */
        /* <DEDUP_REMOVED lines=9> */
[----:B-----5:R-:W-:Y:S02]  /*170b0*/  FMNMX.FTZ R0, R120, R9, !PT ;  /* 0x0000000978007209 */ /* 0x020fe40007810000 */
[----:B------:R-:W-:Y:S02]  /*170c0*/  FSEL R157, R157, -INF , P5 ;  /* 0xff8000009d9d7808 */ /* 0x000fe40002800000 */
[----:B------:R-:W-:Y:S02]  /*170d0*/  FMNMX.FTZ R0, R121, R0, !PT ;  /* 0x0000000079007209 */ /* 0x000fe40007810000 */
[----:B------:R-:W-:Y:S02]  /*170e0*/  FSEL R160, R160, -INF , P4 ;  /* 0xff800000a0a07808 */ /* 0x000fe40002000000 */
[----:B------:R-:W-:-:S02]  /*170f0*/  FMNMX.FTZ R0, R124, R0, !PT ;  /* 0x000000007c007209 */ /* 0x000fc40007810000 */
[----:B------:R-:W-:Y:S02]  /*17100*/  FSEL R161, R161, -INF , P3 ;  /* 0xff800000a1a17808 */ /* 0x000fe40001800000 */
[----:B------:R-:W-:Y:S02]  /*17110*/  FMNMX.FTZ R0, R125, R0, !PT ;  /* 0x000000007d007209 */ /* 0x000fe40007810000 */
[----:B------:R-:W-:Y:S02]  /*17120*/  FSEL R164, R164, -INF , P2 ;  /* 0xff800000a4a47808 */ /* 0x000fe40001000000 */
[----:B------:R-:W-:Y:S02]  /*17130*/  FMNMX.FTZ R0, R128, R0, !PT ;  /* 0x0000000080007209 */ /* 0x000fe40007810000 */
[----:B------:R-:W-:Y:S02]  /*17140*/  FSEL R165, R165, -INF , P1 ;  /* 0xff800000a5a57808 */ /* 0x000fe40000800000 */
[----:B------:R-:W-:-:S02]  /*17150*/  FMNMX.FTZ R0, R129, R0, !PT ;  /* 0x0000000081007209 */ /* 0x000fc40007810000 */
[----:B------:R-:W-:Y:S02]  /*17160*/  ISETP.GT.AND P1, PT, R2, 0x10, PT ;  /* 0x000000100200780c */ /* 0x000fe40003f24270 */
[----:B------:R-:W-:Y:S02]  /*17170*/  FMNMX.FTZ R0, R132, R0, !PT ;  /* 0x0000000084007209 */ /* 0x000fe40007810000 */
[----:B------:R-:W-:Y:S02]  /*17180*/  FSEL R130, R130, -INF , P1 ;  /* 0xff80000082827808 */ /* 0x000fe40000800000 */
[----:B------:R-:W-:Y:S02]  /*17190*/  FMNMX.FTZ R0, R133, R0, !PT ;  /* 0x0000000085007209 */ /* 0x000fe40007810000 */
[----:B------:R-:W-:Y:S02]  /*171a0*/  ISETP.GT.AND P1, PT, R2, 0x21, PT ;  /* 0x000000210200780c */ /* 0x000fe40003f24270 */
[----:B------:R-:W-:-:S02]  /*171b0*/  FMNMX.FTZ R0, R136, R0, !PT ;  /* 0x0000000088007209 */ /* 0x000fc40007810000 */
[----:B------:R-:W-:Y:S02]  /*171c0*/  ISETP.GT.AND P0, PT, R2, 0x41, PT ;  /* 0x000000410200780c */ /* 0x000fe40003f04270 */
[----:B------:R-:W-:Y:S02]  /*171d0*/  FMNMX.FTZ R0, R137, R0, !PT ;  /* 0x0000000089007209 */ /* 0x000fe40007810000 */
[----:B------:R-:W-:Y:S02]  /*171e0*/  FSEL R139, R139, -INF , P1 ;  /* 0xff8000008b8b7808 */ /* 0x000fe40000800000 */
[----:B------:R-:W-:Y:S02]  /*171f0*/  FMNMX.FTZ R0, R140, R0, !PT ;  /* 0x000000008c007209 */ /* 0x000fe40007810000 */
[----:B------:R-:W-:Y:S02]  /*17200*/  ISETP.GT.AND P1, PT, R2, 0x38, PT ;  /* 0x000000380200780c */ /* 0x000fe40003f24270 */
[----:B------:R-:W-:-:S02]  /*17210*/  FMNMX.FTZ R0, R141, R0, !PT ;  /* 0x000000008d007209 */ /* 0x000fc40007810000 */
[----:B------:R-:W-:Y:S02]  /*17220*/  ISETP.GT.AND P5, PT, R2, RZ, PT ;  /* 0x000000ff0200720c */ /* 0x000fe40003fa4270 */
[----:B------:R-:W-:Y:S02]  /*17230*/  FMNMX.FTZ R0, R144, R0, !PT ;  /* 0x0000000090007209 */ /* 0x000fe40007810000 */
[C---:B------:R-:W-:Y:S02]  /*17240*/  ISETP.GT.AND P4, PT, R2.reuse, 0x1, PT ;  /* 0x000000010200780c */ /* 0x040fe40003f84270 */
        /* <DEDUP_REMOVED lines=9> */
[----:B------:R-:W-:Y:S02]  /*172e0*/  FSEL R122, R122, -INF , P5 ;  /* 0xff8000007a7a7808 */ /* 0x000fe40002800000 */
[----:B------:R-:W-:Y:S02]  /*172f0*/  FMNMX.FTZ R0, R156, R0, !PT ;  /* 0x000000009c007209 */ /* 0x000fe40007810000 */
[----:B------:R-:W-:Y:S02]  /*17300*/  FSEL R123, R123, -INF , P4 ;  /* 0xff8000007b7b7808 */ /* 0x000fe40002000000 */
[----:B------:R-:W-:Y:S02]  /*17310*/  FMNMX.FTZ R0, R157, R0, !PT ;  /* 0x000000009d007209 */ /* 0x000fe40007810000 */
[----:B------:R-:W-:Y:S02]  /*17320*/  FSEL R126, R126, -INF , P3 ;  /* 0xff8000007e7e7808 */ /* 0x000fe40001800000 */
[----:B------:R-:W-:-:S02]  /*17330*/  FMNMX.FTZ R0, R160, R0, !PT ;  /* 0x00000000a0007209 */ /* 0x000fc40007810000 */
[----:B------:R-:W-:Y:S02]  /*17340*/  FSEL R127, R127, -INF , P2 ;  /* 0xff8000007f7f7808 */ /* 0x000fe40001000000 */
[----:B------:R-:W-:Y:S02]  /*17350*/  FMNMX.FTZ R0, R161, R0, !PT ;  /* 0x00000000a1007209 */ /* 0x000fe40007810000 */
[----:B------:R-:W-:Y:S02]  /*17360*/  ISETP.GT.AND P5, PT, R2, 0x11, PT ;  /* 0x000000110200780c */ /* 0x000fe40003fa4270 */
[----:B------:R-:W-:Y:S02]  /*17370*/  FMNMX.FTZ R0, R164, R0, !PT ;  /* 0x00000000a4007209 */ /* 0x000fe40007810000 */
[----:B------:R-:W-:Y:S02]  /*17380*/  ISETP.GT.AND P4, PT, R2, 0x18, PT ;  /* 0x000000180200780c */ /* 0x000fe40003f84270 */
[----:B------:R-:W-:-:S02]  /*17390*/  FMNMX.FTZ R0, R165, R0, !PT ;  /* 0x00000000a5007209 */ /* 0x000fc40007810000 */
[C---:B------:R-:W-:Y:S02]  /*173a0*/  ISETP.GT.AND P3, PT, R2.reuse, 0x19, PT ;  /* 0x000000190200780c */ /* 0x040fe40003f64270 */
[----:B------:R-:W-:Y:S01]  /*173b0*/  ISETP.GT.AND P2, PT, R2, 0x20, PT ;  /* 0x000000200200780c */ /* 0x000fe20003f44270 */
[----:B------:R-:W0:Y:S01]  /*173c0*/  SHFL.BFLY PT, R3, R0, 0x2, 0x1f ;  /* 0x0c401f0000037f89 */ /* 0x000e2200000e0000 */
[----:B------:R-:W-:Y:S02]  /*173d0*/  @P0 LOP3.LUT R19, R19, 0x80, RZ, 0xfc, !PT ;  /* 0x0000008013130812 */ /* 0x000fe400078efcff */
[----:B------:R-:W-:Y:S02]  /*173e0*/  FSEL R131, R131, -INF , P5 ;  /* 0xff80000083837808 */ /* 0x000fe40002800000 */
[----:B------:R-:W-:Y:S02]  /*173f0*/  FSEL R134, R134, -INF , P4 ;  /* 0xff80000086867808 */ /* 0x000fe40002000000 */
[----:B------:R-:W-:-:S02]  /*17400*/  FSEL R135, R135, -INF , P3 ;  /* 0xff80000087877808 */ /* 0x000fc40001800000 */
[----:B------:R-:W-:Y:S02]  /*17410*/  FSEL R138, R138, -INF , P2 ;  /* 0xff8000008a8a7808 */ /* 0x000fe40001000000 */
[C---:B------:R-:W-:Y:S02]  /*17420*/  ISETP.GT.AND P5, PT, R2.reuse, 0x28, PT ;  /* 0x000000280200780c */ /* 0x040fe40003fa4270 */
[C---:B------:R-:W-:Y:S02]  /*17430*/  ISETP.GT.AND P4, PT, R2.reuse, 0x29, PT ;  /* 0x000000290200780c */ /* 0x040fe40003f84270 */
[C---:B------:R-:W-:Y:S02]  /*17440*/  ISETP.GT.AND P3, PT, R2.reuse, 0x30, PT ;  /* 0x000000300200780c */ /* 0x040fe40003f64270 */
[----:B------:R-:W-:Y:S02]  /*17450*/  ISETP.GT.AND P2, PT, R2, 0x31, PT ;  /* 0x000000310200780c */ /* 0x000fe40003f44270 */
[----:B------:R-:W-:-:S02]  /*17460*/  LOP3.LUT R19, R19, 0xfffffeff, RZ, 0xc0, !PT ;  /* 0xfffffeff13137812 */ /* 0x000fc400078ec0ff */
[----:B------:R-:W-:Y:S02]  /*17470*/  FSEL R142, R142, -INF , P5 ;  /* 0xff8000008e8e7808 */ /* 0x000fe40002800000 */
[----:B------:R-:W-:Y:S02]  /*17480*/  FSEL R143, R143, -INF , P4 ;  /* 0xff8000008f8f7808 */ /* 0x000fe40002000000 */
[----:B0-----:R-:W-:Y:S02]  /*17490*/  FMNMX.FTZ R3, R0, R3, !PT ;  /* 0x0000000300037209 */ /* 0x001fe40007810000 */
[----:B------:R-:W-:Y:S02]  /*174a0*/  FSEL R146, R146, -INF , P3 ;  /* 0xff80000092927808 */ /* 0x000fe40001800000 */
[----:B------:R-:W-:Y:S01]  /*174b0*/  FSEL R147, R147, -INF , P2 ;  /* 0xff80000093937808 */ /* 0x000fe20001000000 */
[----:B------:R-:W0:Y:S01]  /*174c0*/  SHFL.BFLY PT, R0, R3, 0x1, 0x1f ;  /* 0x0c201f0003007f89 */ /* 0x000e2200000e0000 */
[----:B------:R-:W-:-:S02]  /*174d0*/  @P1 LOP3.LUT R19, R19, 0x100, RZ, 0xfc, !PT ;  /* 0x0000010013131812 */ /* 0x000fc400078efcff */
[C---:B------:R-:W-:Y:S02]  /*174e0*/  ISETP.GT.AND P2, PT, R2.reuse, 0x50, PT ;  /* 0x000000500200780c */ /* 0x040fe40003f44270 */
[C---:B------:R-:W-:Y:S02]  /*174f0*/  ISETP.GT.AND P3, PT, R2.reuse, 0x51, PT ;  /* 0x000000510200780c */ /* 0x040fe40003f64270 */
[C---:B------:R-:W-:Y:S02]  /*17500*/  ISETP.GT.AND P4, PT, R2.reuse, 0x58, PT ;  /* 0x000000580200780c */ /* 0x040fe40003f84270 */
[C---:B------:R-:W-:Y:S02]  /*17510*/  ISETP.GT.AND P5, PT, R2.reuse, 0x59, PT ;  /* 0x000000590200780c */ /* 0x040fe40003fa4270 */
[C---:B------:R-:W-:Y:S02]  /*17520*/  ISETP.GT.AND P1, PT, R2.reuse, 0x39, PT ;  /* 0x000000390200780c */ /* 0x040fe40003f24270 */
[----:B------:R-:W-:-:S02]  /*17530*/  ISETP.GT.AND P0, PT, R2, 0x40, PT ;  /* 0x000000400200780c */ /* 0x000fc40003f04270 */
[----:B------:R-:W-:Y:S02]  /*17540*/  FSEL R151, R151, -INF , P1 ;  /* 0xff80000097977808 */ /* 0x000fe40000800000 */
[----:B------:R-:W-:Y:S02]  /*17550*/  FSEL R154, R154, -INF , P0 ;  /* 0xff8000009a9a7808 */ /* 0x000fe40000000000 */
[C---:B------:R-:W-:Y:S02]  /*17560*/  LOP3.LUT P0, RZ, R19.reuse, 0x80, RZ, 0xc0, !PT ;  /* 0x0000008013ff7812 */ /* 0x040fe4000780c0ff */
[----:B------:R-:W-:Y:S02]  /*17570*/  LOP3.LUT P1, RZ, R19, 0x100, RZ, 0xc0, !PT ;  /* 0x0000010013ff7812 */ /* 0x000fe4000782c0ff */
[----:B------:R-:W-:Y:S02]  /*17580*/  FSEL R155, R155, -INF , P0 ;  /* 0xff8000009b9b7808 */ /* 0x000fe40000000000 */
[----:B0-----:R-:W-:Y:S01]  /*17590*/  FMNMX.FTZ R3, R3, R0, !PT ;  /* 0x0000000003037209 */ /* 0x001fe20007810000 */
[----:B------:R-:W-:Y:S01]  /*175a0*/  IMAD.U32 R0, RZ, RZ, UR4 ;  /* 0x00000004ff007e24 */ /* 0x000fe2000f8e00ff */
[----:B------:R-:W-:-:S02]  /*175b0*/  FSEL R159, R159, -INF , P1 ;  /* 0xff8000009f9f7808 */ /* 0x000fc40000800000 */
[C---:B------:R-:W-:Y:S02]  /*175c0*/  FSETP.NEU.FTZ.AND P6, PT, R3.reuse, -INF , PT ;  /* 0xff8000000300780b */ /* 0x040fe40003fdd000 */
[----:B------:R-:W-:Y:S02]  /*175d0*/  FSEL R162, R162, -INF , P2 ;  /* 0xff800000a2a27808 */ /* 0x000fe40001000000 */
[----:B------:R-:W-:Y:S02]  /*175e0*/  FSEL R5, R3, RZ, P6 ;  /* 0x000000ff03057208 */ /* 0x000fe40003000000 */
[----:B------:R-:W-:Y:S02]  /*175f0*/  FSEL R163, R163, -INF , P3 ;  /* 0xff800000a3a37808 */ /* 0x000fe40001800000 */
[----:B------:R-:W-:Y:S01]  /*17600*/  FSEL R166, R166, -INF , P4 ;  /* 0xff800000a6a67808 */ /* 0x000fe20002000000 */
[----:B------:R-:W-:Y:S01]  /*17610*/  FADD.FTZ R5, -R5, R9 ;  /* 0x0000000905057221 */ /* 0x000fe20000010100 */
[----:B------:R-:W-:Y:S01]  /*17620*/  FMUL.FTZ R9, R3, R0 ;  /* 0x0000000003097220 */ /* 0x000fe20000410000 */
[----:B------:R-:W-:-:S02]  /*17630*/  FSEL R167, R167, -INF , P5 ;  /* 0xff800000a7a77808 */ /* 0x000fc40002800000 */
[----:B------:R-:W-:Y:S01]  /*17640*/  FMUL.FTZ R5, R5, R0 ;  /* 0x0000000005057220 */ /* 0x000fe20000410000 */
[----:B------:R-:W-:Y:S02]  /*17650*/  LOP3.LUT P0, RZ, R19, 0x40, RZ, 0xc0, !PT ;  /* 0x0000004013ff7812 */ /* 0x000fe4000780c0ff */
[----:B------:R-:W-:Y:S02]  /*17660*/  FSEL R9, R9, RZ, P6 ;  /* 0x000000ff09097208 */ /* 0x000fe40003000000 */
[----:B------:R-:W-:Y:S01]  /*17670*/  ISETP.GT.AND P6, PT, R2, 0x48, PT ;  /* 0x000000480200780c */ /* 0x000fe20003fc4270 */
[----:B------:R-:W-:Y:S01]  /*17680*/  MUFU.EX2 R5, R5 ;  /* 0x0000000500057308 */ /* 0x000fe20000000800 */
[----:B------:R-:W-:Y:S01]  /*17690*/  FMNMX.FTZ R2, R122, R8, !PT ;  /* 0x000000087a027209 */ /* 0x000fe20007810000 */
[-CC-:B------:R-:W-:Y:S01]  /*176a0*/  FFMA.FTZ R120, R120, R0.reuse, -R9.reuse ;  /* 0x0000000078787223 */ /* 0x180fe20000010809 */
[----:B------:R-:W-:Y:S01]  /*176b0*/  FSEL R158, R158, -INF , P6 ;  /* 0xff8000009e9e7808 */ /* 0x000fe20003000000 */
[--C-:B------:R-:W-:Y:S01]  /*176c0*/  FFMA.FTZ R121, R121, R0, -R9.reuse ;  /* 0x0000000079797223 */ /* 0x100fe20000010809 */
[----:B------:R-:W-:Y:S01]  /*176d0*/  FMNMX.FTZ R2, R123, R2, !PT ;  /* 0x000000027b027209 */ /* 0x000fe20007810000 */
[-CC-:B------:R-:W-:Y:S01]  /*176e0*/  FFMA.FTZ R124, R124, R0.reuse, -R9.reuse ;  /* 0x000000007c7c7223 */ /* 0x180fe20000010809 */
[--C-:B------:R-:W-:Y:S01]  /*176f0*/  FFMA.FTZ R125, R125, R0, -R9.reuse ;  /* 0x000000007d7d7223 */ /* 0x100fe20000010809 */
[----:B------:R-:W0:Y:S01]  /*17700*/  MUFU.EX2 R120, R120 ;  /* 0x0000007800787308 */ /* 0x000e220000000800 */
[----:B------:R-:W-:Y:S01]  /*17710*/  FMNMX.FTZ R2, R126, R2, !PT ;  /* 0x000000027e027209 */ /* 0x000fe20007810000 */
[-CC-:B------:R-:W-:Y:S01]  /*17720*/  FFMA.FTZ R128, R128, R0.reuse, -R9.reuse ;  /* 0x0000000080807223 */ /* 0x180fe20000010809 */
[-CC-:B------:R-:W-:Y:S01]  /*17730*/  FFMA.FTZ R129, R129, R0.reuse, -R9.reuse ;  /* 0x0000000081817223 */ /* 0x180fe20000010809 */
[--C-:B------:R-:W-:Y:S01]  /*17740*/  FFMA.FTZ R132, R132, R0, -R9.reuse ;  /* 0x0000000084847223 */ /* 0x100fe20000010809 */
[----:B------:R-:W-:Y:S01]  /*17750*/  FMNMX.FTZ R2, R127, R2, !PT ;  /* 0x000000027f027209 */ /* 0x000fe20007810000 */
[-CC-:B------:R-:W-:Y:S01]  /*17760*/  FFMA.FTZ R133, R133, R0.reuse, -R9.reuse ;  /* 0x0000000085857223 */ /* 0x180fe20000010809 */
[--C-:B------:R-:W-:Y:S01]  /*17770*/  FFMA.FTZ R136, R136, R0, -R9.reuse ;  /* 0x0000000088887223 */ /* 0x100fe20000010809 */
[----:B------:R-:W1:Y:S01]  /*17780*/  MUFU.EX2 R121, R121 ;  /* 0x0000007900797308 */ /* 0x000e620000000800 */
[----:B------:R-:W-:Y:S01]  /*17790*/  FMNMX.FTZ R2, R130, R2, !PT ;  /* 0x0000000282027209 */ /* 0x000fe20007810000 */
[-CC-:B------:R-:W-:Y:S01]  /*177a0*/  FFMA.FTZ R137, R137, R0.reuse, -R9.reuse ;  /* 0x0000000089897223 */ /* 0x180fe20000010809 */
[-CC-:B------:R-:W-:Y:S01]  /*177b0*/  FFMA.FTZ R140, R140, R0.reuse, -R9.reuse ;  /* 0x000000008c8c7223 */ /* 0x180fe20000010809 */
[--C-:B------:R-:W-:Y:S01]  /*177c0*/  FFMA.FTZ R141, R141, R0, -R9.reuse ;  /* 0x000000008d8d7223 */ /* 0x100fe20000010809 */
[----:B------:R-:W-:Y:S01]  /*177d0*/  FMNMX.FTZ R2, R131, R2, !PT ;  /* 0x0000000283027209 */ /* 0x000fe20007810000 */
[-CC-:B------:R-:W-:Y:S01]  /*177e0*/  FFMA.FTZ R144, R144, R0.reuse, -R9.reuse ;  /* 0x0000000090907223 */ /* 0x180fe20000010809 */
[--C-:B------:R-:W-:Y:S01]  /*177f0*/  FFMA.FTZ R145, R145, R0, -R9.reuse ;  /* 0x0000000091917223 */ /* 0x100fe20000010809 */
[----:B------:R-:W-:Y:S01]  /*17800*/  MUFU.EX2 R124, R124 ;  /* 0x0000007c007c7308 */ /* 0x000fe20000000800 */
[----:B------:R-:W-:Y:S01]  /*17810*/  FMNMX.FTZ R2, R134, R2, !PT ;  /* 0x0000000286027209 */ /* 0x000fe20007810000 */
[----:B0-----:R-:W-:Y:S01]  /*17820*/  FFMA.FTZ R7, R5, R7, R120 ;  /* 0x0000000705077223 */ /* 0x001fe20000010078 */
[-CC-:B------:R-:W-:Y:S01]  /*17830*/  FFMA.FTZ R148, R148, R0.reuse, -R9.reuse ;  /* 0x0000000094947223 */ /* 0x180fe20000010809 */
[--C-:B------:R-:W-:Y:S01]  /*17840*/  FFMA.FTZ R149, R149, R0, -R9.reuse ;  /* 0x0000000095957223 */ /* 0x100fe20000010809 */
[----:B------:R-:W-:Y:S01]  /*17850*/  FMNMX.FTZ R2, R135, R2, !PT ;  /* 0x0000000287027209 */ /* 0x000fe20007810000 */
[-CC-:B------:R-:W-:Y:S01]  /*17860*/  FFMA.FTZ R152, R152, R0.reuse, -R9.reuse ;  /* 0x0000000098987223 */ /* 0x180fe20000010809 */
[----:B------:R-:W-:Y:S01]  /*17870*/  FFMA.FTZ R153, R153, R0, -R9 ;  /* 0x0000000099997223 */ /* 0x000fe20000010809 */
[----:B------:R-:W-:Y:S01]  /*17880*/  MUFU.EX2 R125, R125 ;  /* 0x0000007d007d7308 */ /* 0x000fe20000000800 */
[----:B------:R-:W-:Y:S01]  /*17890*/  FMNMX.FTZ R2, R138, R2, !PT ;  /* 0x000000028a027209 */ /* 0x000fe20007810000 */
[----:B-1----:R-:W-:Y:S01]  /*178a0*/  FADD.FTZ R7, R121, R7 ;  /* 0x0000000779077221 */ /* 0x002fe20000010000 */
[-CC-:B------:R-:W-:Y:S01]  /*178b0*/  FFMA.FTZ R156, R156, R0.reuse, -R9.reuse ;  /* 0x000000009c9c7223 */ /* 0x180fe20000010809 */
[--C-:B------:R-:W-:Y:S01]  /*178c0*/  FFMA.FTZ R157, R157, R0, -R9.reuse ;  /* 0x000000009d9d7223 */ /* 0x100fe20000010809 */
[----:B------:R-:W-:Y:S01]  /*178d0*/  FMNMX.FTZ R2, R139, R2, !PT ;  /* 0x000000028b027209 */ /* 0x000fe20007810000 */
[-CC-:B------:R-:W-:Y:S01]  /*178e0*/  FFMA.FTZ R160, R160, R0.reuse, -R9.reuse ;  /* 0x00000000a0a07223 */ /* 0x180fe20000010809 */
[--C-:B------:R-:W-:Y:S01]  /*178f0*/  FFMA.FTZ R161, R161, R0, -R9.reuse ;  /* 0x00000000a1a17223 */ /* 0x100fe20000010809 */
[----:B------:R-:W-:Y:S01]  /*17900*/  MUFU.EX2 R128, R128 ;  /* 0x0000008000807308 */ /* 0x000fe20000000800 */
[----:B------:R-:W-:Y:S01]  /*17910*/  FMNMX.FTZ R2, R142, R2, !PT ;  /* 0x000000028e027209 */ /* 0x000fe20007810000 */
[-CC-:B------:R-:W-:Y:S01]  /*17920*/  FFMA.FTZ R164, R164, R0.reuse, -R9.reuse ;  /* 0x00000000a4a47223 */ /* 0x180fe20000010809 */
[----:B------:R-:W-:-:S02]  /*17930*/  FFMA.FTZ R9, R165, R0, -R9 ;  /* 0x00000000a5097223 */ /* 0x000fc40000010809 */
        /* <DEDUP_REMOVED lines=139> */
.L_x_2855:
[C---:B------:R-:W-:Y:S01]  /*181f0*/  ISETP.GT.AND P1, PT, R10.reuse, R13, PT ;  /* 0x0000000d0a00720c */ /* 0x040fe20003f24270 */
        /* <DEDUP_REMOVED lines=34> */
.L_x_2843:
[----:B------:R-:W-:Y:S05]  /*18420*/  BSYNC B0 ;  /* 0x0000000000007941 */ /* 0x000fea0003800000 */
.L_x_2842:
[----:B------:R-:W-:Y:S01]  /*18430*/  ISETP.GE.AND P1, PT, R10, R219, PT ;  /* 0x000000db0a00720c */ /* 0x000fe20003f26270 */
[----:B------:R-:W-:-:S12]  /*18440*/  BSSY B0, `(.L_x_2857) ;  /* 0x0000210000007945 */ /* 0x000fd80003800000 */
[----:B------:R-:W-:Y:S05]  /*18450*/  @!P1 BRA `(.L_x_2858) ;  /* 0x0000002000389947 */ /* 0x000fea0003800000 */
[----:B------:R-:W-:Y:S02]  /*18460*/  IMAD.MOV.U32 R8, RZ, RZ, R4 ;  /* 0x000000ffff087224 */ /* 0x000fe400078e0004 */
[----:B------:R-:W-:Y:S02]  /*18470*/  IMAD.MOV.U32 R9, RZ, RZ, R3 ;  /* 0x000000ffff097224 */ /* 0x000fe400078e0003 */
[----:B------:R-:W-:Y:S02]  /*18480*/  IMAD.MOV.U32 R11, RZ, RZ, R202 ;  /* 0x000000ffff0b7224 */ /* 0x000fe400078e00ca */
[----:B------:R-:W-:-:S07]  /*18490*/  IMAD.MOV.U32 R13, RZ, RZ, R198 ;  /* 0x000000ffff0d7224 */ /* 0x000fce00078e00c6 */
.L_x_2871:
[----:B------:R-:W-:-:S05]  /*184a0*/  VIADD R0, R13, 0x1 ;  /* 0x000000010d007836 */ /* 0x000fca0000000000 */
[----:B------:R-:W-:-:S04]  /*184b0*/  ISETP.NE.AND P1, PT, R0, 0x2, PT ;  /* 0x000000020000780c */ /* 0x000fc80003f25270 */
[----:B------:R-:W-:Y:S02]  /*184c0*/  SEL R0, R0, RZ, P1 ;  /* 0x000000ff00007207 */ /* 0x000fe40000800000 */
[----:B------:R-:W-:-:S03]  /*184d0*/  SEL R202, RZ, 0x1, P1 ;  /* 0x00000001ffca7807 */ /* 0x000fc60000800000 */
[----:B------:R-:W-:Y:S01]  /*184e0*/  IMAD.MOV.U32 R198, RZ, RZ, R0 ;  /* 0x000000ffffc67224 */ /* 0x000fe200078e0000 */
[----:B------:R-:W-:Y:S01]  /*184f0*/  LOP3.LUT R202, R11, R202, RZ, 0x3c, !PT ;  /* 0x000000ca0bca7212 */ /* 0x000fe200078e3cff */
[----:B------:R-:W-:Y:S06]  /*18500*/  @!P0 BRA `(.L_x_2859) ;  /* 0x0000000000048947 */ /* 0x000fec0003800000 */
[----:B------:R-:W-:Y:S01]  /*18510*/  BPT.TRAP 0x1 ;  /* 0x000000040000795c */ /* 0x000fe20000300000 */
.L_x_2859:
[----:B------:R-:W-:Y:S01]  /*18520*/  IMAD R14, R198, 0x8, R18 ;  /* 0x00000008c60e7824 */ /* 0x000fe200078e0212 */
[----:B------:R-:W-:-:S04]  /*18530*/  SHF.L.U32 R15, R202, 0x1f, RZ ;  /* 0x0000001fca0f7819 */ /* 0x000fc800000006ff */
[----:B------:R0:W1:Y:S01]  /*18540*/  SYNCS.PHASECHK.TRANS64.TRYWAIT P1, [R14+URZ+0x30830], R15 ;  /* 0x0308300f0e0075a7 */ /* 0x000062000802017f */
[----:B------:R-:W-:Y:S05]  /*18550*/  @!P0 BRA `(.L_x_2860) ;  /* 0x0000000000048947 */ /* 0x000fea0003800000 */
[----:B------:R-:W-:Y:S01]  /*18560*/  BPT.TRAP 0x1 ;  /* 0x000000040000795c */ /* 0x000fe20000300000 */
.L_x_2860:
[----:B------:R-:W-:Y:S01]  /*18570*/  IMAD R3, R198, 0x900, R12 ;  /* 0x00000900c6037824 */ /* 0x000fe200078e020c */
[----:B------:R-:W-:Y:S03]  /*18580*/  BSSY B1, `(.L_x_2861) ;  /* 0x0000006000017945 */ /* 0x000fe60003800000 */
[C---:B------:R-:W-:Y:S02]  /*18590*/  VIADD R21, R3.reuse, 0x2 ;  /* 0x0000000203157836 */ /* 0x040fe40000000000 */
[----:B------:R-:W-:Y:S01]  /*185a0*/  VIADD R4, R3, 0x4 ;  /* 0x0000000403047836 */ /* 0x000fe20000000000 */
[----:B-1----:R-:W-:Y:S06]  /*185b0*/  @P1 BRA `(.L_x_2862) ;  /* 0x0000000000081947 */ /* 0x002fec0003800000 */
[----:B------:R-:W1:Y:S02]  /*185c0*/  SYNCS.PHASECHK.TRANS64.TRYWAIT P1, [R14+URZ+0x30830], R15 ;  /* 0x0308300f0e0075a7 */ /* 0x000e64000802017f */
[----:B-1----:R-:W-:Y:S05]  /*185d0*/  @!P1 BRA `(.L_x_2863) ;  /* 0x000000fc00fc9947 */ /* 0x002fea0003800000 */
.L_x_2862:
[----:B------:R-:W-:Y:S05]  /*185e0*/  BSYNC B1 ;  /* 0x0000000000017941 */ /* 0x000fea0003800000 */
.L_x_2861:
[----:B------:R-:W2:Y:S04]  /*185f0*/  LDL.64 R122, [R1+0x28] ;  /* 0x00002800017a7983 */ /* 0x000ea80000100a00 */
[----:B------:R3:W-:Y:S04]  /*18600*/  STL.64 [R1+0x50], R6 ;  /* 0x0000500601007387 */ /* 0x0007e80000100a00 */
[----:B---3--:R-:W3:Y:S01]  /*18610*/  LDL.64 R6, [R1+0x20] ;  /* 0x0000200001067983 */ /* 0x008ee20000100a00 */
[----:B01----:R-:W-:Y:S02]  /*18620*/  IMAD.MOV.U32 R14, RZ, RZ, R3 ;  /* 0x000000ffff0e7224 */ /* 0x003fe400078e0003 */
[----:B------:R-:W-:-:S02]  /*18630*/  VIADD R20, R3, 0x6 ;  /* 0x0000000603147836 */ /* 0x000fc40000000000 */
[C---:B------:R-:W-:Y:S01]  /*18640*/  VIADD R120, R3.reuse, 0x304 ;  /* 0x0000030403787836 */ /* 0x040fe20000000000 */
[----:B------:R-:W-:Y:S01]  /*18650*/  R2UR UR26, R14 ;  /* 0x000000000e1a72ca */ /* 0x000fe200000e0000 */
[----:B------:R-:W-:Y:S01]  /*18660*/  IMAD.MOV.U32 R14, RZ, RZ, R21 ;  /* 0x000000ffff0e7224 */ /* 0x000fe200078e0015 */
[----:B------:R-:W-:Y:S01]  /*18670*/  R2UR UR14, R20 ;  /* 0x00000000140e72ca */ /* 0x000fe200000e0000 */
[C---:B------:R-:W-:Y:S01]  /*18680*/  VIADD R20, R3.reuse, 0x302 ;  /* 0x0000030203147836 */ /* 0x040fe20000000000 */
[----:B------:R-:W-:Y:S01]  /*18690*/  R2UR UR58, R120 ;  /* 0x00000000783a72ca */ /* 0x000fe200000e0000 */
[C---:B------:R-:W-:Y:S01]  /*186a0*/  VIADD R120, R3.reuse, 0x602 ;  /* 0x0000060203787836 */ /* 0x040fe20000000000 */
[----:B------:R-:W-:Y:S01]  /*186b0*/  R2UR UR22, R14 ;  /* 0x000000000e1672ca */ /* 0x000fe200000e0000 */
[----:B------:R-:W-:Y:S01]  /*186c0*/  IMAD.MOV.U32 R14, RZ, RZ, R4 ;  /* 0x000000ffff0e7224 */ /* 0x000fe200078e0004 */
[----:B------:R-:W-:Y:S01]  /*186d0*/  R2UR UR6, R20 ;  /* 0x00000000140672ca */ /* 0x000fe200000e0000 */
[----:B------:R-:W-:-:S02]  /*186e0*/  VIADD R20, R3, 0x600 ;  /* 0x0000060003147836 */ /* 0x000fc40000000000 */
[-C--:B------:R-:W-:Y:S01]  /*186f0*/  FMUL.FTZ R26, R26, R2.reuse ;  /* 0x000000021a1a7220 */ /* 0x080fe20000410000 */
[-C--:B------:R-:W-:Y:S01]  /*18700*/  FMUL.FTZ R27, R27, R2.reuse ;  /* 0x000000021b1b7220 */ /* 0x080fe20000410000 */
        /* <DEDUP_REMOVED lines=54> */
[----:B------:R-:W-:Y:S01]  /*18a70*/  IMAD.MOV.U32 R15, RZ, RZ, 0x40000040 ;  /* 0x40000040ff0f7424 */ /* 0x000fe200078e00ff */
[----:B------:R-:W4:Y:S01]  /*18a80*/  LDL.64 R2, [R1+0x18] ;  /* 0x0000180001027983 */ /* 0x000f220000100a00 */
        /* <DEDUP_REMOVED lines=56> */
[C---:B------:R-:W-:Y:S02]  /*18e10*/  R2UR UR15, R21.reuse ;  /* 0x00000000150f72ca */ /* 0x040fe400000e0000 */
[C---:B------:R-:W-:Y:S02]  /*18e20*/  R2UR UR7, R21.reuse ;  /* 0x00000000150772ca */ /* 0x040fe400000e0000 */
[C---:B------:R-:W-:Y:S02]  /*18e30*/  R2UR UR51, R21.reuse ;  /* 0x00000000153372ca */ /* 0x040fe400000e0000 */
[----:B------:R-:W-:-:S02]  /*18e40*/  R2UR UR39, R21 ;  /* 0x00000000152772ca */ /* 0x000fc400000e0000 */
[----:B------:R-:W4:Y:S01]  /*18e50*/  LDL.64 R20, [R1+0x8] ;  /* 0x0000080001147983 */ /* 0x000f220000100a00 */
[C---:B------:R-:W-:Y:S02]  /*18e60*/  R2UR UR23, R15.reuse ;  /* 0x000000000f1772ca */ /* 0x040fe400000e0000 */
[C---:B------:R-:W-:Y:S02]  /*18e70*/  R2UR UR19, R15.reuse ;  /* 0x000000000f1372ca */ /* 0x040fe400000e0000 */
[C---:B------:R-:W-:Y:S02]  /*18e80*/  R2UR UR11, R15.reuse ;  /* 0x000000000f0b72ca */ /* 0x040fe400000e0000 */
[C---:B------:R-:W-:Y:S02]  /*18e90*/  R2UR UR55, R15.reuse ;  /* 0x000000000f3772ca */ /* 0x040fe400000e0000 */
[----:B------:R-:W-:Y:S02]  /*18ea0*/  R2UR UR42, R14 ;  /* 0x000000000e2a72ca */ /* 0x000fe400000e0000 */
[----:B------:R-:W-:-:S02]  /*18eb0*/  R2UR UR43, R15 ;  /* 0x000000000f2b72ca */ /* 0x000fc400000e0000 */
[----:B------:R-:W4:Y:S01]  /*18ec0*/  LDL.64 R14, [R1] ;  /* 0x00000000010e7983 */ /* 0x000f220000100a00 */
[----:B--2---:R-:W-:Y:S02]  /*18ed0*/  R2UR UR24, R122 ;  /* 0x000000007a1872ca */ /* 0x004fe400000e0000 */
[----:B------:R-:W-:Y:S02]  /*18ee0*/  R2UR UR25, R123 ;  /* 0x000000007b1972ca */ /* 0x000fe400000e0000 */
        /* <DEDUP_REMOVED lines=9> */
[----:B------:R-:W-:Y:S01]  /*18f80*/  R2UR UR17, R3 ;  /* 0x00000000031172ca */ /* 0x000fe200000e0000 */
[----:B------:R-:W-:Y:S02]  /*18f90*/  WARPGROUP.DEPBAR.LE gsb0, 0x0 ;  /* 0x00008000000079c5 */ /* 0x000fe40000010000 */
[----:B------:R-:W-:-:S10]  /*18fa0*/  WARPGROUP.ARRIVE ;  /* 0x00000000000079c5 */ /* 0x000fd40000000000 */
[----:B------:R-:W-:Y:S01]  /*18fb0*/  HGMMA.64x96x16.F32.BF16 R120, gdesc[UR16], R120, gsb0 ;  /* 0x01600000107879f0 */ /* 0x000fe20008001878 */
[----:B------:R-:W-:Y:S02]  /*18fc0*/  R2UR UR12, R4 ;  /* 0x00000000040c72ca */ /* 0x000fe400000e0000 */
[----:B------:R-:W-:Y:S02]  /*18fd0*/  R2UR UR13, R5 ;  /* 0x00000000050d72ca */ /* 0x000fe400000e0000 */
        /* <DEDUP_REMOVED lines=34> */
.L_x_2864:
[----:B------:R-:W-:Y:S01]  /*19200*/  SHF.L.U32 R2, R11, 0x1f, RZ ;  /* 0x0000001f0b027819 */ /* 0x000fe200000006ff */
[----:B------:R-:W-:-:S04]  /*19210*/  IMAD R11, R13, 0x8, R18 ;  /* 0x000000080d0b7824 */ /* 0x000fc800078e0212 */
[----:B------:R0:W1:Y:S01]  /*19220*/  SYNCS.PHASECHK.TRANS64.TRYWAIT P1, [R11+URZ+0x30850], R2 ;  /* 0x030850020b0075a7 */ /* 0x000062000802017f */
[----:B------:R-:W-:Y:S05]  /*19230*/  @!P0 BRA `(.L_x_2865) ;  /* 0x0000000000048947 */ /* 0x000fea0003800000 */
[----:B------:R-:W-:Y:S01]  /*19240*/  BPT.TRAP 0x1 ;  /* 0x000000040000795c */ /* 0x000fe20000300000 */
.L_x_2865:
[----:B------:R-:W-:Y:S04]  /*19250*/  BSSY B1, `(.L_x_2866) ;  /* 0x0000004000017945 */ /* 0x000fe80003800000 */
[----:B-1----:R-:W-:Y:S05]  /*19260*/  @P1 BRA `(.L_x_2867) ;  /* 0x0000000000081947 */ /* 0x002fea0003800000 */
[----:B------:R-:W1:Y:S02]  /*19270*/  SYNCS.PHASECHK.TRANS64.TRYWAIT P1, [R11+URZ+0x30850], R2 ;  /* 0x030850020b0075a7 */ /* 0x000e64000802017f */
[----:B-1----:R-:W-:Y:S05]  /*19280*/  @!P1 BRA `(.L_x_2868) ;  /* 0x000000f000e49947 */ /* 0x002fea0003800000 */
.L_x_2867:
[----:B------:R-:W-:Y:S05]  /*19290*/  BSYNC B1 ;  /* 0x0000000000017941 */ /* 0x000fea0003800000 */
.L_x_2866:
        /* <DEDUP_REMOVED lines=48> */
.L_x_2869:
[----:B------:R-:W-:Y:S01]  /*195a0*/  IMAD R0, R0, 0x8, R18 ;  /* 0x0000000800007824 */ /* 0x000fe200078e0212 */
[----:B------:R-:W-:-:S03]  /*195b0*/  ULDC UR4, c[0x0][0x988] ;  /* 0x0002620000047ab9 */ /* 0x000fc60000000800 */
        /* <DEDUP_REMOVED lines=98> */
[----:B-1---5:R-:W-:Y:S01]  /*19be0*/  FFMA.FTZ R7, R5, R7, R120 ;  /* 0x0000000705077223 */ /* 0x022fe20000010078 */
[-CC-:B------:R-:W-:Y:S01]  /*19bf0*/  FFMA.FTZ R134, R134, R0.reuse, -R9.reuse ;  /* 0x0000000086867223 */ /* 0x180fe20000010809 */
[-CC-:B------:R-:W-:Y:S01]  /*19c00*/  FFMA.FTZ R135, R135, R0.reuse, -R9.reuse ;  /* 0x0000000087877223 */ /* 0x180fe20000010809 */
[-C--:B------:R-:W-:Y:S01]  /*19c10*/  FFMA.FTZ R138, R138, R0.reuse, -R9 ;  /* 0x000000008a8a7223 */ /* 0x080fe20000010809 */
[----:B0-----:R-:W-:Y:S01]  /*19c20*/  FADD.FTZ R7, R121, R7 ;  /* 0x0000000779077221 */ /* 0x001fe20000010000 */
        /* <DEDUP_REMOVED lines=14> */
[-C--:B------:R-:W-:Y:S01]  /*19d10*/  FFMA.FTZ R163, R163, R0.reuse, -R9 ;  /* 0x00000000a3a37223 */ /* 0x080fe20000010809 */
[-C--:B------:R-:W-:Y:S01]  /*19d20*/  FFMA.FTZ R164, R164, R0.reuse, -R13 ;  /* 0x00000000a4a47223 */ /* 0x080fe2000001080d */
[----:B------:R-:W1:Y:S01]  /*19d30*/  MUFU.EX2 R123, R123 ;  /* 0x0000007b007b7308 */ /* 0x000e620000000800 */
[-C--:B------:R-:W-:Y:S01]  /*19d40*/  FFMA.FTZ R166, R166, R0.reuse, -R9 ;  /* 0x00000000a6a67223 */ /* 0x080fe20000010809 */
[-C--:B------:R-:W-:Y:S01]  /*19d50*/  FFMA.FTZ R13, R165, R0.reuse, -R13 ;  /* 0x00000000a50d7223 */ /* 0x080fe2000001080d */
[----:B------:R-:W-:-:S05]  /*19d60*/  FFMA.FTZ R171, R167, R0, -R9 ;  /* 0x00000000a7ab7223 */ /* 0x000fca0000010809 */
[----:B------:R-:W2:Y:S01]  /*19d70*/  MUFU.EX2 R126, R126 ;  /* 0x0000007e007e7308 */ /* 0x000ea20000000800 */
[----:B0-----:R-:W-:-:S07]  /*19d80*/  FFMA.FTZ R6, R2, R6, R122 ;  /* 0x0000000602067223 */ /* 0x001fce000001007a */
[----:B------:R-:W0:Y:S01]  /*19d90*/  MUFU.EX2 R125, R125 ;  /* 0x0000007d007d7308 */ /* 0x000e220000000800 */
[----:B-1----:R-:W-:Y:S01]  /*19da0*/  FADD.FTZ R8, R123, R6 ;  /* 0x000000067b087221 */ /* 0x002fe20000010000 */
[----:B------:R-:W-:-:S06]  /*19db0*/  FADD.FTZ R6, R124, R7 ;  /* 0x000000077c067221 */ /* 0x000fcc0000010000 */
        /* <DEDUP_REMOVED lines=86> */
.L_x_2870:
        /* <DEDUP_REMOVED lines=34> */
.L_x_2858:
[----:B------:R-:W-:Y:S05]  /*1a540*/  BSYNC B0 ;  /* 0x0000000000007941 */ /* 0x000fea0003800000 */
.L_x_2857:
        /* <DEDUP_REMOVED lines=99> */
.L_x_2872:
[----:B------:R-:W-:Y:S01]  /*1ab80*/  IMAD R10, R198, 0x8, R18 ;  /* 0x00000008c60a7824 */ /* 0x000fe200078e0212 */
[----:B------:R-:W-:-:S04]  /*1ab90*/  SHF.L.U32 R5, R202, 0x1f, RZ ;  /* 0x0000001fca057819 */ /* 0x000fc800000006ff */
[----:B------:R0:W1:Y:S01]  /*1aba0*/  SYNCS.PHASECHK.TRANS64.TRYWAIT P1, [R10+URZ+0x30850], R5 ;  /* 0x030850050a0075a7 */ /* 0x000062000802017f */
[----:B------:R-:W-:Y:S05]  /*1abb0*/  @!P0 BRA `(.L_x_2873) ;  /* 0x0000000000048947 */ /* 0x000fea0003800000 */
[----:B------:R-:W-:Y:S01]  /*1abc0*/  BPT.TRAP 0x1 ;  /* 0x000000040000795c */ /* 0x000fe20000300000 */
.L_x_2873:
        /* <DEDUP_REMOVED lines=9> */
.L_x_2875:
[----:B------:R-:W-:Y:S05]  /*1ac60*/  BSYNC B0 ;  /* 0x0000000000007941 */ /* 0x000fea0003800000 */
.L_x_2874:
[----:B------:R-:W-:Y:S01]  /*1ac70*/  IMAD.MOV.U32 R8, RZ, RZ, R2 ;  /* 0x000000ffff087224 */ /* 0x000fe200078e0002 */
[----:B------:R-:W-:Y:S01]  /*1ac80*/  WARPGROUP.ARRIVE ;  /* 0x00000000000079c5 */ /* 0x000fe20000000000 */
[----:B------:R-:W-:Y:S01]  /*1ac90*/  IMAD.MOV.U32 R9, RZ, RZ, 0x40000040 ;  /* 0x40000040ff097424 */ /* 0x000fe200078e00ff */
[----:B01----:R-:W-:Y:S01]  /*1aca0*/  SHFL.BFLY PT, R5, R6, 0x2, 0x1f ;  /* 0x0c401f0006057f89 */ /* 0x003fe200000e0000 */
        /* <DEDUP_REMOVED lines=39> */
[----:B------:R-:W-:-:S03]  /*1af20*/  FADD.FTZ R9, R5, R6 ;  /* 0x0000000605097221 */ /* 0x000fc60000010000 */
[----:B------:R-:W0:Y:S04]  /*1af30*/  SHFL.BFLY PT, R5, R8, 0x1, 0x1f ;  /* 0x0c201f0008057f89 */ /* 0x000e2800000e0000 */
[----:B------:R-:W1:Y:S01]  /*1af40*/  SHFL.BFLY PT, R2, R9, 0x1, 0x1f ;  /* 0x0c201f0009027f89 */ /* 0x000e6200000e0000 */
[----:B0-----:R-:W-:Y:S01]  /*1af50*/  FADD.FTZ R12, R8, R5 ;  /* 0x00000005080c7221 */ /* 0x001fe20000010000 */
[----:B------:R-:W-:Y:S02]  /*1af60*/  IMAD.MOV.U32 R5, RZ, RZ, RZ ;  /* 0x000000ffff057224 */ /* 0x000fe400078e00ff */
[----:B-1----:R-:W-:Y:S02]  /*1af70*/  FADD.FTZ R13, R9, R2 ;  /* 0x00000002090d7221 */ /* 0x002fe40000010000 */
[----:B------:R-:W-:Y:S01]  /*1af80*/  FSETP.NE.FTZ.AND P1, PT, R12, RZ, PT ;  /* 0x000000ff0c00720b */ /* 0x000fe20003f35000 */
[----:B------:R-:W-:-:S02]  /*1af90*/  IMAD.MOV.U32 R2, RZ, RZ, RZ ;  /* 0x000000ffff027224 */ /* 0x000fc400078e00ff */
        /* <DEDUP_REMOVED lines=17> */
.L_x_2877:
        /* <DEDUP_REMOVED lines=17> */
[-C--:B------:R-:W-:Y:S01]  /*1b1c0*/  FMUL.FTZ R45, R45, R5.reuse ;  /* 0x000000052d2d7220 */ /* 0x080fe20000410000 */
[----:B-1----:R-:W-:Y:S01]  /*1b1d0*/  SEL R3, RZ, 0x1, P1 ;  /* 0x00000001ff037807 */ /* 0x002fe20000800000 */
        /* <DEDUP_REMOVED lines=89> */
.L_x_2778:
[----:B------:R-:W1:Y:S08]  /*1b770*/  S2UR UR4, SR_CgaCtaId ;  /* 0x00000000000479c3 */ /* 0x000e700000008800 */
[----:B------:R-:W-:Y:S01]  /*1b780*/  BAR.SYNC.DEFER_BLOCKING 0x5, 0x180 ;  /* 0x0146000000007b1d */ /* 0x000fe20000010000 */
[----:B------:R-:W-:-:S05]  /*1b790*/  MOV R3, 0x400 ;  /* 0x0000040000037802 */ /* 0x000fca0000000f00 */
[----:B------:R-:W-:Y:S01]  /*1b7a0*/  BSSY B0, `(.L_x_2878) ;  /* 0x00003e1000007945 */ /* 0x000fe20003800000 */
[----:B-1----:R-:W-:-:S05]  /*1b7b0*/  IMAD.U32 R214, RZ, RZ, UR4 ;  /* 0x00000004ffd67e24 */ /* 0x002fca000f8e00ff */
[----:B------:R-:W-:-:S05]  /*1b7c0*/  LEA R18, R214, R3, 0x18 ;  /* 0x00000003d6127211 */ /* 0x000fca00078ec0ff */
[----:B------:R1:W2:Y:S01]  /*1b7d0*/  LDS.128 R4, [R18+0x308d0] ;  /* 0x0308d00012047984 */ /* 0x0002a20000000c00 */
[----:B------:R-:W-:Y:S06]  /*1b7e0*/  BAR.ARV 0x4, 0x180 ;  /* 0x0106000000007b1d */ /* 0x000fec0000002000 */
[----:B------:R-:W-:Y:S05]  /*1b7f0*/  @P0 BRA `(.L_x_2879) ;  /* 0x0000002c00f80947 */ /* 0x000fea0003800000 */
[----:B0-----:R-:W3:Y:S01]  /*1b800*/  LDL R0, [R1+0x48] ;  /* 0x0000480001007983 */ /* 0x001ee20000100800 */
[----:B------:R-:W0:Y:S01]  /*1b810*/  S2R R9, SR_SWINHI ;  /* 0x0000000000097919 */ /* 0x000e220000002f00 */
[----:B------:R-:W-:Y:S01]  /*1b820*/  F2FP.BF16.F32.PACK_AB R10, R29, R28 ;  /* 0x0000001c1d0a723e */ /* 0x000fe200000010ff */
[----:B------:R-:W-:Y:S01]  /*1b830*/  ULDC.64 UR6, c[0x0][0xc00] ;  /* 0x0003000000067ab9 */ /* 0x000fe20000000a00 */
[----:B------:R-:W-:Y:S01]  /*1b840*/  F2FP.BF16.F32.PACK_AB R11, R31, R30 ;  /* 0x0000001e1f0b723e */ /* 0x000fe200000010ff */
[----:B------:R-:W4:Y:S01]  /*1b850*/  LDL.LU R139, [R1+0x3c] ;  /* 0x00003c00018b7983 */ /* 0x000f220000300800 */
[----:B------:R-:W-:Y:S01]  /*1b860*/  ULDC.64 UR8, c[0x0][0x208] ;  /* 0x0000820000087ab9 */ /* 0x000fe20000000a00 */
[----:B------:R-:W-:Y:S02]  /*1b870*/  ULDC.64 UR4, c[0x0][0xc08] ;  /* 0x0003020000047ab9 */ /* 0x000fe40000000a00 */
[----:B------:R-:W4:Y:S01]  /*1b880*/  LDL R138, [R1+0x34] ;  /* 0x00003400018a7983 */ /* 0x000f220000100800 */
[----:B------:R-:W-:-:S02]  /*1b890*/  MOV R2, R18 ;  /* 0x0000001200027202 */ /* 0x000fc40000000f00 */
[----:B0-----:R-:W-:Y:S01]  /*1b8a0*/  MOV R3, R9 ;  /* 0x0000000900037202 */ /* 0x001fe20000000f00 */
[----:B------:R-:W-:Y:S02]  /*1b8b0*/  BAR.SYNC.DEFER_BLOCKING 0x1, 0x100 ;  /* 0x0044000000007b1d */ /* 0x000fe40000010000 */
[----:B---3--:R-:W-:-:S03]  /*1b8c0*/  IMAD.WIDE R84, R0, 0x2, R2 ;  /* 0x0000000200547825 */ /* 0x008fc600078e0202 */
[C---:B------:R-:W-:Y:S02]  /*1b8d0*/  IADD3 R81, P0, R84.reuse, 0x20, RZ ;  /* 0x0000002054517810 */ /* 0x040fe40007f1e0ff */
[----:B------:R-:W-:Y:S02]  /*1b8e0*/  LOP3.LUT R9, R84, 0x380, RZ, 0xc0, !PT ;  /* 0x0000038054097812 */ /* 0x000fe400078ec0ff */
[----:B------:R-:W-:Y:S02]  /*1b8f0*/  LOP3.LUT R80, R81, 0x380, RZ, 0xc0, !PT ;  /* 0x0000038051507812 */ /* 0x000fe400078ec0ff */
[----:B------:R-:W-:Y:S02]  /*1b900*/  SHF.R.U64 R9, R9, 0x3, RZ ;  /* 0x0000000309097819 */ /* 0x000fe400000012ff */
[----:B------:R-:W-:Y:S02]  /*1b910*/  SHF.R.U64 R80, R80, 0x3, RZ ;  /* 0x0000000350507819 */ /* 0x000fe400000012ff */
[----:B------:R-:W-:Y:S01]  /*1b920*/  LOP3.LUT R8, R9, R84, RZ, 0x3c, !PT ;  /* 0x0000005409087212 */ /* 0x000fe200078e3cff */
[----:B------:R-:W-:Y:S01]  /*1b930*/  IMAD.MOV.U32 R9, RZ, RZ, R85 ;  /* 0x000000ffff097224 */ /* 0x000fe200078e0055 */
[----:B------:R-:W-:-:S02]  /*1b940*/  IADD3 R15, P1, R84, 0x40, RZ ;  /* 0x00000040540f7810 */ /* 0x000fc40007f3e0ff */
[----:B------:R-:W-:Y:S01]  /*1b950*/  LOP3.LUT R80, R80, R81, RZ, 0x3c, !PT ;  /* 0x0000005150507212 */ /* 0x000fe200078e3cff */
[----:B------:R-:W-:Y:S01]  /*1b960*/  IMAD.X R81, RZ, RZ, R85, P0 ;  /* 0x000000ffff517224 */ /* 0x000fe200000e0655 */
[----:B------:R-:W-:Y:S02]  /*1b970*/  LOP3.LUT R14, R15, 0x380, RZ, 0xc0, !PT ;  /* 0x000003800f0e7812 */ /* 0x000fe400078ec0ff */
[C---:B------:R-:W-:Y:S02]  /*1b980*/  IADD3 R12, P5, R84.reuse, 0x4000, RZ ;  /* 0x00004000540c7810 */ /* 0x040fe40007fbe0ff */
[----:B------:R-:W-:Y:S02]  /*1b990*/  MOV R0, R8 ;  /* 0x0000000800007202 */ /* 0x000fe40000000f00 */
[----:B------:R-:W-:Y:S02]  /*1b9a0*/  IADD3 R135, P6, R84, 0x60, RZ ;  /* 0x0000006054877810 */ /* 0x000fe40007fde0ff */
[----:B------:R-:W-:-:S02]  /*1b9b0*/  F2FP.BF16.F32.PACK_AB R8, R25, R24 ;  /* 0x000000181908723e */ /* 0x000fc400000010ff */
[----:B------:R-:W-:Y:S02]  /*1b9c0*/  F2FP.BF16.F32.PACK_AB R9, R27, R26 ;  /* 0x0000001a1b09723e */ /* 0x000fe400000010ff */
[----:B------:R-:W-:Y:S02]  /*1b9d0*/  SHF.R.U64 R14, R14, 0x3, RZ ;  /* 0x000000030e0e7819 */ /* 0x000fe400000012ff */
[----:B------:R-:W-:Y:S02]  /*1b9e0*/  IADD3 R82, P3, R84, 0x4060, RZ ;  /* 0x0000406054527810 */ /* 0x000fe40007f7e0ff */
[----:B------:R-:W-:Y:S02]  /*1b9f0*/  LOP3.LUT R13, R12, 0x380, RZ, 0xc0, !PT ;  /* 0x000003800c0d7812 */ /* 0x000fe400078ec0ff */
[----:B------:R-:W-:Y:S01]  /*1ba00*/  MOV R81, R80 ;  /* 0x0000005000517202 */ /* 0x000fe20000000f00 */
[----:B------:R0:W-:Y:S01]  /*1ba10*/  STSM.16.M88.4 [R0], R8 ;  /* 0x0000000800007844 */ /* 0x0001e20000000200 */
[----:B------:R-:W-:-:S02]  /*1ba20*/  LOP3.LUT R134, R135, 0x380, RZ, 0xc0, !PT ;  /* 0x0000038087867812 */ /* 0x000fc400078ec0ff */
[C---:B------:R-:W-:Y:S02]  /*1ba30*/  IADD3 R80, P4, R84.reuse, 0x4040, RZ ;  /* 0x0000404054507810 */ /* 0x040fe40007f9e0ff */
[----:B------:R-:W-:Y:S02]  /*1ba40*/  IADD3 R136, P0, R84, 0x4020, RZ ;  /* 0x0000402054887810 */ /* 0x000fe40007f1e0ff */
[----:B------:R-:W-:Y:S01]  /*1ba50*/  LOP3.LUT R14, R14, R15, RZ, 0x3c, !PT ;  /* 0x0000000f0e0e7212 */ /* 0x000fe200078e3cff */
[----:B------:R-:W-:Y:S01]  /*1ba60*/  IMAD.X R15, RZ, RZ, R85, P1 ;  /* 0x000000ffff0f7224 */ /* 0x000fe200008e0655 */
[----:B------:R-:W-:Y:S02]  /*1ba70*/  LOP3.LUT R83, R82, 0x380, RZ, 0xc0, !PT ;  /* 0x0000038052537812 */ /* 0x000fe400078ec0ff */
[----:B------:R-:W-:Y:S02]  /*1ba80*/  SHF.R.U64 R13, R13, 0x3, RZ ;  /* 0x000000030d0d7819 */ /* 0x000fe400000012ff */
[----:B------:R-:W-:-:S02]  /*1ba90*/  SHF.R.U64 R134, R134, 0x3, RZ ;  /* 0x0000000386867819 */ /* 0x000fc400000012ff */
[----:B0-----:R-:W-:Y:S02]  /*1baa0*/  F2FP.BF16.F32.PACK_AB R8, R33, R32 ;  /* 0x000000202108723e */ /* 0x001fe400000010ff */
[----:B------:R-:W-:Y:S02]  /*1bab0*/  F2FP.BF16.F32.PACK_AB R9, R35, R34 ;  /* 0x000000222309723e */ /* 0x000fe400000010ff */
[----:B------:R-:W-:Y:S02]  /*1bac0*/  F2FP.BF16.F32.PACK_AB R10, R37, R36 ;  /* 0x00000024250a723e */ /* 0x000fe400000010ff */
[----:B------:R-:W-:Y:S02]  /*1bad0*/  F2FP.BF16.F32.PACK_AB R11, R39, R38 ;  /* 0x00000026270b723e */ /* 0x000fe400000010ff */
[----:B--2---:R-:W-:Y:S02]  /*1bae0*/  LOP3.LUT R4, R80, 0x380, RZ, 0xc0, !PT ;  /* 0x0000038050047812 */ /* 0x004fe400078ec0ff */
[----:B------:R-:W-:Y:S01]  /*1baf0*/  LOP3.LUT R137, R136, 0x380, RZ, 0xc0, !PT ;  /* 0x0000038088897812 */ /* 0x000fe200078ec0ff */
[----:B------:R0:W-:Y:S01]  /*1bb00*/  STSM.16.M88.4 [R81], R8 ;  /* 0x0000000851007844 */ /* 0x0001e20000000200 */
[----:B------:R-:W-:-:S02]  /*1bb10*/  SHF.R.U64 R83, R83, 0x3, RZ ;  /* 0x0000000353537819 */ /* 0x000fc400000012ff */
[----:B------:R-:W-:Y:S01]  /*1bb20*/  LOP3.LUT R12, R13, R12, RZ, 0x3c, !PT ;  /* 0x0000000c0d0c7212 */ /* 0x000fe200078e3cff */
[--C-:B------:R-:W-:Y:S01]  /*1bb30*/  IMAD.X R13, RZ, RZ, R85.reuse, P5 ;  /* 0x000000ffff0d7224 */ /* 0x100fe200028e0655 */
[----:B------:R-:W-:Y:S02]  /*1bb40*/  IADD3 R86, P2, R84, 0x8000, RZ ;  /* 0x0000800054567810 */ /* 0x000fe40007f5e0ff */
[----:B------:R-:W-:Y:S01]  /*1bb50*/  LOP3.LUT R134, R134, R135, RZ, 0x3c, !PT ;  /* 0x0000008786867212 */ /* 0x000fe200078e3cff */
[----:B------:R-:W-:Y:S01]  /*1bb60*/  IMAD.X R135, RZ, RZ, R85, P6 ;  /* 0x000000ffff877224 */ /* 0x000fe200030e0655 */
[----:B------:R-:W-:Y:S02]  /*1bb70*/  SHF.R.U64 R0, R4, 0x3, RZ ;  /* 0x0000000304007819 */ /* 0x000fe400000012ff */
[----:B------:R-:W-:Y:S02]  /*1bb80*/  MOV R14, R14 ;  /* 0x0000000e000e7202 */ /* 0x000fe40000000f00 */
[----:B------:R-:W-:-:S02]  /*1bb90*/  SHF.R.U64 R137, R137, 0x3, RZ ;  /* 0x0000000389897819 */ /* 0x000fc400000012ff */
[C---:B------:R-:W-:Y:S02]  /*1bba0*/  IADD3 R132, P1, R84.reuse, 0x8020, RZ ;  /* 0x0000802054847810 */ /* 0x040fe40007f3e0ff */
[----:B0-----:R-:W-:Y:S02]  /*1bbb0*/  F2FP.BF16.F32.PACK_AB R8, R41, R40 ;  /* 0x000000282908723e */ /* 0x001fe400000010ff */
[----:B------:R-:W-:Y:S02]  /*1bbc0*/  F2FP.BF16.F32.PACK_AB R9, R43, R42 ;  /* 0x0000002a2b09723e */ /* 0x000fe400000010ff */
[----:B------:R-:W-:Y:S02]  /*1bbd0*/  F2FP.BF16.F32.PACK_AB R10, R45, R44 ;  /* 0x0000002c2d0a723e */ /* 0x000fe400000010ff */
[----:B------:R-:W-:Y:S01]  /*1bbe0*/  F2FP.BF16.F32.PACK_AB R11, R47, R46 ;  /* 0x0000002e2f0b723e */ /* 0x000fe200000010ff */
[--C-:B------:R-:W-:Y:S01]  /*1bbf0*/  IMAD.X R81, RZ, RZ, R85.reuse, P4 ;  /* 0x000000ffff517224 */ /* 0x100fe200020e0655 */
[----:B------:R-:W-:Y:S01]  /*1bc00*/  LOP3.LUT R82, R83, R82, RZ, 0x3c, !PT ;  /* 0x0000005253527212 */ /* 0x000fe200078e3cff */
[----:B------:R-:W-:Y:S01]  /*1bc10*/  IMAD.X R83, RZ, RZ, R85, P3 ;  /* 0x000000ffff537224 */ /* 0x000fe200018e0655 */
[----:B------:R-:W-:-:S02]  /*1bc20*/  IADD3 R128, P6, R84, 0x8040, RZ ;  /* 0x0000804054807810 */ /* 0x000fc40007fde0ff */
[----:B------:R-:W-:Y:S02]  /*1bc30*/  LOP3.LUT R87, R86, 0x380, RZ, 0xc0, !PT ;  /* 0x0000038056577812 */ /* 0x000fe400078ec0ff */
[----:B------:R-:W-:Y:S01]  /*1bc40*/  IADD3 R130, P5, R84, 0x8060, RZ ;  /* 0x0000806054827810 */ /* 0x000fe20007fbe0ff */
[----:B------:R0:W-:Y:S01]  /*1bc50*/  STSM.16.M88.4 [R14], R8 ;  /* 0x000000080e007844 */ /* 0x0001e20000000200 */
[----:B------:R-:W-:Y:S02]  /*1bc60*/  LOP3.LUT R80, R0, R80, RZ, 0x3c, !PT ;  /* 0x0000005000507212 */ /* 0x000fe400078e3cff */
[----:B------:R-:W-:Y:S01]  /*1bc70*/  LOP3.LUT R136, R137, R136, RZ, 0x3c, !PT ;  /* 0x0000008889887212 */ /* 0x000fe200078e3cff */
[----:B------:R-:W-:Y:S01]  /*1bc80*/  IMAD.X R137, RZ, RZ, R85, P0 ;  /* 0x000000ffff897224 */ /* 0x000fe200000e0655 */
[----:B-----5:R-:W-:Y:S02]  /*1bc90*/  LOP3.LUT R133, R132, 0x380, RZ, 0xc0, !PT ;  /* 0x0000038084857812 */ /* 0x020fe400078ec0ff */
[----:B------:R-:W-:-:S02]  /*1bca0*/  MOV R4, R12 ;  /* 0x0000000c00047202 */ /* 0x000fc40000000f00 */
[----:B------:R-:W-:Y:S02]  /*1bcb0*/  LOP3.LUT R129, R128, 0x380, RZ, 0xc0, !PT ;  /* 0x0000038080817812 */ /* 0x000fe400078ec0ff */
[----:B------:R-:W-:Y:S02]  /*1bcc0*/  MOV R134, R134 ;  /* 0x0000008600867202 */ /* 0x000fe40000000f00 */
[----:B------:R-:W-:Y:S02]  /*1bcd0*/  F2FP.BF16.F32.PACK_AB R12, R49, R48 ;  /* 0x00000030310c723e */ /* 0x000fe400000010ff */
[----:B------:R-:W-:Y:S02]  /*1bce0*/  F2FP.BF16.F32.PACK_AB R13, R51, R50 ;  /* 0x00000032330d723e */ /* 0x000fe400000010ff */
[----:B0-----:R-:W-:Y:S02]  /*1bcf0*/  F2FP.BF16.F32.PACK_AB R14, R53, R52 ;  /* 0x00000034350e723e */ /* 0x001fe400000010ff */
[----:B------:R-:W-:-:S02]  /*1bd00*/  F2FP.BF16.F32.PACK_AB R15, R55, R54 ;  /* 0x00000036370f723e */ /* 0x000fc400000010ff */
[----:B------:R-:W-:Y:S02]  /*1bd10*/  SHF.R.U64 R87, R87, 0x3, RZ ;  /* 0x0000000357577819 */ /* 0x000fe400000012ff */
[----:B------:R-:W-:Y:S02]  /*1bd20*/  LOP3.LUT R131, R130, 0x380, RZ, 0xc0, !PT ;  /* 0x0000038082837812 */ /* 0x000fe400078ec0ff */
[----:B------:R-:W-:Y:S02]  /*1bd30*/  MOV R84, R80 ;  /* 0x0000005000547202 */ /* 0x000fe40000000f00 */
[----:B------:R-:W-:Y:S02]  /*1bd40*/  MOV R0, R82 ;  /* 0x0000005200007202 */ /* 0x000fe40000000f00 */
[----:B------:R-:W-:Y:S02]  /*1bd50*/  SHF.R.U64 R133, R133, 0x3, RZ ;  /* 0x0000000385857819 */ /* 0x000fe400000012ff */
[----:B------:R-:W-:-:S02]  /*1bd60*/  F2FP.BF16.F32.PACK_AB R80, R57, R56 ;  /* 0x000000383950723e */ /* 0x000fc400000010ff */
[----:B------:R-:W-:Y:S02]  /*1bd70*/  F2FP.BF16.F32.PACK_AB R81, R59, R58 ;  /* 0x0000003a3b51723e */ /* 0x000fe400000010ff */
[----:B------:R-:W-:Y:S02]  /*1bd80*/  F2FP.BF16.F32.PACK_AB R82, R61, R60 ;  /* 0x0000003c3d52723e */ /* 0x000fe400000010ff */
[----:B------:R-:W-:Y:S01]  /*1bd90*/  F2FP.BF16.F32.PACK_AB R83, R63, R62 ;  /* 0x0000003e3f53723e */ /* 0x000fe200000010ff */
[----:B------:R0:W-:Y:S01]  /*1bda0*/  STSM.16.M88.4 [R134], R12 ;  /* 0x0000000c86007844 */ /* 0x0001e20000000200 */
[----:B------:R-:W-:Y:S02]  /*1bdb0*/  SHF.R.U64 R129, R129, 0x3, RZ ;  /* 0x0000000381817819 */ /* 0x000fe400000012ff */
[----:B------:R-:W-:Y:S01]  /*1bdc0*/  LOP3.LUT R86, R87, R86, RZ, 0x3c, !PT ;  /* 0x0000005657567212 */ /* 0x000fe200078e3cff */
[----:B------:R-:W-:Y:S01]  /*1bdd0*/  IMAD.X R87, RZ, RZ, R85, P2 ;  /* 0x000000ffff577224 */ /* 0x000fe200010e0655 */
[----:B------:R-:W-:-:S02]  /*1bde0*/  SHF.R.U64 R131, R131, 0x3, RZ ;  /* 0x0000000383837819 */ /* 0x000fc400000012ff */
[----:B------:R-:W-:Y:S02]  /*1bdf0*/  MOV R136, R136 ;  /* 0x0000008800887202 */ /* 0x000fe40000000f00 */
[----:B------:R-:W-:Y:S02]  /*1be00*/  F2FP.BF16.F32.PACK_AB R8, R65, R64 ;  /* 0x000000404108723e */ /* 0x000fe400000010ff */
[----:B------:R-:W-:Y:S02]  /*1be10*/  F2FP.BF16.F32.PACK_AB R9, R67, R66 ;  /* 0x000000424309723e */ /* 0x000fe400000010ff */
[----:B------:R-:W-:Y:S02]  /*1be20*/  F2FP.BF16.F32.PACK_AB R10, R69, R68 ;  /* 0x00000044450a723e */ /* 0x000fe400000010ff */
[----:B------:R-:W-:Y:S02]  /*1be30*/  F2FP.BF16.F32.PACK_AB R11, R71, R70 ;  /* 0x00000046470b723e */ /* 0x000fe400000010ff */
[----:B0-----:R-:W-:-:S02]  /*1be40*/  F2FP.BF16.F32.PACK_AB R12, R73, R72 ;  /* 0x00000048490c723e */ /* 0x001fc400000010ff */
[----:B------:R-:W-:Y:S02]  /*1be50*/  F2FP.BF16.F32.PACK_AB R13, R75, R74 ;  /* 0x0000004a4b0d723e */ /* 0x000fe400000010ff */
[----:B------:R-:W-:Y:S02]  /*1be60*/  F2FP.BF16.F32.PACK_AB R14, R77, R76 ;  /* 0x0000004c4d0e723e */ /* 0x000fe400000010ff */
        /* <DEDUP_REMOVED lines=8> */
[----:B------:R-:W-:Y:S01]  /*1bef0*/  STSM.16.M88.4 [R136], R8 ;  /* 0x0000000888007844 */ /* 0x000fe20000000200 */
[----:B------:R-:W-:-:S02]  /*1bf00*/  MOV R134, R86 ;  /* 0x0000005600867202 */ /* 0x000fc40000000f00 */
[----:B------:R-:W-:Y:S01]  /*1bf10*/  F2FP.BF16.F32.PACK_AB R85, R91, R90 ;  /* 0x0000005a5b55723e */ /* 0x000fe200000010ff */
[----:B------:R2:W-:Y:S01]  /*1bf20*/  STSM.16.M88.4 [R84], R12 ;  /* 0x0000000c54007844 */ /* 0x0005e20000000200 */
[----:B------:R-:W-:Y:S02]  /*1bf30*/  F2FP.BF16.F32.PACK_AB R86, R93, R92 ;  /* 0x0000005c5d56723e */ /* 0x000fe400000010ff */
[----:B0-----:R-:W-:Y:S02]  /*1bf40*/  F2FP.BF16.F32.PACK_AB R80, R21, R20 ;  /* 0x000000141550723e */ /* 0x001fe400000010ff */
[----:B------:R-:W-:Y:S02]  /*1bf50*/  F2FP.BF16.F32.PACK_AB R81, R123, R122 ;  /* 0x0000007a7b51723e */ /* 0x000fe400000010ff */
[----:B------:R-:W-:Y:S02]  /*1bf60*/  F2FP.BF16.F32.PACK_AB R82, R121, R120 ;  /* 0x000000787952723e */ /* 0x000fe400000010ff */
[----:B------:R-:W-:-:S02]  /*1bf70*/  F2FP.BF16.F32.PACK_AB R83, R125, R124 ;  /* 0x0000007c7d53723e */ /* 0x000fc400000010ff */
[----:B------:R-:W-:Y:S02]  /*1bf80*/  F2FP.BF16.F32.PACK_AB R87, R95, R94 ;  /* 0x0000005e5f57723e */ /* 0x000fe400000010ff */
[----:B------:R-:W-:Y:S02]  /*1bf90*/  MOV R132, R132 ;  /* 0x0000008400847202 */ /* 0x000fe40000000f00 */
[----:B--2---:R-:W-:Y:S01]  /*1bfa0*/  F2FP.BF16.F32.PACK_AB R84, R89, R88 ;  /* 0x000000585954723e */ /* 0x004fe200000010ff */
[----:B------:R0:W-:Y:S01]  /*1bfb0*/  STSM.16.M88.4 [R0], R80 ;  /* 0x0000005000007844 */ /* 0x0001e20000000200 */
[----:B------:R-:W-:Y:S02]  /*1bfc0*/  F2FP.BF16.F32.PACK_AB R8, R97, R96 ;  /* 0x000000606108723e */ /* 0x000fe400000010ff */
[----:B------:R-:W-:Y:S02]  /*1bfd0*/  F2FP.BF16.F32.PACK_AB R9, R99, R98 ;  /* 0x000000626309723e */ /* 0x000fe400000010ff */
[----:B------:R-:W-:-:S02]  /*1bfe0*/  F2FP.BF16.F32.PACK_AB R10, R101, R100 ;  /* 0x00000064650a723e */ /* 0x000fc400000010ff */
[----:B------:R-:W-:Y:S02]  /*1bff0*/  F2FP.BF16.F32.PACK_AB R11, R103, R102 ;  /* 0x00000066670b723e */ /* 0x000fe400000010ff */
[----:B------:R-:W-:Y:S02]  /*1c000*/  MOV R128, R128 ;  /* 0x0000008000807202 */ /* 0x000fe40000000f00 */
[----:B------:R-:W-:Y:S02]  /*1c010*/  F2FP.BF16.F32.PACK_AB R12, R105, R104 ;  /* 0x00000068690c723e */ /* 0x000fe400000010ff */
[----:B------:R-:W-:Y:S02]  /*1c020*/  F2FP.BF16.F32.PACK_AB R13, R107, R106 ;  /* 0x0000006a6b0d723e */ /* 0x000fe400000010ff */
[----:B------:R-:W-:Y:S02]  /*1c030*/  F2FP.BF16.F32.PACK_AB R14, R109, R108 ;  /* 0x0000006c6d0e723e */ /* 0x000fe400000010ff */
[----:B------:R-:W-:-:S02]  /*1c040*/  F2FP.BF16.F32.PACK_AB R15, R111, R110 ;  /* 0x0000006e6f0f723e */ /* 0x000fc400000010ff */
[----:B------:R-:W-:Y:S02]  /*1c050*/  MOV R130, R130 ;  /* 0x0000008200827202 */ /* 0x000fe40000000f00 */
[----:B0-----:R-:W-:Y:S02]  /*1c060*/  F2FP.BF16.F32.PACK_AB R80, R113, R112 ;  /* 0x000000707150723e */ /* 0x001fe400000010ff */
[----:B------:R-:W-:Y:S02]  /*1c070*/  F2FP.BF16.F32.PACK_AB R81, R115, R114 ;  /* 0x000000727351723e */ /* 0x000fe400000010ff */
[----:B------:R-:W-:Y:S02]  /*1c080*/  F2FP.BF16.F32.PACK_AB R82, R117, R116 ;  /* 0x000000747552723e */ /* 0x000fe400000010ff */
[----:B------:R-:W-:Y:S01]  /*1c090*/  F2FP.BF16.F32.PACK_AB R83, R119, R118 ;  /* 0x000000767753723e */ /* 0x000fe200000010ff */
[----:B------:R0:W-:Y:S04]  /*1c0a0*/  STSM.16.M88.4 [R134], R84 ;  /* 0x0000005486007844 */ /* 0x0001e80000000200 */
[----:B------:R-:W-:Y:S04]  /*1c0b0*/  STSM.16.M88.4 [R132], R8 ;  /* 0x0000000884007844 */ /* 0x000fe80000000200 */
[----:B------:R-:W-:Y:S04]  /*1c0c0*/  STSM.16.M88.4 [R128], R12 ;  /* 0x0000000c80007844 */ /* 0x000fe80000000200 */
[----:B------:R2:W-:Y:S01]  /*1c0d0*/  STSM.16.M88.4 [R130], R80 ;  /* 0x0000005082007844 */ /* 0x0005e20000000200 */
[----:B------:R-:W-:Y:S01]  /*1c0e0*/  BAR.SYNC.DEFER_BLOCKING 0x1, 0x100 ;  /* 0x0044000000007b1d */ /* 0x000fe20000010000 */
[----:B------:R-:W-:-:S04]  /*1c0f0*/  ISETP.NE.U32.AND P0, PT, RZ, UR6, PT ;  /* 0x00000006ff007c0c */ /* 0x000fc8000bf05070 */
[----:B------:R-:W-:Y:S01]  /*1c100*/  ISETP.NE.AND.EX P0, PT, RZ, UR7, PT, P0 ;  /* 0x00000007ff007c0c */ /* 0x000fe2000bf05300 */
[----:B------:R-:W-:Y:S01]  /*1c110*/  IMAD.MOV.U32 R0, RZ, RZ, RZ ;  /* 0x000000ffff007224 */ /* 0x000fe200078e00ff */
[----:B0-----:R-:W-:Y:S01]  /*1c120*/  IADD3 R84, P1, R228, UR6, RZ ;  /* 0x00000006e4547c10 */ /* 0x001fe2000ff3e0ff */
[----:B------:R-:W-:Y:S01]  /*1c130*/  IMAD.MOV.U32 R131, RZ, RZ, 0x9b8 ;  /* 0x000009b8ff837424 */ /* 0x000fe200078e00ff */
[----:B------:R-:W0:Y:S02]  /*1c140*/  LDC R86, c[0x0][0xbe8] ;  /* 0x0002fa00ff567b82 */ /* 0x000e240000000800 */
[----:B------:R-:W-:-:S06]  /*1c150*/  IADD3.X R85, R229, UR7, RZ, P1, !PT ;  /* 0x00000007e5557c10 */ /* 0x000fcc0008ffe4ff */
[----:B--2---:R-:W2:Y:S01]  /*1c160*/  LDC.64 R80, c[0x0][0xba8] ;  /* 0x0002ea00ff507b82 */ /* 0x004ea20000000a00 */
[----:B------:R-:W3:Y:S01]  /*1c170*/  @P0 LDG.E R0, desc[UR8][R84.64] ;  /* 0x0000000854000981 */ /* 0x000ee2000c1e1900 */
[----:B------:R-:W-:-:S04]  /*1c180*/  ISETP.NE.U32.AND P1, PT, RZ, UR4, PT ;  /* 0x00000004ff007c0c */ /* 0x000fc8000bf25070 */
[----:B------:R-:W-:-:S13]  /*1c190*/  ISETP.NE.AND.EX P1, PT, RZ, UR5, PT, P1 ;  /* 0x00000005ff007c0c */ /* 0x000fda000bf25310 */
[----:B------:R-:W-:Y:S01]  /*1c1a0*/  @P1 IADD3 R228, P2, R228, UR4, RZ ;  /* 0x00000004e4e41c10 */ /* 0x000fe2000ff5e0ff */
[----:B------:R-:W-:-:S03]  /*1c1b0*/  ULDC UR4, c[0x0][0xa88] ;  /* 0x0002a20000047ab9 */ /* 0x000fc60000000800 */
[----:B------:R-:W-:Y:S01]  /*1c1c0*/  @P1 IADD3.X R229, R229, UR5, RZ, P2, !PT ;  /* 0x00000005e5e51c10 */ /* 0x000fe200097fe4ff */
[----:B------:R-:W-:Y:S01]  /*1c1d0*/  IMAD.U32 R83, RZ, RZ, UR4 ;  /* 0x00000004ff537e24 */ /* 0x000fe2000f8e00ff */
[----:B------:R-:W-:Y:S01]  /*1c1e0*/  ISETP.NE.AND P2, PT, R226, RZ, PT ;  /* 0x000000ffe200720c */ /* 0x000fe20003f45270 */
[----:B------:R-:W-:-:S03]  /*1c1f0*/  ULDC UR4, c[0x0][0xad4] ;  /* 0x0002b50000047ab9 */ /* 0x000fc60000000800 */
[----:B------:R-:W-:Y:S01]  /*1c200*/  SEL R226, R226, UR4, P2 ;  /* 0x00000004e2e27c07 */ /* 0x000fe20009000000 */
[----:B------:R-:W-:Y:S01]  /*1c210*/  IMAD.IADD R82, R225, 0x1, R220 ;  /* 0x00000001e1527824 */ /* 0x000fe200078e02dc */
[----:B0-----:R-:W-:Y:S01]  /*1c220*/  ISETP.NE.AND P4, PT, R86, 0x1, PT ;  /* 0x000000015600780c */ /* 0x001fe20003f85270 */
[----:B------:R0:W5:Y:S01]  /*1c230*/  @P1 LDG.E R83, desc[UR8][R228.64] ;  /* 0x00000008e4531981 */ /* 0x000162000c1e1900 */
[----:B------:R-:W-:-:S04]  /*1c240*/  ISETP.GT.AND P3, PT, R226, 0x1, PT ;  /* 0x00000001e200780c */ /* 0x000fc80003f64270 */
[----:B------:R-:W-:-:S04]  /*1c250*/  SEL R131, R131, 0x978, P3 ;  /* 0x0000097883837807 */ /* 0x000fc80001800000 */
[----:B------:R-:W1:Y:S08]  /*1c260*/  LDC.64 R10, c[0x0][R131+0x220] ;  /* 0x00008800830a7b82 */ /* 0x000e700000000a00 */
[----:B------:R-:W0:Y:S08]  /*1c270*/  LDC.64 R12, c[0x0][R131+0x218] ;  /* 0x00008600830c7b82 */ /* 0x000e300000000a00 */
[----:B------:R-:W0:Y:S01]  /*1c280*/  LDC.64 R14, c[0x0][R131+0x228] ;  /* 0x00008a00830e7b82 */ /* 0x000e220000000a00 */
[----:B------:R-:W-:-:S07]  /*1c290*/  ISETP.NE.U32.AND P2, PT, RZ, UR6, PT ;  /* 0x00000006ff007c0c */ /* 0x000fce000bf45070 */
[----:B------:R-:W3:Y:S01]  /*1c2a0*/  LDC.64 R8, c[0x0][R131+0x210] ;  /* 0x0000840083087b82 */ /* 0x000ee20000000a00 */
[----:B------:R-:W-:-:S07]  /*1c2b0*/  ISETP.NE.AND.EX P2, PT, RZ, UR7, PT, P2 ;  /* 0x00000007ff007c0c */ /* 0x000fce000bf45320 */
[----:B------:R-:W3:Y:S01]  /*1c2c0*/  @P4 LDC R4, c[0x0][0xbec] ;  /* 0x0002fb00ff044b82 */ /* 0x000ee20000000800 */
[----:B------:R-:W-:-:S07]  /*1c2d0*/  SEL R227, R227, RZ, !P2 ;  /* 0x000000ffe3e37207 */ /* 0x000fce0005000000 */
[----:B------:R-:W3:Y:S01]  /*1c2e0*/  @P4 LDC R87, c[0x0][0xbf0] ;  /* 0x0002fc00ff574b82 */ /* 0x000ee20000000800 */
[----:B----4-:R-:W-:Y:S01]  /*1c2f0*/  SEL R129, R139, RZ, !P2 ;  /* 0x000000ff8b817207 */ /* 0x010fe20005000000 */
[----:B-1----:R-:W-:-:S06]  /*1c300*/  IMAD R128, R11, R227, RZ ;  /* 0x000000e30b807224 */ /* 0x002fcc00078e02ff */
[----:B--2---:R-:W1:Y:S01]  /*1c310*/  @!P3 LDC R80, c[0x0][0xb50] ;  /* 0x0002d400ff50bb82 */ /* 0x004e620000000800 */
[C---:B------:R-:W-:Y:S02]  /*1c320*/  IMAD R128, R10.reuse, R129, R128 ;  /* 0x000000810a807224 */ /* 0x040fe400078e0280 */
[----:B------:R-:W-:-:S05]  /*1c330*/  IMAD.WIDE.U32 R10, R10, R227, RZ ;  /* 0x000000e30a0a7225 */ /* 0x000fca00078e00ff */
[----:B------:R-:W2:Y:S01]  /*1c340*/  @!P3 LDC R81, c[0x0][0xb54] ;  /* 0x0002d500ff51bb82 */ /* 0x000ea20000000800 */
[-C--:B0-----:R-:W-:Y:S02]  /*1c350*/  IMAD R129, R13, R199.reuse, RZ ;  /* 0x000000c70d817224 */ /* 0x081fe400078e02ff */
[----:B------:R-:W-:Y:S01]  /*1c360*/  IMAD.WIDE.U32 R12, R12, R199, RZ ;  /* 0x000000c70c0c7225 */ /* 0x000fe200078e00ff */
[----:B------:R-:W-:-:S03]  /*1c370*/  SEL R130, R138, RZ, P3 ;  /* 0x000000ff8a827207 */ /* 0x000fc60001800000 */
[----:B------:R-:W-:Y:S02]  /*1c380*/  IMAD.IADD R128, R11, 0x1, R128 ;  /* 0x000000010b807824 */ /* 0x000fe400078e0280 */
[----:B------:R-:W-:Y:S02]  /*1c390*/  IMAD.MOV.U32 R11, RZ, RZ, R82 ;  /* 0x000000ffff0b7224 */ /* 0x000fe400078e0052 */
[----:B------:R-:W-:Y:S02]  /*1c3a0*/  IMAD.IADD R129, R13, 0x1, R129 ;  /* 0x000000010d817824 */ /* 0x000fe400078e0281 */
[-C--:B------:R-:W-:Y:S02]  /*1c3b0*/  IMAD R13, R15, R130.reuse, RZ ;  /* 0x000000820f0d7224 */ /* 0x080fe400078e02ff */
[----:B------:R-:W-:-:S04]  /*1c3c0*/  IMAD.WIDE.U32 R14, R14, R130, RZ ;  /* 0x000000820e0e7225 */ /* 0x000fc800078e00ff */
[----:B------:R-:W-:Y:S01]  /*1c3d0*/  IMAD.IADD R13, R15, 0x1, R13 ;  /* 0x000000010f0d7824 */ /* 0x000fe200078e020d */
[--C-:B---3--:R-:W-:Y:S01]  /*1c3e0*/  IADD3 R10, P2, P5, R10, R12, R0.reuse ;  /* 0x0000000c0a0a7210 */ /* 0x108fe20007d5e000 */
[----:B------:R-:W-:Y:S01]  /*1c3f0*/  @P4 IMAD.HI.U32 R12, R82, R4, RZ ;  /* 0x00000004520c4227 */ /* 0x000fe200078e00ff */
[----:B------:R-:W-:-:S04]  /*1c400*/  SHF.R.S32.HI R4, RZ, 0x1f, R0 ;  /* 0x0000001fff047819 */ /* 0x000fc80000011400 */
[----:B------:R-:W-:Y:S02]  /*1c410*/  @P4 SHF.R.U32.HI R11, RZ, R87, R12 ;  /* 0x00000057ff0b4219 */ /* 0x000fe4000001160c */
[----:B------:R-:W-:-:S03]  /*1c420*/  IADD3.X R129, R128, R129, R4, P2, P5 ;  /* 0x0000008180817210 */ /* 0x000fc600017ea404 */
[--C-:B------:R-:W-:Y:S01]  /*1c430*/  IMAD.MOV R87, RZ, RZ, -R11.reuse ;  /* 0x000000ffff577224 */ /* 0x100fe200078e0a0b */
[----:B------:R-:W-:Y:S02]  /*1c440*/  IADD3 R14, P2, P5, R11, R10, R14 ;  /* 0x0000000a0b0e7210 */ /* 0x000fe40007d5e00e */
[----:B------:R-:W-:Y:S01]  /*1c450*/  SHF.R.S32.HI R10, RZ, 0x1f, R11 ;  /* 0x0000001fff0a7819 */ /* 0x000fe2000001140b */
[----:B------:R-:W-:-:S03]  /*1c460*/  IMAD R11, R86, R87, R82 ;  /* 0x00000057560b7224 */ /* 0x000fc600078e0252 */
[----:B------:R-:W-:Y:S01]  /*1c470*/  IADD3.X R15, R10, R129, R13, P2, P5 ;  /* 0x000000810a0f7210 */ /* 0x000fe200017ea40d */
[-C--:B------:R-:W-:Y:S01]  /*1c480*/  IMAD R9, R9, R11.reuse, RZ ;  /* 0x0000000b09097224 */ /* 0x080fe200078e02ff */
[----:B------:R-:W-:Y:S01]  /*1c490*/  SHF.R.S32.HI R13, RZ, 0x1f, R11 ;  /* 0x0000001fff0d7819 */ /* 0x000fe2000001140b */
[----:B------:R-:W-:-:S04]  /*1c4a0*/  IMAD.WIDE.U32 R14, R8, R11, R14 ;  /* 0x0000000b080e7225 */ /* 0x000fc800078e000e */
[----:B------:R-:W-:Y:S01]  /*1c4b0*/  IMAD R9, R8, R13, R9 ;  /* 0x0000000d08097224 */ /* 0x000fe200078e0209 */
[----:B-1----:R-:W-:-:S03]  /*1c4c0*/  LEA R13, P2, R14, R80, 0x2 ;  /* 0x000000500e0d7211 */ /* 0x002fc600078410ff */
[----:B------:R-:W-:-:S05]  /*1c4d0*/  IMAD.IADD R8, R15, 0x1, R9 ;  /* 0x000000010f087824 */ /* 0x000fca00078e0209 */
[----:B--2---:R-:W-:Y:S01]  /*1c4e0*/  LEA.HI.X R81, R14, R81, R8, 0x2, P2 ;  /* 0x000000510e517211 */ /* 0x004fe200010f1408 */
[----:B------:R-:W-:Y:S06]  /*1c4f0*/  @P1 BRA `(.L_x_2880) ;  /* 0x0000000000141947 */ /* 0x000fec0003800000 */
[----:B------:R-:W-:Y:S05]  /*1c500*/  @!P0 BRA `(.L_x_2880) ;  /* 0x0000000000108947 */ /* 0x000fea0003800000 */
[----:B------:R-:W-:Y:S02]  /*1c510*/  ULDC.64 UR4, c[0x0][0x208] ;  /* 0x0000820000047ab9 */ /* 0x000fe40000000a00 */
[----:B------:R-:W2:Y:S04]  /*1c520*/  LDG.E R8, desc[UR4][R84.64] ;  /* 0x0000000454087981 */ /* 0x000ea8000c1e1900 */
[----:B-----5:R-:W2:Y:S02]  /*1c530*/  LDG.E R83, desc[UR4][R84.64+0x4] ;  /* 0x0000040454537981 */ /* 0x020ea4000c1e1900 */
[----:B--2---:R-:W-:-:S07]  /*1c540*/  IMAD.IADD R83, R83, 0x1, -R8 ;  /* 0x0000000153537824 */ /* 0x004fce00078e0a08 */
.L_x_2880:
[----:B------:R-:W2:Y:S04]  /*1c550*/  LDL R12, [R1+0x44] ;  /* 0x00004400010c7983 */ /* 0x000ea80000100800 */
[----:B------:R-:W3:Y:S01]  /*1c560*/  LDL R14, [R1+0x40] ;  /* 0x00004000010e7983 */ /* 0x000ee20000100800 */
[----:B-----5:R-:W-:Y:S01]  /*1c570*/  IMAD R80, R83, R86, RZ ;  /* 0x0000005653507224 */ /* 0x020fe200078e02ff */
[----:B------:R-:W-:Y:S02]  /*1c580*/  ULDC.64 UR4, c[0x0][0x208] ;  /* 0x0000820000047ab9 */ /* 0x000fe40000000a00 */
        /* <DEDUP_REMOVED lines=51> */
[----:B------:R-:W5:Y:S01]  /*1c8c0*/  LD.E.128 R12, desc[UR4][R12.64] ;  /* 0x000000040c0c7980 */ /* 0x000f62000c101d00 */
[----:B------:R-:W-:-:S02]  /*1c8d0*/  IADD3 R45, P3, R2, 0x7000, RZ ;  /* 0x00007000022d7810 */ /* 0x000fc40007f7e0ff */
[C---:B------:R-:W-:Y:S01]  /*1c8e0*/  IADD3 R49, P2, R2.reuse, 0x8000, RZ ;  /* 0x0000800002317810 */ /* 0x040fe20007f5e0ff */
[----:B------:R-:W5:Y:S01]  /*1c8f0*/  LD.E.128 R24, desc[UR4][R24.64] ;  /* 0x0000000418187980 */ /* 0x000f62000c101d00 */
[C---:B------:R-:W-:Y:S02]  /*1c900*/  IADD3 R53, P6, R2.reuse, 0x9000, RZ ;  /* 0x0000900002357810 */ /* 0x040fe40007fde0ff */
[C---:B------:R-:W-:Y:S01]  /*1c910*/  IADD3 R57, P5, R2.reuse, 0xa000, RZ ;  /* 0x0000a00002397810 */ /* 0x040fe20007fbe0ff */
[----:B------:R-:W5:Y:S01]  /*1c920*/  LD.E.128 R28, desc[UR4][R28.64] ;  /* 0x000000041c1c7980 */ /* 0x000f62000c101d00 */
[----:B------:R-:W-:Y:S02]  /*1c930*/  IADD3 R9, P1, R2, 0xb000, RZ ;  /* 0x0000b00002097810 */ /* 0x000fe40007f3e0ff */
[----:B------:R-:W-:Y:S01]  /*1c940*/  LOP3.LUT R40, R41, 0x380, RZ, 0xc0, !PT ;  /* 0x0000038029287812 */ /* 0x000fe200078ec0ff */
[----:B------:R-:W5:Y:S01]  /*1c950*/  LD.E.128 R32, desc[UR4][R32.64] ;  /* 0x0000000420207980 */ /* 0x000f62000c101d00 */
[----:B------:R-:W-:Y:S01]  /*1c960*/  LOP3.LUT R44, R45, 0x380, RZ, 0xc0, !PT ;  /* 0x000003802d2c7812 */ /* 0x000fe200078ec0ff */
[----:B------:R-:W-:Y:S01]  /*1c970*/  IMAD.X R61, RZ, RZ, R3, P1 ;  /* 0x000000ffff3d7224 */ /* 0x000fe200008e0603 */
[----:B------:R-:W-:Y:S01]  /*1c980*/  LOP3.LUT R48, R49, 0x380, RZ, 0xc0, !PT ;  /* 0x0000038031307812 */ /* 0x000fe200078ec0ff */
[----:B------:R-:W5:Y:S01]  /*1c990*/  LD.E.128 R36, desc[UR4][R36.64] ;  /* 0x0000000424247980 */ /* 0x000f62000c101d00 */
[----:B------:R-:W-:-:S02]  /*1c9a0*/  LOP3.LUT R52, R53, 0x380, RZ, 0xc0, !PT ;  /* 0x0000038035347812 */ /* 0x000fc400078ec0ff */
[----:B------:R-:W-:Y:S02]  /*1c9b0*/  LOP3.LUT R56, R57, 0x380, RZ, 0xc0, !PT ;  /* 0x0000038039387812 */ /* 0x000fe400078ec0ff */
[----:B------:R-:W-:Y:S02]  /*1c9c0*/  LOP3.LUT R8, R9, 0x380, RZ, 0xc0, !PT ;  /* 0x0000038009087812 */ /* 0x000fe400078ec0ff */
[----:B------:R-:W-:Y:S02]  /*1c9d0*/  LOP3.LUT R11, R2, 0x380, RZ, 0xc0, !PT ;  /* 0x00000380020b7812 */ /* 0x000fe400078ec0ff */
[----:B------:R-:W-:Y:S02]  /*1c9e0*/  SHF.R.U64 R40, R40, 0x3, RZ ;  /* 0x0000000328287819 */ /* 0x000fe400000012ff */
[----:B------:R-:W-:Y:S02]  /*1c9f0*/  SHF.R.U64 R44, R44, 0x3, RZ ;  /* 0x000000032c2c7819 */ /* 0x000fe400000012ff */
[----:B------:R-:W-:-:S02]  /*1ca00*/  SHF.R.U64 R48, R48, 0x3, RZ ;  /* 0x0000000330307819 */ /* 0x000fc400000012ff */
[----:B------:R-:W-:Y:S02]  /*1ca10*/  SHF.R.U64 R52, R52, 0x3, RZ ;  /* 0x0000000334347819 */ /* 0x000fe400000012ff */
        /* <DEDUP_REMOVED lines=14> */
[----:B------:R-:W5:Y:S01]  /*1cb00*/  LD.E.128 R40, desc[UR4][R40.64] ;  /* 0x0000000428287980 */ /* 0x000f62000c101d00 */
[----:B------:R-:W-:-:S03]  /*1cb10*/  LOP3.LUT R2, R11, R2, RZ, 0x3c, !PT ;  /* 0x000000020b027212 */ /* 0x000fc600078e3cff */
[----:B------:R-:W5:Y:S04]  /*1cb20*/  LD.E.128 R44, desc[UR4][R44.64] ;  /* 0x000000042c2c7980 */ /* 0x000f68000c101d00 */
[----:B------:R0:W5:Y:S04]  /*1cb30*/  LD.E.128 R8, desc[UR4][R2.64] ;  /* 0x0000000402087980 */ /* 0x000168000c101d00 */
[----:B------:R-:W5:Y:S04]  /*1cb40*/  LD.E.128 R48, desc[UR4][R48.64] ;  /* 0x0000000430307980 */ /* 0x000f68000c101d00 */
[----:B------:R-:W5:Y:S04]  /*1cb50*/  LD.E.128 R52, desc[UR4][R52.64] ;  /* 0x0000000434347980 */ /* 0x000f68000c101d00 */
[----:B------:R-:W5:Y:S04]  /*1cb60*/  LD.E.128 R56, desc[UR4][R56.64] ;  /* 0x0000000438387980 */ /* 0x000f68000c101d00 */
[----:B------:R-:W5:Y:S01]  /*1cb70*/  LD.E.128 R60, desc[UR4][R60.64] ;  /* 0x000000043c3c7980 */ /* 0x000f62000c101d00 */
[----:B------:R-:W-:-:S02]  /*1cb80*/  ULDC.64 UR4, c[0x0][0xaa0] ;  /* 0x0002a80000047ab9 */ /* 0x000fc40000000a00 */
[----:B0-----:R-:W-:Y:S01]  /*1cb90*/  IMAD R3, R4, UR4, RZ ;  /* 0x0000000404037c24 */ /* 0x001fe2000f8e02ff */
[----:B------:R-:W-:Y:S01]  /*1cba0*/  @!PT LDS RZ, [RZ] ;  /* 0x00000000fffff984 */ /* 0x000fe20000000800 */
[----:B------:R-:W-:Y:S01]  /*1cbb0*/  @!PT LDS RZ, [RZ] ;  /* 0x00000000fffff984 */ /* 0x000fe20000000800 */
[----:B------:R-:W-:Y:S01]  /*1cbc0*/  @!PT LDS RZ, [RZ] ;  /* 0x00000000fffff984 */ /* 0x000fe20000000800 */
[----:B------:R-:W-:Y:S01]  /*1cbd0*/  @!PT LDS RZ, [RZ] ;  /* 0x00000000fffff984 */ /* 0x000fe20000000800 */
[----:B------:R0:W-:Y:S06]  /*1cbe0*/  MEMBAR.ALL.CTA ;  /* 0x0000000000007992 */ /* 0x0001ec0000008000 */
[----:B0-----:R-:W0:Y:S01]  /*1cbf0*/  FENCE.VIEW.ASYNC.S ;  /* 0x00000000000073c6 */ /* 0x001e220000000000 */
[C---:B------:R-:W-:Y:S02]  /*1cc00*/  IMAD R65, R0.reuse, UR5, R3 ;  /* 0x0000000500417c24 */ /* 0x040fe4000f8e0203 */
[----:B------:R-:W-:Y:S01]  /*1cc10*/  IMAD.WIDE.U32 R2, R0, UR4, RZ ;  /* 0x0000000400027c25 */ /* 0x000fe2000f8e00ff */
[----:B------:R-:W-:-:S03]  /*1cc20*/  ULDC.64 UR4, c[0x0][0xae8] ;  /* 0x0002ba0000047ab9 */ /* 0x000fc60000000a00 */
[----:B------:R-:W-:Y:S02]  /*1cc30*/  IMAD.IADD R3, R3, 0x1, R65 ;  /* 0x0000000103037824 */ /* 0x000fe400078e0241 */
[----:B------:R-:W-:Y:S02]  /*1cc40*/  IMAD R65, R20, 0x20, R21 ;  /* 0x0000002014417824 */ /* 0x000fe400078e0215 */
[----:B------:R-:W-:-:S04]  /*1cc50*/  IMAD.WIDE.U32 R2, R199, UR4, R2 ;  /* 0x00000004c7027c25 */ /* 0x000fc8000f8e0002 */
[----:B------:R-:W-:Y:S01]  /*1cc60*/  IMAD.IADD R20, R220, 0x1, R65 ;  /* 0x00000001dc147824 */ /* 0x000fe200078e0241 */
[----:B------:R-:W-:Y:S01]  /*1cc70*/  SHF.R.S32.HI R4, RZ, 0x1f, R227 ;  /* 0x0000001fff047819 */ /* 0x000fe200000114e3 */
[----:B------:R-:W-:Y:S01]  /*1cc80*/  IMAD R3, R199, UR5, R3 ;  /* 0x00000005c7037c24 */ /* 0x000fe2000f8e0203 */
[----:B------:R-:W-:Y:S01]  /*1cc90*/  ULDC.64 UR4, c[0x0][0xaf0] ;  /* 0x0002bc0000047ab9 */ /* 0x000fe20000000a00 */
[----:B-1----:R-:W-:-:S04]  /*1cca0*/  @P4 IMAD.HI.U32 R0, R20, R67, RZ ;  /* 0x0000004314004227 */ /* 0x002fc800078e00ff */
[----:B------:R-:W-:Y:S01]  /*1ccb0*/  IMAD.MOV.U32 R65, RZ, RZ, R20 ;  /* 0x000000ffff417224 */ /* 0x000fe200078e0014 */
[----:B--2---:R-:W-:Y:S01]  /*1ccc0*/  @P4 SHF.R.U32.HI R65, RZ, R69, R0 ;  /* 0x00000045ff414219 */ /* 0x004fe20000011600 */
[----:B------:R-:W-:Y:S02]  /*1ccd0*/  IMAD R4, R4, UR4, RZ ;  /* 0x0000000404047c24 */ /* 0x000fe4000f8e02ff */
        /* <DEDUP_REMOVED lines=17> */
[----:B------:R-:W-:Y:S01]  /*1cdf0*/  IMAD.IADD R71, R21, 0x1, R220 ;  /* 0x0000000115477824 */ /* 0x000fe200078e02dc */
[----:B------:R-:W-:Y:S01]  /*1ce00*/  LEA R4, P2, R2, UR4, 0x1 ;  /* 0x0000000402047c11 */ /* 0x000fe2000f8408ff */
[----:B------:R-:W-:-:S05]  /*1ce10*/  IMAD.IADD R3, R3, 0x1, R69 ;  /* 0x0000000103037824 */ /* 0x000fca00078e0245 */
[----:B------:R-:W-:Y:S02]  /*1ce20*/  LEA.HI.X R67, R2, UR5, R3, 0x1, P2 ;  /* 0x0000000502437c11 */ /* 0x000fe400090f0c03 */
[CC--:B------:R-:W-:Y:S01]  /*1ce30*/  ISETP.GE.AND P2, PT, R71.reuse, R80.reuse, PT ;  /* 0x000000504700720c */ /* 0x0c0fe20003f46270 */
[----:B------:R-:W-:Y:S02]  /*1ce40*/  VIADD R0, R18, 0x30820 ;  /* 0x0003082012007836 */ /* 0x000fe40000000000 */
[C---:B------:R-:W-:Y:S02]  /*1ce50*/  VIADD R21, R71.reuse, 0x20 ;  /* 0x0000002047157836 */ /* 0x040fe40000000000 */
[----:B------:R-:W-:Y:S01]  /*1ce60*/  VIADD R65, R71, 0x40 ;  /* 0x0000004047417836 */ /* 0x000fe20000000000 */
[----:B------:R-:W-:Y:S01]  /*1ce70*/  PRMT R0, RZ, 0x654, R0 ;  /* 0x00000654ff007816 */ /* 0x000fe20000000000 */
[C---:B------:R-:W-:Y:S01]  /*1ce80*/  VIADD R68, R66.reuse, 0x80 ;  /* 0x0000008042447836 */ /* 0x040fe20000000000 */
[-C--:B------:R-:W-:Y:S01]  /*1ce90*/  ISETP.GE.AND P1, PT, R21, R80.reuse, PT ;  /* 0x000000501500720c */ /* 0x080fe20003f26270 */
[----:B------:R-:W-:Y:S01]  /*1cea0*/  VIADD R70, R66, 0x40 ;  /* 0x0000004042467836 */ /* 0x000fe20000000000 */
[----:B------:R-:W-:Y:S01]  /*1ceb0*/  ISETP.GE.AND P0, PT, R65, R80, PT ;  /* 0x000000504100720c */ /* 0x000fe20003f06270 */
[----:B0-----:R0:W-:Y:S01]  /*1cec0*/  SYNCS.ARRIVE.TRANS64.RED.A1T0 RZ, [R0+URZ], RZ ;  /* 0x000000ff00ff79a7 */ /* 0x0011e2000810043f */
[----:B------:R1:W2:Y:S01]  /*1ced0*/  SHFL.IDX PT, R21, R4, RZ, 0x181f ;  /* 0x00181fff04157589 */ /* 0x0002a200000e0000 */
[----:B------:R-:W-:Y:S03]  /*1cee0*/  BSSY B1, `(.L_x_2882) ;  /* 0x0000014000017945 */ /* 0x000fe60003800000 */
[----:B------:R1:W3:Y:S01]  /*1cef0*/  SHFL.IDX PT, R65, R67, RZ, 0x181f ;  /* 0x00181fff43417589 */ /* 0x0002e200000e0000 */
[----:B------:R-:W-:-:S02]  /*1cf00*/  SHF.R.S32.HI R69, RZ, 0x1f, R66 ;  /* 0x0000001fff457819 */ /* 0x000fc40000011442 */
[----:B0-----:R-:W-:Y:S02]  /*1cf10*/  SHF.R.S32.HI R0, RZ, 0x1f, R68 ;  /* 0x0000001fff007819 */ /* 0x001fe40000011444 */
[----:B------:R-:W-:Y:S01]  /*1cf20*/  SHF.R.S32.HI R72, RZ, 0x1f, R70 ;  /* 0x0000001fff487819 */ /* 0x000fe20000011446 */
[----:B------:R-:W-:Y:S06]  /*1cf30*/  @P2 BRA `(.L_x_2883) ;  /* 0x0000000000382947 */ /* 0x000fec0003800000 */
[----:B------:R-:W-:Y:S01]  /*1cf40*/  ULDC UR4, c[0x0][0xac8] ;  /* 0x0002b20000047ab9 */ /* 0x000fe20000000800 */
[----:B------:R-:W-:Y:S01]  /*1cf50*/  ULDC.64 UR6, c[0x0][0x208] ;  /* 0x0000820000067ab9 */ /* 0x000fe20000000a00 */
[----:B------:R-:W-:Y:S02]  /*1cf60*/  ISETP.GE.AND P4, PT, R66, UR4, PT ;  /* 0x0000000442007c0c */ /* 0x000fe4000bf86270 */
[----:B------:R-:W-:Y:S02]  /*1cf70*/  ISETP.GE.AND P3, PT, R70, UR4, PT ;  /* 0x0000000446007c0c */ /* 0x000fe4000bf66270 */
[----:B------:R-:W-:-:S09]  /*1cf80*/  ISETP.GE.AND P2, PT, R68, UR4, PT ;  /* 0x0000000444007c0c */ /* 0x000fd2000bf46270 */
[-C--:B--2---:R-:W-:Y:S02]  /*1cf90*/  @!P4 LEA R2, P6, R66, R21.reuse, 0x1 ;  /* 0x000000154202c211 */ /* 0x084fe400078c08ff */
[----:B------:R-:W-:Y:S02]  /*1cfa0*/  @!P3 LEA R20, P5, R70, R21, 0x1 ;  /* 0x000000154614b211 */ /* 0x000fe400078a08ff */
[----:B---3--:R-:W-:Y:S02]  /*1cfb0*/  @!P4 LEA.HI.X R3, R66, R65, R69, 0x1, P6 ;  /* 0x000000414203c211 */ /* 0x008fe400030f0c45 */
[----:B------:R-:W-:Y:S02]  /*1cfc0*/  @!P2 LEA R64, P6, R68, R21, 0x1 ;  /* 0x000000154440a211 */ /* 0x000fe400078c08ff */
[-C--:B------:R-:W-:Y:S01]  /*1cfd0*/  @!P3 LEA.HI.X R21, R70, R65.reuse, R72, 0x1, P5 ;  /* 0x000000414615b211 */ /* 0x080fe200028f0c48 */
[----:B-----5:R0:W-:Y:S01]  /*1cfe0*/  @!P4 ST.E.128 desc[UR6][R2.64], R8 ;  /* 0x000000080200c985 */ /* 0x0201e2000c101d06 */
[----:B------:R-:W-:-:S03]  /*1cff0*/  @!P2 LEA.HI.X R65, R68, R65, R0, 0x1, P6 ;  /* 0x000000414441a211 */ /* 0x000fc600030f0c00 */
[----:B------:R0:W-:Y:S04]  /*1d000*/  @!P3 ST.E.128 desc[UR6][R20.64], R32 ;  /* 0x000000201400b985 */ /* 0x0001e8000c101d06 */
[----:B------:R0:W-:Y:S02]  /*1d010*/  @!P2 ST.E.128 desc[UR6][R64.64], R48 ;  /* 0x000000304000a985 */ /* 0x0001e4000c101d06 */
.L_x_2883:
[----:B------:R-:W-:Y:S05]  /*1d020*/  BSYNC B1 ;  /* 0x0000000000017941 */ /* 0x000fea0003800000 */
.L_x_2882:
[----:B0----5:R0:W4:Y:S01]  /*1d030*/  SHFL.IDX PT, R11, R67, 0x1, 0x181f ;  /* 0x00381f00430b7f89 */ /* 0x02112200000e0000 */
[----:B------:R-:W-:Y:S03]  /*1d040*/  BSSY B1, `(.L_x_2884) ;  /* 0x0000011000017945 */ /* 0x000fe60003800000 */
[----:B------:R0:W0:Y:S01]  /*1d050*/  SHFL.IDX PT, R3, R4, 0x1, 0x181f ;  /* 0x00381f0004037f89 */ /* 0x00002200000e0000 */
[----:B------:R-:W-:Y:S05]  /*1d060*/  @P1 BRA `(.L_x_2885) ;  /* 0x0000000000381947 */ /* 0x000fea0003800000 */
[----:B------:R-:W-:Y:S01]  /*1d070*/  ULDC UR4, c[0x0][0xac8] ;  /* 0x0002b20000047ab9 */ /* 0x000fe20000000800 */
[----:B------:R-:W-:Y:S01]  /*1d080*/  ULDC.64 UR6, c[0x0][0x208] ;  /* 0x0000820000067ab9 */ /* 0x000fe20000000a00 */
        /* <DEDUP_REMOVED lines=12> */
.L_x_2885:
[----:B------:R-:W-:Y:S05]  /*1d150*/  BSYNC B1 ;  /* 0x0000000000017941 */ /* 0x000fea0003800000 */
.L_x_2884:
[----:B0---4-:R0:W4:Y:S01]  /*1d160*/  SHFL.IDX PT, R11, R67, 0x2, 0x181f ;  /* 0x00581f00430b7f89 */ /* 0x01112200000e0000 */
        /* <DEDUP_REMOVED lines=17> */
.L_x_2887:
[----:B------:R-:W-:Y:S05]  /*1d280*/  BSYNC B1 ;  /* 0x0000000000017941 */ /* 0x000fea0003800000 */
.L_x_2886:
[----:B0-----:R-:W-:Y:S01]  /*1d290*/  VIADD R3, R71, 0x60 ;  /* 0x0000006047037836 */ /* 0x001fe20000000000 */
[----:B-1----:R-:W0:Y:S04]  /*1d2a0*/  SHFL.IDX PT, R67, R67, 0x3, 0x181f ;  /* 0x00781f0043437f89 */ /* 0x002e2800000e0000 */
[----:B------:R-:W-:Y:S01]  /*1d2b0*/  ISETP.GE.AND P0, PT, R3, R80, PT ;  /* 0x000000500300720c */ /* 0x000fe20003f06270 */
[----:B----4-:R4:W1:-:S12]  /*1d2c0*/  SHFL.IDX PT, R11, R4, 0x3, 0x181f ;  /* 0x00781f00040b7f89 */ /* 0x01085800000e0000 */
[----:B----4-:R-:W-:Y:S05]  /*1d2d0*/  @P0 BRA `(.L_x_2888) ;  /* 0x0000002000b40947 */ /* 0x010fea0003800000 */
[----:B------:R-:W-:Y:S01]  /*1d2e0*/  ULDC UR4, c[0x0][0xac8] ;  /* 0x0002b20000047ab9 */ /* 0x000fe20000000800 */
[----:B------:R-:W-:Y:S01]  /*1d2f0*/  ULDC.64 UR6, c[0x0][0x208] ;  /* 0x0000820000067ab9 */ /* 0x000fe20000000a00 */
[----:B------:R-:W-:Y:S02]  /*1d300*/  ISETP.GE.AND P2, PT, R66, UR4, PT ;  /* 0x0000000442007c0c */ /* 0x000fe4000bf46270 */
[----:B------:R-:W-:-:S11]  /*1d310*/  ISETP.GE.AND P3, PT, R70, UR4, PT ;  /* 0x0000000446007c0c */ /* 0x000fd6000bf66270 */
[-C--:B-1----:R-:W-:Y:S02]  /*1d320*/  @!P2 LEA R2, P0, R66, R11.reuse, 0x1 ;  /* 0x0000000b4202a211 */ /* 0x082fe400078008ff */
[----:B------:R-:W-:Y:S02]  /*1d330*/  @!P3 LEA R8, P1, R70, R11, 0x1 ;  /* 0x0000000b4608b211 */ /* 0x000fe400078208ff */
[-C--:B0-----:R-:W-:Y:S02]  /*1d340*/  @!P2 LEA.HI.X R3, R66, R67.reuse, R69, 0x1, P0 ;  /* 0x000000434203a211 */ /* 0x081fe400000f0c45 */
[----:B------:R-:W-:Y:S02]  /*1d350*/  ISETP.GE.AND P0, PT, R68, UR4, PT ;  /* 0x0000000444007c0c */ /* 0x000fe4000bf06270 */
[----:B------:R-:W-:Y:S01]  /*1d360*/  @!P3 LEA.HI.X R9, R70, R67, R72, 0x1, P1 ;  /* 0x000000434609b211 */ /* 0x000fe200008f0c48 */
[----:B------:R4:W-:Y:S04]  /*1d370*/  @!P2 ST.E.128 desc[UR6][R2.64], R28 ;  /* 0x0000001c0200a985 */ /* 0x0009e8000c101d06 */
[----:B------:R4:W-:Y:S06]  /*1d380*/  @!P3 ST.E.128 desc[UR6][R8.64], R44 ;  /* 0x0000002c0800b985 */ /* 0x0009ec000c101d06 */
[----:B------:R-:W-:Y:S05]  /*1d390*/  @P0 BRA `(.L_x_2888) ;  /* 0x0000002000840947 */ /* 0x000fea0003800000 */
[----:B----4-:R-:W-:Y:S01]  /*1d3a0*/  LEA R2, P0, R68, R11, 0x1 ;  /* 0x0000000b44027211 */ /* 0x010fe200078008ff */
[----:B------:R-:W-:-:S03]  /*1d3b0*/  ULDC.64 UR4, c[0x0][0x208] ;  /* 0x0000820000047ab9 */ /* 0x000fc60000000a00 */
[----:B------:R-:W-:-:S05]  /*1d3c0*/  LEA.HI.X R3, R68, R67, R0, 0x1, P0 ;  /* 0x0000004344037211 */ /* 0x000fca00000f0c00 */
[----:B------:R0:W-:Y:S01]  /*1d3d0*/  ST.E.128 desc[UR4][R2.64], R60 ;  /* 0x0000003c02007985 */ /* 0x0001e2000c101d04 */
[----:B------:R-:W-:Y:S05]  /*1d3e0*/  BRA `(.L_x_2888) ;  /* 0x0000002000707947 */ /* 0x000fea0003800000 */
.L_x_2881:
[----:B------:R-:W1:Y:S01]  /*1d3f0*/  @P4 LDC R13, c[0x0][0xbec] ;  /* 0x0002fb00ff0d4b82 */ /* 0x000e620000000800 */
[----:B------:R-:W-:Y:S01]  /*1d400*/  ULDC.64 UR4, c[0x0][0xb08] ;  /* 0x0002c20000047ab9 */ /* 0x000fe20000000a00 */
[----:B------:R-:W-:Y:S01]  /*1d410*/  ULDC.64 UR6, c[0x0][0xb30] ;  /* 0x0002cc0000067ab9 */ /* 0x000fe20000000a00 */
[----:B0-----:R-:W-:Y:S01]  /*1d420*/  IMAD R9, R4, UR4, RZ ;  /* 0x0000000404097c24 */ /* 0x001fe2000f8e02ff */
[----:B------:R-:W-:Y:S01]  /*1d430*/  ISETP.GE.AND P0, PT, R12, R80, PT ;  /* 0x000000500c00720c */ /* 0x000fe20003f06270 */
[C---:B------:R-:W-:Y:S01]  /*1d440*/  IMAD.WIDE.U32 R2, R0.reuse, UR4, RZ ;  /* 0x0000000400027c25 */ /* 0x040fe2000f8e00ff */
[----:B------:R-:W-:Y:S02]  /*1d450*/  BSSY B1, `(.L_x_2889) ;  /* 0x00000cd000017945 */ /* 0x000fe40003800000 */
[----:B------:R-:W0:Y:S01]  /*1d460*/  @P4 LDC R4, c[0x0][0xbf0] ;  /* 0x0002fc00ff044b82 */ /* 0x000e220000000800 */
[----:B------:R-:W-:Y:S01]  /*1d470*/  IMAD R9, R0, UR5, R9 ;  /* 0x0000000500097c24 */ /* 0x000fe2000f8e0209 */
[----:B------:R-:W-:Y:S01]  /*1d480*/  ULDC.64 UR4, c[0x0][0xb38] ;  /* 0x0002ce0000047ab9 */ /* 0x000fe20000000a00 */
[----:B------:R-:W-:Y:S01]  /*1d490*/  SHF.R.S32.HI R0, RZ, 0x1f, R227 ;  /* 0x0000001fff007819 */ /* 0x000fe200000114e3 */
[----:B------:R-:W-:-:S02]  /*1d4a0*/  VIADD R83, R223, 0xa8 ;  /* 0x000000a8df537836 */ /* 0x000fc40000000000 */
[----:B------:R-:W-:Y:S02]  /*1d4b0*/  IMAD.IADD R3, R3, 0x1, R9 ;  /* 0x0000000103037824 */ /* 0x000fe400078e0209 */
[----:B------:R-:W-:Y:S01]  /*1d4c0*/  IMAD.MOV.U32 R9, RZ, RZ, R82 ;  /* 0x000000ffff097224 */ /* 0x000fe200078e0052 */
[----:B------:R-:W-:Y:S01]  /*1d4d0*/  SHF.R.S32.HI R83, RZ, 0x1f, R83 ;  /* 0x0000001fff537819 */ /* 0x000fe20000011453 */
[----:B------:R-:W-:-:S04]  /*1d4e0*/  IMAD.WIDE.U32 R2, R199, UR4, R2 ;  /* 0x00000004c7027c25 */ /* 0x000fc8000f8e0002 */
[----:B------:R-:W-:Y:S01]  /*1d4f0*/  IMAD R3, R199, UR5, R3 ;  /* 0x00000005c7037c24 */ /* 0x000fe2000f8e0203 */
[----:B------:R-:W-:Y:S01]  /*1d500*/  ULDC.64 UR4, c[0x0][0xb40] ;  /* 0x0002d00000047ab9 */ /* 0x000fe20000000a00 */
[----:B-1----:R-:W-:-:S04]  /*1d510*/  @P4 IMAD.HI.U32 R13, R82, R13, RZ ;  /* 0x0000000d520d4227 */ /* 0x002fc800078e00ff */
[----:B------:R-:W-:Y:S02]  /*1d520*/  IMAD R0, R0, UR4, RZ ;  /* 0x0000000400007c24 */ /* 0x000fe4000f8e02ff */
[----:B------:R-:W-:Y:S01]  /*1d530*/  IMAD.WIDE.U32 R2, R227, UR4, R2 ;  /* 0x00000004e3027c25 */ /* 0x000fe2000f8e0002 */
[----:B0-----:R-:W-:-:S03]  /*1d540*/  @P4 SHF.R.U32.HI R9, RZ, R4, R13 ;  /* 0x00000004ff094219 */ /* 0x001fc6000001160d */
[----:B------:R-:W-:Y:S01]  /*1d550*/  IMAD R11, R227, UR5, R0 ;  /* 0x00000005e30b7c24 */ /* 0x000fe2000f8e0200 */
[----:B------:R-:W-:Y:S01]  /*1d560*/  ULDC.64 UR4, c[0x0][0xb48] ;  /* 0x0002d20000047ab9 */ /* 0x000fe20000000a00 */
[----:B------:R-:W-:Y:S01]  /*1d570*/  SHF.R.S32.HI R0, RZ, 0x1f, R9 ;  /* 0x0000001fff007819 */ /* 0x000fe20000011409 */
[----:B------:R-:W-:Y:S02]  /*1d580*/  VIADD R4, R18, 0x30820 ;  /* 0x0003082012047836 */ /* 0x000fe40000000000 */
[----:B------:R-:W-:Y:S02]  /*1d590*/  IMAD.IADD R3, R3, 0x1, R11 ;  /* 0x0000000103037824 */ /* 0x000fe400078e020b */
[----:B------:R-:W-:Y:S01]  /*1d5a0*/  IMAD.MOV R11, RZ, RZ, -R9 ;  /* 0x000000ffff0b7224 */ /* 0x000fe200078e0a09 */
[----:B------:R-:W-:Y:S01]  /*1d5b0*/  PRMT R8, RZ, 0x654, R4 ;  /* 0x00000654ff087816 */ /* 0x000fe20000000004 */
[----:B------:R-:W-:-:S03]  /*1d5c0*/  IMAD.WIDE.U32 R2, R138, UR4, R2 ;  /* 0x000000048a027c25 */ /* 0x000fc6000f8e0002 */
[----:B------:R0:W-:Y:S01]  /*1d5d0*/  SYNCS.ARRIVE.TRANS64.RED.A1T0 RZ, [R8+URZ], RZ ;  /* 0x000000ff08ff79a7 */ /* 0x0001e2000810043f */
        /* <DEDUP_REMOVED lines=18> */
[----:B------:R0:W1:Y:S01]  /*1d700*/  SHFL.IDX PT, R2, R0, RZ, 0x1c1f ;  /* 0x001c1fff00027589 */ /* 0x00006200000e0000 */
[C---:B------:R-:W-:Y:S01]  /*1d710*/  VIADD R129, R223.reuse, 0x88 ;  /* 0x00000088df817836 */ /* 0x040fe20000000000 */
[----:B------:R-:W-:Y:S01]  /*1d720*/  SHF.R.S32.HI R85, RZ, 0x1f, R85 ;  /* 0x0000001fff557819 */ /* 0x000fe20000011455 */
[C---:B------:R-:W-:Y:S01]  /*1d730*/  VIADD R131, R223.reuse, 0x80 ;  /* 0x00000080df837836 */ /* 0x040fe20000000000 */
[----:B------:R0:W2:Y:S01]  /*1d740*/  SHFL.IDX PT, R3, R4, RZ, 0x1c1f ;  /* 0x001c1fff04037589 */ /* 0x0000a200000e0000 */
        /* <DEDUP_REMOVED lines=58> */
[----:B------:R-:W-:Y:S01]  /*1daf0*/  ULDC.64 UR6, c[0x0][0x208] ;  /* 0x0000820000067ab9 */ /* 0x000fe20000000a00 */
[C---:B------:R-:W-:Y:S01]  /*1db00*/  ISETP.GE.AND P0, PT, R223.reuse, UR4, PT ;  /* 0x00000004df007c0c */ /* 0x040fe2000bf06270 */
[----:B------:R-:W-:Y:S01]  /*1db10*/  VIADD R15, R223, 0xb8 ;  /* 0x000000b8df0f7836 */ /* 0x000fe20000000000 */
[----:B------:R-:W-:Y:S02]  /*1db20*/  ISETP.GE.AND P5, PT, R160, UR4, PT ;  /* 0x00000004a0007c0c */ /* 0x000fe4000bfa6270 */
[----:B------:R-:W-:Y:S02]  /*1db30*/  ISETP.GE.AND P4, PT, R158, UR4, PT ;  /* 0x000000049e007c0c */ /* 0x000fe4000bf86270 */
[----:B------:R-:W-:-:S07]  /*1db40*/  ISETP.GE.AND P3, PT, R156, UR4, PT ;  /* 0x000000049c007c0c */ /* 0x000fce000bf66270 */
        /* <DEDUP_REMOVED lines=8> */
[C---:B0-----:R-:W-:Y:S02]  /*1dbd0*/  @!P5 LEA R8, P1, R160.reuse, R2, 0x2 ;  /* 0x00000002a008d211 */ /* 0x041fe400078210ff */
[----:B------:R-:W-:Y:S02]  /*1dbe0*/  SHF.R.S32.HI R25, RZ, 0x1f, R81 ;  /* 0x0000001fff197819 */ /* 0x000fe40000011451 */
[----:B------:R-:W-:Y:S02]  /*1dbf0*/  @!P5 LEA.HI.X R9, R160, R3, R161, 0x2, P1 ;  /* 0x00000003a009d211 */ /* 0x000fe400008f14a1 */
[----:B------:R-:W-:Y:S02]  /*1dc00*/  ISETP.GE.AND P1, PT, R152, UR4, PT ;  /* 0x0000000498007c0c */ /* 0x000fe4000bf26270 */
[----:B------:R-:W-:Y:S01]  /*1dc10*/  SHF.R.S32.HI R24, RZ, 0x1f, R15 ;  /* 0x0000001fff187819 */ /* 0x000fe2000001140f */
        /* <DEDUP_REMOVED lines=80> */
.L_x_2890:
[----:B------:R-:W-:Y:S05]  /*1e120*/  BSYNC B1 ;  /* 0x0000000000017941 */ /* 0x000fea0003800000 */
.L_x_2889:
[----:B------:R-:W-:Y:S01]  /*1e130*/  ISETP.GE.AND P0, PT, R14, R80, PT ;  /* 0x000000500e00720c */ /* 0x000fe20003f06270 */
[----:B-1----:R0:W1:Y:S04]  /*1e140*/  SHFL.IDX PT, R3, R4, 0x1, 0x1c1f ;  /* 0x003c1f0004037f89 */ /* 0x00206800000e0000 */
[----:B------:R0:W2:Y:S08]  /*1e150*/  SHFL.IDX PT, R2, R0, 0x1, 0x1c1f ;  /* 0x003c1f0000027f89 */ /* 0x0000b000000e0000 */
[----:B0-----:R-:W-:Y:S05]  /*1e160*/  @P0 BRA `(.L_x_2888) ;  /* 0x0000001400100947 */ /* 0x001fea0003800000 */
[----:B------:R-:W-:Y:S01]  /*1e170*/  ULDC UR4, c[0x0][0xac8] ;  /* 0x0002b20000047ab9 */ /* 0x000fe20000000800 */
[----:B------:R-:W-:Y:S01]  /*1e180*/  ULDC.64 UR6, c[0x0][0x208] ;  /* 0x0000820000067ab9 */ /* 0x000fe20000000a00 */
        /* <DEDUP_REMOVED lines=16> */
[----:B------:R-:W-:Y:S02]  /*1e290*/  @!P3 LEA R12, P6, R154, R2, 0x2 ;  /* 0x000000029a0cb211 */ /* 0x000fe400078c10ff */
[----:B------:R-:W-:Y:S01]  /*1e2a0*/  ISETP.GE.AND P2, PT, R148, UR4, PT ;  /* 0x0000000494007c0c */ /* 0x000fe2000bf46270 */
[----:B------:R0:W-:Y:S01]  /*1e2b0*/  @!P5 ST.E.64 desc[UR6][R8.64], R34 ;  /* 0x000000220800d985 */ /* 0x0001e2000c101b06 */
[----:B------:R-:W-:-:S03]  /*1e2c0*/  @!P3 LEA.HI.X R13, R154, R3, R155, 0x2, P6 ;  /* 0x000000039a0db211 */ /* 0x000fc600030f149b */
[----:B------:R1:W-:Y:S04]  /*1e2d0*/  @!P4 ST.E.64 desc[UR6][R10.64], R38 ;  /* 0x000000260a00c985 */ /* 0x0003e8000c101b06 */
[----:B------:R2:W-:Y:S01]  /*1e2e0*/  @!P3 ST.E.64 desc[UR6][R12.64], R42 ;  /* 0x0000002a0c00b985 */ /* 0x0005e2000c101b06 */
[----:B------:R-:W-:Y:S02]  /*1e2f0*/  ISETP.GE.AND P3, PT, R146, UR4, PT ;  /* 0x0000000492007c0c */ /* 0x000fe4000bf66270 */
[-C--:B0-----:R-:W-:Y:S02]  /*1e300*/  @!P0 LEA R8, P4, R152, R2.reuse, 0x2 ;  /* 0x0000000298088211 */ /* 0x081fe400078810ff */
[----:B-1----:R-:W-:Y:S02]  /*1e310*/  @!P1 LEA R10, P5, R150, R2, 0x2 ;  /* 0x00000002960a9211 */ /* 0x002fe400078a10ff */
[----:B------:R-:W-:-:S02]  /*1e320*/  @!P0 LEA.HI.X R9, R152, R3, R153, 0x2, P4 ;  /* 0x0000000398098211 */ /* 0x000fc400020f1499 */
[----:B------:R-:W-:Y:S02]  /*1e330*/  ISETP.GE.AND P4, PT, R144, UR4, PT ;  /* 0x0000000490007c0c */ /* 0x000fe4000bf86270 */
[-C--:B------:R-:W-:Y:S01]  /*1e340*/  @!P1 LEA.HI.X R11, R150, R3.reuse, R151, 0x2, P5 ;  /* 0x00000003960b9211 */ /* 0x080fe200028f1497 */
[----:B------:R-:W-:Y:S01]  /*1e350*/  @!P0 ST.E.64 desc[UR6][R8.64], R46 ;  /* 0x0000002e08008985 */ /* 0x000fe2000c101b06 */
[----:B--2---:R-:W-:Y:S02]  /*1e360*/  @!P2 LEA R12, P6, R148, R2, 0x2 ;  /* 0x00000002940ca211 */ /* 0x004fe400078c10ff */
[----:B------:R-:W-:Y:S01]  /*1e370*/  ISETP.GE.AND P5, PT, R142, UR4, PT ;  /* 0x000000048e007c0c */ /* 0x000fe2000bfa6270 */
[----:B------:R0:W-:Y:S01]  /*1e380*/  @!P1 ST.E.64 desc[UR6][R10.64], R50 ;  /* 0x000000320a009985 */ /* 0x0001e2000c101b06 */
[----:B------:R-:W-:Y:S02]  /*1e390*/  @!P2 LEA.HI.X R13, R148, R3, R149, 0x2, P6 ;  /* 0x00000003940da211 */ /* 0x000fe400030f1495 */
[----:B------:R-:W-:-:S02]  /*1e3a0*/  ISETP.GE.AND P1, PT, R138, UR4, PT ;  /* 0x000000048a007c0c */ /* 0x000fc4000bf26270 */
[-C--:B------:R-:W-:Y:S01]  /*1e3b0*/  @!P3 LEA R14, P6, R146, R2.reuse, 0x2 ;  /* 0x00000002920eb211 */ /* 0x080fe200078c10ff */
[----:B------:R1:W-:Y:S01]  /*1e3c0*/  @!P2 ST.E.64 desc[UR6][R12.64], R54 ;  /* 0x000000360c00a985 */ /* 0x0003e2000c101b06 */
[----:B------:R-:W-:Y:S02]  /*1e3d0*/  ISETP.GE.AND P2, PT, R140, UR4, PT ;  /* 0x000000048c007c0c */ /* 0x000fe4000bf46270 */
[-C--:B------:R-:W-:Y:S02]  /*1e3e0*/  @!P4 LEA R20, P0, R144, R2.reuse, 0x2 ;  /* 0x000000029014c211 */ /* 0x080fe400078010ff */
[-C--:B------:R-:W-:Y:S02]  /*1e3f0*/  @!P3 LEA.HI.X R15, R146, R3.reuse, R147, 0x2, P6 ;  /* 0x00000003920fb211 */ /* 0x080fe400030f1493 */
[----:B------:R-:W-:Y:S02]  /*1e400*/  @!P5 LEA R24, P6, R142, R2, 0x2 ;  /* 0x000000028e18d211 */ /* 0x000fe400078c10ff */
[----:B------:R-:W-:Y:S01]  /*1e410*/  @!P4 LEA.HI.X R21, R144, R3, R145, 0x2, P0 ;  /* 0x000000039015c211 */ /* 0x000fe200000f1491 */
[----:B------:R-:W-:Y:S01]  /*1e420*/  @!P3 ST.E.64 desc[UR6][R14.64], R58 ;  /* 0x0000003a0e00b985 */ /* 0x000fe2000c101b06 */
[----:B------:R-:W-:-:S02]  /*1e430*/  ISETP.GE.AND P0, PT, R136, UR4, PT ;  /* 0x0000000488007c0c */ /* 0x000fc4000bf06270 */
[-C--:B------:R-:W-:Y:S01]  /*1e440*/  @!P5 LEA.HI.X R25, R142, R3.reuse, R143, 0x2, P6 ;  /* 0x000000038e19d211 */ /* 0x080fe200030f148f */
[----:B------:R2:W-:Y:S01]  /*1e450*/  @!P4 ST.E.64 desc[UR6][R20.64], R62 ;  /* 0x0000003e1400c985 */ /* 0x0005e2000c101b06 */
[-C--:B0-----:R-:W-:Y:S02]  /*1e460*/  @!P1 LEA R10, P3, R138, R2.reuse, 0x2 ;  /* 0x000000028a0a9211 */ /* 0x081fe400078610ff */
[----:B------:R-:W-:Y:S01]  /*1e470*/  @!P2 LEA R8, P6, R140, R2, 0x2 ;  /* 0x000000028c08a211 */ /* 0x000fe200078c10ff */
[----:B------:R0:W-:Y:S01]  /*1e480*/  @!P5 ST.E.64 desc[UR6][R24.64], R66 ;  /* 0x000000421800d985 */ /* 0x0001e2000c101b06 */
[----:B------:R-:W-:Y:S02]  /*1e490*/  ISETP.GE.AND P5, PT, R134, UR4, PT ;  /* 0x0000000486007c0c */ /* 0x000fe4000bfa6270 */
[----:B------:R-:W-:Y:S02]  /*1e4a0*/  ISETP.GE.AND P4, PT, R132, UR4, PT ;  /* 0x0000000484007c0c */ /* 0x000fe4000bf86270 */
[----:B------:R-:W-:-:S02]  /*1e4b0*/  @!P1 LEA.HI.X R11, R138, R3, R139, 0x2, P3 ;  /* 0x000000038a0b9211 */ /* 0x000fc400018f148b */
[----:B------:R-:W-:Y:S02]  /*1e4c0*/  ISETP.GE.AND P3, PT, R130, UR4, PT ;  /* 0x0000000482007c0c */ /* 0x000fe4000bf66270 */
[----:B------:R-:W-:Y:S02]  /*1e4d0*/  @!P2 LEA.HI.X R9, R140, R3, R141, 0x2, P6 ;  /* 0x000000038c09a211 */ /* 0x000fe400030f148d */
[----:B-1----:R-:W-:-:S03]  /*1e4e0*/  @!P0 LEA R12, P6, R136, R2, 0x2 ;  /* 0x00000002880c8211 */ /* 0x002fc600078c10ff */
[----:B------:R1:W-:Y:S01]  /*1e4f0*/  @!P2 ST.E.64 desc[UR6][R8.64], R70 ;  /* 0x000000460800a985 */ /* 0x0003e2000c101b06 */
[-C--:B------:R-:W-:Y:S02]  /*1e500*/  @!P0 LEA.HI.X R13, R136, R3.reuse, R137, 0x2, P6 ;  /* 0x00000003880d8211 */ /* 0x080fe400030f1489 */
[-C--:B--2---:R-:W-:Y:S01]  /*1e510*/  @!P4 LEA R20, P2, R132, R2.reuse, 0x2 ;  /* 0x000000028414c211 */ /* 0x084fe200078410ff */
[----:B------:R2:W-:Y:S01]  /*1e520*/  @!P1 ST.E.64 desc[UR6][R10.64], R74 ;  /* 0x0000004a0a009985 */ /* 0x0005e2000c101b06 */
[-C--:B------:R-:W-:Y:S02]  /*1e530*/  @!P5 LEA R14, P1, R134, R2.reuse, 0x2 ;  /* 0x00000002860ed211 */ /* 0x080fe400078210ff */
[----:B0-----:R-:W-:Y:S01]  /*1e540*/  @!P3 LEA R24, P6, R130, R2, 0x2 ;  /* 0x000000028218b211 */ /* 0x001fe200078c10ff */
[----:B------:R0:W-:Y:S01]  /*1e550*/  @!P0 ST.E.64 desc[UR6][R12.64], R78 ;  /* 0x0000004e0c008985 */ /* 0x0001e2000c101b06 */
[----:B------:R-:W-:Y:S02]  /*1e560*/  ISETP.GE.AND P0, PT, R128, UR4, PT ;  /* 0x0000000480007c0c */ /* 0x000fe4000bf06270 */
[----:B------:R-:W-:-:S02]  /*1e570*/  @!P5 LEA.HI.X R15, R134, R3, R135, 0x2, P1 ;  /* 0x00000003860fd211 */ /* 0x000fc400008f1487 */
[-C--:B------:R-:W-:Y:S02]  /*1e580*/  @!P4 LEA.HI.X R21, R132, R3.reuse, R133, 0x2, P2 ;  /* 0x000000038415c211 */ /* 0x080fe400010f1485 */
[----:B------:R-:W-:Y:S01]  /*1e590*/  @!P3 LEA.HI.X R25, R130, R3, R131, 0x2, P6 ;  /* 0x000000038219b211 */ /* 0x000fe200030f1483 */
[----:B------:R-:W-:Y:S01]  /*1e5a0*/  @!P5 ST.E.64 desc[UR6][R14.64], R122 ;  /* 0x0000007a0e00d985 */ /* 0x000fe2000c101b06 */
[----:B------:R-:W-:Y:S02]  /*1e5b0*/  ISETP.GE.AND P1, PT, R126, UR4, PT ;  /* 0x000000047e007c0c */ /* 0x000fe4000bf26270 */
[----:B------:R-:W-:Y:S01]  /*1e5c0*/  ISETP.GE.AND P5, PT, R86, UR4, PT ;  /* 0x0000000456007c0c */ /* 0x000fe2000bfa6270 */
[----:B------:R3:W-:Y:S01]  /*1e5d0*/  @!P4 ST.E.64 desc[UR6][R20.64], R124 ;  /* 0x0000007c1400c985 */ /* 0x0007e2000c101b06 */
[----:B------:R-:W-:Y:S02]  /*1e5e0*/  ISETP.GE.AND P4, PT, R84, UR4, PT ;  /* 0x0000000454007c0c */ /* 0x000fe4000bf86270 */
[----:B-1----:R-:W-:Y:S01]  /*1e5f0*/  @!P0 LEA R8, P2, R128, R2, 0x2 ;  /* 0x0000000280088211 */ /* 0x002fe200078410ff */
[----:B------:R-:W-:Y:S01]  /*1e600*/  @!P3 ST.E.64 desc[UR6][R24.64], R90 ;  /* 0x0000005a1800b985 */ /* 0x000fe2000c101b06 */
[----:B------:R-:W-:-:S02]  /*1e610*/  ISETP.GE.AND P3, PT, R82, UR4, PT ;  /* 0x0000000452007c0c */ /* 0x000fc4000bf66270 */
[-C--:B------:R-:W-:Y:S02]  /*1e620*/  @!P0 LEA.HI.X R9, R128, R3.reuse, R129, 0x2, P2 ;  /* 0x0000000380098211 */ /* 0x080fe400010f1481 */
[----:B------:R-:W-:Y:S02]  /*1e630*/  ISETP.GE.AND P2, PT, R81, UR4, PT ;  /* 0x0000000451007c0c */ /* 0x000fe4000bf46270 */
[CC--:B--2---:R-:W-:Y:S01]  /*1e640*/  @!P1 LEA R10, P6, R126.reuse, R2.reuse, 0x2 ;  /* 0x000000027e0a9211 */ /* 0x0c4fe200078c10ff */
[----:B------:R1:W-:Y:S03]  /*1e650*/  @!P0 ST.E.64 desc[UR6][R8.64], R94 ;  /* 0x0000005e08008985 */ /* 0x0003e6000c101b06 */
[----:B------:R-:W-:Y:S02]  /*1e660*/  @!P1 LEA.HI.X R11, R126, R3, R127, 0x2, P6 ;  /* 0x000000037e0b9211 */ /* 0x000fe400030f147f */
[----:B0-----:R-:W-:-:S02]  /*1e670*/  @!P5 LEA R12, P6, R86, R2, 0x2 ;  /* 0x00000002560cd211 */ /* 0x001fc400078c10ff */
[-C--:B---3--:R-:W-:Y:S01]  /*1e680*/  @!P3 LEA R20, P0, R82, R2.reuse, 0x2 ;  /* 0x000000025214b211 */ /* 0x088fe200078010ff */
[----:B------:R0:W-:Y:S01]  /*1e690*/  @!P1 ST.E.64 desc[UR6][R10.64], R98 ;  /* 0x000000620a009985 */ /* 0x0001e2000c101b06 */
[-C--:B------:R-:W-:Y:S02]  /*1e6a0*/  @!P4 LEA R14, P1, R84, R2.reuse, 0x2 ;  /* 0x00000002540ec211 */ /* 0x080fe400078210ff */
[-C--:B------:R-:W-:Y:S02]  /*1e6b0*/  @!P3 LEA.HI.X R21, R82, R3.reuse, R83, 0x2, P0 ;  /* 0x000000035215b211 */ /* 0x080fe400000f1453 */
[----:B------:R-:W-:Y:S01]  /*1e6c0*/  @!P5 LEA.HI.X R13, R86, R3, R87, 0x2, P6 ;  /* 0x00000003560dd211 */ /* 0x000fe200030f1457 */
[----:B-1----:R-:W-:Y:S01]  /*1e6d0*/  VIADD R9, R223, 0xb8 ;  /* 0x000000b8df097836 */ /* 0x002fe20000000000 */
[----:B------:R-:W-:Y:S02]  /*1e6e0*/  SHF.R.S32.HI R25, RZ, 0x1f, R81 ;  /* 0x0000001fff197819 */ /* 0x000fe40000011451 */
[----:B------:R-:W-:Y:S01]  /*1e6f0*/  @!P2 LEA R24, P6, R81, R2, 0x2 ;  /* 0x000000025118a211 */ /* 0x000fe200078c10ff */
[----:B------:R0:W-:Y:S01]  /*1e700*/  @!P5 ST.E.64 desc[UR6][R12.64], R102 ;  /* 0x000000660c00d985 */ /* 0x0001e2000c101b06 */
[----:B------:R-:W-:-:S02]  /*1e710*/  ISETP.GE.AND P0, PT, R9, UR4, PT ;  /* 0x0000000409007c0c */ /* 0x000fc4000bf06270 */
[-C--:B------:R-:W-:Y:S02]  /*1e720*/  @!P4 LEA.HI.X R15, R84, R3.reuse, R85, 0x2, P1 ;  /* 0x00000003540fc211 */ /* 0x080fe400008f1455 */
[----:B------:R-:W-:-:S03]  /*1e730*/  @!P2 LEA.HI.X R25, R81, R3, R25, 0x2, P6 ;  /* 0x000000035119a211 */ /* 0x000fc600030f1419 */
[----:B------:R0:W-:Y:S04]  /*1e740*/  @!P4 ST.E.64 desc[UR6][R14.64], R106 ;  /* 0x0000006a0e00c985 */ /* 0x0001e8000c101b06 */
[----:B------:R0:W-:Y:S04]  /*1e750*/  @!P3 ST.E.64 desc[UR6][R20.64], R110 ;  /* 0x0000006e1400b985 */ /* 0x0001e8000c101b06 */
[----:B------:R0:W-:Y:S01]  /*1e760*/  @!P2 ST.E.64 desc[UR6][R24.64], R114 ;  /* 0x000000721800a985 */ /* 0x0001e2000c101b06 */
[----:B------:R-:W-:Y:S05]  /*1e770*/  @P0 BRA `(.L_x_2888) ;  /* 0x0000000c008c0947 */ /* 0x000fea0003800000 */
[----:B------:R-:W-:Y:S01]  /*1e780*/  LEA R2, P0, R9, R2, 0x2 ;  /* 0x0000000209027211 */ /* 0x000fe200078010ff */
[----:B------:R-:W-:Y:S01]  /*1e790*/  ULDC.64 UR4, c[0x0][0x208] ;  /* 0x0000820000047ab9 */ /* 0x000fe20000000a00 */
[----:B------:R-:W-:-:S04]  /*1e7a0*/  SHF.R.S32.HI R0, RZ, 0x1f, R9 ;  /* 0x0000001fff007819 */ /* 0x000fc80000011409 */
[----:B------:R-:W-:-:S05]  /*1e7b0*/  LEA.HI.X R3, R9, R3, R0, 0x2, P0 ;  /* 0x0000000309037211 */ /* 0x000fca00000f1400 */
[----:B------:R3:W-:Y:S01]  /*1e7c0*/  ST.E.64 desc[UR4][R2.64], R118 ;  /* 0x0000007602007985 */ /* 0x0007e2000c101b04 */
[----:B------:R-:W-:Y:S05]  /*1e7d0*/  BRA `(.L_x_2888) ;  /* 0x0000000c00747947 */ /* 0x000fea0003800000 */
.L_x_2879:
[----:B------:R-:W-:Y:S01]  /*1e7e0*/  ULDC.64 UR6, c[0x0][0xc08] ;  /* 0x0003020000067ab9 */ /* 0x000fe20000000a00 */
[----:B------:R-:W-:Y:S01]  /*1e7f0*/  ULDC.64 UR4, c[0x0][0xc00] ;  /* 0x0003000000047ab9 */ /* 0x000fe20000000a00 */
[----:B------:R-:W-:Y:S01]  /*1e800*/  ISETP.NE.U32.AND P1, PT, RZ, UR6, PT ;  /* 0x00000006ff007c0c */ /* 0x000fe2000bf25070 */
[----:B------:R-:W-:Y:S01]  /*1e810*/  IMAD.MOV.U32 R25, RZ, RZ, RZ ;  /* 0x000000ffff197224 */ /* 0x000fe200078e00ff */
[----:B------:R-:W-:Y:S01]  /*1e820*/  IADD3 R2, P2, R228, UR4, RZ ;  /* 0x00000004e4027c10 */ /* 0x000fe2000ff5e0ff */
[----:B------:R-:W-:Y:S01]  /*1e830*/  ULDC.64 UR8, c[0x0][0x208] ;  /* 0x0000820000087ab9 */ /* 0x000fe20000000a00 */
[----:B------:R-:W-:Y:S02]  /*1e840*/  ISETP.NE.AND.EX P1, PT, RZ, UR7, PT, P1 ;  /* 0x00000007ff007c0c */ /* 0x000fe4000bf25310 */
[----:B------:R-:W-:Y:S01]  /*1e850*/  IADD3.X R3, R229, UR5, RZ, P2, !PT ;  /* 0x00000005e5037c10 */ /* 0x000fe200097fe4ff */
[----:B------:R-:W2:Y:S01]  /*1e860*/  S2R R33, SR_TID.X ;  /* 0x0000000000217919 */ /* 0x000ea20000002100 */
[----:B------:R-:W-:-:S04]  /*1e870*/  ISETP.NE.U32.AND P0, PT, RZ, UR4, PT ;  /* 0x00000004ff007c0c */ /* 0x000fc8000bf05070 */
[----:B------:R-:W-:-:S05]  /*1e880*/  ISETP.NE.AND.EX P0, PT, RZ, UR5, PT, P0 ;  /* 0x00000005ff007c0c */ /* 0x000fca000bf05300 */
[----:B------:R-:W-:-:S04]  /*1e890*/  @P1 IADD3 R228, P2, R228, UR6, RZ ;  /* 0x00000006e4e41c10 */ /* 0x000fc8000ff5e0ff */
[----:B------:R-:W-:Y:S02]  /*1e8a0*/  @P1 IADD3.X R229, R229, UR7, RZ, P2, !PT ;  /* 0x00000007e5e51c10 */ /* 0x000fe400097fe4ff */
[----:B------:R-:W-:Y:S01]  /*1e8b0*/  ISETP.NE.AND P2, PT, R226, RZ, PT ;  /* 0x000000ffe200720c */ /* 0x000fe20003f45270 */
[----:B------:R-:W-:Y:S01]  /*1e8c0*/  ULDC UR4, c[0x0][0xa88] ;  /* 0x0002a20000047ab9 */ /* 0x000fe20000000800 */
[----:B------:R3:W5:Y:S01]  /*1e8d0*/  @P0 LDG.E R25, desc[UR8][R2.64] ;  /* 0x0000000802190981 */ /* 0x000762000c1e1900 */
[----:B0-----:R-:W-:-:S06]  /*1e8e0*/  IMAD.U32 R0, RZ, RZ, UR4 ;  /* 0x00000004ff007e24 */ /* 0x001fcc000f8e00ff */
[----:B------:R3:W5:Y:S04]  /*1e8f0*/  @P1 LDG.E R0, desc[UR8][R228.64] ;  /* 0x00000008e4001981 */ /* 0x000768000c1e1900 */
[----:B------:R-:W0:Y:S01]  /*1e900*/  @!P2 LDC R226, c[0x0][0xad4] ;  /* 0x0002b500ffe2ab82 */ /* 0x000e220000000800 */
[----:B--2---:R-:W-:-:S05]  /*1e910*/  VIADD R4, R33, 0xffffff80 ;  /* 0xffffff8021047836 */ /* 0x004fca0000000000 */
[----:B------:R-:W-:Y:S02]  /*1e920*/  ISETP.GT.AND P3, PT, R4, 0x7f, PT ;  /* 0x0000007f0400780c */ /* 0x000fe40003f64270 */
[----:B0-----:R-:W-:Y:S01]  /*1e930*/  ISETP.GT.AND P2, PT, R226, 0x1, PT ;  /* 0x00000001e200780c */ /* 0x001fe20003f44270 */
[----:B---3--:R-:W-:-:S12]  /*1e940*/  @P1 BRA `(.L_x_2891) ;  /* 0x0000000000141947 */ /* 0x008fd80003800000 */
[----:B------:R-:W-:Y:S05]  /*1e950*/  @!P0 BRA `(.L_x_2891) ;  /* 0x0000000000108947 */ /* 0x000fea0003800000 */
[----:B------:R-:W-:Y:S02]  /*1e960*/  ULDC.64 UR4, c[0x0][0x208] ;  /* 0x0000820000047ab9 */ /* 0x000fe40000000a00 */
[----:B------:R-:W2:Y:S04]  /*1e970*/  LDG.E R9, desc[UR4][R2.64] ;  /* 0x0000000402097981 */ /* 0x000ea8000c1e1900 */
[----:B-----5:R-:W2:Y:S02]  /*1e980*/  LDG.E R0, desc[UR4][R2.64+0x4] ;  /* 0x0000040402007981 */ /* 0x020ea4000c1e1900 */
[----:B--2---:R-:W-:-:S07]  /*1e990*/  IMAD.IADD R0, R0, 0x1, -R9 ;  /* 0x0000000100007824 */ /* 0x004fce00078e0a09 */
.L_x_2891:
[----:B------:R-:W2:Y:S01]  /*1e9a0*/  LDL.LU R2, [R1+0x3c] ;  /* 0x00003c0001027983 */ /* 0x000ea20000300800 */
[----:B------:R-:W-:Y:S01]  /*1e9b0*/  BSSY B1, `(.L_x_2892) ;  /* 0x0000037000017945 */ /* 0x000fe20003800000 */
[----:B------:R-:W-:Y:S02]  /*1e9c0*/  SEL R227, R227, RZ, !P0 ;  /* 0x000000ffe3e37207 */ /* 0x000fe40004000000 */
[----:B-----5:R-:W-:Y:S02]  /*1e9d0*/  SHF.R.S32.HI R26, RZ, 0x1f, R25 ;  /* 0x0000001fff1a7819 */ /* 0x020fe40000011419 */
[----:B--2---:R-:W-:Y:S01]  /*1e9e0*/  SEL R28, R2, RZ, !P0 ;  /* 0x000000ff021c7207 */ /* 0x004fe20004000000 */
[----:B------:R-:W-:Y:S06]  /*1e9f0*/  @P3 BRA `(.L_x_2893) ;  /* 0x0000000000c83947 */ /* 0x000fec0003800000 */
[----:B------:R-:W0:Y:S01]  /*1ea00*/  LDC R35, c[0x0][0xbe8] ;  /* 0x0002fa00ff237b82 */ /* 0x000e220000000800 */
[----:B------:R-:W-:Y:S01]  /*1ea10*/  IADD3 R33, R220, -0x80, R33 ;  /* 0xffffff80dc217810 */ /* 0x000fe20007ffe021 */
[----:B0-----:R-:W-:-:S05]  /*1ea20*/  IMAD R2, R0, R35, RZ ;  /* 0x0000002300027224 */ /* 0x001fca00078e02ff */
        /* <DEDUP_REMOVED lines=8> */
[----:B------:R-:W-:Y:S01]  /*1eab0*/  SEL R24, R24, 0x978, P0 ;  /* 0x0000097818187807 */ /* 0x000fe20000000000 */
[----:B------:R-:W-:-:S04]  /*1eac0*/  ULDC.64 UR4, c[0x0][0x208] ;  /* 0x0000820000047ab9 */ /* 0x000fc80000000a00 */
[----:B------:R-:W3:Y:S08]  /*1ead0*/  LDC.64 R20, c[0x0][R24+0x220] ;  /* 0x0000880018147b82 */ /* 0x000ef00000000a00 */
[----:B------:R-:W4:Y:S08]  /*1eae0*/  LDC.64 R14, c[0x0][R24+0x218] ;  /* 0x00008600180e7b82 */ /* 0x000f300000000a00 */
[----:B------:R-:W5:Y:S08]  /*1eaf0*/  LDC.64 R10, c[0x0][R24+0x228] ;  /* 0x00008a00180a7b82 */ /* 0x000f700000000a00 */
[----:B------:R-:W1:Y:S08]  /*1eb00*/  @P1 LDC R4, c[0x0][0xbec] ;  /* 0x0002fb00ff041b82 */ /* 0x000e700000000800 */
[----:B------:R-:W5:Y:S08]  /*1eb10*/  LDC.64 R8, c[0x0][R24+0x210] ;  /* 0x0000840018087b82 */ /* 0x000f700000000a00 */
[----:B------:R-:W5:Y:S01]  /*1eb20*/  @P1 LDC R31, c[0x0][0xbf0] ;  /* 0x0002fc00ff1f1b82 */ /* 0x000f620000000800 */
[----:B-1----:R-:W-:-:S07]  /*1eb30*/  @P1 IMAD.HI.U32 R4, R33, R4, RZ ;  /* 0x0000000421041227 */ /* 0x002fce00078e00ff */
[----:B0-----:R-:W0:Y:S01]  /*1eb40*/  @!P0 LDC R2, c[0x0][0xb50] ;  /* 0x0002d400ff028b82 */ /* 0x001e220000000800 */
[-C--:B---3--:R-:W-:Y:S02]  /*1eb50*/  IMAD R21, R21, R227.reuse, RZ ;  /* 0x000000e315157224 */ /* 0x088fe400078e02ff */
[----:B------:R-:W-:-:S05]  /*1eb60*/  IMAD.WIDE.U32 R12, R20, R227, RZ ;  /* 0x000000e3140c7225 */ /* 0x000fca00078e00ff */
[----:B------:R-:W1:Y:S01]  /*1eb70*/  @!P0 LDC R3, c[0x0][0xb54] ;  /* 0x0002d500ff038b82 */ /* 0x000e620000000800 */
[-C--:B----4-:R-:W-:Y:S02]  /*1eb80*/  IMAD R29, R15, R199.reuse, RZ ;  /* 0x000000c70f1d7224 */ /* 0x090fe400078e02ff */
[----:B------:R-:W-:Y:S01]  /*1eb90*/  IMAD.WIDE.U32 R14, R14, R199, RZ ;  /* 0x000000c70e0e7225 */ /* 0x000fe200078e00ff */
[----:B-----5:R-:W-:-:S03]  /*1eba0*/  @P1 SHF.R.U32.HI R27, RZ, R31, R4 ;  /* 0x0000001fff1b1219 */ /* 0x020fc60000011604 */
[----:B------:R-:W-:Y:S01]  /*1ebb0*/  IMAD R31, R20, R28, R21 ;  /* 0x0000001c141f7224 */ /* 0x000fe200078e0215 */
[----:B------:R-:W-:Y:S01]  /*1ebc0*/  IADD3 R14, P1, P3, R12, R14, R25 ;  /* 0x0000000e0c0e7210 */ /* 0x000fe20007b3e019 */
[----:B------:R-:W-:Y:S02]  /*1ebd0*/  IMAD.IADD R29, R15, 0x1, R29 ;  /* 0x000000010f1d7824 */ /* 0x000fe400078e021d */
[----:B------:R-:W-:Y:S02]  /*1ebe0*/  IMAD.MOV R4, RZ, RZ, -R27 ;  /* 0x000000ffff047224 */ /* 0x000fe400078e0a1b */
[----:B------:R-:W-:Y:S02]  /*1ebf0*/  IMAD.IADD R31, R13, 0x1, R31 ;  /* 0x000000010d1f7824 */ /* 0x000fe400078e021f */
[----:B------:R-:W-:-:S03]  /*1ec00*/  IMAD R13, R35, R4, R33 ;  /* 0x00000004230d7224 */ /* 0x000fc600078e0221 */
[----:B------:R-:W-:Y:S02]  /*1ec10*/  IADD3.X R4, R31, R29, R26, P1, P3 ;  /* 0x0000001d1f047210 */ /* 0x000fe40000fe641a */
[----:B--2---:R-:W-:-:S05]  /*1ec20*/  SEL R21, R30, RZ, P0 ;  /* 0x000000ff1e157207 */ /* 0x004fca0000000000 */
[-C--:B------:R-:W-:Y:S02]  /*1ec30*/  IMAD R15, R11, R21.reuse, RZ ;  /* 0x000000150b0f7224 */ /* 0x080fe400078e02ff */
[----:B------:R-:W-:-:S04]  /*1ec40*/  IMAD.WIDE.U32 R10, R10, R21, RZ ;  /* 0x000000150a0a7225 */ /* 0x000fc800078e00ff */
[----:B------:R-:W-:Y:S01]  /*1ec50*/  IMAD.IADD R15, R11, 0x1, R15 ;  /* 0x000000010b0f7824 */ /* 0x000fe200078e020f */
[----:B------:R-:W-:Y:S02]  /*1ec60*/  IADD3 R10, P0, P1, R27, R14, R10 ;  /* 0x0000000e1b0a7210 */ /* 0x000fe4000791e00a */
[----:B------:R-:W-:-:S04]  /*1ec70*/  SHF.R.S32.HI R27, RZ, 0x1f, R27 ;  /* 0x0000001fff1b7819 */ /* 0x000fc8000001141b */
[----:B------:R-:W-:Y:S01]  /*1ec80*/  IADD3.X R11, R27, R4, R15, P0, P1 ;  /* 0x000000041b0b7210 */ /* 0x000fe200007e240f */
[----:B------:R-:W-:Y:S01]  /*1ec90*/  IMAD R4, R9, R13, RZ ;  /* 0x0000000d09047224 */ /* 0x000fe200078e02ff */
[----:B------:R-:W-:-:S05]  /*1eca0*/  SHF.R.S32.HI R15, RZ, 0x1f, R13 ;  /* 0x0000001fff0f7819 */ /* 0x000fca000001140d */
[C---:B------:R-:W-:Y:S02]  /*1ecb0*/  IMAD R15, R8.reuse, R15, R4 ;  /* 0x0000000f080f7224 */ /* 0x040fe400078e0204 */
[----:B------:R-:W-:-:S04]  /*1ecc0*/  IMAD.WIDE.U32 R8, R8, R13, R10 ;  /* 0x0000000d08087225 */ /* 0x000fc800078e000a */
[----:B------:R-:W-:Y:S01]  /*1ecd0*/  IMAD.IADD R4, R9, 0x1, R15 ;  /* 0x0000000109047824 */ /* 0x000fe200078e020f */
[----:B0-----:R-:W-:Y:S01]  /*1ece0*/  LEA R2, P0, R8, R2, 0x2 ;  /* 0x0000000208027211 */ /* 0x001fe200078010ff */
[----:B------:R-:W-:-:S03]  /*1ecf0*/  IMAD.MOV.U32 R9, RZ, RZ, -0x800000 ;  /* 0xff800000ff097424 */ /* 0x000fc600078e00ff */
[----:B-1----:R-:W-:-:S05]  /*1ed00*/  LEA.HI.X R3, R8, R3, R4, 0x2, P0 ;  /* 0x0000000308037211 */ /* 0x002fca00000f1404 */
[----:B------:R0:W-:Y:S04]  /*1ed10*/  STG.E desc[UR4][R2.64], R9 ;  /* 0x0000000902007986 */ /* 0x0001e8000c101904 */
.L_x_2893:
[----:B------:R-:W-:Y:S05]  /*1ed20*/  BSYNC B1 ;  /* 0x0000000000017941 */ /* 0x000fea0003800000 */
.L_x_2892:
[----:B------:R-:W-:Y:S05]  /*1ed30*/  @P2 BRA `(.L_x_2888) ;  /* 0x00000008001c2947 */ /* 0x000fea0003800000 */
[----:B0-----:R-:W0:Y:S01]  /*1ed40*/  S2R R2, SR_TID.X ;  /* 0x0000000000027919 */ /* 0x001e220000002100 */
[----:B------:R-:W2:Y:S01]  /*1ed50*/  LDC R13, c[0x0][0xbe8] ;  /* 0x0002fa00ff0d7b82 */ /* 0x000ea20000000800 */
[----:B------:R-:W-:Y:S01]  /*1ed60*/  ULDC.64 UR4, c[0x0][0xaa0] ;  /* 0x0002a80000047ab9 */ /* 0x000fe20000000a00 */
[----:B------:R-:W-:Y:S01]  /*1ed70*/  BSSY B1, `(.L_x_2894) ;  /* 0x000004a000017945 */ /* 0x000fe20003800000 */
[----:B--2---:R-:W-:Y:S01]  /*1ed80*/  ISETP.NE.AND P0, PT, R13, 0x1, PT ;  /* 0x000000010d00780c */ /* 0x004fe20003f05270 */
[----:B0-----:R-:W-:Y:S02]  /*1ed90*/  VIADD R4, R2, 0xffffff80 ;  /* 0xffffff8002047836 */ /* 0x001fe40000000000 */
[----:B------:R-:W-:-:S03]  /*1eda0*/  IMAD R2, R26, UR4, RZ ;  /* 0x000000041a027c24 */ /* 0x000fc6000f8e02ff */
[----:B------:R-:W-:-:S07]  /*1edb0*/  SHF.R.S32.HI R3, RZ, 0x1f, R4 ;  /* 0x0000001fff037819 */ /* 0x000fce0000011404 */
[----:B------:R-:W0:Y:S01]  /*1edc0*/  @P0 LDC R11, c[0x0][0xbec] ;  /* 0x0002fb00ff0b0b82 */ /* 0x000e220000000800 */
[----:B------:R-:W-:Y:S01]  /*1edd0*/  IMAD R9, R25, UR5, R2 ;  /* 0x0000000519097c24 */ /* 0x000fe2000f8e0202 */
[----:B------:R-:W-:Y:S01]  /*1ede0*/  LEA.HI R8, R3, R4, RZ, 0x3 ;  /* 0x0000000403087211 */ /* 0x000fe200078f18ff */
[----:B------:R-:W-:Y:S01]  /*1edf0*/  IMAD.WIDE.U32 R2, R25, UR4, RZ ;  /* 0x0000000419027c25 */ /* 0x000fe2000f8e00ff */
[----:B------:R-:W-:Y:S02]  /*1ee00*/  ULDC.64 UR4, c[0x0][0xae8] ;  /* 0x0002ba0000047ab9 */ /* 0x000fe40000000a00 */
[----:B------:R-:W-:Y:S02]  /*1ee10*/  LOP3.LUT R21, R8, 0xfffffff8, RZ, 0xc0, !PT ;  /* 0xfffffff808157812 */ /* 0x000fe400078ec0ff */
[----:B------:R-:W2:Y:S01]  /*1ee20*/  @P0 LDC R15, c[0x0][0xbf0] ;  /* 0x0002fc00ff0f0b82 */ /* 0x000ea20000000800 */
[----:B------:R-:W-:Y:S01]  /*1ee30*/  SHF.R.S32.HI R12, RZ, 0x3, R8 ;  /* 0x00000003ff0c7819 */ /* 0x000fe20000011408 */
[----:B------:R-:W-:-:S02]  /*1ee40*/  IMAD.IADD R3, R3, 0x1, R9 ;  /* 0x0000000103037824 */ /* 0x000fc400078e0209 */
[----:B------:R-:W-:Y:S02]  /*1ee50*/  IMAD.IADD R21, R4, 0x1, -R21 ;  /* 0x0000000104157824 */ /* 0x000fe400078e0a15 */
[----:B------:R-:W-:-:S04]  /*1ee60*/  IMAD.WIDE.U32 R2, R199, UR4, R2 ;  /* 0x00000004c7027c25 */ /* 0x000fc8000f8e0002 */
[----:B------:R-:W-:Y:S02]  /*1ee70*/  IMAD R9, R21, 0x20, R12 ;  /* 0x0000002015097824 */ /* 0x000fe400078e020c */
[----:B------:R-:W-:Y:S01]  /*1ee80*/  IMAD R3, R199, UR5, R3 ;  /* 0x00000005c7037c24 */ /* 0x000fe2000f8e0203 */
[----:B------:R-:W-:Y:S01]  /*1ee90*/  ULDC.64 UR4, c[0x0][0xaf0] ;  /* 0x0002bc0000047ab9 */ /* 0x000fe20000000a00 */
[----:B------:R-:W-:Y:S02]  /*1eea0*/  IMAD.IADD R10, R220, 0x1, R9 ;  /* 0x00000001dc0a7824 */ /* 0x000fe400078e0209 */
[----:B------:R-:W-:Y:S02]  /*1eeb0*/  IMAD R8, R28, UR4, RZ ;  /* 0x000000041c087c24 */ /* 0x000fe4000f8e02ff */
[----:B0-----:R-:W-:-:S04]  /*1eec0*/  @P0 IMAD.HI.U32 R4, R10, R11, RZ ;  /* 0x0000000b0a040227 */ /* 0x001fc800078e00ff */
[----:B------:R-:W-:Y:S02]  /*1eed0*/  IMAD.MOV.U32 R9, RZ, RZ, R10 ;  /* 0x000000ffff097224 */ /* 0x000fe400078e000a */
[C---:B------:R-:W-:Y:S01]  /*1eee0*/  IMAD R11, R227.reuse, UR5, R8 ;  /* 0x00000005e30b7c24 */ /* 0x040fe2000f8e0208 */
[----:B--2---:R-:W-:Y:S01]  /*1eef0*/  @P0 SHF.R.U32.HI R9, RZ, R15, R4 ;  /* 0x0000000fff090219 */ /* 0x004fe20000011604 */
[----:B------:R-:W-:Y:S01]  /*1ef00*/  IMAD.WIDE.U32 R2, R227, UR4, R2 ;  /* 0x00000004e3027c25 */ /* 0x000fe2000f8e0002 */
[----:B------:R-:W-:Y:S02]  /*1ef10*/  ULDC.64 UR4, c[0x0][0xae0] ;  /* 0x0002b80000047ab9 */ /* 0x000fe40000000a00 */
[----:B------:R-:W-:Y:S01]  /*1ef20*/  SHF.R.S32.HI R4, RZ, 0x1f, R9 ;  /* 0x0000001fff047819 */ /* 0x000fe20000011409 */
[----:B------:R-:W-:Y:S02]  /*1ef30*/  IMAD.IADD R3, R3, 0x1, R11 ;  /* 0x0000000103037824 */ /* 0x000fe400078e020b */
[----:B------:R-:W-:-:S02]  /*1ef40*/  IMAD.MOV R11, RZ, RZ, -R9 ;  /* 0x000000ffff0b7224 */ /* 0x000fc400078e0a09 */
[----:B------:R-:W-:Y:S02]  /*1ef50*/  IMAD R4, R4, UR4, RZ ;  /* 0x0000000404047c24 */ /* 0x000fe4000f8e02ff */
[----:B------:R-:W-:Y:S02]  /*1ef60*/  IMAD R11, R13, R11, R10 ;  /* 0x0000000b0d0b7224 */ /* 0x000fe400078e020a */
[----:B------:R-:W-:-:S04]  /*1ef70*/  IMAD.WIDE.U32 R2, R9, UR4, R2 ;  /* 0x0000000409027c25 */ /* 0x000fc8000f8e0002 */
[----:B------:R-:W-:Y:S01]  /*1ef80*/  IMAD R9, R9, UR5, R4 ;  /* 0x0000000509097c24 */ /* 0x000fe2000f8e0204 */
[----:B------:R-:W-:Y:S01]  /*1ef90*/  SHF.R.S32.HI R4, RZ, 0x1f, R11 ;  /* 0x0000001fff047819 */ /* 0x000fe2000001140b */
[----:B------:R-:W-:Y:S01]  /*1efa0*/  ULDC.64 UR4, c[0x0][0xad8] ;  /* 0x0002b60000047ab9 */ /* 0x000fe20000000a00 */
[----:B------:R-:W-:Y:S02]  /*1efb0*/  IMAD.IADD R220, R12, 0x1, R220 ;  /* 0x000000010cdc7824 */ /* 0x000fe400078e02dc */
        /* <DEDUP_REMOVED lines=12> */
[----:B------:R-:W-:Y:S01]  /*1f080*/  IMAD.SHL.U32 R21, R21, 0x8, RZ ;  /* 0x0000000815157824 */ /* 0x000fe200078e00ff */
[----:B------:R-:W-:-:S02]  /*1f090*/  LEA.HI.X R8, R2, UR5, R3, 0x1, P3 ;  /* 0x0000000502087c11 */ /* 0x000fc400098f0c03 */
[----:B------:R-:W-:Y:S01]  /*1f0a0*/  ISETP.GE.AND P0, PT, R0, R13, PT ;  /* 0x0000000d0000720c */ /* 0x000fe20003f06270 */
[C---:B------:R-:W-:Y:S01]  /*1f0b0*/  VIADD R11, R21.reuse, 0x80 ;  /* 0x00000080150b7836 */ /* 0x040fe20000000000 */
[----:B------:R0:W2:Y:S01]  /*1f0c0*/  SHFL.IDX PT, R2, R4, RZ, 0x181f ;  /* 0x00181fff04027589 */ /* 0x0000a200000e0000 */
[----:B------:R-:W-:Y:S01]  /*1f0d0*/  VIADD R9, R21, 0x40 ;  /* 0x0000004015097836 */ /* 0x000fe20000000000 */
[----:B------:R-:W-:Y:S02]  /*1f0e0*/  SHF.R.S32.HI R14, RZ, 0x1f, R21 ;  /* 0x0000001fff0e7819 */ /* 0x000fe40000011415 */
[----:B------:R0:W3:Y:S01]  /*1f0f0*/  SHFL.IDX PT, R0, R8, RZ, 0x181f ;  /* 0x00181fff08007589 */ /* 0x0000e200000e0000 */
[----:B------:R-:W-:Y:S02]  /*1f100*/  SHF.R.S32.HI R10, RZ, 0x1f, R11 ;  /* 0x0000001fff0a7819 */ /* 0x000fe4000001140b */
        /* <DEDUP_REMOVED lines=12> */
[----:B------:R4:W-:Y:S01]  /*1f1d0*/  @!P4 ST.E.128 desc[UR6][R24.64], RZ ;  /* 0x000000ff1800c985 */ /* 0x0009e2000c101d06 */
[----:B------:R-:W-:-:S03]  /*1f1e0*/  @!P2 LEA.HI.X R3, R11, R0, R10, 0x1, P6 ;  /* 0x000000000b03a211 */ /* 0x000fc600030f0c0a */
[----:B------:R4:W-:Y:S04]  /*1f1f0*/  @!P3 ST.E.128 desc[UR6][R26.64], RZ ;  /* 0x000000ff1a00b985 */ /* 0x0009e8000c101d06 */
[----:B------:R4:W-:Y:S02]  /*1f200*/  @!P2 ST.E.128 desc[UR6][R2.64], RZ ;  /* 0x000000ff0200a985 */ /* 0x0009e4000c101d06 */
.L_x_2895:
[----:B------:R-:W-:Y:S05]  /*1f210*/  BSYNC B1 ;  /* 0x0000000000017941 */ /* 0x000fea0003800000 */
.L_x_2894:
[----:B---3--:R3:W0:Y:S01]  /*1f220*/  SHFL.IDX PT, R0, R8, 0x1, 0x181f ;  /* 0x00381f0008007f89 */ /* 0x00862200000e0000 */
[----:B------:R-:W-:Y:S03]  /*1f230*/  BSSY B1, `(.L_x_2896) ;  /* 0x0000011000017945 */ /* 0x000fe60003800000 */
[----:B--2-4-:R3:W2:Y:S01]  /*1f240*/  SHFL.IDX PT, R2, R4, 0x1, 0x181f ;  /* 0x00381f0004027f89 */ /* 0x0146a200000e0000 */
[----:B------:R-:W-:Y:S05]  /*1f250*/  @P0 BRA `(.L_x_2897) ;  /* 0x0000000000380947 */ /* 0x000fea0003800000 */
[----:B------:R-:W-:Y:S01]  /*1f260*/  ULDC UR4, c[0x0][0xac8] ;  /* 0x0002b20000047ab9 */ /* 0x000fe20000000800 */
[----:B------:R-:W-:Y:S01]  /*1f270*/  ULDC.64 UR6, c[0x0][0x208] ;  /* 0x0000820000067ab9 */ /* 0x000fe20000000a00 */
        /* <DEDUP_REMOVED lines=12> */
.L_x_2897:
[----:B------:R-:W-:Y:S05]  /*1f340*/  BSYNC B1 ;  /* 0x0000000000017941 */ /* 0x000fea0003800000 */
.L_x_2896:
[----:B0-----:R0:W0:Y:S01]  /*1f350*/  SHFL.IDX PT, R0, R8, 0x2, 0x181f ;  /* 0x00581f0008007f89 */ /* 0x00102200000e0000 */
[----:B------:R-:W-:Y:S03]  /*1f360*/  BSSY B1, `(.L_x_2898) ;  /* 0x0000011000017945 */ /* 0x000fe60003800000 */
[----:B--2-4-:R2:W4:Y:S01]  /*1f370*/  SHFL.IDX PT, R2, R4, 0x2, 0x181f ;  /* 0x00581f0004027f89 */ /* 0x01452200000e0000 */
[----:B------:R-:W-:Y:S05]  /*1f380*/  @P1 BRA `(.L_x_2899) ;  /* 0x0000000000381947 */ /* 0x000fea0003800000 */
[----:B------:R-:W-:Y:S01]  /*1f390*/  ULDC UR4, c[0x0][0xac8] ;  /* 0x0002b20000047ab9 */ /* 0x000fe20000000800 */
[----:B------:R-:W-:Y:S01]  /*1f3a0*/  ULDC.64 UR6, c[0x0][0x208] ;  /* 0x0000820000067ab9 */ /* 0x000fe20000000a00 */
        /* <DEDUP_REMOVED lines=12> */
.L_x_2899:
[----:B------:R-:W-:Y:S05]  /*1f470*/  BSYNC B1 ;  /* 0x0000000000017941 */ /* 0x000fea0003800000 */
.L_x_2898:
[----:B0-----:R-:W-:Y:S01]  /*1f480*/  VIADD R0, R220, 0x60 ;  /* 0x00000060dc007836 */ /* 0x001fe20000000000 */
[----:B---3--:R-:W0:Y:S04]  /*1f490*/  SHFL.IDX PT, R8, R8, 0x3, 0x181f ;  /* 0x00781f0008087f89 */ /* 0x008e2800000e0000 */
[----:B------:R-:W-:Y:S01]  /*1f4a0*/  ISETP.GE.AND P0, PT, R0, R13, PT ;  /* 0x0000000d0000720c */ /* 0x000fe20003f06270 */
[----:B----4-:R3:W4:-:S12]  /*1f4b0*/  SHFL.IDX PT, R2, R4, 0x3, 0x181f ;  /* 0x00781f0004027f89 */ /* 0x01071800000e0000 */
[----:B---3--:R-:W-:Y:S05]  /*1f4c0*/  @P0 BRA `(.L_x_2888) ;  /* 0x0000000000380947 */ /* 0x008fea0003800000 */
        /* <DEDUP_REMOVED lines=14> */
.L_x_2888:
[----:B------:R-:W-:Y:S05]  /*1f5b0*/  BSYNC B0 ;  /* 0x0000000000007941 */ /* 0x000fea0003800000 */
.L_x_2878:
[----:B------:R-:W-:Y:S02]  /*1f5c0*/  ULDC UR4, c[0x0][0xc3c] ;  /* 0x00030f0000047ab9 */ /* 0x000fe40000000800 */
[----:B------:R-:W-:-:S13]  /*1f5d0*/  ISETP.GE.AND P0, PT, R7, UR4, PT ;  /* 0x0000000407007c0c */ /* 0x000fda000bf06270 */
[----:B------:R-:W-:Y:S05]  /*1f5e0*/  @!P0 BRA `(.L_x_2900) ;  /* 0xfffffe1c00508947 */ /* 0x000fea000383ffff */
[----:B------:R-:W-:Y:S05]  /*1f5f0*/  BRA `(.L_x_2657) ;  /* 0x0000007c00a07947 */ /* 0x000fea0003800000 */
.L_x_2655:
[----:B------:R-:W-:-:S08]  /*1f600*/  NOP ;  /* 0x0000000000007918 */ /* 0x000fd00000000000 */
[----:B------:R-:W0:-:S00]  /*1f610*/  USETMAXREG.DEALLOC.CTAPOOL 0x28 ;  /* 0x00000028000079c8 */ /* 0x000e0000080e0500 */
        /* <DEDUP_REMOVED lines=14> */
.L_x_2901:
[----:B------:R-:W-:Y:S01]  /*1f700*/  LOP3.LUT R7, R0, 0x1f, RZ, 0xc0, !PT ;  /* 0x0000001f00077812 */ /* 0x000fe200078ec0ff */
[----:B------:R-:W-:Y:S01]  /*1f710*/  ULDC UR4, c[0x0][0xc3c] ;  /* 0x00030f0000047ab9 */ /* 0x000fe20000000800 */
[----:B------:R-:W-:Y:S01]  /*1f720*/  IMAD.MOV.U32 R9, RZ, RZ, RZ ;  /* 0x000000ffff097224 */ /* 0x000fe200078e00ff */
[----:B------:R-:W-:Y:S01]  /*1f730*/  ULDC.64 UR6, c[0x0][0x208] ;  /* 0x0000820000067ab9 */ /* 0x000fe20000000a00 */
[----:B------:R-:W-:Y:S01]  /*1f740*/  ISETP.NE.AND P0, PT, R7, 0x1f, PT ;  /* 0x0000001f0700780c */ /* 0x000fe20003f05270 */
[----:B------:R-:W-:-:S03]  /*1f750*/  ULDC UR5, c[0x0][0xc38] ;  /* 0x00030e0000057ab9 */ /* 0x000fc60000000800 */
[----:B------:R-:W-:-:S13]  /*1f760*/  ISETP.GE.OR P1, PT, R7, UR4, !P0 ;  /* 0x0000000407007c0c */ /* 0x000fda000c726670 */
[----:B------:R-:W0:Y:S08]  /*1f770*/  @!P1 LDC.64 R4, c[0x0][0xc80] ;  /* 0x00032000ff049b82 */ /* 0x000e300000000a00 */
[----:B------:R-:W1:Y:S01]  /*1f780*/  @!P1 LDC.64 R2, c[0x0][0xc78] ;  /* 0x00031e00ff029b82 */ /* 0x000e620000000a00 */
[----:B0-----:R-:W-:-:S05]  /*1f790*/  @!P1 IMAD.WIDE.U32 R4, R7, 0x4, R4 ;  /* 0x0000000407049825 */ /* 0x001fca00078e0004 */
[----:B------:R-:W2:Y:S01]  /*1f7a0*/  @!P1 LDG.E R6, desc[UR6][R4.64] ;  /* 0x0000000604069981 */ /* 0x000ea2000c1e1900 */
[----:B-1----:R-:W-:-:S05]  /*1f7b0*/  @!P1 IMAD.WIDE.U32 R2, R7, 0x4, R2 ;  /* 0x0000000407029825 */ /* 0x002fca00078e0002 */
[----:B------:R-:W2:Y:S01]  /*1f7c0*/  @!P1 LDG.E R9, desc[UR6][R2.64] ;  /* 0x0000000602099981 */ /* 0x000ea2000c1e1900 */
[C---:B------:R-:W-:Y:S02]  /*1f7d0*/  ISETP.NE.AND P1, PT, R7.reuse, RZ, PT ;  /* 0x000000ff0700720c */ /* 0x040fe40003f25270 */
[C---:B------:R-:W-:Y:S02]  /*1f7e0*/  ISETP.GE.U32.AND P2, PT, R7.reuse, 0x2, PT ;  /* 0x000000020700780c */ /* 0x040fe40003f46070 */
[C---:B------:R-:W-:Y:S02]  /*1f7f0*/  ISETP.GE.U32.AND P3, PT, R7.reuse, 0x4, PT ;  /* 0x000000040700780c */ /* 0x040fe40003f66070 */
[C---:B------:R-:W-:Y:S02]  /*1f800*/  ISETP.GE.U32.AND P4, PT, R7.reuse, 0x8, PT ;  /* 0x000000080700780c */ /* 0x040fe40003f86070 */
[----:B------:R-:W-:Y:S01]  /*1f810*/  ISETP.GE.U32.AND P5, PT, R7, 0x10, PT ;  /* 0x000000100700780c */ /* 0x000fe20003fa6070 */
[----:B------:R-:W0:Y:S01]  /*1f820*/  S2UR UR6, SR_CTAID.X ;  /* 0x00000000000679c3 */ /* 0x000e220000002500 */
[----:B------:R-:W-:Y:S01]  /*1f830*/  UMOV UR4, URZ ;  /* 0x0000003f00047c82 */ /* 0x000fe20008000000 */
[----:B--2---:R-:W-:-:S05]  /*1f840*/  IMAD R8, R6, R9, RZ ;  /* 0x0000000906087224 */ /* 0x004fca00078e02ff */
        /* <DEDUP_REMOVED lines=23> */
.L_x_2905:
[----:B------:R-:W0:Y:S01]  /*1f9c0*/  LDC R2, c[0x0][0xc3c] ;  /* 0x00030f00ff027b82 */ /* 0x000e220000000800 */
[----:B------:R-:W-:Y:S01]  /*1f9d0*/  UIADD3 UR4, UR4, 0x1f, URZ ;  /* 0x0000001f04047890 */ /* 0x000fe2000fffe03f */
[----:B------:R-:W-:Y:S02]  /*1f9e0*/  ULDC UR7, c[0x0][0xc3c] ;  /* 0x00030f0000077ab9 */ /* 0x000fe40000000800 */
[----:B------:R-:W-:-:S03]  /*1f9f0*/  IMAD.U32 R27, RZ, RZ, UR7 ;  /* 0x00000007ff1b7e24 */ /* 0x000fc6000f8e00ff */
[----:B0-----:R-:W-:-:S13]  /*1fa00*/  ISETP.LE.AND P6, PT, R2, UR4, PT ;  /* 0x0000000402007c0c */ /* 0x001fda000bfc3270 */
[----:B------:R-:W-:Y:S05]  /*1fa10*/  @P6 BRA `(.L_x_2904) ;  /* 0x0000000800b06947 */ /* 0x000fea0003800000 */
[----:B------:R-:W-:Y:S01]  /*1fa20*/  VIADD R9, R7, UR4 ;  /* 0x0000000407097c36 */ /* 0x000fe20008000000 */
[----:B------:R-:W-:Y:S01]  /*1fa30*/  ULDC.64 UR8, c[0x0][0x208] ;  /* 0x0000820000087ab9 */ /* 0x000fe20000000a00 */
        /* <DEDUP_REMOVED lines=30> */
.L_x_2903:
        /* <DEDUP_REMOVED lines=13> */
.L_x_2906:
        /* <DEDUP_REMOVED lines=62> */
.L_x_2907:
[----:B------:R-:W0:Y:S01]  /*200d0*/  LDC.64 R2, c[0x0][0xc90] ;  /* 0x00032400ff027b82 */ /* 0x000e220000000a00 */
[----:B------:R-:W-:Y:S01]  /*200e0*/  ULDC.64 UR6, c[0x0][0x208] ;  /* 0x0000820000067ab9 */ /* 0x000fe20000000a00 */
        /* <DEDUP_REMOVED lines=60> */
.L_x_2908:
[----:B------:R-:W-:-:S05]  /*204b0*/  LOP3.LUT R25, RZ, R2, RZ, 0x33, !PT ;  /* 0x00000002ff197212 */ /* 0x000fca00078e33ff */
[----:B------:R-:W-:Y:S01]  /*204c0*/  IMAD.IADD R25, R6, 0x1, R25 ;  /* 0x0000000106197824 */ /* 0x000fe200078e0219 */
[----:B------:R-:W-:Y:S06]  /*204d0*/  BRA `(.L_x_2909) ;  /* 0x00000000000c7947 */ /* 0x000fec0003800000 */
.L_x_2904:
[----:B------:R-:W-:Y:S02]  /*204e0*/  IMAD.MOV.U32 R25, RZ, RZ, RZ ;  /* 0x000000ffff197224 */ /* 0x000fe400078e00ff */
[----:B------:R-:W-:Y:S02]  /*204f0*/  IMAD.U32 R24, RZ, RZ, UR6 ;  /* 0x00000006ff187e24 */ /* 0x000fe4000f8e00ff */
[----:B------:R-:W-:-:S07]  /*20500*/  IMAD.MOV.U32 R26, RZ, RZ, RZ ;  /* 0x000000ffff1a7224 */ /* 0x000fce00078e00ff */
.L_x_2909:
[----:B------:R-:W-:-:S13]  /*20510*/  ISETP.NE.AND P0, PT, R7, RZ, PT ;  /* 0x000000ff0700720c */ /* 0x000fda0003f05270 */
[----:B------:R-:W0:Y:S01]  /*20520*/  @!P0 S2R R3, SR_CgaCtaId ;  /* 0x0000000000038919 */ /* 0x000e220000008800 */
[----:B------:R-:W-:-:S04]  /*20530*/  @!P0 MOV R2, 0x400 ;  /* 0x0000040000028802 */ /* 0x000fc80000000f00 */
[----:B0-----:R-:W-:-:S05]  /*20540*/  @!P0 LEA R2, R3, R2, 0x18 ;  /* 0x0000000203028211 */ /* 0x001fca00078ec0ff */
[----:B------:R1:W-:Y:S01]  /*20550*/  @!P0 STS.128 [R2+0x308d0], R24 ;  /* 0x0308d01802008388 */ /* 0x0003e20000000c00 */
[----:B------:R-:W-:Y:S06]  /*20560*/  BAR.ARV 0x5, 0x180 ;  /* 0x0146000000007b1d */ /* 0x000fec0000002000 */
.L_x_2902:
[----:B------:R2:W-:Y:S01]  /*20570*/  STL [R1+0x28], RZ ;  /* 0x000028ff01007387 */ /* 0x0005e20000100800 */
[----:B------:R-:W-:Y:S01]  /*20580*/  ULDC UR4, c[0x0][0xc3c] ;  /* 0x00030f0000047ab9 */ /* 0x000fe20000000800 */
[----:B------:R-:W-:Y:S01]  /*20590*/  IMAD.MOV.U32 R29, RZ, RZ, 0x1 ;  /* 0x00000001ff1d7424 */ /* 0x000fe200078e00ff */
[----:B0-----:R-:W-:Y:S01]  /*205a0*/  ISETP.GE.AND P0, PT, R27, UR4, PT ;  /* 0x000000041b007c0c */ /* 0x001fe2000bf06270 */
[----:B------:R-:W-:-:S12]  /*205b0*/  IMAD.MOV.U32 R23, RZ, RZ, RZ ;  /* 0x000000ffff177224 */ /* 0x000fd800078e00ff */
[----:B--2---:R-:W-:Y:S05]  /*205c0*/  @P0 BRA `(.L_x_2910) ;  /* 0x0000006800d00947 */ /* 0x004fea0003800000 */
[----:B------:R-:W0:Y:S01]  /*205d0*/  S2UR UR5, SR_CgaCtaId ;  /* 0x00000000000579c3 */ /* 0x000e220000008800 */
[C---:B------:R-:W-:Y:S01]  /*205e0*/  IMAD.SHL.U32 R33, R0.reuse, 0x8, RZ ;  /* 0x0000000800217824 */ /* 0x040fe200078e00ff */
[----:B------:R-:W-:Y:S01]  /*205f0*/  LOP3.LUT R4, R0, 0x7f, RZ, 0xc0, !PT ;  /* 0x0000007f00047812 */ /* 0x000fe200078ec0ff */
[----:B------:R-:W-:Y:S01]  /*20600*/  UMOV UR4, 0x400 ;  /* 0x0000040000047882 */ /* 0x000fe20000000000 */
[----:B------:R2:W-:Y:S01]  /*20610*/  STL [R1+0x28], RZ ;  /* 0x000028ff01007387 */ /* 0x0005e20000100800 */
[----:B------:R-:W-:Y:S01]  /*20620*/  BSSY B8, `(.L_x_2910) ;  /* 0x00006ae000087945 */ /* 0x000fe20003800000 */
[C---:B------:R-:W-:Y:S01]  /*20630*/  LOP3.LUT R3, R33.reuse, 0x1f8, RZ, 0xc0, !PT ;  /* 0x000001f821037812 */ /* 0x040fe200078ec0ff */
[----:B------:R-:W-:Y:S01]  /*20640*/  IMAD.SHL.U32 R37, R4, 0x8, RZ ;  /* 0x0000000804257824 */ /* 0x000fe200078e00ff */
[----:B------:R-:W-:Y:S01]  /*20650*/  LOP3.LUT R33, R33, 0x38, RZ, 0xc0, !PT ;  /* 0x0000003821217812 */ /* 0x000fe200078ec0ff */
[----:B------:R-:W-:Y:S01]  /*20660*/  IMAD.MOV.U32 R30, RZ, RZ, 0x1 ;  /* 0x00000001ff1e7424 */ /* 0x000fe200078e00ff */
[----:B-1----:R-:W-:Y:S01]  /*20670*/  LOP3.LUT R2, R3, 0x38, R0, 0x78, !PT ;  /* 0x0000003803027812 */ /* 0x002fe200078e7800 */
[----:B------:R-:W-:Y:S01]  /*20680*/  IMAD.SHL.U32 R0, R0, 0x10, RZ ;  /* 0x0000001000007824 */ /* 0x000fe200078e00ff */
[C---:B------:R-:W-:Y:S01]  /*20690*/  LOP3.LUT R36, R33.reuse, 0x40, RZ, 0xfc, !PT ;  /* 0x0000004021247812 */ /* 0x040fe200078efcff */
[----:B------:R-:W-:Y:S01]  /*206a0*/  IMAD.MOV.U32 R28, RZ, RZ, RZ ;  /* 0x000000ffff1c7224 */ /* 0x000fe200078e00ff */
[----:B------:R-:W-:Y:S01]  /*206b0*/  LOP3.LUT R37, R2, 0x200, R37, 0xf8, !PT ;  /* 0x0000020002257812 */ /* 0x000fe200078ef825 */
[----:B------:R-:W-:Y:S01]  /*206c0*/  IMAD.MOV.U32 R23, RZ, RZ, RZ ;  /* 0x000000ffff177224 */ /* 0x000fe200078e00ff */
[----:B------:R-:W-:Y:S01]  /*206d0*/  SHF.R.U32.HI R2, RZ, 0x3, R4 ;  /* 0x00000003ff027819 */ /* 0x000fe20000011604 */
[----:B------:R-:W-:Y:S01]  /*206e0*/  IMAD.MOV.U32 R29, RZ, RZ, 0x1 ;  /* 0x00000001ff1d7424 */ /* 0x000fe200078e00ff */
[----:B------:R-:W-:Y:S01]  /*206f0*/  LOP3.LUT R34, R33, 0x80, RZ, 0xfc, !PT ;  /* 0x0000008021227812 */ /* 0x000fe200078efcff */
[----:B------:R-:W-:Y:S01]  /*20700*/  ULOP3.LUT UR37, UR60, 0x2, URZ, 0xfc, !UPT ;  /* 0x000000023c257892 */ /* 0x000fe2000f8efc3f */
[----:B------:R-:W-:Y:S01]  /*20710*/  LOP3.LUT R0, R2, 0x70, R0, 0xf8, !PT ;  /* 0x0000007002007812 */ /* 0x000fe200078ef800 */
[----:B------:R-:W-:Y:S01]  /*20720*/  ULDC.64 UR38, c[0x0][0x198] ;  /* 0x0000660000267ab9 */ /* 0x000fe20000000a00 */
[----:B------:R-:W-:Y:S01]  /*20730*/  ULDC UR36, c[0x0][0xc] ;  /* 0x0000030000247ab9 */ /* 0x000fe20000000800 */
[----:B0-----:R-:W-:-:S06]  /*20740*/  ULEA UR4, UR5, UR4, 0x18 ;  /* 0x0000000405047291 */ /* 0x001fcc000f8ec03f */
[----:B------:R-:W-:-:S04]  /*20750*/  IMAD.U32 R16, RZ, RZ, UR4 ;  /* 0x00000004ff107e24 */ /* 0x000fc8000f8e00ff */
[----:B------:R-:W-:-:S05]  /*20760*/  IMAD R0, R37, 0x2, R16 ;  /* 0x0000000225007824 */ /* 0x000fca00078e0210 */
[----:B------:R2:W-:Y:S02]  /*20770*/  STL [R1], R0 ;  /* 0x0000000001007387 */ /* 0x0005e40000100800 */
.L_x_3017:
[----:B0-----:R-:W0:Y:S01]  /*20780*/  LDC.64 R2, c[0x0][0xc88] ;  /* 0x00032200ff027b82 */ /* 0x001e220000000a00 */
[----:B------:R-:W-:Y:S01]  /*20790*/  ULDC.64 UR4, c[0x0][0x208] ;  /* 0x0000820000047ab9 */ /* 0x000fe20000000a00 */
[----:B0-----:R-:W-:-:S05]  /*207a0*/  IMAD.WIDE R2, R27, 0x4, R2 ;  /* 0x000000041b027825 */ /* 0x001fca00078e0202 */
[----:B--2---:R-:W2:Y:S01]  /*207b0*/  LDG.E R31, desc[UR4][R2.64] ;  /* 0x00000004021f7981 */ /* 0x004ea2000c1e1900 */
[----:B------:R-:W-:Y:S05]  /*207c0*/  YIELD ;  /* 0x0000000000007946 */ /* 0x000fea0003800000 */
[----:B------:R-:W-:Y:S01]  /*207d0*/  ULDC.64 UR4, c[0x0][0xa28] ;  /* 0x00028a0000047ab9 */ /* 0x000fe20000000a00 */
[----:B------:R-:W-:Y:S01]  /*207e0*/  ULDC.64 UR8, c[0x0][0xa18] ;  /* 0x0002860000087ab9 */ /* 0x000fe20000000a00 */
[----:B------:R-:W-:Y:S01]  /*207f0*/  ISETP.NE.U32.AND P0, PT, RZ, UR4, PT ;  /* 0x00000004ff007c0c */ /* 0x000fe2000bf05070 */
[----:B------:R-:W-:Y:S01]  /*20800*/  IMAD.MOV.U32 R13, RZ, RZ, RZ ;  /* 0x000000ffff0d7224 */ /* 0x000fe200078e00ff */
[----:B------:R-:W-:Y:S01]  /*20810*/  ULDC.64 UR10, c[0x0][0x208] ;  /* 0x00008200000a7ab9 */ /* 0x000fe20000000a00 */
[----:B------:R-:W-:Y:S01]  /*20820*/  ULDC.64 UR6, c[0x0][0xa10] ;  /* 0x0002840000067ab9 */ /* 0x000fe20000000a00 */
[----:B------:R-:W-:-:S02]  /*20830*/  ISETP.NE.AND.EX P0, PT, RZ, UR5, PT, P0 ;  /* 0x00000005ff007c0c */ /* 0x000fc4000bf05300 */
[----:B------:R-:W-:-:S04]  /*20840*/  ISETP.NE.U32.AND P2, PT, RZ, UR8, PT ;  /* 0x00000008ff007c0c */ /* 0x000fc8000bf45070 */
[----:B------:R-:W-:Y:S02]  /*20850*/  ISETP.NE.AND.EX P2, PT, RZ, UR9, PT, P2 ;  /* 0x00000009ff007c0c */ /* 0x000fe4000bf45320 */
[----:B--2---:R-:W-:-:S05]  /*20860*/  SHF.R.S32.HI R0, RZ, 0x1f, R31 ;  /* 0x0000001fff007819 */ /* 0x004fca000001141f */
[C---:B------:R-:W-:Y:S01]  /*20870*/  @P0 LEA R2, P1, R31.reuse, UR4, 0x2 ;  /* 0x000000041f020c11 */ /* 0x040fe2000f8210ff */
[C---:B------:R-:W-:Y:S01]  /*20880*/  IMAD.SHL.U32 R17, R31.reuse, 0x4, RZ ;  /* 0x000000041f117824 */ /* 0x040fe200078e00ff */
[C-C-:B------:R-:W-:Y:S01]  /*20890*/  SHF.L.U64.HI R18, R31.reuse, 0x2, R0.reuse ;  /* 0x000000021f127819 */ /* 0x140fe20000010200 */
[----:B------:R0:W-:Y:S01]  /*208a0*/  STL [R1+0x20], R0 ;  /* 0x0000200001007387 */ /* 0x0001e20000100800 */
[----:B------:R-:W-:Y:S01]  /*208b0*/  @P0 LEA.HI.X R3, R31, UR5, R0, 0x2, P1 ;  /* 0x000000051f030c11 */ /* 0x000fe200088f1400 */
[----:B------:R-:W-:-:S04]  /*208c0*/  ULDC.64 UR4, c[0x0][0xa00] ;  /* 0x0002800000047ab9 */ /* 0x000fc80000000a00 */
[----:B-1----:R1:W2:Y:S01]  /*208d0*/  @P0 LDG.E R13, desc[UR10][R2.64] ;  /* 0x0000000a020d0981 */ /* 0x0022a2000c1e1900 */
[----:B------:R-:W-:Y:S01]  /*208e0*/  ISETP.NE.U32.AND P0, PT, RZ, UR4, PT ;  /* 0x00000004ff007c0c */ /* 0x000fe2000bf05070 */
[----:B------:R-:W-:Y:S01]  /*208f0*/  IMAD.MOV.U32 R35, RZ, RZ, RZ ;  /* 0x000000ffff237224 */ /* 0x000fe200078e00ff */
[----:B------:R-:W-:Y:S01]  /*20900*/  ISETP.NE.U32.AND P1, PT, RZ, UR6, PT ;  /* 0x00000006ff007c0c */ /* 0x000fe2000bf25070 */
[----:B0-----:R-:W-:Y:S01]  /*20910*/  IMAD.MOV.U32 R0, RZ, RZ, RZ ;  /* 0x000000ffff007224 */ /* 0x001fe200078e00ff */
[----:B------:R-:W-:Y:S02]  /*20920*/  ISETP.NE.AND.EX P0, PT, RZ, UR5, PT, P0 ;  /* 0x00000005ff007c0c */ /* 0x000fe4000bf05300 */
[----:B------:R-:W-:Y:S02]  /*20930*/  ISETP.NE.AND.EX P1, PT, RZ, UR7, PT, P1 ;  /* 0x00000007ff007c0c */ /* 0x000fe4000bf25310 */
[C---:B------:R-:W-:Y:S02]  /*20940*/  IADD3 R4, P4, R17.reuse, UR6, RZ ;  /* 0x0000000611047c10 */ /* 0x040fe4000ff9e0ff */
[----:B-1----:R-:W-:Y:S01]  /*20950*/  IADD3 R2, P3, R17, UR4, RZ ;  /* 0x0000000411027c10 */ /* 0x002fe2000ff7e0ff */
[----:B------:R-:W-:Y:S01]  /*20960*/  ULDC UR4, c[0x0][0x288] ;  /* 0x0000a20000047ab9 */ /* 0x000fe20000000800 */
[----:B------:R-:W-:-:S02]  /*20970*/  IADD3.X R5, R18, UR7, RZ, P4, !PT ;  /* 0x0000000712057c10 */ /* 0x000fc4000a7fe4ff */
[C---:B------:R-:W-:Y:S02]  /*20980*/  IADD3.X R3, R18.reuse, UR5, RZ, P3, !PT ;  /* 0x0000000512037c10 */ /* 0x040fe40009ffe4ff */
[----:B------:R-:W-:Y:S01]  /*20990*/  @P2 IADD3 R6, P3, R17, UR8, RZ ;  /* 0x0000000811062c10 */ /* 0x000fe2000ff7e0ff */
[----:B------:R-:W-:Y:S01]  /*209a0*/  IMAD.U32 R8, RZ, RZ, UR4 ;  /* 0x00000004ff087e24 */ /* 0x000fe2000f8e00ff */
[----:B------:R-:W-:Y:S01]  /*209b0*/  ULDC.64 UR4, c[0x0][0x418] ;  /* 0x0001060000047ab9 */ /* 0x000fe20000000a00 */
[----:B------:R-:W5:Y:S01]  /*209c0*/  @P0 LDG.E R35, desc[UR10][R2.64] ;  /* 0x0000000a02230981 */ /* 0x000f62000c1e1900 */
[----:B------:R-:W-:-:S03]  /*209d0*/  @P2 IADD3.X R7, R18, UR9, RZ, P3, !PT ;  /* 0x0000000912072c10 */ /* 0x000fc60009ffe4ff */
[----:B------:R-:W5:Y:S04]  /*209e0*/  @P1 LDG.E R0, desc[UR10][R4.64] ;  /* 0x0000000a04001981 */ /* 0x000f68000c1e1900 */
        /* <DEDUP_REMOVED lines=10> */
[----:B---3--:R0:W-:Y:S01]  /*20a90*/  STL [R1+0x18], R8 ;  /* 0x0000180801007387 */ /* 0x0081e20000100800 */
[----:B------:R-:W-:-:S03]  /*20aa0*/  IMAD.MOV.U32 R12, RZ, RZ, R8 ;  /* 0x000000ffff0c7224 */ /* 0x000fc600078e0008 */
[----:B--2---:R0:W-:Y:S01]  /*20ab0*/  STL [R1+0xc], R13 ;  /* 0x00000c0d01007387 */ /* 0x0041e20000100800 */
[----:B------:R-:W-:Y:S05]  /*20ac0*/  @P2 BRA `(.L_x_2911) ;  /* 0x0000000000182947 */ /* 0x000fea0003800000 */
[----:B------:R-:W-:Y:S05]  /*20ad0*/  @!P0 BRA `(.L_x_2911) ;  /* 0x0000000000148947 */ /* 0x000fea0003800000 */
[----:B------:R-:W-:Y:S02]  /*20ae0*/  ULDC.64 UR4, c[0x0][0x208] ;  /* 0x0000820000047ab9 */ /* 0x000fe40000000a00 */
[----:B0-----:R-:W2:Y:S04]  /*20af0*/  LDG.E R8, desc[UR4][R2.64] ;  /* 0x0000000402087981 */ /* 0x001ea8000c1e1900 */
[----:B------:R-:W2:Y:S02]  /*20b00*/  LDG.E R7, desc[UR4][R2.64+0x4] ;  /* 0x0000040402077981 */ /* 0x000ea4000c1e1900 */
[----:B--2---:R-:W-:-:S05]  /*20b10*/  IMAD.IADD R12, R7, 0x1, -R8 ;  /* 0x00000001070c7824 */ /* 0x004fca00078e0a08 */
[----:B------:R1:W-:Y:S02]  /*20b20*/  STL [R1+0x18], R12 ;  /* 0x0000180c01007387 */ /* 0x0003e40000100800 */
.L_x_2911:
[----:B------:R-:W-:Y:S01]  /*20b30*/  ULDC.64 UR4, c[0x0][0xa20] ;  /* 0x0002880000047ab9 */ /* 0x000fe20000000a00 */
[C---:B------:R-:W-:Y:S01]  /*20b40*/  LOP3.LUT R2, R26.reuse, 0xff000000, RZ, 0xc0, !PT ;  /* 0xff0000001a027812 */ /* 0x040fe200078ec0ff */
        /* <DEDUP_REMOVED lines=8> */
[----:B------:R-:W-:Y:S01]  /*20bd0*/  IADD3 R2, P0, R17, UR4, RZ ;  /* 0x0000000411027c10 */ /* 0x000fe2000ff1e0ff */
[----:B------:R-:W-:-:S03]  /*20be0*/  ULDC.64 UR6, c[0x0][0x208] ;  /* 0x0000820000067ab9 */ /* 0x000fc60000000a00 */
[----:B------:R-:W-:-:S05]  /*20bf0*/  IADD3.X R3, R18, UR5, RZ, P0, !PT ;  /* 0x0000000512037c10 */ /* 0x000fca00087fe4ff */
[----:B------:R0:W5:Y:S01]  /*20c00*/  LDG.E R9, desc[UR6][R2.64] ;  /* 0x0000000602097981 */ /* 0x000162000c1e1900 */
[----:B------:R-:W-:Y:S05]  /*20c10*/  BRA `(.L_x_2913) ;  /* 0x0000000000287947 */ /* 0x000fea0003800000 */
.L_x_2912:
[----:B------:R-:W-:Y:S02]  /*20c20*/  ULDC.64 UR4, c[0x0][0xa08] ;  /* 0x0002820000047ab9 */ /* 0x000fe40000000a00 */
[----:B------:R-:W-:-:S04]  /*20c30*/  ISETP.NE.U32.AND P0, PT, RZ, UR4, PT ;  /* 0x00000004ff007c0c */ /* 0x000fc8000bf05070 */
[----:B------:R-:W-:-:S13]  /*20c40*/  ISETP.NE.AND.EX P0, PT, RZ, UR5, PT, P0 ;  /* 0x00000005ff007c0c */ /* 0x000fda000bf05300 */
[----:B------:R-:W-:Y:S05]  /*20c50*/  @!P0 BRA `(.L_x_2913) ;  /* 0x0000000000188947 */ /* 0x000fea0003800000 */
[----:B------:R-:W0:Y:S01]  /*20c60*/  LDC.64 R2, c[0x0][0xa08] ;  /* 0x00028200ff027b82 */ /* 0x000e220000000a00 */
[----:B------:R-:W-:Y:S01]  /*20c70*/  ULDC.64 UR4, c[0x0][0x208] ;  /* 0x0000820000047ab9 */ /* 0x000fe20000000a00 */
[----:B0-----:R-:W-:-:S05]  /*20c80*/  IMAD.WIDE R2, R32, 0x4, R2 ;  /* 0x0000000420027825 */ /* 0x001fca00078e0202 */
[----:B------:R-:W2:Y:S04]  /*20c90*/  LDG.E R9, desc[UR4][R2.64] ;  /* 0x0000000402097981 */ /* 0x000ea8000c1e1900 */
[----:B------:R-:W2:Y:S02]  /*20ca0*/  LDG.E R10, desc[UR4][R2.64+0x4] ;  /* 0x00000404020a7981 */ /* 0x000ea4000c1e1900 */
[----:B--2---:R-:W-:-:S07]  /*20cb0*/  IMAD.IADD R9, R10, 0x1, -R9 ;  /* 0x000000010a097824 */ /* 0x004fce00078e0a09 */
.L_x_2913:
[----:B------:R-:W-:Y:S01]  /*20cc0*/  ULDC.64 UR4, c[0x0][0x208] ;  /* 0x0000820000047ab9 */ /* 0x000fe20000000a00 */
[----:B0-----:R-:W0:Y:S01]  /*20cd0*/  LDC R3, c[0x0][0x448] ;  /* 0x00011200ff037b82 */ /* 0x001e220000000800 */
[----:B------:R-:W2:Y:S04]  /*20ce0*/  @P1 LDG.E R2, desc[UR4][R4.64] ;  /* 0x0000000404021981 */ /* 0x000ea8000c1e1900 */
[----:B------:R3:W2:Y:S01]  /*20cf0*/  @P1 LDG.E R11, desc[UR4][R4.64+0x4] ;  /* 0x00000404040b1981 */ /* 0x0006a2000c1e1900 */
[----:B-----5:R-:W-:Y:S01]  /*20d00*/  IMAD.IADD R9, R9, 0x1, -R13 ;  /* 0x0000000109097824 */ /* 0x020fe200078e0a0d */
[----:B------:R-:W-:Y:S01]  /*20d10*/  BSSY B0, `(.L_x_2914) ;  /* 0x0000037000007945 */ /* 0x000fe20003800000 */
[----:B------:R-:W-:Y:S02]  /*20d20*/  LOP3.LUT R20, R8, 0xff, RZ, 0xc0, !PT ;  /* 0x000000ff08147812 */ /* 0x000fe400078ec0ff */
[----:B---3--:R-:W-:-:S02]  /*20d30*/  SHF.R.U32.HI R4, RZ, 0x10, R8 ;  /* 0x00000010ff047819 */ /* 0x008fc40000011608 */
[----:B0-----:R-:W-:-:S13]  /*20d40*/  ISETP.NE.AND P0, PT, R3, 0x1, PT ;  /* 0x000000010300780c */ /* 0x001fda0003f05270 */
[----:B------:R-:W0:Y:S08]  /*20d50*/  @P0 LDC R7, c[0x0][0x44c] ;  /* 0x00011300ff070b82 */ /* 0x000e300000000800 */
[----:B------:R-:W3:Y:S01]  /*20d60*/  @P0 LDC R3, c[0x0][0x450] ;  /* 0x00011400ff030b82 */ /* 0x000ee20000000800 */
[----:B--2---:R-:W-:Y:S02]  /*20d70*/  @P1 IMAD.IADD R6, R11, 0x1, -R2 ;  /* 0x000000010b061824 */ /* 0x004fe400078e0a02 */
[----:B------:R-:W-:-:S04]  /*20d80*/  IMAD.SHL.U32 R2, R25, 0x80, RZ ;  /* 0x0000008019027824 */ /* 0x000fc800078e00ff */
[----:B------:R-:W-:-:S04]  /*20d90*/  VIADD R2, R2, 0x7f ;  /* 0x0000007f02027836 */ /* 0x000fc80000000000 */
[----:B0-----:R-:W-:-:S05]  /*20da0*/  @P0 IMAD.HI.U32 R10, R2, R7, RZ ;  /* 0x00000007020a0227 */ /* 0x001fca00078e00ff */
[----:B---3--:R-:W-:Y:S01]  /*20db0*/  @P0 SHF.R.U32.HI R2, RZ, R3, R10 ;  /* 0x00000003ff020219 */ /* 0x008fe2000001160a */
[----:B------:R-:W-:-:S04]  /*20dc0*/  IMAD.IADD R3, R9, 0x1, R6 ;  /* 0x0000000109037824 */ /* 0x000fc800078e0206 */
[C---:B------:R-:W-:Y:S01]  /*20dd0*/  VIADD R5, R3.reuse, 0x5f ;  /* 0x0000005f03057836 */ /* 0x040fe20000000000 */
[----:B------:R-:W-:Y:S01]  /*20de0*/  IADD3 R7, R3, 0x60, -R12 ;  /* 0x0000006003077810 */ /* 0x000fe20007ffe80c */
[----:B------:R0:W-:Y:S02]  /*20df0*/  STL [R1+0x4], R3 ;  /* 0x0000040301007387 */ /* 0x0001e40000100800 */
[----:B------:R-:W-:-:S04]  /*20e00*/  IMAD.HI R5, R5, 0x2aaaaaab, RZ ;  /* 0x2aaaaaab05057827 */ /* 0x000fc800078e02ff */
[----:B------:R-:W-:-:S04]  /*20e10*/  IMAD.IADD R2, R7, 0x1, R2 ;  /* 0x0000000107027824 */ /* 0x000fc800078e0202 */
[----:B------:R-:W-:Y:S01]  /*20e20*/  IMAD.HI R2, R2, 0x2aaaaaab, RZ ;  /* 0x2aaaaaab02027827 */ /* 0x000fe200078e02ff */
[----:B0-----:R-:W-:-:S04]  /*20e30*/  SHF.R.U32.HI R3, RZ, 0x1f, R5 ;  /* 0x0000001fff037819 */ /* 0x001fc80000011605 */
[----:B------:R-:W-:Y:S02]  /*20e40*/  LEA.HI.SX32 R5, R5, R3, 0x1c ;  /* 0x0000000305057211 */ /* 0x000fe400078fe2ff */
[----:B------:R-:W-:-:S04]  /*20e50*/  SHF.R.U32.HI R3, RZ, 0x1f, R2 ;  /* 0x0000001fff037819 */ /* 0x000fc80000011602 */
[----:B------:R-:W-:Y:S01]  /*20e60*/  LEA.HI.SX32 R10, R2, R3, 0x1c ;  /* 0x00000003020a7211 */ /* 0x000fe200078fe2ff */
[----:B------:R-:W-:-:S03]  /*20e70*/  IMAD.MOV.U32 R2, RZ, RZ, RZ ;  /* 0x000000ffff027224 */ /* 0x000fc600078e00ff */
[----:B------:R-:W-:-:S04]  /*20e80*/  VIMNMX R10, R5, R10, PT ;  /* 0x0000000a050a7248 */ /* 0x000fc80003fe0100 */
[----:B------:R-:W-:-:S13]  /*20e90*/  ISETP.GE.AND P0, PT, R10, 0x1, PT ;  /* 0x000000010a00780c */ /* 0x000fda0003f06270 */
[----:B------:R-:W-:Y:S05]  /*20ea0*/  @!P0 BRA `(.L_x_2915) ;  /* 0x0000000000748947 */ /* 0x000fea0003800000 */
[----:B------:R-:W-:Y:S01]  /*20eb0*/  ISETP.NE.AND P0, PT, R4, RZ, PT ;  /* 0x000000ff0400720c */ /* 0x000fe20003f05270 */
[----:B------:R-:W-:-:S03]  /*20ec0*/  ULDC UR4, c[0x0][0x9f0] ;  /* 0x00027c0000047ab9 */ /* 0x000fc60000000800 */
[----:B------:R-:W-:-:S04]  /*20ed0*/  SEL R8, R4, UR4, P0 ;  /* 0x0000000404087c07 */ /* 0x000fc80008000000 */
[----:B------:R-:W-:Y:S02]  /*20ee0*/  IABS R11, R8 ;  /* 0x00000008000b7213 */ /* 0x000fe40000000000 */
[----:B-1----:R-:W-:Y:S02]  /*20ef0*/  IADD3 R12, R8, -0x1, R10 ;  /* 0xffffffff080c7810 */ /* 0x002fe40007ffe00a */
        /* <DEDUP_REMOVED lines=12> */
[----:B------:R-:W-:-:S04]  /*20fc0*/  IMAD.MOV R2, RZ, RZ, -R2 ;  /* 0x000000ffff027224 */ /* 0x000fc800078e0a02 */
        /* <DEDUP_REMOVED lines=11> */
.L_x_2915:
[----:B------:R-:W-:Y:S05]  /*21080*/  BSYNC B0 ;  /* 0x0000000000007941 */ /* 0x000fea0003800000 */
.L_x_2914:
        /* <DEDUP_REMOVED lines=24> */
[----:B------:R0:W2:Y:S02]  /*21210*/  SHFL.IDX PT, R14, R8, RZ, 0x1f ;  /* 0x00001fff080e7589 */ /* 0x0000a400000e0000 */
.L_x_3085:
[----:B--2---:R-:W-:Y:S02]  /*21220*/  ISETP.NE.AND P0, PT, R14, RZ, PT ;  /* 0x000000ff0e00720c */ /* 0x004fe40003f05270 */
[----:B------:R-:W-:-:S11]  /*21230*/  PLOP3.LUT P6, PT, PT, PT, PT, 0x8, 0x0 ;  /* 0x000000000000781c */ /* 0x000fd60003fce170 */
[----:B------:R-:W-:Y:S05]  /*21240*/  @P0 BRA `(.L_x_2919) ;  /* 0x00000000000c0947 */ /* 0x000fea0003800000 */
[----:B------:R-:W-:-:S03]  /*21250*/  UMOV UR4, 0xffffffff ;  /* 0xffffffff00047882 */ /* 0x000fc60000000000 */
[----:B------:R-:W-:Y:S05]  /*21260*/  BRA.DIV UR4, `(.L_x_2920) ;  /* 0x0000007604487947 */ /* 0x000fea000b800000 */
[----:B------:R-:W-:-:S13]  /*21270*/  ELECT P6, URZ, PT ;  /* 0x00000000003f782f */ /* 0x000fda00038c0000 */
.L_x_2919:
        /* <DEDUP_REMOVED lines=9> */
.L_x_3088:
[----:B------:R-:W-:Y:S05]  /*21310*/  BSYNC B1 ;  /* 0x0000000000017941 */ /* 0x000fea0003800000 */
.L_x_2921:
[----:B------:R-:W-:Y:S04]  /*21320*/  BSSY B1, `(.L_x_2923) ;  /* 0x000008c000017945 */ /* 0x000fe80003800000 */
[----:B------:R-:W-:Y:S05]  /*21330*/  @!P6 BRA `(.L_x_2924) ;  /* 0x000000080028e947 */ /* 0x000fea0003800000 */
[----:B-1----:R-:W-:Y:S01]  /*21340*/  IMAD R12, R28, 0x8, R16 ;  /* 0x000000081c0c7824 */ /* 0x002fe200078e0210 */
[----:B------:R-:W-:Y:S01]  /*21350*/  SHF.L.U32 R11, R30, 0x1f, RZ ;  /* 0x0000001f1e0b7819 */ /* 0x000fe200000006ff */
[----:B------:R-:W1:Y:S01]  /*21360*/  S2R R9, SR_TID.X ;  /* 0x0000000000097919 */ /* 0x000e620000002100 */
[----:B------:R-:W-:Y:S02]  /*21370*/  BSSY B2, `(.L_x_2925) ;  /* 0x0000005000027945 */ /* 0x000fe40003800000 */
[----:B------:R-:W2:Y:S01]  /*21380*/  SYNCS.PHASECHK.TRANS64.TRYWAIT P0, [R12+URZ+0x308a0], R11 ;  /* 0x0308a00b0c0075a7 */ /* 0x000ea2000800017f */
[----:B-1----:R-:W-:-:S04]  /*21390*/  LOP3.LUT R9, R9, 0x7f, RZ, 0xc0, !PT ;  /* 0x0000007f09097812 */ /* 0x002fc800078ec0ff */
[----:B------:R-:W-:Y:S01]  /*213a0*/  ISETP.NE.AND P1, PT, R9, RZ, PT ;  /* 0x000000ff0900720c */ /* 0x000fe20003f25270 */
[----:B--2---:R-:W-:-:S12]  /*213b0*/  @!P0 BRA `(.L_x_2926) ;  /* 0x0000007400288947 */ /* 0x004fd80003800000 */
.L_x_3089:
[----:B------:R-:W-:Y:S05]  /*213c0*/  BSYNC B2 ;  /* 0x0000000000027941 */ /* 0x000fea0003800000 */
.L_x_2925:
        /* <DEDUP_REMOVED lines=9> */
.L_x_2928:
[----:B------:R-:W-:Y:S05]  /*21460*/  BSYNC B2 ;  /* 0x0000000000027941 */ /* 0x000fea0003800000 */
.L_x_2927:
[----:B0-----:R-:W-:Y:S01]  /*21470*/  IMAD.MOV.U32 R8, RZ, RZ, RZ ;  /* 0x000000ffff087224 */ /* 0x001fe200078e00ff */
[----:B------:R-:W-:Y:S01]  /*21480*/  UIADD3 UR4, UP0, UR38, 0x570, URZ ;  /* 0x0000057026047890 */ /* 0x000fe2000ff1e03f */
[----:B------:R-:W-:Y:S01]  /*21490*/  IMAD R9, R3, 0x60, R0 ;  /* 0x0000006003097824 */ /* 0x000fe200078e0200 */
[----:B------:R-:W-:Y:S01]  /*214a0*/  PLOP3.LUT P0, PT, PT, PT, PT, 0x80, 0x0 ;  /* 0x000000000000781c */ /* 0x000fe20003f0f070 */
[----:B------:R-:W-:Y:S01]  /*214b0*/  IMAD R10, R28, 0x9000, R16 ;  /* 0x000090001c0a7824 */ /* 0x000fe200078e0210 */
[----:B------:R-:W-:Y:S01]  /*214c0*/  R2UR UR10, R8 ;  /* 0x00000000080a72ca */ /* 0x000fe200000e0000 */
[----:B------:R-:W-:Y:S01]  /*214d0*/  VIADD R9, R9, 0xffffffa0 ;  /* 0xffffffa009097836 */ /* 0x000fe20000000000 */
[----:B------:R-:W-:Y:S01]  /*214e0*/  UIADD3.X UR5, URZ, UR39, URZ, UP0, !UPT ;  /* 0x000000273f057290 */ /* 0x000fe200087fe43f */
[----:B------:R-:W-:Y:S01]  /*214f0*/  VIADD R8, R12, 0x30890 ;  /* 0x000308900c087836 */ /* 0x000fe20000000000 */
[----:B------:R-:W-:Y:S01]  /*21500*/  UMOV UR6, 0x0 ;  /* 0x0000000000067882 */ /* 0x000fe20000000000 */
[----:B------:R-:W-:Y:S01]  /*21510*/  VIADD R13, R10, 0x1e400 ;  /* 0x0001e4000a0d7836 */ /* 0x000fe20000000000 */
[----:B------:R-:W-:-:S09]  /*21520*/  UMOV UR7, 0x12f00000 ;  /* 0x12f0000000077882 */ /* 0x000fd20000000000 */
.L_x_2929:
        /* <DEDUP_REMOVED lines=16> */
.L_x_2930:
        /* <DEDUP_REMOVED lines=16> */
.L_x_2931:
        /* <DEDUP_REMOVED lines=13> */
.L_x_3090:
[----:B------:R-:W-:Y:S05]  /*21800*/  BSYNC B2 ;  /* 0x0000000000027941 */ /* 0x000fea0003800000 */
.L_x_2932:
        /* <DEDUP_REMOVED lines=11> */
.L_x_2935:
[----:B------:R-:W-:Y:S05]  /*218c0*/  BSYNC B2 ;  /* 0x0000000000027941 */ /* 0x000fea0003800000 */
.L_x_2934:
[----:B------:R-:W-:Y:S01]  /*218d0*/  R2UR UR6, R14 ;  /* 0x000000000e0672ca */ /* 0x000fe200000e0000 */
[----:B------:R-:W-:Y:S01]  /*218e0*/  IMAD.MOV.U32 R8, RZ, RZ, RZ ;  /* 0x000000ffff087224 */ /* 0x000fe200078e00ff */
[----:B------:R-:W-:Y:S01]  /*218f0*/  R2UR UR7, R15 ;  /* 0x000000000f0772ca */ /* 0x000fe200000e0000 */
[----:B------:R-:W-:Y:S01]  /*21900*/  UIADD3 UR4, UP0, UR38, 0x670, URZ ;  /* 0x0000067026047890 */ /* 0x000fe2000ff1e03f */
[----:B------:R-:W-:Y:S01]  /*21910*/  PLOP3.LUT P0, PT, PT, PT, PT, 0x80, 0x0 ;  /* 0x000000000000781c */ /* 0x000fe20003f0f070 */
[----:B01----:R-:W-:Y:S01]  /*21920*/  VIADD R12, R12, 0x308b0 ;  /* 0x000308b00c0c7836 */ /* 0x003fe20000000000 */
[----:B------:R-:W-:Y:S01]  /*21930*/  R2UR UR10, R8 ;  /* 0x00000000080a72ca */ /* 0x000fe200000e0000 */
[----:B------:R-:W-:Y:S01]  /*21940*/  VIADD R8, R10, 0x400 ;  /* 0x000004000a087836 */ /* 0x000fe20000000000 */
[----:B------:R-:W-:-:S13]  /*21950*/  UIADD3.X UR5, URZ, UR39, URZ, UP0, !UPT ;  /* 0x000000273f057290 */ /* 0x000fda00087fe43f */
.L_x_2936:
        /* <DEDUP_REMOVED lines=15> */
.L_x_2937:
        /* <DEDUP_REMOVED lines=15> */
.L_x_2938:
        /* <DEDUP_REMOVED lines=10> */
.L_x_2924:
[----:B------:R-:W-:Y:S05]  /*21be0*/  BSYNC B1 ;  /* 0x0000000000017941 */ /* 0x000fea0003800000 */
.L_x_2923:
        /* <DEDUP_REMOVED lines=9> */
.L_x_2955:
        /* <DEDUP_REMOVED lines=11> */
.L_x_3091:
[----:B------:R-:W-:Y:S05]  /*21d30*/  BSYNC B2 ;  /* 0x0000000000027941 */ /* 0x000fea0003800000 */
.L_x_2941:
        /* <DEDUP_REMOVED lines=9> */
.L_x_2944:
[----:B------:R-:W-:Y:S05]  /*21dd0*/  BSYNC B2 ;  /* 0x0000000000027941 */ /* 0x000fea0003800000 */
.L_x_2943:
        /* <DEDUP_REMOVED lines=11> */
.L_x_2945:
        /* <DEDUP_REMOVED lines=12> */
[----:B------:R-:W-:Y:S01]  /*21f50*/  UMOV UR6, 0x0 ;  /* 0x0000000000067882 */ /* 0x000fe20000000000 */
[----:B------:R-:W-:Y:S02]  /*21f60*/  UMOV UR7, 0x12f00000 ;  /* 0x12f0000000077882 */ /* 0x000fe40000000000 */
[----:B------:R-:W-:Y:S01]  /*21f70*/  R2UR UR10, R13 ;  /* 0x000000000d0a72ca */ /* 0x000fe200000e0000 */
[----:B------:R-:W-:-:S14]  /*21f80*/  VIADD R13, R9, 0x21400 ;  /* 0x00021400090d7836 */ /* 0x000fdc0000000000 */
.L_x_2946:
        /* <DEDUP_REMOVED lines=16> */
.L_x_2947:
        /* <DEDUP_REMOVED lines=13> */
.L_x_3092:
[----:B------:R-:W-:Y:S05]  /*22160*/  BSYNC B2 ;  /* 0x0000000000027941 */ /* 0x000fea0003800000 */
.L_x_2948:
        /* <DEDUP_REMOVED lines=11> */
.L_x_2951:
[----:B------:R-:W-:Y:S05]  /*22220*/  BSYNC B2 ;  /* 0x0000000000027941 */ /* 0x000fea0003800000 */
.L_x_2950:
        /* <DEDUP_REMOVED lines=8> */
.L_x_2952:
        /* <DEDUP_REMOVED lines=11> */
[----:B------:R-:W-:Y:S01]  /*22360*/  R2UR UR6, R14 ;  /* 0x000000000e0672ca */ /* 0x000fe200000e0000 */
[----:B------:R-:W-:Y:S01]  /*22370*/  VIADD R3, R9, 0x3400 ;  /* 0x0000340009037836 */ /* 0x000fe20000000000 */
[----:B------:R-:W-:Y:S02]  /*22380*/  R2UR UR7, R15 ;  /* 0x000000000f0772ca */ /* 0x000fe400000e0000 */
[----:B------:R-:W-:Y:S02]  /*22390*/  R2UR UR10, R10 ;  /* 0x000000000a0a72ca */ /* 0x000fe400000e0000 */
[----:B------:R-:W-:-:S13]  /*223a0*/  PLOP3.LUT P1, PT, PT, PT, PT, 0x80, 0x0 ;  /* 0x000000000000781c */ /* 0x000fda0003f2f070 */
.L_x_2953:
        /* <DEDUP_REMOVED lines=15> */
.L_x_2954:
        /* <DEDUP_REMOVED lines=10> */
.L_x_2940:
[----:B------:R-:W-:Y:S05]  /*22540*/  BSYNC B1 ;  /* 0x0000000000017941 */ /* 0x000fea0003800000 */
.L_x_2939:
        /* <DEDUP_REMOVED lines=8> */
.L_x_2917:
[----:B------:R-:W-:Y:S05]  /*225d0*/  BSYNC B0 ;  /* 0x0000000000007941 */ /* 0x000fea0003800000 */
.L_x_2916:
[----:B------:R-:W2:Y:S01]  /*225e0*/  LDC R0, c[0x0][0x448] ;  /* 0x00011200ff007b82 */ /* 0x000ea20000000800 */
[----:B------:R-:W-:Y:S01]  /*225f0*/  LEA R2, R25, 0x7f, 0x7 ;  /* 0x0000007f19027811 */ /* 0x000fe200078e38ff */
[----:B------:R-:W-:Y:S06]  /*22600*/  @!P0 WARPSYNC.ALL ;  /* 0x0000000000008948 */ /* 0x000fec0003800000 */
[----:B------:R-:W-:Y:S01]  /*22610*/  @!P0 BAR.SYNC.DEFER_BLOCKING 0xc, 0x180 ;  /* 0x0306000000008b1d */ /* 0x000fe20000010000 */
[----:B------:R-:W-:-:S05]  /*22620*/  ISETP.NE.AND P2, PT, R4, RZ, PT ;  /* 0x000000ff0400720c */ /* 0x000fca0003f45270 */
[----:B------:R-:W-:Y:S08]  /*22630*/  BSSY B0, `(.L_x_2956) ;  /* 0x0000029000007945 */ /* 0x000ff00003800000 */
[----:B------:R-:W3:Y:S01]  /*22640*/  @!P2 LDC R4, c[0x0][0x9f0] ;  /* 0x00027c00ff04ab82 */ /* 0x000ee20000000800 */
[----:B--2---:R-:W-:-:S13]  /*22650*/  ISETP.NE.AND P1, PT, R0, 0x1, PT ;  /* 0x000000010000780c */ /* 0x004fda0003f25270 */
[----:B------:R-:W2:Y:S08]  /*22660*/  @P1 LDC R9, c[0x0][0x44c] ;  /* 0x00011300ff091b82 */ /* 0x000eb00000000800 */
[----:B------:R-:W4:Y:S01]  /*22670*/  @P1 LDC R3, c[0x0][0x450] ;  /* 0x00011400ff031b82 */ /* 0x000f220000000800 */
[----:B--2---:R-:W-:-:S05]  /*22680*/  @P1 IMAD.HI.U32 R0, R2, R9, RZ ;  /* 0x0000000902001227 */ /* 0x004fca00078e00ff */
[----:B----4-:R-:W-:Y:S01]  /*22690*/  @P1 SHF.R.U32.HI R2, RZ, R3, R0 ;  /* 0x00000003ff021219 */ /* 0x010fe20000011600 */
[----:B------:R-:W-:-:S04]  /*226a0*/  IMAD.MOV.U32 R0, RZ, RZ, RZ ;  /* 0x000000ffff007224 */ /* 0x000fc800078e00ff */
[----:B------:R-:W-:-:S04]  /*226b0*/  IMAD.IADD R2, R7, 0x1, R2 ;  /* 0x0000000107027824 */ /* 0x000fc800078e0202 */
[----:B------:R-:W-:-:S05]  /*226c0*/  IMAD.HI R2, R2, 0x2aaaaaab, RZ ;  /* 0x2aaaaaab02027827 */ /* 0x000fca00078e02ff */
[----:B------:R-:W-:-:S04]  /*226d0*/  SHF.R.U32.HI R3, RZ, 0x1f, R2 ;  /* 0x0000001fff037819 */ /* 0x000fc80000011602 */
[----:B------:R-:W-:-:S04]  /*226e0*/  LEA.HI.SX32 R2, R2, R3, 0x1c ;  /* 0x0000000302027211 */ /* 0x000fc800078fe2ff */
[----:B------:R-:W-:-:S04]  /*226f0*/  VIMNMX R5, R5, R2, PT ;  /* 0x0000000205057248 */ /* 0x000fc80003fe0100 */
[----:B------:R-:W-:-:S13]  /*22700*/  ISETP.GE.AND P1, PT, R5, 0x1, PT ;  /* 0x000000010500780c */ /* 0x000fda0003f26270 */
[----:B---3--:R-:W-:Y:S05]  /*22710*/  @!P1 BRA `(.L_x_2957) ;  /* 0x0000000000689947 */ /* 0x008fea0003800000 */
[----:B------:R-:W-:Y:S01]  /*22720*/  IABS R0, R4 ;  /* 0x0000000400007213 */ /* 0x000fe20000000000 */
[----:B------:R-:W-:-:S03]  /*22730*/  IMAD.MOV.U32 R2, RZ, RZ, RZ ;  /* 0x000000ffff027224 */ /* 0x000fc600078e00ff */
[----:B0-----:R-:W0:Y:S08]  /*22740*/  I2F.RP R8, R0 ;  /* 0x0000000000087306 */ /* 0x001e300000209400 */
[----:B0-----:R-:W0:Y:S02]  /*22750*/  MUFU.RCP R8, R8 ;  /* 0x0000000800087308 */ /* 0x001e240000001000 */
[----:B0-----:R-:W-:-:S06]  /*22760*/  VIADD R9, R8, 0xffffffe ;  /* 0x0ffffffe08097836 */ /* 0x001fcc0000000000 */
[----:B------:R-:W0:Y:S02]  /*22770*/  F2I.FTZ.U32.TRUNC.NTZ R3, R9 ;  /* 0x0000000900037305 */ /* 0x000e24000021f000 */
[----:B0-----:R-:W-:-:S04]  /*22780*/  IMAD.MOV R7, RZ, RZ, -R3 ;  /* 0x000000ffff077224 */ /* 0x001fc800078e0a03 */
[----:B------:R-:W-:-:S04]  /*22790*/  IMAD R7, R7, R0, RZ ;  /* 0x0000000007077224 */ /* 0x000fc800078e02ff */
[----:B------:R-:W-:Y:S01]  /*227a0*/  IMAD.HI.U32 R6, R3, R7, R2 ;  /* 0x0000000703067227 */ /* 0x000fe200078e0002 */
[----:B------:R-:W-:Y:S02]  /*227b0*/  IADD3 R3, R4, -0x1, R5 ;  /* 0xffffffff04037810 */ /* 0x000fe40007ffe005 */
[-C--:B------:R-:W-:Y:S02]  /*227c0*/  IABS R7, R4.reuse ;  /* 0x0000000400077213 */ /* 0x080fe40000000000 */
[----:B------:R-:W-:Y:S02]  /*227d0*/  IABS R2, R3 ;  /* 0x0000000300027213 */ /* 0x000fe40000000000 */
[----:B------:R-:W-:Y:S01]  /*227e0*/  LOP3.LUT R3, R3, R4, RZ, 0x3c, !PT ;  /* 0x0000000403037212 */ /* 0x000fe200078e3cff */
[----:B------:R-:W-:Y:S02]  /*227f0*/  IMAD.MOV R7, RZ, RZ, -R7 ;  /* 0x000000ffff077224 */ /* 0x000fe400078e0a07 */
        /* <DEDUP_REMOVED lines=12> */
.L_x_2957:
[----:B------:R-:W-:Y:S05]  /*228c0*/  BSYNC B0 ;  /* 0x0000000000007941 */ /* 0x000fea0003800000 */
.L_x_2956:
[-C--:B------:R-:W-:Y:S01]  /*228d0*/  IMAD R3, R20, R0.reuse, RZ ;  /* 0x0000000014037224 */ /* 0x080fe200078e02ff */
        /* <DEDUP_REMOVED lines=13> */
[----:B------:R-:W2:Y:S01]  /*229b0*/  FLO.U32 R0, UR4 ;  /* 0x0000000400007d00 */ /* 0x000ea200080e0000 */
[----:B------:R-:W-:Y:S01]  /*229c0*/  ULDC.64 UR6, c[0x0][0x208] ;  /* 0x0000820000067ab9 */ /* 0x000fe20000000a00 */
        /* <DEDUP_REMOVED lines=9> */
.L_x_2959:
        /* <DEDUP_REMOVED lines=11> */
[----:B------:R-:W-:Y:S02]  /*22b10*/  IMAD.U32 R6, RZ, RZ, UR8 ;  /* 0x00000008ff067e24 */ /* 0x000fe4000f8e00ff */
[----:B------:R-:W-:-:S02]  /*22b20*/  IMAD.U32 R7, RZ, RZ, UR9 ;  /* 0x00000009ff077e24 */ /* 0x000fc4000f8e00ff */
[----:B------:R-:W-:Y:S02]  /*22b30*/  IMAD.U32 R10, RZ, RZ, UR4 ;  /* 0x00000004ff0a7e24 */ /* 0x000fe4000f8e00ff */
[----:B------:R-:W-:Y:S02]  /*22b40*/  IMAD.U32 R11, RZ, RZ, UR5 ;  /* 0x00000005ff0b7e24 */ /* 0x000fe4000f8e00ff */
[----:B0-----:R-:W-:Y:S02]  /*22b50*/  IMAD.MOV.U32 R8, RZ, RZ, 0x70 ;  /* 0x00000070ff087424 */ /* 0x001fe400078e00ff */
[----:B-1----:R-:W-:Y:S02]  /*22b60*/  IMAD.MOV.U32 R12, RZ, RZ, 0x1 ;  /* 0x00000001ff0c7424 */ /* 0x002fe400078e00ff */
[----:B------:R-:W-:-:S07]  /*22b70*/  IMAD.MOV.U32 R13, RZ, RZ, RZ ;  /* 0x000000ffff0d7224 */ /* 0x000fce00078e00ff */
[----:B------:R-:W-:-:S07]  /*22b80*/  LEPC R20, `(.L_x_2962) ;  /* 0x000000001014794e */ /* 0x000fce0000000000 */
[----:B--2---:R-:W-:Y:S05]  /*22b90*/  CALL.ABS.NOINC R2 ;  /* 0x0000000002007343 */ /* 0x004fea0003c00000 */
.L_x_2962:
[----:B------:R-:W-:Y:S05]  /*22ba0*/  BSYNC B6 ;  /* 0x0000000000067941 */ /* 0x000fea0003800000 */
.L_x_2961:
        /* <DEDUP_REMOVED lines=11> */
[----:B------:R-:W-:Y:S02]  /*22c60*/  IMAD.U32 R6, RZ, RZ, UR8 ;  /* 0x00000008ff067e24 */ /* 0x000fe4000f8e00ff */
[----:B------:R-:W-:-:S02]  /*22c70*/  IMAD.U32 R7, RZ, RZ, UR9 ;  /* 0x00000009ff077e24 */ /* 0x000fc4000f8e00ff */
[----:B------:R-:W-:Y:S02]  /*22c80*/  IMAD.U32 R10, RZ, RZ, UR4 ;  /* 0x00000004ff0a7e24 */ /* 0x000fe4000f8e00ff */
[----:B------:R-:W-:Y:S02]  /*22c90*/  IMAD.U32 R11, RZ, RZ, UR5 ;  /* 0x00000005ff0b7e24 */ /* 0x000fe4000f8e00ff */
[----:B0-----:R-:W-:Y:S02]  /*22ca0*/  IMAD.MOV.U32 R8, RZ, RZ, 0x70 ;  /* 0x00000070ff087424 */ /* 0x001fe400078e00ff */
[----:B-1----:R-:W-:Y:S02]  /*22cb0*/  IMAD.MOV.U32 R12, RZ, RZ, 0x1 ;  /* 0x00000001ff0c7424 */ /* 0x002fe400078e00ff */
[----:B--2---:R-:W-:-:S07]  /*22cc0*/  IMAD.MOV.U32 R13, RZ, RZ, RZ ;  /* 0x000000ffff0d7224 */ /* 0x004fce00078e00ff */
[----:B------:R-:W-:-:S07]  /*22cd0*/  LEPC R20, `(.L_x_2965) ;  /* 0x000000001014794e */ /* 0x000fce0000000000 */
[----:B---3--:R-:W-:Y:S05]  /*22ce0*/  CALL.ABS.NOINC R2 ;  /* 0x0000000002007343 */ /* 0x008fea0003c00000 */
.L_x_2965:
        /* <DEDUP_REMOVED lines=15> */
.L_x_2964:
[----:B------:R-:W-:Y:S05]  /*22de0*/  BSYNC B6 ;  /* 0x0000000000067941 */ /* 0x000fea0003800000 */
.L_x_2963:
[----:B------:R-:W2:Y:S01]  /*22df0*/  LDL R22, [R1+0x1c] ;  /* 0x00001c0001167983 */ /* 0x000ea20000100800 */
[----:B------:R-:W-:-:S03]  /*22e00*/  ULDC.64 UR4, c[0x0][0x9f8] ;  /* 0x00027e0000047ab9 */ /* 0x000fc60000000a00 */
[----:B------:R-:W3:Y:S01]  /*22e10*/  LDL R7, [R1+0x4] ;  /* 0x0000040001077983 */ /* 0x000ee20000100800 */
[----:B------:R-:W-:-:S03]  /*22e20*/  ISETP.NE.U32.AND P0, PT, RZ, UR4, PT ;  /* 0x00000004ff007c0c */ /* 0x000fc6000bf05070 */
[----:B------:R-:W4:Y:S01]  /*22e30*/  LDL R21, [R1+0xc] ;  /* 0x00000c0001157983 */ /* 0x000f220000100800 */
[----:B------:R-:W-:Y:S01]  /*22e40*/  ISETP.NE.AND.EX P0, PT, RZ, UR5, PT, P0 ;  /* 0x00000005ff007c0c */ /* 0x000fe2000bf05300 */
[----:B------:R-:W-:Y:S01]  /*22e50*/  ULDC.64 UR6, c[0x0][0x208] ;  /* 0x0000820000067ab9 */ /* 0x000fe20000000a00 */
[----:B------:R-:W0:Y:S01]  /*22e60*/  LDC R0, c[0x0][0x430] ;  /* 0x00010c00ff007b82 */ /* 0x000e220000000800 */
[----:B------:R-:W1:Y:S10]  /*22e70*/  S2R R20, SR_TID.X ;  /* 0x0000000000147919 */ /* 0x000e740000002100 */
[----:B------:R-:W-:Y:S01]  /*22e80*/  @P0 IADD3 R2, P1, R17, UR4, RZ ;  /* 0x0000000411020c10 */ /* 0x000fe2000ff3e0ff */
[----:B------:R-:W-:-:S03]  /*22e90*/  ULDC UR4, c[0x0][0x2f4] ;  /* 0x0000bd0000047ab9 */ /* 0x000fc60000000800 */
[----:B------:R-:W-:-:S05]  /*22ea0*/  @P0 IADD3.X R3, R18, UR5, RZ, P1, !PT ;  /* 0x0000000512030c10 */ /* 0x000fca0008ffe4ff */
[----:B------:R4:W4:Y:S01]  /*22eb0*/  @P0 LDG.E R32, desc[UR6][R2.64] ;  /* 0x0000000602200981 */ /* 0x000922000c1e1900 */
[----:B-1----:R-:W-:-:S04]  /*22ec0*/  LOP3.LUT R20, R20, 0x7f, RZ, 0xc0, !PT ;  /* 0x0000007f14147812 */ /* 0x002fc800078ec0ff */
[----:B------:R-:W-:Y:S02]  /*22ed0*/  SHF.R.U32.HI R4, RZ, 0x3, R20 ;  /* 0x00000003ff047819 */ /* 0x000fe40000011614 */
[----:B------:R-:W1:Y:S01]  /*22ee0*/  S2R R20, SR_TID.X ;  /* 0x0000000000147919 */ /* 0x000e620000002100 */
[----:B0-----:R-:W-:-:S13]  /*22ef0*/  ISETP.NE.AND P1, PT, R0, 0x1, PT ;  /* 0x000000010000780c */ /* 0x001fda0003f25270 */
[----:B------:R-:W0:Y:S01]  /*22f00*/  @P1 LDC R6, c[0x0][0x438] ;  /* 0x00010e00ff061b82 */ /* 0x000e220000000800 */
[----:B-1----:R-:W-:-:S05]  /*22f10*/  IMAD.SHL.U32 R20, R20, 0x10, RZ ;  /* 0x0000001014147824 */ /* 0x002fca00078e00ff */
[----:B------:R-:W-:Y:S02]  /*22f20*/  LOP3.LUT R20, R4, 0x70, R20, 0xf8, !PT ;  /* 0x0000007004147812 */ /* 0x000fe400078ef814 */
[----:B------:R-:W1:Y:S01]  /*22f30*/  @P1 LDC R4, c[0x0][0x434] ;  /* 0x00010d00ff041b82 */ /* 0x000e620000000800 */
[----:B------:R-:W-:Y:S02]  /*22f40*/  LOP3.LUT R19, R19, 0xfffffff7, RZ, 0xc0, !PT ;  /* 0xfffffff713137812 */ /* 0x000fe400078ec0ff */
[----:B------:R-:W-:Y:S01]  /*22f50*/  ISETP.GE.AND P3, PT, R33, UR4, PT ;  /* 0x0000000421007c0c */ /* 0x000fe2000bf66270 */
[----:B------:R-:W-:Y:S01]  /*22f60*/  UMOV UR5, 0xffffffff ;  /* 0xffffffff00057882 */ /* 0x000fe20000000000 */
[----:B--2---:R-:W-:-:S04]  /*22f70*/  VIADD R22, R22, 0xffffffff ;  /* 0xffffffff16167836 */ /* 0x004fc80000000000 */
[----:B------:R-:W-:-:S05]  /*22f80*/  IMAD R5, R22, 0x60, R20 ;  /* 0x0000006016057824 */ /* 0x000fca00078e0214 */
[----:B---3--:R-:W-:-:S04]  /*22f90*/  ISETP.GE.AND P0, PT, R5, R7, PT ;  /* 0x000000070500720c */ /* 0x008fc80003f06270 */
[----:B------:R-:W-:Y:S01]  /*22fa0*/  ISETP.GT.U32.OR P0, PT, R20, 0x5f, P0 ;  /* 0x0000005f1400780c */ /* 0x000fe20000704470 */
[----:B----4-:R-:W-:-:S04]  /*22fb0*/  IMAD.IADD R5, R5, 0x1, R21 ;  /* 0x0000000105057824 */ /* 0x010fc800078e0215 */
[----:B-1----:R-:W-:-:S08]  /*22fc0*/  @P1 IMAD.HI.U32 R7, R5, R4, RZ ;  /* 0x0000000405071227 */ /* 0x002fd000078e00ff */
[----:B------:R-:W1:Y:S01]  /*22fd0*/  @!P0 LDC.64 R2, c[0x0][0x428] ;  /* 0x00010a00ff028b82 */ /* 0x000e620000000a00 */
[----:B------:R-:W-:Y:S01]  /*22fe0*/  IMAD.MOV.U32 R4, RZ, RZ, R5 ;  /* 0x000000ffff047224 */ /* 0x000fe200078e0005 */
[----:B0-----:R-:W-:Y:S02]  /*22ff0*/  @P1 SHF.R.U32.HI R4, RZ, R6, R7 ;  /* 0x00000006ff041219 */ /* 0x001fe40000011607 */
[----:B------:R-:W-:-:S03]  /*23000*/  SHF.R.S32.HI R8, RZ, 0x1f, R32 ;  /* 0x0000001fff087819 */ /* 0x000fc60000011420 */
[----:B------:R-:W-:-:S04]  /*23010*/  IMAD.MOV R6, RZ, RZ, -R4 ;  /* 0x000000ffff067224 */ /* 0x000fc800078e0a04 */
[----:B------:R-:W-:Y:S01]  /*23020*/  IMAD R0, R0, R6, R5 ;  /* 0x0000000600007224 */ /* 0x000fe200078e0205 */
[--C-:B------:R-:W-:Y:S01]  /*23030*/  @!P0 SHF.R.S32.HI R5, RZ, 0x1f, R4.reuse ;  /* 0x0000001fff058819 */ /* 0x100fe20000011404 */
[-C--:B-1----:R-:W-:Y:S02]  /*23040*/  @!P0 IMAD R6, R8, R2.reuse, RZ ;  /* 0x0000000208068224 */ /* 0x082fe400078e02ff */
[----:B------:R-:W-:-:S04]  /*23050*/  @!P0 IMAD.WIDE.U32 R4, R32, R2, R4 ;  /* 0x0000000220048225 */ /* 0x000fc800078e0004 */
[----:B------:R-:W-:Y:S02]  /*23060*/  @!P0 IMAD R6, R32, R3, R6 ;  /* 0x0000000320068224 */ /* 0x000fe400078e0206 */
[----:B------:R-:W0:Y:S02]  /*23070*/  @!P0 LDC.64 R2, c[0x0][0x418] ;  /* 0x00010600ff028b82 */ /* 0x000e240000000a00 */
[----:B------:R-:W-:Y:S02]  /*23080*/  @!P0 IMAD.IADD R6, R5, 0x1, R6 ;  /* 0x0000000105068824 */ /* 0x000fe400078e0206 */
[----:B------:R-:W-:Y:S01]  /*23090*/  IMAD.U32 R7, RZ, RZ, UR37 ;  /* 0x00000025ff077e24 */ /* 0x000fe2000f8e00ff */
[----:B0-----:R-:W-:-:S04]  /*230a0*/  @!P0 LEA R2, P1, R4, R2, 0x2 ;  /* 0x0000000204028211 */ /* 0x001fc800078210ff */
[----:B------:R-:W-:Y:S01]  /*230b0*/  @!P0 LEA.HI.X R3, R4, R3, R6, 0x2, P1 ;  /* 0x0000000304038211 */ /* 0x000fe200008f1406 */
[----:B------:R-:W-:-:S06]  /*230c0*/  IMAD.MOV.U32 R4, RZ, RZ, RZ ;  /* 0x000000ffff047224 */ /* 0x000fcc00078e00ff */
[----:B------:R0:W5:Y:S01]  /*230d0*/  @!P0 LDG.E R4, desc[UR6][R2.64] ;  /* 0x0000000602048981 */ /* 0x000162000c1e1900 */
[----:B------:R-:W-:Y:S02]  /*230e0*/  ISETP.GT.U32.AND P0, PT, R20, 0x5f, PT ;  /* 0x0000005f1400780c */ /* 0x000fe40003f04070 */
[----:B------:R-:W-:-:S11]  /*230f0*/  ISETP.NE.AND P2, PT, R7, 0x3, PT ;  /* 0x000000030700780c */ /* 0x000fd60003f45270 */
[----:B------:R-:W-:-:S04]  /*23100*/  @P0 LOP3.LUT R19, R19, 0x8, RZ, 0xfc, !PT ;  /* 0x0000000813130812 */ /* 0x000fc800078efcff */
[----:B------:R-:W-:-:S04]  /*23110*/  LOP3.LUT R19, R19, 0xffffffef, RZ, 0xc0, !PT ;  /* 0xffffffef13137812 */ /* 0x000fc800078ec0ff */
[----:B------:R-:W-:Y:S01]  /*23120*/  @P2 LOP3.LUT R19, R19, 0x10, RZ, 0xfc, !PT ;  /* 0x0000001013132812 */ /* 0x000fe200078efcff */
[----:B------:R0:W-:Y:S03]  /*23130*/  STL [R1+0x10], R8 ;  /* 0x0000100801007387 */ /* 0x0001e60000100800 */
[----:B------:R-:W-:Y:S02]  /*23140*/  LOP3.LUT R19, R19, 0xfffffffb, RZ, 0xc0, !PT ;  /* 0xfffffffb13137812 */ /* 0x000fe400078ec0ff */
[----:B------:R-:W-:Y:S02]  /*23150*/  ISETP.GE.AND P1, PT, R36, UR4, PT ;  /* 0x0000000424007c0c */ /* 0x000fe4000bf26270 */
[----:B------:R-:W-:Y:S02]  /*23160*/  @P3 LOP3.LUT R19, R19, 0x4, RZ, 0xfc, !PT ;  /* 0x0000000413133812 */ /* 0x000fe400078efcff */
[----:B------:R-:W-:-:S02]  /*23170*/  ISETP.GE.AND P0, PT, R34, UR4, PT ;  /* 0x0000000422007c0c */ /* 0x000fc4000bf06270 */
[----:B------:R-:W-:-:S04]  /*23180*/  LOP3.LUT R19, R19, 0xfffffffe, RZ, 0xc0, !PT ;  /* 0xfffffffe13137812 */ /* 0x000fc800078ec0ff */
[----:B------:R-:W-:-:S04]  /*23190*/  LOP3.LUT R19, R19, 0xfffffffd, RZ, 0xc0, !PT ;  /* 0xfffffffd13137812 */ /* 0x000fc800078ec0ff */
[----:B------:R-:W-:-:S04]  /*231a0*/  @P1 LOP3.LUT R19, R19, 0x2, RZ, 0xfc, !PT ;  /* 0x0000000213131812 */ /* 0x000fc800078efcff */
[----:B------:R-:W-:Y:S01]  /*231b0*/  @P0 LOP3.LUT R19, R19, 0x1, RZ, 0xfc, !PT ;  /* 0x0000000113130812 */ /* 0x000fe200078efcff */
[----:B0-----:R-:W-:Y:S06]  /*231c0*/  BRA.DIV UR5, `(.L_x_2966) ;  /* 0x0000005605f47947 */ /* 0x001fec000b800000 */
.L_x_3095:
[----:B------:R-:W-:Y:S05]  /*231d0*/  @!P2 BRA `(.L_x_2967) ;  /* 0x000000000004a947 */ /* 0x000fea0003800000 */
[----:B------:R-:W-:Y:S01]  /*231e0*/  BPT.TRAP 0x1 ;  /* 0x000000040000795c */ /* 0x000fe20000300000 */
.L_x_2967:
        /* <DEDUP_REMOVED lines=23> */
.L_x_3096:
[----:B------:R-:W-:Y:S05]  /*23360*/  BSYNC B0 ;  /* 0x0000000000007941 */ /* 0x000fea0003800000 */
.L_x_2968:
[----:B------:R-:W2:Y:S01]  /*23370*/  LDL R9, [R1+0x4] ;  /* 0x0000040001097983 */ /* 0x000ea20000100800 */
[----:B------:R-:W-:Y:S01]  /*23380*/  ULDC.64 UR4, c[0x0][0x300] ;  /* 0x0000c00000047ab9 */ /* 0x000fe20000000a00 */
[----:B------:R-:W-:Y:S01]  /*23390*/  ULDC.64 UR6, c[0x0][0x2e8] ;  /* 0x0000ba0000067ab9 */ /* 0x000fe20000000a00 */
[----:B------:R-:W-:Y:S01]  /*233a0*/  IMAD R5, R5, UR4, RZ ;  /* 0x0000000405057c24 */ /* 0x000fe2000f8e02ff */
[----:B------:R-:W1:Y:S01]  /*233b0*/  S2R R8, SR_TID.X ;  /* 0x0000000000087919 */ /* 0x000e620000002100 */
[C---:B0-----:R-:W-:Y:S01]  /*233c0*/  IMAD.WIDE.U32 R2, R0.reuse, UR4, RZ ;  /* 0x0000000400027c25 */ /* 0x041fe2000f8e00ff */
[C---:B------:R-:W-:Y:S02]  /*233d0*/  LOP3.LUT P4, RZ, R19.reuse, 0x4, RZ, 0xc0, !PT ;  /* 0x0000000413ff7812 */ /* 0x040fe4000788c0ff */
[C---:B------:R-:W-:Y:S01]  /*233e0*/  LOP3.LUT P3, RZ, R19.reuse, 0x2, RZ, 0xc0, !PT ;  /* 0x0000000213ff7812 */ /* 0x040fe2000786c0ff */
        /* <DEDUP_REMOVED lines=22> */
[----:B------:R-:W-:Y:S01]  /*23550*/  @P0 IMAD R8, R5, 0x2, R16 ;  /* 0x0000000205080824 */ /* 0x000fe200078e0210 */
[----:B------:R-:W-:Y:S02]  /*23560*/  ULDC.64 UR4, c[0x0][0x208] ;  /* 0x0000820000047ab9 */ /* 0x000fe40000000a00 */
        /* <DEDUP_REMOVED lines=60> */
.L_x_3110:
[----:B------:R-:W-:Y:S01]  /*23930*/  ISETP.GE.AND P0, PT, R6, 0x51, PT ;  /* 0x000000510600780c */ /* 0x000fe20003f06270 */
[----:B------:R-:W-:-:S12]  /*23940*/  ULDC.64 UR4, c[0x0][0x208] ;  /* 0x0000820000047ab9 */ /* 0x000fd80000000a00 */
        /* <DEDUP_REMOVED lines=11> */
.L_x_2971:
[----:B------:R-:W-:Y:S02]  /*23a00*/  PLOP3.LUT P1, PT, P1, P0, PT, 0xa2, 0x0 ;  /* 0x000000000000781c */ /* 0x000fe40000f21472 */
[----:B------:R-:W-:-:S08]  /*23a10*/  @P0 R2UR P1, UR4, R7 ;  /* 0x00000000070402ca */ /* 0x000fd00000020000 */
[----:B------:R-:W-:-:S05]  /*23a20*/  @P0 PLOP3.LUT P0, PT, P1, PT, PT, 0x80, 0x0 ;  /* 0x000000000000081c */ /* 0x000fca0000f0f070 */
[----:B------:R-:W-:Y:S01]  /*23a30*/  @!P1 SYNCS.ARRIVE.TRANS64.RED.A0T1 RZ, [UR4+0x30830], RZ ;  /* 0x030830ffffff99a7 */ /* 0x000fe20008200404 */
[----:B------:R-:W-:Y:S07]  /*23a40*/  @!P1 ARRIVES.LDGSTSBAR.64.TRANSCNT [UR4+0x30830] ;  /* 0x03083000ff0099b0 */ /* 0x000fee0008000a84 */
[----:B------:R-:W-:Y:S05]  /*23a50*/  @P0 BRA.U.ANY `(.L_x_2971) ;  /* 0xfffffffd00e80947 */ /* 0x000fea000393ffff */
[----:B------:R-:W-:Y:S01]  /*23a60*/  NOP ;  /* 0x0000000000007918 */ /* 0x000fe20000000000 */
[----:B------:R-:W-:-:S05]  /*23a70*/  IMAD.U32 R0, RZ, RZ, UR37 ;  /* 0x00000025ff007e24 */ /* 0x000fca000f8e00ff */
[----:B------:R-:W-:-:S13]  /*23a80*/  ISETP.NE.AND P2, PT, R0, 0x3, PT ;  /* 0x000000030000780c */ /* 0x000fda0003f45270 */
[----:B------:R-:W-:Y:S05]  /*23a90*/  @!P2 BRA `(.L_x_2972) ;  /* 0x000000000004a947 */ /* 0x000fea0003800000 */
[----:B------:R-:W-:Y:S01]  /*23aa0*/  BPT.TRAP 0x1 ;  /* 0x000000040000795c */ /* 0x000fe20000300000 */
.L_x_2972:
        /* <DEDUP_REMOVED lines=37> */
.L_x_2974:
[----:B------:R-:W-:Y:S05]  /*23d00*/  BSYNC B6 ;  /* 0x0000000000067941 */ /* 0x000fea0003800000 */
.L_x_2973:
[----:B------:R-:W2:Y:S01]  /*23d10*/  LDL.LU R20, [R1+0x2c] ;  /* 0x00002c0001147983 */ /* 0x000ea20000300800 */
[----:B------:R-:W-:Y:S01]  /*23d20*/  ULDC.64 UR4, c[0x0][0x2d8] ;  /* 0x0000b60000047ab9 */ /* 0x000fe20000000a00 */
[----:B-1----:R-:W1:Y:S02]  /*23d30*/  LDC R7, c[0x0][0x448] ;  /* 0x00011200ff077b82 */ /* 0x002e640000000800 */
[----:B0-----:R-:W3:Y:S04]  /*23d40*/  LDL.LU.64 R2, [R1+0x20] ;  /* 0x0000200001027983 */ /* 0x001ee80000300a00 */
[----:B------:R0:W5:Y:S04]  /*23d50*/  LDL R10, [R1+0x18] ;  /* 0x00001800010a7983 */ /* 0x0001680000100800 */
[----:B------:R0:W5:Y:S01]  /*23d60*/  LDL R8, [R1] ;  /* 0x0000000001087983 */ /* 0x0001620000100800 */
[----:B-1----:R-:W-:-:S13]  /*23d70*/  ISETP.NE.AND P0, PT, R7, 0x1, PT ;  /* 0x000000010700780c */ /* 0x002fda0003f05270 */
[----:B------:R-:W1:Y:S01]  /*23d80*/  @P0 LDC R6, c[0x0][0x44c] ;  /* 0x00011300ff060b82 */ /* 0x000e620000000800 */
[----:B---3--:R-:W-:Y:S02]  /*23d90*/  IMAD.MOV.U32 R3, RZ, RZ, R35 ;  /* 0x000000ffff037224 */ /* 0x008fe400078e0023 */
[----:B------:R-:W-:-:S04]  /*23da0*/  IMAD.WIDE.U32 R2, R26, UR4, R2 ;  /* 0x000000041a027c25 */ /* 0x000fc8000f8e0002 */
[----:B------:R-:W-:Y:S01]  /*23db0*/  IMAD R3, R26, UR5, R3 ;  /* 0x000000051a037c24 */ /* 0x000fe2000f8e0203 */
[----:B------:R-:W-:Y:S02]  /*23dc0*/  ULDC.64 UR4, c[0x0][0x2e0] ;  /* 0x0000b80000047ab9 */ /* 0x000fe40000000a00 */
[----:B--2---:R-:W-:Y:S02]  /*23dd0*/  IMAD R0, R20, UR4, RZ ;  /* 0x0000000414007c24 */ /* 0x004fe4000f8e02ff */
[----:B------:R-:W2:Y:S01]  /*23de0*/  S2R R20, SR_TID.X ;  /* 0x0000000000147919 */ /* 0x000ea20000002100 */
[----:B------:R-:W-:-:S04]  /*23df0*/  IMAD.WIDE.U32 R2, R31, UR4, R2 ;  /* 0x000000041f027c25 */ /* 0x000fc8000f8e0002 */
        /* <DEDUP_REMOVED lines=9> */
[----:B------:R-:W-:-:S04]  /*23e90*/  IMAD R5, R25, 0x80, R20 ;  /* 0x0000008019057824 */ /* 0x000fc800078e0214 */
        /* <DEDUP_REMOVED lines=29> */
[----:B-----5:R-:W-:Y:S01]  /*24070*/  IMAD R5, R10, R7, RZ ;  /* 0x000000070a057224 */ /* 0x020fe200078e02ff */
[----:B------:R-:W-:Y:S01]  /*24080*/  ULDC.64 UR4, c[0x0][0x208] ;  /* 0x0000820000047ab9 */ /* 0x000fe20000000a00 */
        /* <DEDUP_REMOVED lines=77> */
.L_x_3127:
[----:B-1----:R-:W-:Y:S01]  /*24560*/  VIADD R0, R25, 0x70 ;  /* 0x0000007019007836 */ /* 0x002fe20000000000 */
[----:B------:R-:W-:Y:S04]  /*24570*/  BSSY B0, `(.L_x_2976) ;  /* 0x000000c000007945 */ /* 0x000fe80003800000 */
[----:B------:R-:W-:-:S13]  /*24580*/  ISETP.GE.AND P2, PT, R0, R5, PT ;  /* 0x000000050000720c */ /* 0x000fda0003f46270 */
[----:B------:R-:W-:Y:S05]  /*24590*/  @P2 BRA `(.L_x_2977) ;  /* 0x0000000000242947 */ /* 0x000fea0003800000 */
[----:B--2---:R-:W-:Y:S01]  /*245a0*/  LEA R2, P2, R33, R14, 0x1 ;  /* 0x0000000e21027211 */ /* 0x004fe200078408ff */
[----:B------:R-:W-:-:S04]  /*245b0*/  ULDC.64 UR4, c[0x0][0x208] ;  /* 0x0000820000047ab9 */ /* 0x000fc80000000a00 */
[----:B------:R-:W-:-:S05]  /*245c0*/  IMAD.X R3, RZ, RZ, R4, P2 ;  /* 0x000000ffff037224 */ /* 0x000fca00010e0604 */
[----:B------:R-:W-:Y:S01]  /*245d0*/  @!PT LDS RZ, [RZ] ;  /* 0x00000000fffff984 */ /* 0x000fe20000000800 */
[----:B------:R-:W-:Y:S01]  /*245e0*/  @!PT LDS RZ, [RZ] ;  /* 0x00000000fffff984 */ /* 0x000fe20000000800 */
[----:B------:R-:W-:Y:S01]  /*245f0*/  @!PT LDS RZ, [RZ] ;  /* 0x00000000fffff984 */ /* 0x000fe20000000800 */
[----:B------:R0:W-:Y:S04]  /*24600*/  LDGSTS.E.BYPASS.LTC128B.128 [R8+0x15c00], desc[UR4][R2.64], !P3 ;  /* 0x15c0000002087fae */ /* 0x0001e8000d901d44 */
[----:B------:R0:W-:Y:S04]  /*24610*/  LDGSTS.E.BYPASS.LTC128B.128 [R8+0x19c00], desc[UR4][R2.64+0x80], !P0 ;  /* 0x19c0008002087fae */ /* 0x0001e8000c101d44 */
[----:B------:R0:W-:Y:S02]  /*24620*/  LDGSTS.E.BYPASS.LTC128B.128 [R8+0x1dc00], desc[UR4][R2.64+0x100], !P1 ;  /* 0x1dc0010002087fae */ /* 0x0001e4000c901d44 */
.L_x_2977:
[----:B------:R-:W-:Y:S05]  /*24630*/  BSYNC B0 ;  /* 0x0000000000007941 */ /* 0x000fea0003800000 */
.L_x_2976:
[----:B------:R-:W-:Y:S01]  /*24640*/  NOP ;  /* 0x0000000000007918 */ /* 0x000fe20000000000 */
[----:B------:R-:W-:-:S13]  /*24650*/  PLOP3.LUT P0, PT, PT, PT, PT, 0x80, 0x0 ;  /* 0x000000000000781c */ /* 0x000fda0003f0f070 */
.L_x_2978:
        /* <DEDUP_REMOVED lines=20> */
.L_x_3128:
[----:B------:R-:W-:Y:S05]  /*247a0*/  BSYNC B0 ;  /* 0x0000000000007941 */ /* 0x000fea0003800000 */
.L_x_2979:
        /* <DEDUP_REMOVED lines=11> */
.L_x_2995:
[----:B------:R-:W3:Y:S01]  /*24860*/  LDL R4, [R1+0xc] ;  /* 0x00000c0001047983 */ /* 0x000ee20000100800 */
[----:B------:R-:W1:Y:S03]  /*24870*/  LDC R7, c[0x0][0x430] ;  /* 0x00010c00ff077b82 */ /* 0x000e660000000800 */
[----:B------:R-:W4:Y:S01]  /*24880*/  LDL R8, [R1+0x10] ;  /* 0x0000100001087983 */ /* 0x000f220000100800 */
[----:B------:R-:W0:Y:S02]  /*24890*/  S2R R0, SR_TID.X ;  /* 0x0000000000007919 */ /* 0x000e240000002100 */
        /* <DEDUP_REMOVED lines=9> */
[----:B------:R-:W-:Y:S01]  /*24930*/  IMAD.U32 R11, RZ, RZ, UR37 ;  /* 0x00000025ff0b7e24 */ /* 0x000fe2000f8e00ff */
[----:B------:R-:W-:Y:S01]  /*24940*/  ULDC.64 UR4, c[0x0][0x208] ;  /* 0x0000820000047ab9 */ /* 0x000fe20000000a00 */
[----:B------:R-:W-:Y:S02]  /*24950*/  VIADD R23, R10, 0x1 ;  /* 0x000000010a177836 */ /* 0x000fe40000000000 */
[----:B------:R-:W-:Y:S02]  /*24960*/  IMAD.MOV.U32 R22, RZ, RZ, R6 ;  /* 0x000000ffff167224 */ /* 0x000fe400078e0006 */
[----:B---3--:R-:W-:-:S06]  /*24970*/  IMAD R9, R6, 0x60, R4 ;  /* 0x0000006006097824 */ /* 0x008fcc00078e0204 */
        /* <DEDUP_REMOVED lines=18> */
[----:B------:R-:W-:Y:S02]  /*24aa0*/  ISETP.NE.AND P4, PT, R11, 0x3, PT ;  /* 0x000000030b00780c */ /* 0x000fe40003f85270 */
[C---:B------:R-:W-:Y:S01]  /*24ab0*/  ISETP.NE.AND P0, PT, R23.reuse, 0x2, PT ;  /* 0x000000021700780c */ /* 0x040fe20003f05270 */
[----:B------:R-:W-:Y:S05]  /*24ac0*/  YIELD ;  /* 0x0000000000007946 */ /* 0x000fea0003800000 */
[----:B------:R-:W-:Y:S02]  /*24ad0*/  SEL R29, RZ, 0x1, P0 ;  /* 0x00000001ff1d7807 */ /* 0x000fe40000000000 */
[----:B------:R-:W-:-:S02]  /*24ae0*/  SEL R23, R23, RZ, P0 ;  /* 0x000000ff17177207 */ /* 0x000fc40000000000 */
[----:B------:R-:W-:Y:S01]  /*24af0*/  LOP3.LUT R29, R20, R29, RZ, 0x3c, !PT ;  /* 0x0000001d141d7212 */ /* 0x000fe200078e3cff */
[----:B0-----:R-:W-:Y:S06]  /*24b00*/  @!P4 BRA `(.L_x_2983) ;  /* 0x000000000004c947 */ /* 0x001fec0003800000 */
[----:B------:R-:W-:Y:S01]  /*24b10*/  BPT.TRAP 0x1 ;  /* 0x000000040000795c */ /* 0x000fe20000300000 */
.L_x_2983:
[----:B------:R-:W-:Y:S01]  /*24b20*/  IMAD R7, R23, 0x8, R16 ;  /* 0x0000000817077824 */ /* 0x000fe200078e0210 */
[----:B------:R-:W-:Y:S01]  /*24b30*/  SHF.L.U32 R2, R29, 0x1f, RZ ;  /* 0x0000001f1d027819 */ /* 0x000fe200000006ff */
[----:B------:R-:W-:Y:S03]  /*24b40*/  BSSY B1, `(.L_x_2984) ;  /* 0x0000003000017945 */ /* 0x000fe60003800000 */
[----:B------:R-:W0:Y:S02]  /*24b50*/  SYNCS.PHASECHK.TRANS64.TRYWAIT P0, [R7+URZ+0x30840], R2 ;  /* 0x03084002070075a7 */ /* 0x000e24000800017f */
[----:B0-----:R-:W-:Y:S05]  /*24b60*/  @!P0 BRA `(.L_x_2985) ;  /* 0x0000005000dc8947 */ /* 0x001fea0003800000 */
.L_x_3129:
[----:B------:R-:W-:Y:S05]  /*24b70*/  BSYNC B1 ;  /* 0x0000000000017941 */ /* 0x000fea0003800000 */
.L_x_2984:
[----:B------:R-:W-:Y:S01]  /*24b80*/  SHF.R.S32.HI R21, RZ, 0x1f, R9 ;  /* 0x0000001fff157819 */ /* 0x000fe20000011409 */
[----:B------:R-:W-:Y:S01]  /*24b90*/  ULDC.64 UR4, c[0x0][0x300] ;  /* 0x0000c00000047ab9 */ /* 0x000fe20000000a00 */
[----:B-----5:R-:W-:Y:S01]  /*24ba0*/  SHF.R.S32.HI R25, RZ, 0x1f, R0 ;  /* 0x0000001fff197819 */ /* 0x020fe20000011400 */
[----:B0-----:R-:W-:Y:S01]  /*24bb0*/  IMAD.WIDE.U32 R2, R9, UR4, RZ ;  /* 0x0000000409027c25 */ /* 0x001fe2000f8e00ff */
[----:B------:R-:W-:Y:S01]  /*24bc0*/  ULDC.64 UR6, c[0x0][0x2e8] ;  /* 0x0000ba0000067ab9 */ /* 0x000fe20000000a00 */
[----:B------:R-:W-:Y:S02]  /*24bd0*/  LOP3.LUT P5, RZ, R19, 0x2, RZ, 0xc0, !PT ;  /* 0x0000000213ff7812 */ /* 0x000fe400078ac0ff */
        /* <DEDUP_REMOVED lines=21> */
[----:B------:R-:W1:Y:S01]  /*24d30*/  SHFL.IDX PT, R3, R6, RZ, 0x181f ;  /* 0x00181fff06037589 */ /* 0x000e6200000e0000 */
[----:B------:R-:W-:-:S03]  /*24d40*/  ULDC.64 UR4, c[0x0][0x208] ;  /* 0x0000820000047ab9 */ /* 0x000fc60000000a00 */
        /* <DEDUP_REMOVED lines=35> */
.L_x_3143:
[----:B------:R-:W-:Y:S01]  /*24f80*/  LOP3.LUT P6, RZ, R19, 0x4, RZ, 0xc0, !PT ;  /* 0x0000000413ff7812 */ /* 0x000fe200078cc0ff */
[----:B------:R-:W-:Y:S01]  /*24f90*/  ULDC.64 UR4, c[0x0][0x208] ;  /* 0x0000820000047ab9 */ /* 0x000fe20000000a00 */
        /* <DEDUP_REMOVED lines=10> */
.L_x_2987:
[----:B------:R-:W-:Y:S02]  /*25040*/  PLOP3.LUT P4, PT, P4, P0, PT, 0xa2, 0x0 ;  /* 0x000000000000781c */ /* 0x000fe40002781472 */
[----:B------:R-:W-:-:S08]  /*25050*/  @P0 R2UR P4, UR4, R7 ;  /* 0x00000000070402ca */ /* 0x000fd00000080000 */
[----:B------:R-:W-:-:S05]  /*25060*/  @P0 PLOP3.LUT P0, PT, P4, PT, PT, 0x80, 0x0 ;  /* 0x000000000000081c */ /* 0x000fca000270f070 */
[----:B------:R-:W-:Y:S01]  /*25070*/  @!P4 SYNCS.ARRIVE.TRANS64.RED.A0T1 RZ, [UR4+0x30830], RZ ;  /* 0x030830ffffffc9a7 */ /* 0x000fe20008200404 */
[----:B------:R-:W-:Y:S07]  /*25080*/  @!P4 ARRIVES.LDGSTSBAR.64.TRANSCNT [UR4+0x30830] ;  /* 0x03083000ff00c9b0 */ /* 0x000fee0008000a84 */
[----:B------:R-:W-:Y:S05]  /*25090*/  @P0 BRA.U.ANY `(.L_x_2987) ;  /* 0xfffffffd00e80947 */ /* 0x000fea000393ffff */
[----:B------:R-:W-:Y:S01]  /*250a0*/  NOP ;  /* 0x0000000000007918 */ /* 0x000fe20000000000 */
[----:B-1----:R-:W-:-:S05]  /*250b0*/  IMAD.U32 R2, RZ, RZ, UR37 ;  /* 0x00000025ff027e24 */ /* 0x002fca000f8e00ff */
[----:B------:R-:W-:-:S13]  /*250c0*/  ISETP.NE.AND P5, PT, R2, 0x3, PT ;  /* 0x000000030200780c */ /* 0x000fda0003fa5270 */
[----:B------:R-:W-:Y:S05]  /*250d0*/  @!P5 BRA `(.L_x_2988) ;  /* 0x000000000004d947 */ /* 0x000fea0003800000 */
[----:B------:R-:W-:Y:S01]  /*250e0*/  BPT.TRAP 0x1 ;  /* 0x000000040000795c */ /* 0x000fe20000300000 */
.L_x_2988:
[----:B------:R1:W-:Y:S01]  /*250f0*/  SYNCS.ARRIVE.TRANS64.A1T0 RZ, [R7+URZ+0x30830], RZ ;  /* 0x030830ff07ff79a7 */ /* 0x0003e2000810003f */
[----:B------:R-:W-:Y:S05]  /*25100*/  @!P5 BRA `(.L_x_2989) ;  /* 0x000000000004d947 */ /* 0x000fea0003800000 */
[----:B------:R-:W-:Y:S01]  /*25110*/  BPT.TRAP 0x1 ;  /* 0x000000040000795c */ /* 0x000fe20000300000 */
.L_x_2989:
[----:B------:R-:W-:Y:S01]  /*25120*/  SHF.L.U32 R2, R20, 0x1f, RZ ;  /* 0x0000001f14027819 */ /* 0x000fe200000006ff */
[----:B0-----:R-:W-:Y:S01]  /*25130*/  IMAD R6, R10, 0x8, R16 ;  /* 0x000000080a067824 */ /* 0x001fe200078e0210 */
[----:B------:R-:W-:Y:S03]  /*25140*/  BSSY B1, `(.L_x_2990) ;  /* 0x0000003000017945 */ /* 0x000fe60003800000 */
[----:B------:R-:W0:Y:S02]  /*25150*/  SYNCS.PHASECHK.TRANS64.TRYWAIT P0, [R6+URZ+0x30860], R2 ;  /* 0x03086002060075a7 */ /* 0x000e24000800017f */
[----:B0-----:R-:W-:Y:S05]  /*25160*/  @!P0 BRA `(.L_x_2991) ;  /* 0x0000005400648947 */ /* 0x001fea0003800000 */
.L_x_3144:
[----:B------:R-:W-:Y:S05]  /*25170*/  BSYNC B1 ;  /* 0x0000000000017941 */ /* 0x000fea0003800000 */
.L_x_2990:
[----:B------:R-:W1:Y:S01]  /*25180*/  LDL R5, [R1+0x4] ;  /* 0x0000040001057983 */ /* 0x000e620000100800 */
[----:B------:R-:W3:Y:S01]  /*25190*/  S2R R3, SR_TID.X ;  /* 0x0000000000037919 */ /* 0x000ee20000002100 */
[----:B------:R-:W-:Y:S01]  /*251a0*/  UMOV UR4, 0xffffffff ;  /* 0xffffffff00047882 */ /* 0x000fe20000000000 */
[----:B---3--:R-:W-:-:S04]  /*251b0*/  LOP3.LUT R3, R3, 0x7f, RZ, 0xc0, !PT ;  /* 0x0000007f03037812 */ /* 0x008fc800078ec0ff */
[----:B------:R-:W-:Y:S01]  /*251c0*/  SHF.R.U32.HI R3, RZ, 0x3, R3 ;  /* 0x00000003ff037819 */ /* 0x000fe20000011603 */
[----:B-1----:R-:W-:Y:S02]  /*251d0*/  IMAD R7, R31, -0x60, R5 ;  /* 0xffffffa01f077824 */ /* 0x002fe400078e0205 */
[----:B------:R-:W-:Y:S02]  /*251e0*/  IMAD R5, R10, 0x4800, R37 ;  /* 0x000048000a057824 */ /* 0x000fe400078e0225 */
[----:B------:R-:W-:Y:S01]  /*251f0*/  IMAD.IADD R7, R7, 0x1, -R3 ;  /* 0x0000000107077824 */ /* 0x000fe200078e0a03 */
[----:B------:R-:W-:Y:S06]  /*25200*/  BRA.DIV UR4, `(.L_x_2992) ;  /* 0x0000005604507947 */ /* 0x000fec000b800000 */
[----:B0-----:R-:W0:Y:S01]  /*25210*/  SHFL.IDX PT, R2, R17, RZ, 0x181f ;  /* 0x00181fff11027589 */ /* 0x001e2200000e0000 */
[----:B------:R-:W-:Y:S01]  /*25220*/  IMAD R5, R5, 0x2, R16 ;  /* 0x0000000205057824 */ /* 0x000fe200078e0210 */
[----:B------:R-:W-:Y:S02]  /*25230*/  ULDC.64 UR4, c[0x0][0x208] ;  /* 0x0000820000047ab9 */ /* 0x000fe40000000a00 */
        /* <DEDUP_REMOVED lines=51> */
.L_x_3158:
[----:B0-----:R-:W-:Y:S01]  /*25570*/  IADD3 R2, P0, R14, R4, RZ ;  /* 0x000000040e027210 */ /* 0x001fe20007f1e0ff */
[----:B------:R-:W-:Y:S01]  /*25580*/  ULDC.64 UR4, c[0x0][0x208] ;  /* 0x0000820000047ab9 */ /* 0x000fe20000000a00 */
[----:B------:R-:W-:-:S03]  /*25590*/  ULDC.64 UR6, c[0x0][0x318] ;  /* 0x0000c60000067ab9 */ /* 0x000fc60000000a00 */
        /* <DEDUP_REMOVED lines=10> */
[----:B------:R-:W-:Y:S02]  /*25640*/  ULDC.64 UR4, c[0x0][0x328] ;  /* 0x0000ca0000047ab9 */ /* 0x000fe40000000a00 */
[----:B------:R-:W-:-:S04]  /*25650*/  IMAD R4, R21, UR4, RZ ;  /* 0x0000000415047c24 */ /* 0x000fc8000f8e02ff */
[C---:B------:R-:W-:Y:S02]  /*25660*/  IMAD R7, R9.reuse, UR5, R4 ;  /* 0x0000000509077c24 */ /* 0x040fe4000f8e0204 */
        /* <DEDUP_REMOVED lines=14> */
.L_x_2993:
        /* <DEDUP_REMOVED lines=11> */
.L_x_2994:
        /* <DEDUP_REMOVED lines=8> */
.L_x_2982:
[----:B------:R-:W-:Y:S05]  /*25880*/  BSYNC B0 ;  /* 0x0000000000007941 */ /* 0x000fea0003800000 */
.L_x_2981:
        /* <DEDUP_REMOVED lines=8> */
[----:B------:R-:W1:Y:S01]  /*25910*/  FLO.U32 R0, UR4 ;  /* 0x0000000400007d00 */ /* 0x000e6200080e0000 */
[----:B------:R-:W-:Y:S01]  /*25920*/  ULDC.64 UR6, c[0x0][0x208] ;  /* 0x0000820000067ab9 */ /* 0x000fe20000000a00 */
        /* <DEDUP_REMOVED lines=8> */
.L_x_2997:
[----:B------:R-:W-:Y:S05]  /*259b0*/  BSYNC B0 ;  /* 0x0000000000007941 */ /* 0x000fea0003800000 */
.L_x_2996:
[----:B------:R-:W-:-:S05]  /*259c0*/  IMAD.U32 R0, RZ, RZ, UR37 ;  /* 0x00000025ff007e24 */ /* 0x000fca000f8e00ff */
[----:B------:R-:W-:-:S13]  /*259d0*/  ISETP.NE.AND P0, PT, R0, 0x3, PT ;  /* 0x000000030000780c */ /* 0x000fda0003f05270 */
[----:B------:R-:W-:Y:S05]  /*259e0*/  @!P0 BRA `(.L_x_2998) ;  /* 0x0000000000048947 */ /* 0x000fea0003800000 */
[----:B------:R-:W-:Y:S01]  /*259f0*/  BPT.TRAP 0x1 ;  /* 0x000000040000795c */ /* 0x000fe20000300000 */
.L_x_2998:
[----:B------:R-:W3:Y:S01]  /*25a00*/  LDL.LU R2, [R1+0x4] ;  /* 0x0000040001027983 */ /* 0x000ee20000300800 */
[----:B------:R-:W-:Y:S01]  /*25a10*/  IMAD R0, R23, 0x8, R16 ;  /* 0x0000000817007824 */ /* 0x000fe200078e0210 */
[----:B0-----:R-:W-:Y:S01]  /*25a20*/  SHF.L.U32 R3, R29, 0x1f, RZ ;  /* 0x0000001f1d037819 */ /* 0x001fe200000006ff */
[----:B------:R-:W-:Y:S03]  /*25a30*/  BSSY B0, `(.L_x_2999) ;  /* 0x0000004000007945 */ /* 0x000fe60003800000 */
[----:B------:R-:W0:Y:S01]  /*25a40*/  SYNCS.PHASECHK.TRANS64.TRYWAIT P0, [R0+URZ+0x30860], R3 ;  /* 0x03086003000075a7 */ /* 0x000e22000800017f */
[----:B---3--:R-:W-:Y:S01]  /*25a50*/  IMAD R6, R22, -0x60, R2 ;  /* 0xffffffa016067824 */ /* 0x008fe200078e0202 */
[----:B0-----:R-:W-:Y:S06]  /*25a60*/  @!P0 BRA `(.L_x_3000) ;  /* 0x0000005400508947 */ /* 0x001fec0003800000 */
.L_x_3159:
[----:B------:R-:W-:Y:S05]  /*25a70*/  BSYNC B0 ;  /* 0x0000000000007941 */ /* 0x000fea0003800000 */
.L_x_2999:
        /* <DEDUP_REMOVED lines=13> */
[----:B------:R-:W-:Y:S01]  /*25b50*/  ISETP.GE.AND P1, PT, R36, UR4, PT ;  /* 0x0000000424007c0c */ /* 0x000fe2000bf26270 */
[----:B------:R-:W-:Y:S01]  /*25b60*/  ULDC.64 UR6, c[0x0][0x208] ;  /* 0x0000820000067ab9 */ /* 0x000fe20000000a00 */
        /* <DEDUP_REMOVED lines=51> */
.L_x_3173:
[C---:B------:R-:W-:Y:S01]  /*25ea0*/  ISETP.LT.OR P2, PT, R6.reuse, 0x51, P2 ;  /* 0x000000510600780c */ /* 0x040fe20001741670 */
[----:B------:R-:W-:Y:S01]  /*25eb0*/  ULDC.64 UR4, c[0x0][0x208] ;  /* 0x0000820000047ab9 */ /* 0x000fe20000000a00 */
        /* <DEDUP_REMOVED lines=12> */
.L_x_3002:
[----:B------:R-:W-:Y:S02]  /*25f80*/  PLOP3.LUT P1, PT, P1, P0, PT, 0xa2, 0x0 ;  /* 0x000000000000781c */ /* 0x000fe40000f21472 */
[----:B------:R-:W-:-:S08]  /*25f90*/  @P0 R2UR P1, UR4, R0 ;  /* 0x00000000000402ca */ /* 0x000fd00000020000 */
[----:B------:R-:W-:-:S05]  /*25fa0*/  @P0 PLOP3.LUT P0, PT, P1, PT, PT, 0x80, 0x0 ;  /* 0x000000000000081c */ /* 0x000fca0000f0f070 */
[----:B------:R-:W-:Y:S01]  /*25fb0*/  @!P1 SYNCS.ARRIVE.TRANS64.RED.A0T1 RZ, [UR4+0x30850], RZ ;  /* 0x030850ffffff99a7 */ /* 0x000fe20008200404 */
[----:B------:R-:W-:Y:S07]  /*25fc0*/  @!P1 ARRIVES.LDGSTSBAR.64.TRANSCNT [UR4+0x30850] ;  /* 0x03085000ff0099b0 */ /* 0x000fee0008000a84 */
[----:B------:R-:W-:Y:S05]  /*25fd0*/  @P0 BRA.U.ANY `(.L_x_3002) ;  /* 0xfffffffd00e80947 */ /* 0x000fea000393ffff */
[----:B------:R-:W-:Y:S01]  /*25fe0*/  NOP ;  /* 0x0000000000007918 */ /* 0x000fe20000000000 */
[----:B0-----:R-:W-:-:S05]  /*25ff0*/  IMAD.U32 R2, RZ, RZ, UR37 ;  /* 0x00000025ff027e24 */ /* 0x001fca000f8e00ff */
[----:B------:R-:W-:-:S13]  /*26000*/  ISETP.NE.AND P2, PT, R2, 0x3, PT ;  /* 0x000000030200780c */ /* 0x000fda0003f45270 */
[----:B------:R-:W-:Y:S05]  /*26010*/  @!P2 BRA `(.L_x_3003) ;  /* 0x000000000004a947 */ /* 0x000fea0003800000 */
[----:B------:R-:W-:Y:S01]  /*26020*/  BPT.TRAP 0x1 ;  /* 0x000000040000795c */ /* 0x000fe20000300000 */
.L_x_3003:
[----:B------:R-:W-:Y:S01]  /*26030*/  VIADD R23, R23, 0x1 ;  /* 0x0000000117177836 */ /* 0x000fe20000000000 */
[----:B------:R0:W-:Y:S04]  /*26040*/  SYNCS.ARRIVE.TRANS64.A1T0 RZ, [R0+URZ+0x30850], RZ ;  /* 0x030850ff00ff79a7 */ /* 0x0001e8000810003f */
[----:B------:R-:W-:-:S04]  /*26050*/  ISETP.NE.AND P0, PT, R23, 0x2, PT ;  /* 0x000000021700780c */ /* 0x000fc80003f05270 */
[----:B0-----:R-:W-:Y:S02]  /*26060*/  SEL R0, RZ, 0x1, P0 ;  /* 0x00000001ff007807 */ /* 0x001fe40000000000 */
[----:B------:R-:W-:Y:S02]  /*26070*/  SEL R23, R23, RZ, P0 ;  /* 0x000000ff17177207 */ /* 0x000fe40000000000 */
[----:B------:R-:W-:-:S07]  /*26080*/  LOP3.LUT R29, R29, R0, RZ, 0x3c, !PT ;  /* 0x000000001d1d7212 */ /* 0x000fce00078e3cff */
.L_x_2960:
[----:B------:R-:W-:Y:S05]  /*26090*/  BSYNC B7 ;  /* 0x0000000000077941 */ /* 0x000fea0003800000 */
.L_x_2958:
[----:B------:R-:W-:-:S13]  /*260a0*/  LOP3.LUT P0, RZ, R19, 0x20, RZ, 0xc0, !PT ;  /* 0x0000002013ff7812 */ /* 0x000fda000780c0ff */
[----:B------:R-:W-:Y:S05]  /*260b0*/  @!P0 BRA `(.L_x_3004) ;  /* 0x0000000000248947 */ /* 0x000fea0003800000 */
[----:B------:R-:W-:Y:S05]  /*260c0*/  WARPSYNC.ALL ;  /* 0x0000000000007948 */ /* 0x000fea0003800000 */
[----:B------:R-:W2:Y:S08]  /*260d0*/  S2UR UR5, SR_CgaCtaId ;  /* 0x00000000000579c3 */ /* 0x000eb00000008800 */
[----:B------:R-:W-:Y:S06]  /*260e0*/  BAR.SYNC.DEFER_BLOCKING 0x5, 0x180 ;  /* 0x0146000000007b1d */ /* 0x000fec0000010000 */
[----:B------:R-:W-:-:S02]  /*260f0*/  UMOV UR4, 0x400 ;  /* 0x0000040000047882 */ /* 0x000fc40000000000 */
[----:B--2---:R-:W-:-:S06]  /*26100*/  ULEA UR4, UR5, UR4, 0x18 ;  /* 0x0000000405047291 */ /* 0x004fcc000f8ec03f */
[----:B0-----:R-:W-:-:S05]  /*26110*/  IMAD.U32 R16, RZ, RZ, UR4 ;  /* 0x00000004ff107e24 */ /* 0x001fca000f8e00ff */
[----:B------:R2:W3:Y:S01]  /*26120*/  LDS.128 R24, [R16+0x308d0] ;  /* 0x0308d00010187984 */ /* 0x0004e20000000c00 */
[----:B------:R-:W-:Y:S06]  /*26130*/  BAR.ARV 0x4, 0x180 ;  /* 0x0106000000007b1d */ /* 0x000fec0000002000 */
[----:B------:R-:W-:Y:S05]  /*26140*/  BRA `(.L_x_3005) ;  /* 0x0000000c00e07947 */ /* 0x000fea0003800000 */
.L_x_3004:
[----:B0-----:R-:W0:Y:S01]  /*26150*/  S2R R8, SR_TID.X ;  /* 0x0000000000087919 */ /* 0x001e220000002100 */
[----:B------:R-:W-:Y:S01]  /*26160*/  UMOV UR4, 0xffffffff ;  /* 0xffffffff00047882 */ /* 0x000fe20000000000 */
[----:B0-----:R-:W-:-:S04]  /*26170*/  LOP3.LUT R8, R8, 0x1f, RZ, 0xc0, !PT ;  /* 0x0000001f08087812 */ /* 0x001fc800078ec0ff */
[----:B------:R-:W-:Y:S01]  /*26180*/  ISETP.NE.AND P0, PT, R8, 0x1f, PT ;  /* 0x0000001f0800780c */ /* 0x000fe20003f05270 */
[----:B------:R-:W-:-:S12]  /*26190*/  BRA.DIV UR4, `(.L_x_3006) ;  /* 0x0000005604b07947 */ /* 0x000fd8000b800000 */
[----:B------:R-:W-:Y:S01]  /*261a0*/  IMAD.IADD R7, R27, 0x1, R8 ;  /* 0x000000011b077824 */ /* 0x000fe200078e0208 */
[----:B------:R-:W-:Y:S01]  /*261b0*/  ULDC UR4, c[0x0][0xc3c] ;  /* 0x00030f0000047ab9 */ /* 0x000fe20000000800 */
[----:B------:R-:W-:-:S03]  /*261c0*/  ULDC.64 UR6, c[0x0][0x208] ;  /* 0x0000820000067ab9 */ /* 0x000fc60000000a00 */
[----:B------:R-:W-:-:S13]  /*261d0*/  ISETP.GE.OR P1, PT, R7, UR4, !P0 ;  /* 0x0000000407007c0c */ /* 0x000fda000c726670 */
[----:B------:R-:W0:Y:S08]  /*261e0*/  @!P1 LDC.64 R2, c[0x0][0xc80] ;  /* 0x00032000ff029b82 */ /* 0x000e300000000a00 */
[----:B------:R-:W2:Y:S01]  /*261f0*/  @!P1 LDC.64 R4, c[0x0][0xc78] ;  /* 0x00031e00ff049b82 */ /* 0x000ea20000000a00 */
[----:B0-----:R-:W-:-:S05]  /*26200*/  @!P1 IMAD.WIDE R2, R7, 0x4, R2 ;  /* 0x0000000407029825 */ /* 0x001fca00078e0202 */
        /* <DEDUP_REMOVED lines=31> */
[----:B------:R0:W2:Y:S02]  /*26400*/  SHFL.IDX PT, R14, R2, 0x1f, 0x1f ;  /* 0x03e01f00020e7f89 */ /* 0x0000a400000e0000 */
.L_x_3183:
[----:B------:R-:W-:Y:S02]  /*26410*/  ULDC UR4, c[0x0][0xc38] ;  /* 0x00030e0000047ab9 */ /* 0x000fe40000000800 */
[----:B------:R-:W-:-:S04]  /*26420*/  IMAD.U32 R5, RZ, RZ, UR4 ;  /* 0x00000004ff057e24 */ /* 0x000fc8000f8e00ff */
[----:B--2---:R-:W-:-:S04]  /*26430*/  IMAD R14, R14, R5, RZ ;  /* 0x000000050e0e7224 */ /* 0x004fc800078e02ff */
[----:B------:R-:W-:-:S05]  /*26440*/  IMAD.IADD R7, R7, 0x1, R14 ;  /* 0x0000000107077824 */ /* 0x000fca00078e020e */
[----:B------:R-:W-:-:S13]  /*26450*/  ISETP.GT.AND P6, PT, R7, R0, PT ;  /* 0x000000000700720c */ /* 0x000fda0003fc4270 */
[----:B------:R-:W-:Y:S05]  /*26460*/  @P6 BRA `(.L_x_3007) ;  /* 0x0000000000a86947 */ /* 0x000fea0003800000 */
.L_x_3010:
[----:B0-----:R-:W0:Y:S01]  /*26470*/  LDC R2, c[0x0][0xc3c] ;  /* 0x00030f00ff027b82 */ /* 0x001e220000000800 */
[----:B------:R-:W-:-:S05]  /*26480*/  VIADD R27, R27, 0x1f ;  /* 0x0000001f1b1b7836 */ /* 0x000fca0000000000 */
[----:B0-----:R-:W-:-:S13]  /*26490*/  ISETP.GE.AND P6, PT, R27, R2, PT ;  /* 0x000000021b00720c */ /* 0x001fda0003fc6270 */
[----:B------:R-:W-:Y:S05]  /*264a0*/  @P6 BRA `(.L_x_3008) ;  /* 0x0000000800c46947 */ /* 0x000fea0003800000 */
[----:B------:R-:W0:Y:S01]  /*264b0*/  S2R R3, SR_TID.X ;  /* 0x0000000000037919 */ /* 0x000e220000002100 */
[----:B------:R-:W-:Y:S01]  /*264c0*/  IMAD.MOV.U32 R25, RZ, RZ, RZ ;  /* 0x000000ffff197224 */ /* 0x000fe200078e00ff */
[----:B------:R-:W-:Y:S01]  /*264d0*/  ULDC.64 UR4, c[0x0][0x208] ;  /* 0x0000820000047ab9 */ /* 0x000fe20000000a00 */
[----:B0-----:R-:W-:-:S05]  /*264e0*/  LOP3.LUT R3, R3, 0x1f, RZ, 0xc0, !PT ;  /* 0x0000001f03037812 */ /* 0x001fca00078ec0ff */
[----:B------:R-:W-:-:S05]  /*264f0*/  IMAD.IADD R9, R27, 0x1, R3 ;  /* 0x000000011b097824 */ /* 0x000fca00078e0203 */
[----:B------:R-:W-:-:S13]  /*26500*/  ISETP.GE.OR P6, PT, R9, R2, !P0 ;  /* 0x000000020900720c */ /* 0x000fda00047c6670 */
[----:B------:R-:W0:Y:S08]  /*26510*/  @!P6 LDC.64 R2, c[0x0][0xc80] ;  /* 0x00032000ff02eb82 */ /* 0x000e300000000a00 */
[----:B------:R-:W2:Y:S01]  /*26520*/  @!P6 LDC.64 R4, c[0x0][0xc78] ;  /* 0x00031e00ff04eb82 */ /* 0x000ea20000000a00 */
[----:B0-----:R-:W-:-:S05]  /*26530*/  @!P6 IMAD.WIDE R2, R9, 0x4, R2 ;  /* 0x000000040902e825 */ /* 0x001fca00078e0202 */
[----:B------:R2:W3:Y:S02]  /*26540*/  @!P6 LDG.E R25, desc[UR4][R2.64] ;  /* 0x000000040219e981 */ /* 0x0004e4000c1e1900 */
[----:B--2---:R-:W-:-:S04]  /*26550*/  @!P6 IMAD.WIDE R2, R9, 0x4, R4 ;  /* 0x000000040902e825 */ /* 0x004fc800078e0204 */
[----:B------:R-:W-:-:S06]  /*26560*/  IMAD.MOV.U32 R4, RZ, RZ, RZ ;  /* 0x000000ffff047224 */ /* 0x000fcc00078e00ff */
[----:B------:R-:W3:Y:S01]  /*26570*/  @!P6 LDG.E R4, desc[UR4][R2.64] ;  /* 0x000000040204e981 */ /* 0x000ee2000c1e1900 */
[----:B------:R-:W-:Y:S01]  /*26580*/  UMOV UR4, 0xffffffff ;  /* 0xffffffff00047882 */ /* 0x000fe20000000000 */
[----:B---3--:R-:W-:Y:S02]  /*26590*/  IMAD R13, R4, R25, RZ ;  /* 0x00000019040d7224 */ /* 0x008fe400078e02ff */
        /* <DEDUP_REMOVED lines=17> */
.L_x_3191:
[----:B------:R-:W-:Y:S02]  /*266b0*/  ULDC UR4, c[0x0][0xc38] ;  /* 0x00030e0000047ab9 */ /* 0x000fe40000000800 */
[----:B------:R-:W-:-:S04]  /*266c0*/  IMAD.U32 R5, RZ, RZ, UR4 ;  /* 0x00000004ff057e24 */ /* 0x000fc8000f8e00ff */
[----:B--2---:R-:W-:-:S04]  /*266d0*/  IMAD R14, R14, R5, RZ ;  /* 0x000000050e0e7224 */ /* 0x004fc800078e02ff */
[----:B------:R-:W-:-:S05]  /*266e0*/  IMAD.IADD R7, R14, 0x1, R7 ;  /* 0x000000010e077824 */ /* 0x000fca00078e0207 */
[----:B------:R-:W-:-:S13]  /*266f0*/  ISETP.GT.AND P6, PT, R7, R0, PT ;  /* 0x000000000700720c */ /* 0x000fda0003fc4270 */
[----:B------:R-:W-:Y:S05]  /*26700*/  @!P6 BRA `(.L_x_3010) ;  /* 0xfffffffc0058e947 */ /* 0x000fea000383ffff */
.L_x_3007:
[----:B------:R-:W-:Y:S01]  /*26710*/  IMAD.IADD R7, R7, 0x1, -R14 ;  /* 0x0000000107077824 */ /* 0x000fe200078e0a0e */
[----:B------:R-:W-:-:S03]  /*26720*/  UMOV UR4, 0xffffffff ;  /* 0xffffffff00047882 */ /* 0x000fc60000000000 */
[----:B------:R-:W-:-:S05]  /*26730*/  IMAD R3, R2, R5, R7 ;  /* 0x0000000502037224 */ /* 0x000fca00078e0207 */
[----:B------:R-:W-:Y:S01]  /*26740*/  ISETP.GT.AND P6, PT, R3, R0, PT ;  /* 0x000000000300720c */ /* 0x000fe20003fc4270 */
[----:B------:R-:W-:-:S12]  /*26750*/  BRA.DIV UR4, `(.L_x_3011) ;  /* 0x0000005a04387947 */ /* 0x000fd8000b800000 */
[----:B------:R-:W-:-:S04]  /*26760*/  VOTE.ANY R3, PT, !P6 ;  /* 0x0000000000037806 */ /* 0x000fc800070e0100 */
[----:B-1----:R-:W1:Y:S02]  /*26770*/  POPC R12, R3 ;  /* 0x00000003000c7309 */ /* 0x002e640000000000 */
[----:B-1----:R1:W2:Y:S01]  /*26780*/  SHFL.IDX PT, R25, R25, R12, 0x1f ;  /* 0x00001f0c19197589 */ /* 0x0022a200000e0000 */
[----:B------:R-:W-:-:S03]  /*26790*/  IMAD.IADD R27, R12, 0x1, R27 ;  /* 0x000000010c1b7824 */ /* 0x000fc600078e021b */
[----:B------:R1:W3:Y:S04]  /*267a0*/  SHFL.IDX PT, R4, R4, R12, 0x1f ;  /* 0x00001f0c04047589 */ /* 0x0002e800000e0000 */
.L_x_3196:
[----:B------:R-:W-:-:S13]  /*267b0*/  ISETP.NE.AND P0, PT, R3, RZ, PT ;  /* 0x000000ff0300720c */ /* 0x000fda0003f05270 */
[----:B------:R-:W-:Y:S05]  /*267c0*/  @!P0 BRA `(.L_x_3012) ;  /* 0x0000000000108947 */ /* 0x000fea0003800000 */
[----:B------:R-:W-:Y:S01]  /*267d0*/  UMOV UR4, 0xffffffff ;  /* 0xffffffff00047882 */ /* 0x000fe20000000000 */
[----:B-1----:R-:W-:Y:S02]  /*267e0*/  VIADD R12, R12, 0xffffffff ;  /* 0xffffffff0c0c7836 */ /* 0x002fe40000000000 */
[----:B------:R-:W-:Y:S05]  /*267f0*/  BRA.DIV UR4, `(.L_x_3013) ;  /* 0x0000005a046c7947 */ /* 0x000fea000b800000 */
[----:B------:R4:W1:Y:S02]  /*26800*/  SHFL.IDX PT, R6, R2, R12, 0x1f ;  /* 0x00001f0c02067589 */ /* 0x00086400000e0000 */
.L_x_3012:
        /* <DEDUP_REMOVED lines=37> */
[----:B------:R-:W-:Y:S01]  /*26a60*/  @!P2 IMAD.MOV R7, RZ, RZ, -R7 ;  /* 0x000000ffff07a224 */ /* 0x000fe200078e0a07 */
[----:B------:R-:W-:-:S04]  /*26a70*/  @!P1 LOP3.LUT R7, RZ, R25, RZ, 0x33, !PT ;  /* 0x00000019ff079212 */ /* 0x000fc800078e33ff */
[----:B------:R-:W-:-:S05]  /*26a80*/  IABS R3, R7 ;  /* 0x0000000700037213 */ /* 0x000fca0000000000 */
        /* <DEDUP_REMOVED lines=9> */
[----:B------:R-:W-:-:S04]  /*26b20*/  IMAD.MOV R2, RZ, RZ, -R7 ;  /* 0x000000ffff027224 */ /* 0x000fc800078e0a07 */
[----:B------:R-:W-:Y:S02]  /*26b30*/  IMAD R2, R25, R2, R0 ;  /* 0x0000000219027224 */ /* 0x000fe400078e0200 */
[----:B------:R-:W-:-:S06]  /*26b40*/  @P0 VIADD R6, R6, 0x1 ;  /* 0x0000000106060836 */ /* 0x000fcc0000000000 */
[----:B------:R-:W-:Y:S01]  /*26b50*/  @!P2 IMAD.MOV R6, RZ, RZ, -R6 ;  /* 0x000000ffff06a224 */ /* 0x000fe200078e0a06 */
[----:B------:R-:W-:-:S05]  /*26b60*/  @!P1 LOP3.LUT R6, RZ, R4, RZ, 0x33, !PT ;  /* 0x00000004ff069212 */ /* 0x000fca00078e33ff */
[--C-:B------:R-:W-:Y:S02]  /*26b70*/  IMAD.MOV R5, RZ, RZ, -R6.reuse ;  /* 0x000000ffff057224 */ /* 0x100fe400078e0a06 */
[C---:B------:R-:W-:Y:S02]  /*26b80*/  IMAD R3, R4.reuse, 0x1000000, R6 ;  /* 0x0100000004037824 */ /* 0x040fe400078e0206 */
[----:B------:R-:W-:-:S04]  /*26b90*/  IMAD R4, R4, R5, R7 ;  /* 0x0000000504047224 */ /* 0x000fc800078e0207 */
[----:B------:R-:W-:Y:S01]  /*26ba0*/  IMAD R26, R4, 0x10000, R3 ;  /* 0x00010000041a7824 */ /* 0x000fe200078e0203 */
[----:B------:R-:W-:Y:S06]  /*26bb0*/  BRA `(.L_x_3015) ;  /* 0x0000000000f47947 */ /* 0x000fec0003800000 */
.L_x_3014:
[----:B0---4-:R-:W0:Y:S01]  /*26bc0*/  LDC.64 R2, c[0x0][0xc90] ;  /* 0x00032400ff027b82 */ /* 0x011e220000000a00 */
[----:B------:R-:W-:Y:S01]  /*26bd0*/  ULDC.64 UR4, c[0x0][0x208] ;  /* 0x0000820000047ab9 */ /* 0x000fe20000000a00 */
        /* <DEDUP_REMOVED lines=59> */
.L_x_3015:
[----:B------:R-:W-:-:S05]  /*26f90*/  LOP3.LUT R2, RZ, R2, RZ, 0x33, !PT ;  /* 0x00000002ff027212 */ /* 0x000fca00078e33ff */
[----:B------:R-:W-:Y:S01]  /*26fa0*/  IMAD.IADD R25, R25, 0x1, R2 ;  /* 0x0000000119197824 */ /* 0x000fe200078e0202 */
[----:B------:R-:W-:Y:S06]  /*26fb0*/  BRA `(.L_x_3016) ;  /* 0x00000000001c7947 */ /* 0x000fec0003800000 */
.L_x_3008:
[----:B------:R-:W-:Y:S01]  /*26fc0*/  UMOV UR4, URZ ;  /* 0x0000003f00047c82 */ /* 0x000fe20008000000 */
[----:B------:R-:W-:Y:S01]  /*26fd0*/  UMOV UR5, URZ ;  /* 0x0000003f00057c82 */ /* 0x000fe20008000000 */
[----:B------:R-:W-:Y:S01]  /*26fe0*/  ULDC UR6, c[0x0][0xc3c] ;  /* 0x00030f0000067ab9 */ /* 0x000fe20000000800 */
[----:B------:R-:W-:Y:S02]  /*26ff0*/  IMAD.MOV.U32 R24, RZ, RZ, R0 ;  /* 0x000000ffff187224 */ /* 0x000fe400078e0000 */
[----:B------:R-:W-:Y:S02]  /*27000*/  IMAD.U32 R25, RZ, RZ, UR4 ;  /* 0x00000004ff197e24 */ /* 0x000fe4000f8e00ff */
[----:B------:R-:W-:Y:S02]  /*27010*/  IMAD.U32 R26, RZ, RZ, UR5 ;  /* 0x00000005ff1a7e24 */ /* 0x000fe4000f8e00ff */
[----:B------:R-:W-:-:S07]  /*27020*/  IMAD.U32 R27, RZ, RZ, UR6 ;  /* 0x00000006ff1b7e24 */ /* 0x000fce000f8e00ff */
.L_x_3016:
        /* <DEDUP_REMOVED lines=10> */
.L_x_3005:
[----:B------:R-:W-:Y:S02]  /*270d0*/  ULDC UR4, c[0x0][0xc3c] ;  /* 0x00030f0000047ab9 */ /* 0x000fe40000000800 */
[----:B---3--:R-:W-:-:S13]  /*270e0*/  ISETP.GE.AND P0, PT, R27, UR4, PT ;  /* 0x000000041b007c0c */ /* 0x008fda000bf06270 */
[----:B------:R-:W-:Y:S05]  /*270f0*/  @!P0 BRA `(.L_x_3017) ;  /* 0xffffff9400a08947 */ /* 0x000fea000383ffff */
[----:B------:R-:W-:Y:S05]  /*27100*/  BSYNC B8 ;  /* 0x0000000000087941 */ /* 0x000fea0003800000 */
.L_x_2910:
        /* <DEDUP_REMOVED lines=12> */
.L_x_3199:
[----:B------:R-:W-:Y:S05]  /*271d0*/  BSYNC B0 ;  /* 0x0000000000007941 */ /* 0x000fea0003800000 */
.L_x_3018:
[----:B------:R-:W-:-:S03]  /*271e0*/  UMOV UR4, 0xffffffff ;  /* 0xffffffff00047882 */ /* 0x000fc60000000000 */
[----:B------:R-:W-:Y:S05]  /*271f0*/  BRA.DIV UR4, `(.L_x_3020) ;  /* 0x0000005204287947 */ /* 0x000fea000b800000 */
[----:B-1----:R-:W1:Y:S02]  /*27200*/  S2R R0, SR_TID.X ;  /* 0x0000000000007919 */ /* 0x002e640000002100 */
[----:B-1----:R-:W-:-:S04]  /*27210*/  SHF.R.U32.HI R0, RZ, 0x5, R0 ;  /* 0x00000005ff007819 */ /* 0x002fc80000011600 */
[----:B------:R-:W-:-:S05]  /*27220*/  LOP3.LUT R0, R0, 0x3, RZ, 0xc0, !PT ;  /* 0x0000000300007812 */ /* 0x000fca00078ec0ff */
[----:B------:R1:W3:Y:S02]  /*27230*/  SHFL.IDX PT, R14, R0, RZ, 0x1f ;  /* 0x00001fff000e7589 */ /* 0x0002e400000e0000 */
.L_x_3202:
[----:B---3--:R-:W-:-:S13]  /*27240*/  ISETP.NE.AND P0, PT, R14, RZ, PT ;  /* 0x000000ff0e00720c */ /* 0x008fda0003f05270 */
[----:B------:R-:W-:Y:S05]  /*27250*/  @P0 BRA `(.L_x_2657) ;  /* 0x0000000000880947 */ /* 0x000fea0003800000 */
[----:B------:R-:W-:-:S03]  /*27260*/  UMOV UR4, 0xffffffff ;  /* 0xffffffff00047882 */ /* 0x000fc60000000000 */
[----:B------:R-:W-:Y:S05]  /*27270*/  BRA.DIV UR4, `(.L_x_3021) ;  /* 0x00000052043c7947 */ /* 0x000fea000b800000 */
[----:B------:R-:W-:-:S13]  /*27280*/  ELECT P6, URZ, PT ;  /* 0x00000000003f782f */ /* 0x000fda00038c0000 */
.L_x_3205:
[----:B------:R-:W-:Y:S05]  /*27290*/  @!P6 BRA `(.L_x_2657) ;  /* 0x000000000078e947 */ /* 0x000fea0003800000 */
[----:B------:R-:W-:-:S06]  /*272a0*/  ULOP3.LUT UR4, UR60, 0x2, URZ, 0xfc, !UPT ;  /* 0x000000023c047892 */ /* 0x000fcc000f8efc3f */
[----:B-1----:R-:W-:-:S05]  /*272b0*/  IMAD.U32 R0, RZ, RZ, UR4 ;  /* 0x00000004ff007e24 */ /* 0x002fca000f8e00ff */
[----:B------:R-:W-:-:S13]  /*272c0*/  ISETP.NE.AND P0, PT, R0, 0x3, PT ;  /* 0x000000030000780c */ /* 0x000fda0003f05270 */
[----:B------:R-:W-:Y:S05]  /*272d0*/  @!P0 BRA `(.L_x_3022) ;  /* 0x0000000000048947 */ /* 0x000fea0003800000 */
[----:B------:R-:W-:Y:S01]  /*272e0*/  BPT.TRAP 0x1 ;  /* 0x000000040000795c */ /* 0x000fe20000300000 */
.L_x_3022:
[----:B------:R-:W-:Y:S01]  /*272f0*/  IMAD R3, R23, 0x8, R5 ;  /* 0x0000000817037824 */ /* 0x000fe200078e0205 */
[----:B------:R-:W-:Y:S01]  /*27300*/  SHF.L.U32 R2, R29, 0x1f, RZ ;  /* 0x0000001f1d027819 */ /* 0x000fe200000006ff */
[----:B------:R-:W-:-:S03]  /*27310*/  VIADD R23, R23, 0x1 ;  /* 0x0000000117177836 */ /* 0x000fc60000000000 */
[----:B------:R-:W1:Y:S02]  /*27320*/  SYNCS.PHASECHK.TRANS64.TRYWAIT P1, [R3+URZ+0x30840], R2 ;  /* 0x03084002030075a7 */ /* 0x000e64000802017f */
[----:B------:R-:W-:-:S04]  /*27330*/  ISETP.NE.AND P2, PT, R23, 0x2, PT ;  /* 0x000000021700780c */ /* 0x000fc80003f45270 */
[----:B------:R-:W-:Y:S01]  /*27340*/  SEL R0, RZ, 0x1, P2 ;  /* 0x00000001ff007807 */ /* 0x000fe20001000000 */
[----:B-1----:R-:W-:Y:S08]  /*27350*/  @!P1 BRA `(.L_x_3023) ;  /* 0x0000005000249947 */ /* 0x002ff00003800000 */
.L_x_3206:
[----:B------:R-:W-:Y:S02]  /*27360*/  SEL R23, R23, RZ, P2 ;  /* 0x000000ff17177207 */ /* 0x000fe40001000000 */
[----:B------:R-:W-:Y:S01]  /*27370*/  LOP3.LUT R0, R29, R0, RZ, 0x3c, !PT ;  /* 0x000000001d007212 */ /* 0x000fe200078e3cff */
[----:B------:R-:W-:Y:S06]  /*27380*/  @!P0 BRA `(.L_x_3024) ;  /* 0x0000000000048947 */ /* 0x000fec0003800000 */
[----:B------:R-:W-:Y:S01]  /*27390*/  BPT.TRAP 0x1 ;  /* 0x000000040000795c */ /* 0x000fe20000300000 */
.L_x_3024:
[----:B------:R-:W-:Y:S01]  /*273a0*/  IMAD R23, R23, 0x8, R5 ;  /* 0x0000000817177824 */ /* 0x000fe200078e0205 */
[----:B------:R-:W-:-:S04]  /*273b0*/  SHF.L.U32 R0, R0, 0x1f, RZ ;  /* 0x0000001f00007819 */ /* 0x000fc800000006ff */
[----:B------:R-:W3:Y:S02]  /*273c0*/  SYNCS.PHASECHK.TRANS64.TRYWAIT P1, [R23+URZ+0x30840], R0 ;  /* 0x03084000170075a7 */ /* 0x000ee4000802017f */
[----:B---3--:R-:W-:Y:S05]  /*273d0*/  @!P1 BRA `(.L_x_3025) ;  /* 0x0000005000189947 */ /* 0x008fea0003800000 */
.L_x_3207:
[----:B------:R-:W-:Y:S05]  /*273e0*/  @!P0 BRA `(.L_x_3026) ;  /* 0x0000000000048947 */ /* 0x000fea0003800000 */
[----:B------:R-:W-:Y:S01]  /*273f0*/  BPT.TRAP 0x1 ;  /* 0x000000040000795c */ /* 0x000fe20000300000 */
.L_x_3026:
[----:B------:R-:W4:Y:S02]  /*27400*/  SYNCS.PHASECHK.TRANS64.TRYWAIT P1, [R3+URZ+0x30860], R2 ;  /* 0x03086002030075a7 */ /* 0x000f24000802017f */
[----:B----4-:R-:W-:Y:S05]  /*27410*/  @!P1 BRA `(.L_x_3027) ;  /* 0x00000050001c9947 */ /* 0x010fea0003800000 */
.L_x_3208:
[----:B------:R-:W-:Y:S05]  /*27420*/  @!P0 BRA `(.L_x_3028) ;  /* 0x0000000000048947 */ /* 0x000fea0003800000 */
[----:B------:R-:W-:Y:S01]  /*27430*/  BPT.TRAP 0x1 ;  /* 0x000000040000795c */ /* 0x000fe20000300000 */
.L_x_3028:
[----:B------:R0:W0:Y:S02]  /*27440*/  SYNCS.PHASECHK.TRANS64.TRYWAIT P0, [R23+URZ+0x30860], R0 ;  /* 0x03086000170075a7 */ /* 0x000024000800017f */
[----:B0-----:R-:W-:Y:S05]  /*27450*/  @!P0 NANOSLEEP.SYNCS 0x989680 ;  /* 0x009896800000895d */ /* 0x001fea0003900000 */
[----:B------:R-:W0:Y:S02]  /*27460*/  @!P0 SYNCS.PHASECHK.TRANS64 P0, [R23+URZ+0x30860], R0 ;  /* 0x03086000170085a7 */ /* 0x000e24000800007f */
[----:B0-----:R-:W-:Y:S05]  /*27470*/  @!P0 BRA `(.L_x_3028) ;  /* 0xfffffffc00f08947 */ /* 0x001fea000383ffff */
.L_x_2657:
[----:B------:R-:W-:Y:S05]  /*27480*/  BSYNC B9 ;  /* 0x0000000000097941 */ /* 0x000fea0003800000 */
.L_x_2654:
[----:B------:R-:W-:Y:S05]  /*27490*/  EXIT ;  /* 0x000000000000794d */ /* 0x000fea0003800000 */
.L_x_2677:
[----:B0-----:R0:W1:Y:S02]  /*274a0*/  SYNCS.PHASECHK.TRANS64.TRYWAIT P5, [R85+URZ+0x30890], R86 ;  /* 0x03089056550075a7 */ /* 0x00106400080a017f */
[----:B-1----:R-:W-:Y:S05]  /*274b0*/  @!P5 NANOSLEEP.SYNCS 0x989680 ;  /* 0x009896800000d95d */ /* 0x002fea0003900000 */
[----:B------:R-:W1:Y:S02]  /*274c0*/  @!P5 SYNCS.PHASECHK.TRANS64 P5, [R85+URZ+0x30890], R86 ;  /* 0x030890565500d5a7 */ /* 0x000e6400080a007f */
[----:B-1----:R-:W-:Y:S05]  /*274d0*/  @!P5 BRA `(.L_x_2677) ;  /* 0xfffffffc00f0d947 */ /* 0x002fea000383ffff */
[----:B------:R-:W-:Y:S05]  /*274e0*/  BRA `(.L_x_3029) ;  /* 0xfffffdc4007c7947 */ /* 0x000fea000383ffff */
.L_x_2678:
        /* <DEDUP_REMOVED lines=8> */
.L_x_3031:
[----:B------:R-:W-:Y:S05]  /*27570*/  BSYNC B1 ;  /* 0x0000000000017941 */ /* 0x000fea0003800000 */
.L_x_3030:
        /* <DEDUP_REMOVED lines=8> */
.L_x_3032:
[----:B------:R-:W-:Y:S01]  /*27600*/  IMAD.MOV.U32 R11, RZ, RZ, R14 ;  /* 0x000000ffff0b7224 */ /* 0x000fe200078e000e */
[----:B------:R-:W-:Y:S06]  /*27610*/  BRA `(.L_x_3033) ;  /* 0xfffffdc400447947 */ /* 0x000fec000383ffff */
.L_x_2703:
        /* <DEDUP_REMOVED lines=8> */
.L_x_3035:
[----:B------:R-:W-:Y:S05]  /*276a0*/  BSYNC B1 ;  /* 0x0000000000017941 */ /* 0x000fea0003800000 */
.L_x_3034:
        /* <DEDUP_REMOVED lines=8> */
.L_x_3036:
[----:B------:R-:W-:Y:S01]  /*27730*/  IMAD.MOV.U32 R116, RZ, RZ, R14 ;  /* 0x000000ffff747224 */ /* 0x000fe200078e000e */
[----:B------:R-:W-:Y:S06]  /*27740*/  BRA `(.L_x_3037) ;  /* 0xfffffdd800c47947 */ /* 0x000fec000383ffff */
.L_x_2733:
[----:B0-----:R0:W1:Y:S02]  /*27750*/  SYNCS.PHASECHK.TRANS64.TRYWAIT P5, [R85+URZ+0x30890], R86 ;  /* 0x03089056550075a7 */ /* 0x00106400080a017f */
[----:B-1----:R-:W-:Y:S05]  /*27760*/  @!P5 NANOSLEEP.SYNCS 0x989680 ;  /* 0x009896800000d95d */ /* 0x002fea0003900000 */
[----:B------:R-:W1:Y:S02]  /*27770*/  @!P5 SYNCS.PHASECHK.TRANS64 P5, [R85+URZ+0x30890], R86 ;  /* 0x030890565500d5a7 */ /* 0x000e6400080a007f */
[----:B-1----:R-:W-:Y:S05]  /*27780*/  @!P5 BRA `(.L_x_2733) ;  /* 0xfffffffc00f0d947 */ /* 0x002fea000383ffff */
[----:B------:R-:W-:Y:S05]  /*27790*/  BRA `(.L_x_3038) ;  /* 0xfffffdfc00187947 */ /* 0x000fea000383ffff */
.L_x_2734:
        /* <DEDUP_REMOVED lines=8> */
.L_x_3040:
[----:B------:R-:W-:Y:S05]  /*27820*/  BSYNC B1 ;  /* 0x0000000000017941 */ /* 0x000fea0003800000 */
.L_x_3039:
        /* <DEDUP_REMOVED lines=8> */
.L_x_3041:
[----:B------:R-:W-:Y:S01]  /*278b0*/  IMAD.MOV.U32 R11, RZ, RZ, R14 ;  /* 0x000000ffff0b7224 */ /* 0x000fe200078e000e */
[----:B------:R-:W-:Y:S06]  /*278c0*/  BRA `(.L_x_3042) ;  /* 0xfffffdf800e87947 */ /* 0x000fec000383ffff */
.L_x_2747:
        /* <DEDUP_REMOVED lines=8> */
.L_x_3044:
[----:B------:R-:W-:Y:S05]  /*27950*/  BSYNC B1 ;  /* 0x0000000000017941 */ /* 0x000fea0003800000 */
.L_x_3043:
        /* <DEDUP_REMOVED lines=8> */
.L_x_3045:
[----:B------:R-:W-:Y:S01]  /*279e0*/  IMAD.MOV.U32 R116, RZ, RZ, R14 ;  /* 0x000000ffff747224 */ /* 0x000fe200078e000e */
[----:B------:R-:W-:Y:S06]  /*279f0*/  BRA `(.L_x_3046) ;  /* 0xfffffe1000ac7947 */ /* 0x000fec000383ffff */
.L_x_2760:
[----:B0-----:R0:W1:Y:S02]  /*27a00*/  SYNCS.PHASECHK.TRANS64.TRYWAIT P3, [R85+URZ+0x30890], R86 ;  /* 0x03089056550075a7 */ /* 0x001064000806017f */
[----:B-1----:R-:W-:Y:S05]  /*27a10*/  @!P3 NANOSLEEP.SYNCS 0x989680 ;  /* 0x009896800000b95d */ /* 0x002fea0003900000 */
[----:B------:R-:W1:Y:S02]  /*27a20*/  @!P3 SYNCS.PHASECHK.TRANS64 P3, [R85+URZ+0x30890], R86 ;  /* 0x030890565500b5a7 */ /* 0x000e64000806007f */
[----:B-1----:R-:W-:Y:S05]  /*27a30*/  @!P3 BRA `(.L_x_2760) ;  /* 0xfffffffc00f0b947 */ /* 0x002fea000383ffff */
[----:B------:R-:W-:Y:S05]  /*27a40*/  BRA `(.L_x_3047) ;  /* 0xfffffe2800cc7947 */ /* 0x000fea000383ffff */
.L_x_2761:
        /* <DEDUP_REMOVED lines=8> */
.L_x_3049:
[----:B------:R-:W-:Y:S05]  /*27ad0*/  BSYNC B1 ;  /* 0x0000000000017941 */ /* 0x000fea0003800000 */
.L_x_3048:
        /* <DEDUP_REMOVED lines=8> */
.L_x_3050:
[----:B------:R-:W-:Y:S01]  /*27b60*/  IMAD.MOV.U32 R35, RZ, RZ, R14 ;  /* 0x000000ffff237224 */ /* 0x000fe200078e000e */
[----:B------:R-:W-:Y:S06]  /*27b70*/  BRA `(.L_x_3051) ;  /* 0xfffffe2800e87947 */ /* 0x000fec000383ffff */
.L_x_2764:
        /* <DEDUP_REMOVED lines=8> */
.L_x_3053:
[----:B------:R-:W-:Y:S05]  /*27c00*/  BSYNC B1 ;  /* 0x0000000000017941 */ /* 0x000fea0003800000 */
.L_x_3052:
        /* <DEDUP_REMOVED lines=8> */
.L_x_3054:
[----:B------:R-:W-:Y:S01]  /*27c90*/  IMAD.MOV.U32 R35, RZ, RZ, R14 ;  /* 0x000000ffff237224 */ /* 0x000fe200078e000e */
[----:B------:R-:W-:Y:S06]  /*27ca0*/  BRA `(.L_x_3055) ;  /* 0xfffffe2c00487947 */ /* 0x000fec000383ffff */
.L_x_2768:
[----:B---3--:R3:W0:Y:S02]  /*27cb0*/  SYNCS.PHASECHK.TRANS64.TRYWAIT P2, [R85+URZ+0x308b0], R86 ;  /* 0x0308b056550075a7 */ /* 0x008624000804017f */
[----:B0-----:R-:W-:Y:S05]  /*27cc0*/  @!P2 NANOSLEEP.SYNCS 0x989680 ;  /* 0x009896800000a95d */ /* 0x001fea0003900000 */
[----:B------:R-:W0:Y:S02]  /*27cd0*/  @!P2 SYNCS.PHASECHK.TRANS64 P2, [R85+URZ+0x308b0], R86 ;  /* 0x0308b0565500a5a7 */ /* 0x000e24000804007f */
[----:B0-----:R-:W-:Y:S05]  /*27ce0*/  @!P2 BRA `(.L_x_2768) ;  /* 0xfffffffc00f0a947 */ /* 0x001fea000383ffff */
[----:B------:R-:W-:Y:S05]  /*27cf0*/  BRA `(.L_x_3056) ;  /* 0xfffffe3000287947 */ /* 0x000fea000383ffff */
.L_x_2788:
        /* <DEDUP_REMOVED lines=8> */
.L_x_3058:
[----:B------:R-:W-:Y:S05]  /*27d80*/  BSYNC B1 ;  /* 0x0000000000017941 */ /* 0x000fea0003800000 */
.L_x_3057:
        /* <DEDUP_REMOVED lines=8> */
.L_x_3059:
[----:B------:R-:W-:Y:S02]  /*27e10*/  IMAD.MOV.U32 R13, RZ, RZ, R0 ;  /* 0x000000ffff0d7224 */ /* 0x000fe400078e0000 */
[----:B------:R-:W-:-:S07]  /*27e20*/  IMAD.MOV.U32 R8, RZ, RZ, R14 ;  /* 0x000000ffff087224 */ /* 0x000fce00078e000e */
[----:B------:R-:W-:Y:S05]  /*27e30*/  WARPSYNC.COLLECTIVE R15, `(.L_x_3060) ;  /* 0x000000000f087348 */ /* 0x000fea0003c00000 */
[----:B------:R0:W1:Y:S02]  /*27e40*/  SHFL.IDX P6, R14, R13, R12, R11 ;  /* 0x0000000c0d0e7389 */ /* 0x00006400000c000b */
[----:B01----:R-:W-:Y:S01]  /*27e50*/  ENDCOLLECTIVE ;  /* 0x000000000000791b */ /* 0x003fe20003800000 */
.L_x_3060:
[----:B------:R-:W-:Y:S02]  /*27e60*/  IMAD.MOV.U32 R13, RZ, RZ, R65 ;  /* 0x000000ffff0d7224 */ /* 0x000fe400078e0041 */
[----:B------:R-:W-:-:S07]  /*27e70*/  IMAD.MOV.U32 R9, RZ, RZ, R14 ;  /* 0x000000ffff097224 */ /* 0x000fce00078e000e */
[----:B------:R-:W-:Y:S05]  /*27e80*/  WARPSYNC.COLLECTIVE R15, `(.L_x_3061) ;  /* 0x000000000f087348 */ /* 0x000fea0003c00000 */
[----:B------:R0:W1:Y:S02]  /*27e90*/  SHFL.IDX P6, R14, R13, R12, R11 ;  /* 0x0000000c0d0e7389 */ /* 0x00006400000c000b */
[----:B01----:R-:W-:Y:S01]  /*27ea0*/  ENDCOLLECTIVE ;  /* 0x000000000000791b */ /* 0x003fe20003800000 */
.L_x_3061:
[----:B------:R-:W-:Y:S01]  /*27eb0*/  IMAD.MOV.U32 R30, RZ, RZ, R14 ;  /* 0x000000ffff1e7224 */ /* 0x000fe200078e000e */
[----:B------:R-:W-:Y:S06]  /*27ec0*/  BRA `(.L_x_3062) ;  /* 0xfffffe4400207947 */ /* 0x000fec000383ffff */
.L_x_2791:
        /* <DEDUP_REMOVED lines=8> */
.L_x_3064:
[----:B------:R-:W-:Y:S05]  /*27f50*/  BSYNC B1 ;  /* 0x0000000000017941 */ /* 0x000fea0003800000 */
.L_x_3063:
        /* <DEDUP_REMOVED lines=8> */
.L_x_3065:
[----:B------:R-:W-:Y:S02]  /*27fe0*/  IMAD.MOV.U32 R13, RZ, RZ, R0 ;  /* 0x000000ffff0d7224 */ /* 0x000fe400078e0000 */
[----:B------:R-:W-:-:S07]  /*27ff0*/  IMAD.MOV.U32 R63, RZ, RZ, R14 ;  /* 0x000000ffff3f7224 */ /* 0x000fce00078e000e */
[----:B------:R-:W-:Y:S05]  /*28000*/  WARPSYNC.COLLECTIVE R15, `(.L_x_3066) ;  /* 0x000000000f087348 */ /* 0x000fea0003c00000 */
[----:B------:R0:W1:Y:S02]  /*28010*/  SHFL.IDX P6, R14, R13, R12, R11 ;  /* 0x0000000c0d0e7389 */ /* 0x00006400000c000b */
[----:B01----:R-:W-:Y:S01]  /*28020*/  ENDCOLLECTIVE ;  /* 0x000000000000791b */ /* 0x003fe20003800000 */
.L_x_3066:
[----:B------:R-:W-:Y:S02]  /*28030*/  IMAD.MOV.U32 R13, RZ, RZ, R65 ;  /* 0x000000ffff0d7224 */ /* 0x000fe400078e0041 */
[----:B------:R-:W-:-:S07]  /*28040*/  IMAD.MOV.U32 R0, RZ, RZ, R14 ;  /* 0x000000ffff007224 */ /* 0x000fce00078e000e */
[----:B------:R-:W-:Y:S05]  /*28050*/  WARPSYNC.COLLECTIVE R15, `(.L_x_3067) ;  /* 0x000000000f087348 */ /* 0x000fea0003c00000 */
[----:B------:R0:W1:Y:S02]  /*28060*/  SHFL.IDX P6, R14, R13, R12, R11 ;  /* 0x0000000c0d0e7389 */ /* 0x00006400000c000b */
[----:B01----:R-:W-:Y:S01]  /*28070*/  ENDCOLLECTIVE ;  /* 0x000000000000791b */ /* 0x003fe20003800000 */
.L_x_3067:
[----:B------:R-:W-:Y:S01]  /*28080*/  IMAD.MOV.U32 R65, RZ, RZ, R14 ;  /* 0x000000ffff417224 */ /* 0x000fe200078e000e */
[----:B------:R-:W-:Y:S06]  /*28090*/  BRA `(.L_x_3068) ;  /* 0xfffffe4800f07947 */ /* 0x000fec000383ffff */
.L_x_2795:
[----:B0-----:R0:W1:Y:S02]  /*280a0*/  SYNCS.PHASECHK.TRANS64.TRYWAIT P0, [R18+URZ+0x30800], R5 ;  /* 0x03080005120075a7 */ /* 0x001064000800017f */
[----:B-1----:R-:W-:Y:S05]  /*280b0*/  @!P0 NANOSLEEP.SYNCS 0x989680 ;  /* 0x009896800000895d */ /* 0x002fea0003900000 */
[----:B------:R-:W1:Y:S02]  /*280c0*/  @!P0 SYNCS.PHASECHK.TRANS64 P0, [R18+URZ+0x30800], R5 ;  /* 0x03080005120085a7 */ /* 0x000e64000800007f */
[----:B-1----:R-:W-:Y:S05]  /*280d0*/  @!P0 BRA `(.L_x_2795) ;  /* 0xfffffffc00f08947 */ /* 0x002fea000383ffff */
[----:B------:R-:W-:Y:S05]  /*280e0*/  BRA `(.L_x_3069) ;  /* 0xfffffe5400407947 */ /* 0x000fea000383ffff */
.L_x_2819:
        /* <DEDUP_REMOVED lines=8> */
.L_x_3071:
[----:B------:R-:W-:Y:S05]  /*28170*/  BSYNC B1 ;  /* 0x0000000000017941 */ /* 0x000fea0003800000 */
.L_x_3070:
        /* <DEDUP_REMOVED lines=8> */
.L_x_3072:
[----:B------:R-:W-:Y:S02]  /*28200*/  IMAD.MOV.U32 R13, RZ, RZ, R61 ;  /* 0x000000ffff0d7224 */ /* 0x000fe400078e003d */
[----:B------:R-:W-:-:S07]  /*28210*/  IMAD.MOV.U32 R4, RZ, RZ, R14 ;  /* 0x000000ffff047224 */ /* 0x000fce00078e000e */
[----:B------:R-:W-:Y:S05]  /*28220*/  WARPSYNC.COLLECTIVE R15, `(.L_x_3073) ;  /* 0x000000000f087348 */ /* 0x000fea0003c00000 */
[----:B------:R0:W1:Y:S02]  /*28230*/  SHFL.IDX P6, R14, R13, R12, R11 ;  /* 0x0000000c0d0e7389 */ /* 0x00006400000c000b */
[----:B01----:R-:W-:Y:S01]  /*28240*/  ENDCOLLECTIVE ;  /* 0x000000000000791b */ /* 0x003fe20003800000 */
.L_x_3073:
[----:B------:R-:W-:Y:S02]  /*28250*/  IMAD.MOV.U32 R13, RZ, RZ, R3 ;  /* 0x000000ffff0d7224 */ /* 0x000fe400078e0003 */
[----:B------:R-:W-:-:S07]  /*28260*/  IMAD.MOV.U32 R7, RZ, RZ, R14 ;  /* 0x000000ffff077224 */ /* 0x000fce00078e000e */
[----:B------:R-:W-:Y:S05]  /*28270*/  WARPSYNC.COLLECTIVE R15, `(.L_x_3074) ;  /* 0x000000000f087348 */ /* 0x000fea0003c00000 */
[----:B------:R0:W1:Y:S02]  /*28280*/  SHFL.IDX P6, R14, R13, R12, R11 ;  /* 0x0000000c0d0e7389 */ /* 0x00006400000c000b */
[----:B01----:R-:W-:Y:S01]  /*28290*/  ENDCOLLECTIVE ;  /* 0x000000000000791b */ /* 0x003fe20003800000 */
.L_x_3074:
[----:B------:R-:W-:Y:S01]  /*282a0*/  IMAD.MOV.U32 R8, RZ, RZ, R14 ;  /* 0x000000ffff087224 */ /* 0x000fe200078e000e */
[----:B------:R-:W-:Y:S06]  /*282b0*/  BRA `(.L_x_3075) ;  /* 0xfffffe7800e07947 */ /* 0x000fec000383ffff */
.L_x_2822:
        /* <DEDUP_REMOVED lines=8> */
.L_x_3077:
[----:B------:R-:W-:Y:S05]  /*28340*/  BSYNC B1 ;  /* 0x0000000000017941 */ /* 0x000fea0003800000 */
.L_x_3076:
        /* <DEDUP_REMOVED lines=8> */
.L_x_3078:
[----:B------:R-:W-:Y:S02]  /*283d0*/  IMAD.MOV.U32 R13, RZ, RZ, R61 ;  /* 0x000000ffff0d7224 */ /* 0x000fe400078e003d */
[----:B------:R-:W-:-:S07]  /*283e0*/  IMAD.MOV.U32 R20, RZ, RZ, R14 ;  /* 0x000000ffff147224 */ /* 0x000fce00078e000e */
[----:B------:R-:W-:Y:S05]  /*283f0*/  WARPSYNC.COLLECTIVE R15, `(.L_x_3079) ;  /* 0x000000000f087348 */ /* 0x000fea0003c00000 */
[----:B------:R0:W1:Y:S02]  /*28400*/  SHFL.IDX P6, R14, R13, R12, R11 ;  /* 0x0000000c0d0e7389 */ /* 0x00006400000c000b */
[----:B01----:R-:W-:Y:S01]  /*28410*/  ENDCOLLECTIVE ;  /* 0x000000000000791b */ /* 0x003fe20003800000 */
.L_x_3079:
[----:B------:R-:W-:Y:S02]  /*28420*/  IMAD.MOV.U32 R13, RZ, RZ, R3 ;  /* 0x000000ffff0d7224 */ /* 0x000fe400078e0003 */
[----:B------:R-:W-:-:S07]  /*28430*/  IMAD.MOV.U32 R61, RZ, RZ, R14 ;  /* 0x000000ffff3d7224 */ /* 0x000fce00078e000e */
[----:B------:R-:W-:Y:S05]  /*28440*/  WARPSYNC.COLLECTIVE R15, `(.L_x_3080) ;  /* 0x000000000f087348 */ /* 0x000fea0003c00000 */
[----:B------:R0:W1:Y:S02]  /*28450*/  SHFL.IDX P6, R14, R13, R12, R11 ;  /* 0x0000000c0d0e7389 */ /* 0x00006400000c000b */
[----:B01----:R-:W-:Y:S01]  /*28460*/  ENDCOLLECTIVE ;  /* 0x000000000000791b */ /* 0x003fe20003800000 */
.L_x_3080:
[----:B------:R-:W-:Y:S01]  /*28470*/  IMAD.MOV.U32 R62, RZ, RZ, R14 ;  /* 0x000000ffff3e7224 */ /* 0x000fe200078e000e */
[----:B------:R-:W-:Y:S06]  /*28480*/  BRA `(.L_x_3081) ;  /* 0xfffffe8000247947 */ /* 0x000fec000383ffff */
.L_x_2826:
[----:B0-----:R0:W1:Y:S02]  /*28490*/  SYNCS.PHASECHK.TRANS64.TRYWAIT P0, [R18+URZ+0x30800], R21 ;  /* 0x03080015120075a7 */ /* 0x001064000800017f */
[----:B-1----:R-:W-:Y:S05]  /*284a0*/  @!P0 NANOSLEEP.SYNCS 0x989680 ;  /* 0x009896800000895d */ /* 0x002fea0003900000 */
[----:B------:R-:W1:Y:S02]  /*284b0*/  @!P0 SYNCS.PHASECHK.TRANS64 P0, [R18+URZ+0x30800], R21 ;  /* 0x03080015120085a7 */ /* 0x000e64000800007f */
[----:B-1----:R-:W-:Y:S05]  /*284c0*/  @!P0 BRA `(.L_x_2826) ;  /* 0xfffffffc00f08947 */ /* 0x002fea000383ffff */
[----:B------:R-:W-:Y:S05]  /*284d0*/  BRA `(.L_x_3082) ;  /* 0xfffffe8400c87947 */ /* 0x000fea000383ffff */
.L_x_2840:
[----:B-1----:R1:W2:Y:S02]  /*284e0*/  SYNCS.PHASECHK.TRANS64.TRYWAIT P1, [R8+URZ+0x30830], R3 ;  /* 0x03083003080075a7 */ /* 0x0022a4000802017f */
[----:B--2---:R-:W-:Y:S05]  /*284f0*/  @!P1 NANOSLEEP.SYNCS 0x989680 ;  /* 0x009896800000995d */ /* 0x004fea0003900000 */
[----:B------:R-:W2:Y:S02]  /*28500*/  @!P1 SYNCS.PHASECHK.TRANS64 P1, [R8+URZ+0x30830], R3 ;  /* 0x03083003080095a7 */ /* 0x000ea4000802007f */
[----:B--2---:R-:W-:Y:S05]  /*28510*/  @!P1 BRA `(.L_x_2840) ;  /* 0xfffffffc00f09947 */ /* 0x004fea000383ffff */
[----:B------:R-:W-:Y:S05]  /*28520*/  BRA `(.L_x_2839) ;  /* 0xfffffeb000e87947 */ /* 0x000fea000383ffff */
.L_x_2848:
[----:B-1----:R1:W2:Y:S02]  /*28530*/  SYNCS.PHASECHK.TRANS64.TRYWAIT P1, [R0+URZ+0x30830], R20 ;  /* 0x03083014000075a7 */ /* 0x0022a4000802017f */
[----:B--2---:R-:W-:Y:S05]  /*28540*/  @!P1 NANOSLEEP.SYNCS 0x989680 ;  /* 0x009896800000995d */ /* 0x004fea0003900000 */
[----:B------:R-:W2:Y:S02]  /*28550*/  @!P1 SYNCS.PHASECHK.TRANS64 P1, [R0+URZ+0x30830], R20 ;  /* 0x03083014000095a7 */ /* 0x000ea4000802007f */
[----:B--2---:R-:W-:Y:S05]  /*28560*/  @!P1 BRA `(.L_x_2848) ;  /* 0xfffffffc00f09947 */ /* 0x004fea000383ffff */
[----:B------:R-:W-:Y:S05]  /*28570*/  BRA `(.L_x_2847) ;  /* 0xfffffed400d47947 */ /* 0x000fea000383ffff */
.L_x_2853:
[----:B-1----:R1:W2:Y:S02]  /*28580*/  SYNCS.PHASECHK.TRANS64.TRYWAIT P1, [R11+URZ+0x30850], R2 ;  /* 0x030850020b0075a7 */ /* 0x0022a4000802017f */
[----:B--2---:R-:W-:Y:S05]  /*28590*/  @!P1 NANOSLEEP.SYNCS 0x989680 ;  /* 0x009896800000995d */ /* 0x004fea0003900000 */
[----:B------:R-:W2:Y:S02]  /*285a0*/  @!P1 SYNCS.PHASECHK.TRANS64 P1, [R11+URZ+0x30850], R2 ;  /* 0x030850020b0095a7 */ /* 0x000ea4000802007f */
[----:B--2---:R-:W-:Y:S05]  /*285b0*/  @!P1 BRA `(.L_x_2853) ;  /* 0xfffffffc00f09947 */ /* 0x004fea000383ffff */
[----:B------:R-:W-:Y:S05]  /*285c0*/  BRA `(.L_x_2852) ;  /* 0xfffffee000f47947 */ /* 0x000fea000383ffff */
.L_x_2863:
[----:B-1----:R1:W2:Y:S02]  /*285d0*/  SYNCS.PHASECHK.TRANS64.TRYWAIT P1, [R14+URZ+0x30830], R15 ;  /* 0x0308300f0e0075a7 */ /* 0x0022a4000802017f */
[----:B--2---:R-:W-:Y:S05]  /*285e0*/  @!P1 NANOSLEEP.SYNCS 0x989680 ;  /* 0x009896800000995d */ /* 0x004fea0003900000 */
[----:B------:R-:W2:Y:S02]  /*285f0*/  @!P1 SYNCS.PHASECHK.TRANS64 P1, [R14+URZ+0x30830], R15 ;  /* 0x0308300f0e0095a7 */ /* 0x000ea4000802007f */
[----:B--2---:R-:W-:Y:S05]  /*28600*/  @!P1 BRA `(.L_x_2863) ;  /* 0xfffffffc00f09947 */ /* 0x004fea000383ffff */
[----:B------:R-:W-:Y:S05]  /*28610*/  BRA `(.L_x_2862) ;  /* 0xfffffefc00f07947 */ /* 0x000fea000383ffff */
.L_x_2868:
[----:B-1----:R1:W2:Y:S02]  /*28620*/  SYNCS.PHASECHK.TRANS64.TRYWAIT P1, [R11+URZ+0x30850], R2 ;  /* 0x030850020b0075a7 */ /* 0x0022a4000802017f */
[----:B--2---:R-:W-:Y:S05]  /*28630*/  @!P1 NANOSLEEP.SYNCS 0x989680 ;  /* 0x009896800000995d */ /* 0x004fea0003900000 */
[----:B------:R-:W2:Y:S02]  /*28640*/  @!P1 SYNCS.PHASECHK.TRANS64 P1, [R11+URZ+0x30850], R2 ;  /* 0x030850020b0095a7 */ /* 0x000ea4000802007f */
[----:B--2---:R-:W-:Y:S05]  /*28650*/  @!P1 BRA `(.L_x_2868) ;  /* 0xfffffffc00f09947 */ /* 0x004fea000383ffff */
[----:B------:R-:W-:Y:S05]  /*28660*/  BRA `(.L_x_2867) ;  /* 0xffffff0c00087947 */ /* 0x000fea000383ffff */
.L_x_2876:
[----:B-1----:R1:W2:Y:S02]  /*28670*/  SYNCS.PHASECHK.TRANS64.TRYWAIT P1, [R10+URZ+0x30850], R5 ;  /* 0x030850050a0075a7 */ /* 0x0022a4000802017f */
[----:B--2---:R-:W-:Y:S05]  /*28680*/  @!P1 NANOSLEEP.SYNCS 0x989680 ;  /* 0x009896800000995d */ /* 0x004fea0003900000 */
[----:B------:R-:W2:Y:S02]  /*28690*/  @!P1 SYNCS.PHASECHK.TRANS64 P1, [R10+URZ+0x30850], R5 ;  /* 0x030850050a0095a7 */ /* 0x000ea4000802007f */
[----:B--2---:R-:W-:Y:S05]  /*286a0*/  @!P1 BRA `(.L_x_2876) ;  /* 0xfffffffc00f09947 */ /* 0x004fea000383ffff */
[----:B------:R-:W-:Y:S05]  /*286b0*/  BRA `(.L_x_2875) ;  /* 0xffffff2400687947 */ /* 0x000fea000383ffff */
.L_x_2918:
[----:B------:R-:W0:Y:S01]  /*286c0*/  S2R R11, SR_TID.X ;  /* 0x00000000000b7919 */ /* 0x000e220000002100 */
[----:B------:R-:W-:Y:S01]  /*286d0*/  BSSY B1, `(.L_x_3083) ;  /* 0x000000a000017945 */ /* 0x000fe20003800000 */
[----:B-1----:R-:W-:Y:S02]  /*286e0*/  IMAD.MOV.U32 R12, RZ, RZ, RZ ;  /* 0x000000ffff0c7224 */ /* 0x002fe400078e00ff */
[----:B------:R-:W-:Y:S01]  /*286f0*/  IMAD.MOV.U32 R15, RZ, RZ, -0x1 ;  /* 0xffffffffff0f7424 */ /* 0x000fe200078e00ff */
[----:B0-----:R-:W-:-:S04]  /*28700*/  SHF.R.U32.HI R11, RZ, 0x5, R11 ;  /* 0x00000005ff0b7819 */ /* 0x001fc8000001160b */
[----:B------:R-:W-:-:S05]  /*28710*/  LOP3.LUT R11, R11, 0x3, RZ, 0xc0, !PT ;  /* 0x000000030b0b7812 */ /* 0x000fca00078ec0ff */
[----:B------:R-:W-:Y:S02]  /*28720*/  IMAD.MOV.U32 R13, RZ, RZ, R11 ;  /* 0x000000ffff0d7224 */ /* 0x000fe400078e000b */
[----:B------:R-:W-:-:S07]  /*28730*/  IMAD.MOV.U32 R11, RZ, RZ, 0x1f ;  /* 0x0000001fff0b7424 */ /* 0x000fce00078e00ff */
[----:B------:R-:W-:Y:S05]  /*28740*/  WARPSYNC.COLLECTIVE R15, `(.L_x_3084) ;  /* 0x000000000f087348 */ /* 0x000fea0003c00000 */
[----:B------:R0:W1:Y:S02]  /*28750*/  SHFL.IDX P6, R14, R13, R12, R11 ;  /* 0x0000000c0d0e7389 */ /* 0x00006400000c000b */
[----:B01----:R-:W-:Y:S01]  /*28760*/  ENDCOLLECTIVE ;  /* 0x000000000000791b */ /* 0x003fe20003800000 */
.L_x_3084:
[----:B------:R-:W-:Y:S05]  /*28770*/  BSYNC B1 ;  /* 0x0000000000017941 */ /* 0x000fea0003800000 */
.L_x_3083:
[----:B------:R-:W-:Y:S05]  /*28780*/  BRA `(.L_x_3085) ;  /* 0xffffff8800a47947 */ /* 0x000fea000383ffff */
.L_x_2920:
[----:B------:R-:W-:Y:S01]  /*28790*/  BSSY B1, `(.L_x_3086) ;  /* 0x0000006000017945 */ /* 0x000fe20003800000 */
[----:B------:R-:W-:-:S07]  /*287a0*/  IMAD.MOV.U32 R15, RZ, RZ, -0x1 ;  /* 0xffffffffff0f7424 */ /* 0x000fce00078e00ff */
[----:B01----:R-:W-:Y:S05]  /*287b0*/  WARPSYNC.COLLECTIVE R15, `(.L_x_3087) ;  /* 0x000000000f0c7348 */ /* 0x003fea0003c00000 */
[----:B------:R-:W-:Y:S02]  /*287c0*/  ELECT P6, UR62, PT ;  /* 0x00000000003e782f */ /* 0x000fe400038c0000 */
[----:B------:R-:W-:Y:S01]  /*287d0*/  MOV R14, UR62 ;  /* 0x0000003e000e7c02 */ /* 0x000fe20008000f00 */
[----:B01----:R-:W-:Y:S10]  /*287e0*/  ENDCOLLECTIVE ;  /* 0x000000000000791b */ /* 0x003ff40003800000 */
.L_x_3087:
[----:B------:R-:W-:Y:S05]  /*287f0*/  BSYNC B1 ;  /* 0x0000000000017941 */ /* 0x000fea0003800000 */
.L_x_3086:
[----:B------:R-:W-:Y:S05]  /*28800*/  BRA `(.L_x_2919) ;  /* 0xffffff88009c7947 */ /* 0x000fea000383ffff */
.L_x_2922:
[----:B0-----:R0:W2:Y:S02]  /*28810*/  SYNCS.PHASECHK.TRANS64.TRYWAIT P0, [R16+URZ+0x30820], R8 ;  /* 0x03082008100075a7 */ /* 0x0010a4000800017f */
[----:B--2---:R-:W-:Y:S05]  /*28820*/  @!P0 NANOSLEEP.SYNCS 0x989680 ;  /* 0x009896800000895d */ /* 0x004fea0003900000 */
[----:B------:R-:W2:Y:S02]  /*28830*/  @!P0 SYNCS.PHASECHK.TRANS64 P0, [R16+URZ+0x30820], R8 ;  /* 0x03082008100085a7 */ /* 0x000ea4000800007f */
[----:B--2---:R-:W-:Y:S05]  /*28840*/  @!P0 BRA `(.L_x_2922) ;  /* 0xfffffffc00f08947 */ /* 0x004fea000383ffff */
[----:B------:R-:W-:Y:S05]  /*28850*/  BRA `(.L_x_3088) ;  /* 0xffffff8800ac7947 */ /* 0x000fea000383ffff */
.L_x_2926:
[----:B-1----:R1:W2:Y:S02]  /*28860*/  SYNCS.PHASECHK.TRANS64.TRYWAIT P0, [R12+URZ+0x308a0], R11 ;  /* 0x0308a00b0c0075a7 */ /* 0x0022a4000800017f */
[----:B--2---:R-:W-:Y:S05]  /*28870*/  @!P0 NANOSLEEP.SYNCS 0x989680 ;  /* 0x009896800000895d */ /* 0x004fea0003900000 */
[----:B------:R-:W2:Y:S02]  /*28880*/  @!P0 SYNCS.PHASECHK.TRANS64 P0, [R12+URZ+0x308a0], R11 ;  /* 0x0308a00b0c0085a7 */ /* 0x000ea4000800007f */
[----:B--2---:R-:W-:Y:S05]  /*28890*/  @!P0 BRA `(.L_x_2926) ;  /* 0xfffffffc00f08947 */ /* 0x004fea000383ffff */
[----:B------:R-:W-:Y:S05]  /*288a0*/  BRA `(.L_x_3089) ;  /* 0xffffff8800c47947 */ /* 0x000fea000383ffff */
.L_x_2933:
[----:B0-----:R0:W2:Y:S02]  /*288b0*/  SYNCS.PHASECHK.TRANS64.TRYWAIT P0, [R12+URZ+0x308c0], R11 ;  /* 0x0308c00b0c0075a7 */ /* 0x0010a4000800017f */
[----:B--2---:R-:W-:Y:S05]  /*288c0*/  @!P0 NANOSLEEP.SYNCS 0x989680 ;  /* 0x009896800000895d */ /* 0x004fea0003900000 */
[----:B------:R-:W2:Y:S02]  /*288d0*/  @!P0 SYNCS.PHASECHK.TRANS64 P0, [R12+URZ+0x308c0], R11 ;  /* 0x0308c00b0c0085a7 */ /* 0x000ea4000800007f */
[----:B--2---:R-:W-:Y:S05]  /*288e0*/  @!P0 BRA `(.L_x_2933) ;  /* 0xfffffffc00f08947 */ /* 0x004fea000383ffff */
[----:B------:R-:W-:Y:S05]  /*288f0*/  BRA `(.L_x_3090) ;  /* 0xffffff8c00c07947 */ /* 0x000fea000383ffff */
.L_x_2942:
[----:B-1----:R1:W2:Y:S02]  /*28900*/  SYNCS.PHASECHK.TRANS64.TRYWAIT P1, [R11+URZ+0x308a0], R10 ;  /* 0x0308a00a0b0075a7 */ /* 0x0022a4000802017f */
[----:B--2---:R-:W-:Y:S05]  /*28910*/  @!P1 NANOSLEEP.SYNCS 0x989680 ;  /* 0x009896800000995d */ /* 0x004fea0003900000 */
[----:B------:R-:W2:Y:S02]  /*28920*/  @!P1 SYNCS.PHASECHK.TRANS64 P1, [R11+URZ+0x308a0], R10 ;  /* 0x0308a00a0b0095a7 */ /* 0x000ea4000802007f */
[----:B--2---:R-:W-:Y:S05]  /*28930*/  @!P1 BRA `(.L_x_2942) ;  /* 0xfffffffc00f09947 */ /* 0x004fea000383ffff */
[----:B------:R-:W-:Y:S05]  /*28940*/  BRA `(.L_x_3091) ;  /* 0xffffff9000f87947 */ /* 0x000fea000383ffff */
.L_x_2949:
[----:B0-----:R0:W2:Y:S02]  /*28950*/  SYNCS.PHASECHK.TRANS64.TRYWAIT P1, [R11+URZ+0x308c0], R10 ;  /* 0x0308c00a0b0075a7 */ /* 0x0010a4000802017f */
[----:B--2---:R-:W-:Y:S05]  /*28960*/  @!P1 NANOSLEEP.SYNCS 0x989680 ;  /* 0x009896800000995d */ /* 0x004fea0003900000 */
[----:B------:R-:W2:Y:S02]  /*28970*/  @!P1 SYNCS.PHASECHK.TRANS64 P1, [R11+URZ+0x308c0], R10 ;  /* 0x0308c00a0b0095a7 */ /* 0x000ea4000802007f */
[----:B--2---:R-:W-:Y:S05]  /*28980*/  @!P1 BRA `(.L_x_2949) ;  /* 0xfffffffc00f09947 */ /* 0x004fea000383ffff */
[----:B------:R-:W-:Y:S05]  /*28990*/  BRA `(.L_x_3092) ;  /* 0xffffff9400f07947 */ /* 0x000fea000383ffff */
.L_x_2966:
        /* <DEDUP_REMOVED lines=11> */
.L_x_3094:
[----:B------:R-:W-:Y:S05]  /*28a50*/  BSYNC B0 ;  /* 0x0000000000007941 */ /* 0x000fea0003800000 */
.L_x_3093:
[----:B------:R-:W-:Y:S05]  /*28a60*/  BRA `(.L_x_3095) ;  /* 0xffffffa400d87947 */ /* 0x000fea000383ffff */
.L_x_2969:
[----:B0-----:R0:W1:Y:S02]  /*28a70*/  SYNCS.PHASECHK.TRANS64.TRYWAIT P0, [R7+URZ+0x30840], R2 ;  /* 0x03084002070075a7 */ /* 0x001064000800017f */
[----:B-1----:R-:W-:Y:S05]  /*28a80*/  @!P0 NANOSLEEP.SYNCS 0x989680 ;  /* 0x009896800000895d */ /* 0x002fea0003900000 */
[----:B------:R-:W1:Y:S02]  /*28a90*/  @!P0 SYNCS.PHASECHK.TRANS64 P0, [R7+URZ+0x30840], R2 ;  /* 0x03084002070085a7 */ /* 0x000e64000800007f */
[----:B-1----:R-:W-:Y:S05]  /*28aa0*/  @!P0 BRA `(.L_x_2969) ;  /* 0xfffffffc00f08947 */ /* 0x002fea000383ffff */
[----:B------:R-:W-:Y:S05]  /*28ab0*/  BRA `(.L_x_3096) ;  /* 0xffffffa800287947 */ /* 0x000fea000383ffff */
.L_x_2970:
        /* <DEDUP_REMOVED lines=8> */
.L_x_3098:
[----:B------:R-:W-:Y:S05]  /*28b40*/  BSYNC B0 ;  /* 0x0000000000007941 */ /* 0x000fea0003800000 */
.L_x_3097:
        /* <DEDUP_REMOVED lines=9> */
.L_x_3099:
[----:B------:R-:W-:Y:S01]  /*28be0*/  ULDC.64 UR4, c[0x0][0x208] ;  /* 0x0000820000047ab9 */ /* 0x000fe20000000a00 */
[----:B------:R-:W-:Y:S02]  /*28bf0*/  IMAD.MOV.U32 R13, RZ, RZ, R0 ;  /* 0x000000ffff0d7224 */ /* 0x000fe400078e0000 */
[----:B------:R-:W-:Y:S02]  /*28c00*/  IMAD.MOV.U32 R12, RZ, RZ, 0x1 ;  /* 0x00000001ff0c7424 */ /* 0x000fe400078e00ff */
[----:B------:R-:W-:-:S05]  /*28c10*/  IMAD.MOV.U32 R3, RZ, RZ, R14 ;  /* 0x000000ffff037224 */ /* 0x000fca00078e000e */
[----:B------:R-:W-:-:S05]  /*28c20*/  @P0 LEA R3, P1, R33, R3, 0x1 ;  /* 0x0000000321030211 */ /* 0x000fca00078208ff */
[----:B------:R-:W-:Y:S01]  /*28c30*/  @P0 IMAD.X R2, RZ, RZ, R2, P1 ;  /* 0x000000ffff020224 */ /* 0x000fe200008e0602 */
[----:B------:R-:W-:-:S04]  /*28c40*/  ISETP.GE.AND P1, PT, R6, 0x11, PT ;  /* 0x000000110600780c */ /* 0x000fc80003f26270 */
[----:B------:R-:W-:-:S04]  /*28c50*/  @P0 LOP3.LUT R3, R3, R2, RZ, 0x3c, !PT ;  /* 0x0000000203030212 */ /* 0x000fc800078e3cff */
[----:B------:R-:W-:-:S04]  /*28c60*/  @P0 LOP3.LUT R2, R3, R2, RZ, 0x3c, !PT ;  /* 0x0000000203020212 */ /* 0x000fc800078e3cff */
[----:B------:R-:W-:-:S05]  /*28c70*/  @P0 LOP3.LUT R3, R3, R2, RZ, 0x3c, !PT ;  /* 0x0000000203030212 */ /* 0x000fca00078e3cff */
[----:B------:R-:W-:Y:S01]  /*28c80*/  @!PT LDS RZ, [RZ] ;  /* 0x00000000fffff984 */ /* 0x000fe20000000800 */
[----:B------:R-:W-:Y:S01]  /*28c90*/  @!PT LDS RZ, [RZ] ;  /* 0x00000000fffff984 */ /* 0x000fe20000000800 */
[----:B------:R-:W-:Y:S01]  /*28ca0*/  @!PT LDS RZ, [RZ] ;  /* 0x00000000fffff984 */ /* 0x000fe20000000800 */
[----:B------:R0:W-:Y:S04]  /*28cb0*/  @P0 LDGSTS.E.BYPASS.LTC128B.128 [R8+0x1e400], desc[UR4][R2.64], !P4 ;  /* 0x1e40000002080fae */ /* 0x0001e8000e101d44 */
[----:B------:R0:W-:Y:S04]  /*28cc0*/  @P0 LDGSTS.E.BYPASS.LTC128B.128 [R8+0x21400], desc[UR4][R2.64+0x80], !P3 ;  /* 0x2140008002080fae */ /* 0x0001e8000d901d44 */
[----:B------:R0:W-:Y:S02]  /*28cd0*/  @P0 LDGSTS.E.BYPASS.LTC128B.128 [R8+0x24400], desc[UR4][R2.64+0x100], !P2 ;  /* 0x2440010002080fae */ /* 0x0001e4000d101d44 */
[----:B0-----:R-:W-:Y:S05]  /*28ce0*/  WARPSYNC.COLLECTIVE R15, `(.L_x_3100) ;  /* 0x000000000f087348 */ /* 0x001fea0003c00000 */
[----:B------:R1:W2:Y:S02]  /*28cf0*/  SHFL.IDX P6, R14, R13, R12, R11 ;  /* 0x0000000c0d0e7389 */ /* 0x0002a400000c000b */
[----:B012---:R-:W-:Y:S01]  /*28d00*/  ENDCOLLECTIVE ;  /* 0x000000000000791b */ /* 0x007fe20003800000 */
.L_x_3100:
[----:B------:R-:W-:Y:S02]  /*28d10*/  @P1 IMAD R8, R5, 0x2, R16 ;  /* 0x0000000205081824 */ /* 0x000fe400078e0210 */
[----:B------:R-:W-:Y:S02]  /*28d20*/  IMAD.MOV.U32 R13, RZ, RZ, R4 ;  /* 0x000000ffff0d7224 */ /* 0x000fe400078e0004 */
[----:B------:R-:W-:-:S07]  /*28d30*/  IMAD.MOV.U32 R2, RZ, RZ, R14 ;  /* 0x000000ffff027224 */ /* 0x000fce00078e000e */
[----:B------:R-:W-:Y:S05]  /*28d40*/  WARPSYNC.COLLECTIVE R15, `(.L_x_3101) ;  /* 0x000000000f087348 */ /* 0x000fea0003c00000 */
[----:B------:R0:W1:Y:S02]  /*28d50*/  SHFL.IDX P6, R14, R13, R12, R11 ;  /* 0x0000000c0d0e7389 */ /* 0x00006400000c000b */
[----:B01----:R-:W-:Y:S01]  /*28d60*/  ENDCOLLECTIVE ;  /* 0x000000000000791b */ /* 0x003fe20003800000 */
.L_x_3101:
[----:B------:R-:W-:Y:S01]  /*28d70*/  ULDC.64 UR4, c[0x0][0x208] ;  /* 0x0000820000047ab9 */ /* 0x000fe20000000a00 */
[----:B------:R-:W-:Y:S02]  /*28d80*/  IMAD.MOV.U32 R13, RZ, RZ, R0 ;  /* 0x000000ffff0d7224 */ /* 0x000fe400078e0000 */
[----:B------:R-:W-:Y:S02]  /*28d90*/  IMAD.MOV.U32 R12, RZ, RZ, 0x2 ;  /* 0x00000002ff0c7424 */ /* 0x000fe400078e00ff */
[----:B------:R-:W-:-:S05]  /*28da0*/  IMAD.MOV.U32 R3, RZ, RZ, R14 ;  /* 0x000000ffff037224 */ /* 0x000fca00078e000e */
[----:B------:R-:W-:-:S05]  /*28db0*/  @P1 LEA R3, P0, R33, R3, 0x1 ;  /* 0x0000000321031211 */ /* 0x000fca00078008ff */
[----:B------:R-:W-:-:S05]  /*28dc0*/  @P1 IMAD.X R2, RZ, RZ, R2, P0 ;  /* 0x000000ffff021224 */ /* 0x000fca00000e0602 */
        /* <DEDUP_REMOVED lines=8> */
[----:B------:R0:W-:Y:S01]  /*28e50*/  @P1 LDGSTS.E.BYPASS.LTC128B.128 [R8+0x24c00], desc[UR4][R2.64+0x100], !P2 ;  /* 0x24c0010002081fae */ /* 0x0001e2000d101d44 */
[----:B------:R-:W-:-:S13]  /*28e60*/  ISETP.GE.AND P1, PT, R6, 0x21, PT ;  /* 0x000000210600780c */ /* 0x000fda0003f26270 */
[----:B0-----:R-:W-:Y:S05]  /*28e70*/  WARPSYNC.COLLECTIVE R15, `(.L_x_3102) ;  /* 0x000000000f087348 */ /* 0x001fea0003c00000 */
[----:B------:R1:W2:Y:S02]  /*28e80*/  SHFL.IDX P6, R14, R13, R12, R11 ;  /* 0x0000000c0d0e7389 */ /* 0x0002a400000c000b */
[----:B012---:R-:W-:Y:S01]  /*28e90*/  ENDCOLLECTIVE ;  /* 0x000000000000791b */ /* 0x007fe20003800000 */
.L_x_3102:
[----:B------:R-:W-:Y:S02]  /*28ea0*/  @P1 IMAD R8, R5, 0x2, R16 ;  /* 0x0000000205081824 */ /* 0x000fe400078e0210 */
[----:B------:R-:W-:Y:S02]  /*28eb0*/  IMAD.MOV.U32 R13, RZ, RZ, R4 ;  /* 0x000000ffff0d7224 */ /* 0x000fe400078e0004 */
[----:B------:R-:W-:-:S07]  /*28ec0*/  IMAD.MOV.U32 R2, RZ, RZ, R14 ;  /* 0x000000ffff027224 */ /* 0x000fce00078e000e */
[----:B------:R-:W-:Y:S05]  /*28ed0*/  WARPSYNC.COLLECTIVE R15, `(.L_x_3103) ;  /* 0x000000000f087348 */ /* 0x000fea0003c00000 */
[----:B------:R0:W1:Y:S02]  /*28ee0*/  SHFL.IDX P6, R14, R13, R12, R11 ;  /* 0x0000000c0d0e7389 */ /* 0x00006400000c000b */
[----:B01----:R-:W-:Y:S01]  /*28ef0*/  ENDCOLLECTIVE ;  /* 0x000000000000791b */ /* 0x003fe20003800000 */
.L_x_3103:
        /* <DEDUP_REMOVED lines=19> */
.L_x_3104:
[----:B------:R-:W-:Y:S02]  /*29030*/  @P1 IMAD R8, R5, 0x2, R16 ;  /* 0x0000000205081824 */ /* 0x000fe400078e0210 */
[----:B------:R-:W-:Y:S02]  /*29040*/  IMAD.MOV.U32 R13, RZ, RZ, R4 ;  /* 0x000000ffff0d7224 */ /* 0x000fe400078e0004 */
[----:B------:R-:W-:-:S07]  /*29050*/  IMAD.MOV.U32 R2, RZ, RZ, R14 ;  /* 0x000000ffff027224 */ /* 0x000fce00078e000e */
[----:B------:R-:W-:Y:S05]  /*29060*/  WARPSYNC.COLLECTIVE R15, `(.L_x_3105) ;  /* 0x000000000f087348 */ /* 0x000fea0003c00000 */
[----:B------:R0:W1:Y:S02]  /*29070*/  SHFL.IDX P6, R14, R13, R12, R11 ;  /* 0x0000000c0d0e7389 */ /* 0x00006400000c000b */
[----:B01----:R-:W-:Y:S01]  /*29080*/  ENDCOLLECTIVE ;  /* 0x000000000000791b */ /* 0x003fe20003800000 */
.L_x_3105:
        /* <DEDUP_REMOVED lines=19> */
.L_x_3106:
[----:B------:R-:W-:Y:S02]  /*291c0*/  @P1 IMAD R8, R5, 0x2, R16 ;  /* 0x0000000205081824 */ /* 0x000fe400078e0210 */
[----:B------:R-:W-:Y:S02]  /*291d0*/  IMAD.MOV.U32 R13, RZ, RZ, R4 ;  /* 0x000000ffff0d7224 */ /* 0x000fe400078e0004 */
[----:B------:R-:W-:-:S07]  /*291e0*/  IMAD.MOV.U32 R2, RZ, RZ, R14 ;  /* 0x000000ffff027224 */ /* 0x000fce00078e000e */
[----:B------:R-:W-:Y:S05]  /*291f0*/  WARPSYNC.COLLECTIVE R15, `(.L_x_3107) ;  /* 0x000000000f087348 */ /* 0x000fea0003c00000 */
[----:B------:R0:W1:Y:S02]  /*29200*/  SHFL.IDX P6, R14, R13, R12, R11 ;  /* 0x0000000c0d0e7389 */ /* 0x00006400000c000b */
[----:B01----:R-:W-:Y:S01]  /*29210*/  ENDCOLLECTIVE ;  /* 0x000000000000791b */ /* 0x003fe20003800000 */
.L_x_3107:
        /* <DEDUP_REMOVED lines=18> */
.L_x_3108:
[----:B------:R-:W-:Y:S02]  /*29340*/  IMAD.MOV.U32 R13, RZ, RZ, R4 ;  /* 0x000000ffff0d7224 */ /* 0x000fe400078e0004 */
[----:B------:R-:W-:-:S07]  /*29350*/  IMAD.MOV.U32 R0, RZ, RZ, R14 ;  /* 0x000000ffff007224 */ /* 0x000fce00078e000e */
[----:B------:R-:W-:Y:S05]  /*29360*/  WARPSYNC.COLLECTIVE R15, `(.L_x_3109) ;  /* 0x000000000f087348 */ /* 0x000fea0003c00000 */
[----:B------:R0:W1:Y:S02]  /*29370*/  SHFL.IDX P6, R14, R13, R12, R11 ;  /* 0x0000000c0d0e7389 */ /* 0x00006400000c000b */
[----:B01----:R-:W-:Y:S01]  /*29380*/  ENDCOLLECTIVE ;  /* 0x000000000000791b */ /* 0x003fe20003800000 */
.L_x_3109:
[----:B------:R-:W-:Y:S01]  /*29390*/  IMAD.MOV.U32 R2, RZ, RZ, R14 ;  /* 0x000000ffff027224 */ /* 0x000fe200078e000e */
[----:B------:R-:W-:Y:S06]  /*293a0*/  BRA `(.L_x_3110) ;  /* 0xffffffa400607947 */ /* 0x000fec000383ffff */
.L_x_2975:
        /* <DEDUP_REMOVED lines=9> */
.L_x_3111:
[C---:B------:R-:W-:Y:S01]  /*29440*/  VIADD R6, R25.reuse, 0x10 ;  /* 0x0000001019067836 */ /* 0x040fe20000000000 */
[----:B------:R-:W-:Y:S01]  /*29450*/  ISETP.GE.AND P2, PT, R25, R5, PT ;  /* 0x000000051900720c */ /* 0x000fe20003f46270 */
[----:B------:R-:W-:Y:S02]  /*29460*/  IMAD.MOV.U32 R13, RZ, RZ, R0 ;  /* 0x000000ffff0d7224 */ /* 0x000fe400078e0000 */
[----:B------:R-:W-:-:S10]  /*29470*/  IMAD.MOV.U32 R2, RZ, RZ, R14 ;  /* 0x000000ffff027224 */ /* 0x000fd400078e000e */
[----:B------:R-:W-:Y:S05]  /*29480*/  WARPSYNC.COLLECTIVE R15, `(.L_x_3112) ;  /* 0x000000000f087348 */ /* 0x000fea0003c00000 */
[----:B------:R0:W1:Y:S02]  /*29490*/  SHFL.IDX P6, R14, R13, R12, R11 ;  /* 0x0000000c0d0e7389 */ /* 0x00006400000c000b */
[----:B01----:R-:W-:Y:S01]  /*294a0*/  ENDCOLLECTIVE ;  /* 0x000000000000791b */ /* 0x003fe20003800000 */
.L_x_3112:
[----:B------:R-:W-:Y:S01]  /*294b0*/  ULDC.64 UR4, c[0x0][0x208] ;  /* 0x0000820000047ab9 */ /* 0x000fe20000000a00 */
[----:B------:R-:W-:Y:S02]  /*294c0*/  IMAD.MOV.U32 R13, RZ, RZ, R4 ;  /* 0x000000ffff0d7224 */ /* 0x000fe400078e0004 */
[----:B------:R-:W-:Y:S01]  /*294d0*/  IMAD.MOV.U32 R12, RZ, RZ, 0x1 ;  /* 0x00000001ff0c7424 */ /* 0x000fe200078e00ff */
[----:B------:R-:W-:-:S05]  /*294e0*/  @!P2 LEA R14, P4, R33, R14, 0x1 ;  /* 0x0000000e210ea211 */ /* 0x000fca00078808ff */
[----:B------:R-:W-:Y:S02]  /*294f0*/  @!P2 IMAD.X R3, RZ, RZ, R2, P4 ;  /* 0x000000ffff03a224 */ /* 0x000fe400020e0602 */
[----:B------:R-:W-:-:S05]  /*29500*/  @!P2 IMAD.MOV.U32 R2, RZ, RZ, R14 ;  /* 0x000000ffff02a224 */ /* 0x000fca00078e000e */
[----:B------:R-:W-:Y:S01]  /*29510*/  @!PT LDS RZ, [RZ] ;  /* 0x00000000fffff984 */ /* 0x000fe20000000800 */
[----:B------:R-:W-:Y:S01]  /*29520*/  @!PT LDS RZ, [RZ] ;  /* 0x00000000fffff984 */ /* 0x000fe20000000800 */
[----:B------:R-:W-:Y:S01]  /*29530*/  @!PT LDS RZ, [RZ] ;  /* 0x00000000fffff984 */ /* 0x000fe20000000800 */
[----:B------:R0:W-:Y:S04]  /*29540*/  @!P2 LDGSTS.E.BYPASS.LTC128B.128 [R8+0x12400], desc[UR4][R2.64], !P3 ;  /* 0x124000000208afae */ /* 0x0001e8000d901d44 */
[----:B------:R0:W-:Y:S04]  /*29550*/  @!P2 LDGSTS.E.BYPASS.LTC128B.128 [R8+0x16400], desc[UR4][R2.64+0x80], !P0 ;  /* 0x164000800208afae */ /* 0x0001e8000c101d44 */
[----:B------:R0:W-:Y:S01]  /*29560*/  @!P2 LDGSTS.E.BYPASS.LTC128B.128 [R8+0x1a400], desc[UR4][R2.64+0x100], !P1 ;  /* 0x1a4001000208afae */ /* 0x0001e2000c901d44 */
[----:B------:R-:W-:Y:S01]  /*29570*/  ISETP.GE.AND P2, PT, R6, R5, PT ;  /* 0x000000050600720c */ /* 0x000fe20003f46270 */
[----:B------:R-:W-:-:S12]  /*29580*/  VIADD R6, R25, 0x20 ;  /* 0x0000002019067836 */ /* 0x000fd80000000000 */
[----:B0-----:R-:W-:Y:S05]  /*29590*/  WARPSYNC.COLLECTIVE R15, `(.L_x_3113) ;  /* 0x000000000f087348 */ /* 0x001fea0003c00000 */
[----:B------:R1:W2:Y:S02]  /*295a0*/  SHFL.IDX P6, R14, R13, R12, R11 ;  /* 0x0000000c0d0e7389 */ /* 0x0002a400000c000b */
[----:B012---:R-:W-:Y:S01]  /*295b0*/  ENDCOLLECTIVE ;  /* 0x000000000000791b */ /* 0x007fe20003800000 */
.L_x_3113:
[----:B------:R-:W-:Y:S02]  /*295c0*/  IMAD.MOV.U32 R13, RZ, RZ, R0 ;  /* 0x000000ffff0d7224 */ /* 0x000fe400078e0000 */
[----:B------:R-:W-:-:S07]  /*295d0*/  IMAD.MOV.U32 R2, RZ, RZ, R14 ;  /* 0x000000ffff027224 */ /* 0x000fce00078e000e */
[----:B------:R-:W-:Y:S05]  /*295e0*/  WARPSYNC.COLLECTIVE R15, `(.L_x_3114) ;  /* 0x000000000f087348 */ /* 0x000fea0003c00000 */
[----:B------:R0:W1:Y:S02]  /*295f0*/  SHFL.IDX P6, R14, R13, R12, R11 ;  /* 0x0000000c0d0e7389 */ /* 0x00006400000c000b */
[----:B01----:R-:W-:Y:S01]  /*29600*/  ENDCOLLECTIVE ;  /* 0x000000000000791b */ /* 0x003fe20003800000 */
.L_x_3114:
[----:B------:R-:W-:Y:S01]  /*29610*/  ULDC.64 UR4, c[0x0][0x208] ;  /* 0x0000820000047ab9 */ /* 0x000fe20000000a00 */
[----:B------:R-:W-:Y:S02]  /*29620*/  IMAD.MOV.U32 R13, RZ, RZ, R4 ;  /* 0x000000ffff0d7224 */ /* 0x000fe400078e0004 */
[----:B------:R-:W-:Y:S01]  /*29630*/  IMAD.MOV.U32 R12, RZ, RZ, 0x2 ;  /* 0x00000002ff0c7424 */ /* 0x000fe200078e00ff */
[----:B------:R-:W-:-:S05]  /*29640*/  @!P2 LEA R14, P4, R33, R14, 0x1 ;  /* 0x0000000e210ea211 */ /* 0x000fca00078808ff */
[----:B------:R-:W-:Y:S02]  /*29650*/  @!P2 IMAD.X R7, RZ, RZ, R2, P4 ;  /* 0x000000ffff07a224 */ /* 0x000fe400020e0602 */
[----:B------:R-:W-:Y:S02]  /*29660*/  @!P2 IMAD.MOV.U32 R2, RZ, RZ, R14 ;  /* 0x000000ffff02a224 */ /* 0x000fe400078e000e */
        /* <DEDUP_REMOVED lines=12> */
.L_x_3115:
[----:B------:R-:W-:Y:S02]  /*29730*/  IMAD.MOV.U32 R13, RZ, RZ, R0 ;  /* 0x000000ffff0d7224 */ /* 0x000fe400078e0000 */
[----:B------:R-:W-:-:S07]  /*29740*/  IMAD.MOV.U32 R2, RZ, RZ, R14 ;  /* 0x000000ffff027224 */ /* 0x000fce00078e000e */
[----:B------:R-:W-:Y:S05]  /*29750*/  WARPSYNC.COLLECTIVE R15, `(.L_x_3116) ;  /* 0x000000000f087348 */ /* 0x000fea0003c00000 */
[----:B------:R0:W1:Y:S02]  /*29760*/  SHFL.IDX P6, R14, R13, R12, R11 ;  /* 0x0000000c0d0e7389 */ /* 0x00006400000c000b */
[----:B01----:R-:W-:Y:S01]  /*29770*/  ENDCOLLECTIVE ;  /* 0x000000000000791b */ /* 0x003fe20003800000 */
.L_x_3116:
        /* <DEDUP_REMOVED lines=18> */
.L_x_3117:
[----:B------:R-:W-:Y:S02]  /*298a0*/  IMAD.MOV.U32 R13, RZ, RZ, R0 ;  /* 0x000000ffff0d7224 */ /* 0x000fe400078e0000 */
[----:B------:R-:W-:-:S07]  /*298b0*/  IMAD.MOV.U32 R2, RZ, RZ, R14 ;  /* 0x000000ffff027224 */ /* 0x000fce00078e000e */
[----:B------:R-:W-:Y:S05]  /*298c0*/  WARPSYNC.COLLECTIVE R15, `(.L_x_3118) ;  /* 0x000000000f087348 */ /* 0x000fea0003c00000 */
[----:B------:R0:W1:Y:S02]  /*298d0*/  SHFL.IDX P6, R14, R13, R12, R11 ;  /* 0x0000000c0d0e7389 */ /* 0x00006400000c000b */
[----:B01----:R-:W-:Y:S01]  /*298e0*/  ENDCOLLECTIVE ;  /* 0x000000000000791b */ /* 0x003fe20003800000 */
.L_x_3118:
        /* <DEDUP_REMOVED lines=18> */
.L_x_3119:
[----:B------:R-:W-:Y:S02]  /*29a10*/  IMAD.MOV.U32 R13, RZ, RZ, R0 ;  /* 0x000000ffff0d7224 */ /* 0x000fe400078e0000 */
[----:B------:R-:W-:-:S07]  /*29a20*/  IMAD.MOV.U32 R2, RZ, RZ, R14 ;  /* 0x000000ffff027224 */ /* 0x000fce00078e000e */
[----:B------:R-:W-:Y:S05]  /*29a30*/  WARPSYNC.COLLECTIVE R15, `(.L_x_3120) ;  /* 0x000000000f087348 */ /* 0x000fea0003c00000 */
[----:B------:R0:W1:Y:S02]  /*29a40*/  SHFL.IDX P6, R14, R13, R12, R11 ;  /* 0x0000000c0d0e7389 */ /* 0x00006400000c000b */
[----:B01----:R-:W-:Y:S01]  /*29a50*/  ENDCOLLECTIVE ;  /* 0x000000000000791b */ /* 0x003fe20003800000 */
.L_x_3120:
        /* <DEDUP_REMOVED lines=18> */
.L_x_3121:
[----:B------:R-:W-:Y:S02]  /*29b80*/  IMAD.MOV.U32 R13, RZ, RZ, R0 ;  /* 0x000000ffff0d7224 */ /* 0x000fe400078e0000 */
[----:B------:R-:W-:-:S07]  /*29b90*/  IMAD.MOV.U32 R2, RZ, RZ, R14 ;  /* 0x000000ffff027224 */ /* 0x000fce00078e000e */
[----:B------:R-:W-:Y:S05]  /*29ba0*/  WARPSYNC.COLLECTIVE R15, `(.L_x_3122) ;  /* 0x000000000f087348 */ /* 0x000fea0003c00000 */
[----:B------:R0:W1:Y:S02]  /*29bb0*/  SHFL.IDX P6, R14, R13, R12, R11 ;  /* 0x0000000c0d0e7389 */ /* 0x00006400000c000b */
[----:B01----:R-:W-:Y:S01]  /*29bc0*/  ENDCOLLECTIVE ;  /* 0x000000000000791b */ /* 0x003fe20003800000 */
.L_x_3122:
        /* <DEDUP_REMOVED lines=13> */
[----:B------:R-:W-:-:S13]  /*29ca0*/  ISETP.GE.AND P2, PT, R6, R5, PT ;  /* 0x000000050600720c */ /* 0x000fda0003f46270 */
[----:B0-----:R-:W-:Y:S05]  /*29cb0*/  WARPSYNC.COLLECTIVE R15, `(.L_x_3123) ;  /* 0x000000000f087348 */ /* 0x001fea0003c00000 */
[----:B------:R1:W2:Y:S02]  /*29cc0*/  SHFL.IDX P6, R14, R13, R12, R11 ;  /* 0x0000000c0d0e7389 */ /* 0x0002a400000c000b */
[----:B012---:R-:W-:Y:S01]  /*29cd0*/  ENDCOLLECTIVE ;  /* 0x000000000000791b */ /* 0x007fe20003800000 */
.L_x_3123:
[----:B------:R-:W-:Y:S02]  /*29ce0*/  IMAD.MOV.U32 R13, RZ, RZ, R0 ;  /* 0x000000ffff0d7224 */ /* 0x000fe400078e0000 */
[----:B------:R-:W-:-:S07]  /*29cf0*/  IMAD.MOV.U32 R2, RZ, RZ, R14 ;  /* 0x000000ffff027224 */ /* 0x000fce00078e000e */
[----:B------:R-:W-:Y:S05]  /*29d00*/  WARPSYNC.COLLECTIVE R15, `(.L_x_3124) ;  /* 0x000000000f087348 */ /* 0x000fea0003c00000 */
[----:B------:R0:W1:Y:S02]  /*29d10*/  SHFL.IDX P6, R14, R13, R12, R11 ;  /* 0x0000000c0d0e7389 */ /* 0x00006400000c000b */
[----:B01----:R-:W-:Y:S01]  /*29d20*/  ENDCOLLECTIVE ;  /* 0x000000000000791b */ /* 0x003fe20003800000 */
.L_x_3124:
        /* <DEDUP_REMOVED lines=12> */
[----:B------:R0:W-:Y:S02]  /*29df0*/  @!P2 LDGSTS.E.BYPASS.LTC128B.128 [R8+0x1d400], desc[UR4][R2.64+0x100], !P1 ;  /* 0x1d4001000208afae */ /* 0x0001e4000c901d44 */
[----:B0-----:R-:W-:Y:S05]  /*29e00*/  WARPSYNC.COLLECTIVE R15, `(.L_x_3125) ;  /* 0x000000000f087348 */ /* 0x001fea0003c00000 */
[----:B------:R1:W2:Y:S02]  /*29e10*/  SHFL.IDX P6, R14, R13, R12, R11 ;  /* 0x0000000c0d0e7389 */ /* 0x0002a400000c000b */
[----:B012---:R-:W-:Y:S01]  /*29e20*/  ENDCOLLECTIVE ;  /* 0x000000000000791b */ /* 0x007fe20003800000 */
.L_x_3125:
[----:B------:R-:W-:Y:S02]  /*29e30*/  IMAD.MOV.U32 R13, RZ, RZ, R0 ;  /* 0x000000ffff0d7224 */ /* 0x000fe400078e0000 */
[----:B------:R-:W-:-:S07]  /*29e40*/  IMAD.MOV.U32 R4, RZ, RZ, R14 ;  /* 0x000000ffff047224 */ /* 0x000fce00078e000e */
[----:B------:R-:W-:Y:S05]  /*29e50*/  WARPSYNC.COLLECTIVE R15, `(.L_x_3126) ;  /* 0x000000000f087348 */ /* 0x000fea0003c00000 */
[----:B------:R0:W1:Y:S02]  /*29e60*/  SHFL.IDX P6, R14, R13, R12, R11 ;  /* 0x0000000c0d0e7389 */ /* 0x00006400000c000b */
[----:B01----:R-:W-:Y:S01]  /*29e70*/  ENDCOLLECTIVE ;  /* 0x000000000000791b */ /* 0x003fe20003800000 */
.L_x_3126:
[----:B------:R-:W-:Y:S05]  /*29e80*/  BRA `(.L_x_3127) ;  /* 0xffffffa400b47947 */ /* 0x000fea000383ffff */
.L_x_2980:
[----:B0-----:R0:W1:Y:S02]  /*29e90*/  SYNCS.PHASECHK.TRANS64.TRYWAIT P0, [R16+URZ+0x30820], R3 ;  /* 0x03082003100075a7 */ /* 0x001064000800017f */
[----:B-1----:R-:W-:Y:S05]  /*29ea0*/  @!P0 NANOSLEEP.SYNCS 0x989680 ;  /* 0x009896800000895d */ /* 0x002fea0003900000 */
[----:B------:R-:W1:Y:S02]  /*29eb0*/  @!P0 SYNCS.PHASECHK.TRANS64 P0, [R16+URZ+0x30820], R3 ;  /* 0x03082003100085a7 */ /* 0x000e64000800007f */
[----:B-1----:R-:W-:Y:S05]  /*29ec0*/  @!P0 BRA `(.L_x_2980) ;  /* 0xfffffffc00f08947 */ /* 0x002fea000383ffff */
[----:B------:R-:W-:Y:S05]  /*29ed0*/  BRA `(.L_x_3128) ;  /* 0xffffffa800307947 */ /* 0x000fea000383ffff */
.L_x_2985:
[----:B0-----:R0:W1:Y:S02]  /*29ee0*/  SYNCS.PHASECHK.TRANS64.TRYWAIT P0, [R7+URZ+0x30840], R2 ;  /* 0x03084002070075a7 */ /* 0x001064000800017f */
[----:B-1----:R-:W-:Y:S05]  /*29ef0*/  @!P0 NANOSLEEP.SYNCS 0x989680 ;  /* 0x009896800000895d */ /* 0x002fea0003900000 */
[----:B------:R-:W1:Y:S02]  /*29f00*/  @!P0 SYNCS.PHASECHK.TRANS64 P0, [R7+URZ+0x30840], R2 ;  /* 0x03084002070085a7 */ /* 0x000e64000800007f */
[----:B-1----:R-:W-:Y:S05]  /*29f10*/  @!P0 BRA `(.L_x_2985) ;  /* 0xfffffffc00f08947 */ /* 0x002fea000383ffff */
[----:B------:R-:W-:Y:S05]  /*29f20*/  BRA `(.L_x_3129) ;  /* 0xffffffac00107947 */ /* 0x000fea000383ffff */
.L_x_2986:
        /* <DEDUP_REMOVED lines=8> */
.L_x_3131:
[----:B------:R-:W-:Y:S05]  /*29fb0*/  BSYNC B1 ;  /* 0x0000000000017941 */ /* 0x000fea0003800000 */
.L_x_3130:
        /* <DEDUP_REMOVED lines=12> */
.L_x_3132:
[----:B------:R-:W-:Y:S01]  /*2a080*/  IMAD R5, R5, 0x2, R16 ;  /* 0x0000000205057824 */ /* 0x000fe200078e0210 */
[----:B------:R-:W-:Y:S01]  /*2a090*/  ULDC.64 UR4, c[0x0][0x208] ;  /* 0x0000820000047ab9 */ /* 0x000fe20000000a00 */
[----:B------:R-:W-:Y:S02]  /*2a0a0*/  IMAD.MOV.U32 R13, RZ, RZ, R6 ;  /* 0x000000ffff0d7224 */ /* 0x000fe400078e0006 */
[----:B------:R-:W-:Y:S02]  /*2a0b0*/  IMAD.MOV.U32 R12, RZ, RZ, 0x1 ;  /* 0x00000001ff0c7424 */ /* 0x000fe400078e00ff */
[----:B------:R-:W-:-:S05]  /*2a0c0*/  IMAD.MOV.U32 R2, RZ, RZ, R14 ;  /* 0x000000ffff027224 */ /* 0x000fca00078e000e */
[----:B------:R-:W-:-:S05]  /*2a0d0*/  IADD3 R2, P0, R2, R4, RZ ;  /* 0x0000000402027210 */ /* 0x000fca0007f1e0ff */
[----:B------:R-:W-:-:S05]  /*2a0e0*/  IMAD.X R3, RZ, RZ, R3, P0 ;  /* 0x000000ffff037224 */ /* 0x000fca00000e0603 */
[----:B------:R-:W-:Y:S01]  /*2a0f0*/  @!PT LDS RZ, [RZ] ;  /* 0x00000000fffff984 */ /* 0x000fe20000000800 */
[----:B------:R-:W-:Y:S01]  /*2a100*/  @!PT LDS RZ, [RZ] ;  /* 0x00000000fffff984 */ /* 0x000fe20000000800 */
[----:B------:R-:W-:Y:S01]  /*2a110*/  @!PT LDS RZ, [RZ] ;  /* 0x00000000fffff984 */ /* 0x000fe20000000800 */
[----:B------:R0:W-:Y:S04]  /*2a120*/  LDGSTS.E.BYPASS.LTC128B.128 [R5+0x1e400], desc[UR4][R2.64], !P1 ;  /* 0x1e40000002057fae */ /* 0x0001e8000c901d44 */
[----:B------:R0:W-:Y:S04]  /*2a130*/  LDGSTS.E.BYPASS.LTC128B.128 [R5+0x21400], desc[UR4][R2.64+0x80], !P5 ;  /* 0x2140008002057fae */ /* 0x0001e8000e901d44 */
[----:B------:R0:W-:Y:S02]  /*2a140*/  LDGSTS.E.BYPASS.LTC128B.128 [R5+0x24400], desc[UR4][R2.64+0x100], !P4 ;  /* 0x2440010002057fae */ /* 0x0001e4000e101d44 */
[----:B0-----:R-:W-:Y:S05]  /*2a150*/  WARPSYNC.COLLECTIVE R15, `(.L_x_3133) ;  /* 0x000000000f087348 */ /* 0x001fea0003c00000 */
[----:B------:R1:W2:Y:S02]  /*2a160*/  SHFL.IDX P6, R14, R13, R12, R11 ;  /* 0x0000000c0d0e7389 */ /* 0x0002a400000c000b */
[----:B012---:R-:W-:Y:S01]  /*2a170*/  ENDCOLLECTIVE ;  /* 0x000000000000791b */ /* 0x007fe20003800000 */
.L_x_3133:
[----:B------:R-:W-:Y:S02]  /*2a180*/  IMAD.MOV.U32 R13, RZ, RZ, R8 ;  /* 0x000000ffff0d7224 */ /* 0x000fe400078e0008 */
[----:B------:R-:W-:-:S07]  /*2a190*/  IMAD.MOV.U32 R3, RZ, RZ, R14 ;  /* 0x000000ffff037224 */ /* 0x000fce00078e000e */
[----:B------:R-:W-:Y:S05]  /*2a1a0*/  WARPSYNC.COLLECTIVE R15, `(.L_x_3134) ;  /* 0x000000000f087348 */ /* 0x000fea0003c00000 */
[----:B------:R0:W1:Y:S02]  /*2a1b0*/  SHFL.IDX P6, R14, R13, R12, R11 ;  /* 0x0000000c0d0e7389 */ /* 0x00006400000c000b */
[----:B01----:R-:W-:Y:S01]  /*2a1c0*/  ENDCOLLECTIVE ;  /* 0x000000000000791b */ /* 0x003fe20003800000 */
.L_x_3134:
        /* <DEDUP_REMOVED lines=15> */
.L_x_3135:
[----:B------:R-:W-:Y:S02]  /*2a2c0*/  IMAD.MOV.U32 R13, RZ, RZ, R8 ;  /* 0x000000ffff0d7224 */ /* 0x000fe400078e0008 */
[----:B------:R-:W-:-:S07]  /*2a2d0*/  IMAD.MOV.U32 R35, RZ, RZ, R14 ;  /* 0x000000ffff237224 */ /* 0x000fce00078e000e */
[----:B------:R-:W-:Y:S05]  /*2a2e0*/  WARPSYNC.COLLECTIVE R15, `(.L_x_3136) ;  /* 0x000000000f087348 */ /* 0x000fea0003c00000 */
[----:B------:R0:W1:Y:S02]  /*2a2f0*/  SHFL.IDX P6, R14, R13, R12, R11 ;  /* 0x0000000c0d0e7389 */ /* 0x00006400000c000b */
[----:B01----:R-:W-:Y:S01]  /*2a300*/  ENDCOLLECTIVE ;  /* 0x000000000000791b */ /* 0x003fe20003800000 */
.L_x_3136:
        /* <DEDUP_REMOVED lines=15> */
.L_x_3137:
[----:B------:R-:W-:Y:S02]  /*2a400*/  IMAD.MOV.U32 R13, RZ, RZ, R8 ;  /* 0x000000ffff0d7224 */ /* 0x000fe400078e0008 */
[----:B------:R-:W-:-:S07]  /*2a410*/  IMAD.MOV.U32 R35, RZ, RZ, R14 ;  /* 0x000000ffff237224 */ /* 0x000fce00078e000e */
[----:B------:R-:W-:Y:S05]  /*2a420*/  WARPSYNC.COLLECTIVE R15, `(.L_x_3138) ;  /* 0x000000000f087348 */ /* 0x000fea0003c00000 */
[----:B------:R0:W1:Y:S02]  /*2a430*/  SHFL.IDX P6, R14, R13, R12, R11 ;  /* 0x0000000c0d0e7389 */ /* 0x00006400000c000b */
[----:B01----:R-:W-:Y:S01]  /*2a440*/  ENDCOLLECTIVE ;  /* 0x000000000000791b */ /* 0x003fe20003800000 */
.L_x_3138:
        /* <DEDUP_REMOVED lines=15> */
.L_x_3139:
[----:B------:R-:W-:Y:S02]  /*2a540*/  IMAD.MOV.U32 R13, RZ, RZ, R8 ;  /* 0x000000ffff0d7224 */ /* 0x000fe400078e0008 */
[----:B------:R-:W-:-:S07]  /*2a550*/  IMAD.MOV.U32 R35, RZ, RZ, R14 ;  /* 0x000000ffff237224 */ /* 0x000fce00078e000e */
[----:B------:R-:W-:Y:S05]  /*2a560*/  WARPSYNC.COLLECTIVE R15, `(.L_x_3140) ;  /* 0x000000000f087348 */ /* 0x000fea0003c00000 */
[----:B------:R0:W1:Y:S02]  /*2a570*/  SHFL.IDX P6, R14, R13, R12, R11 ;  /* 0x0000000c0d0e7389 */ /* 0x00006400000c000b */
[----:B01----:R-:W-:Y:S01]  /*2a580*/  ENDCOLLECTIVE ;  /* 0x000000000000791b */ /* 0x003fe20003800000 */
.L_x_3140:
        /* <DEDUP_REMOVED lines=11> */
[----:B------:R0:W-:Y:S04]  /*2a640*/  LDGSTS.E.BYPASS.LTC128B.128 [R5+0x23400], desc[UR4][R2.64+0x80], !P5 ;  /* 0x2340008002057fae */ /* 0x0001e8000e901d44 */
[----:B------:R0:W-:Y:S06]  /*2a650*/  LDGSTS.E.BYPASS.LTC128B.128 [R5+0x26400], desc[UR4][R2.64+0x100], !P4 ;  /* 0x2640010002057fae */ /* 0x0001ec000e101d44 */
[----:B0-----:R-:W-:Y:S05]  /*2a660*/  WARPSYNC.COLLECTIVE R15, `(.L_x_3141) ;  /* 0x000000000f087348 */ /* 0x001fea0003c00000 */
[----:B------:R1:W2:Y:S02]  /*2a670*/  SHFL.IDX P6, R14, R13, R12, R11 ;  /* 0x0000000c0d0e7389 */ /* 0x0002a400000c000b */
[----:B012---:R-:W-:Y:S01]  /*2a680*/  ENDCOLLECTIVE ;  /* 0x000000000000791b */ /* 0x007fe20003800000 */
.L_x_3141:
[----:B------:R-:W-:Y:S02]  /*2a690*/  IMAD.MOV.U32 R13, RZ, RZ, R8 ;  /* 0x000000ffff0d7224 */ /* 0x000fe400078e0008 */
[----:B------:R-:W-:-:S07]  /*2a6a0*/  IMAD.MOV.U32 R35, RZ, RZ, R14 ;  /* 0x000000ffff237224 */ /* 0x000fce00078e000e */
[----:B------:R-:W-:Y:S05]  /*2a6b0*/  WARPSYNC.COLLECTIVE R15, `(.L_x_3142) ;  /* 0x000000000f087348 */ /* 0x000fea0003c00000 */
[----:B------:R0:W1:Y:S02]  /*2a6c0*/  SHFL.IDX P6, R14, R13, R12, R11 ;  /* 0x0000000c0d0e7389 */ /* 0x00006400000c000b */
[----:B01----:R-:W-:Y:S01]  /*2a6d0*/  ENDCOLLECTIVE ;  /* 0x000000000000791b */ /* 0x003fe20003800000 */
.L_x_3142:
[----:B------:R-:W-:Y:S01]  /*2a6e0*/  IMAD.MOV.U32 R2, RZ, RZ, R14 ;  /* 0x000000ffff027224 */ /* 0x000fe200078e000e */
[----:B------:R-:W-:Y:S06]  /*2a6f0*/  BRA `(.L_x_3143) ;  /* 0xffffffa800207947 */ /* 0x000fec000383ffff */
.L_x_2991:
[----:B0-----:R0:W3:Y:S02]  /*2a700*/  SYNCS.PHASECHK.TRANS64.TRYWAIT P0, [R6+URZ+0x30860], R2 ;  /* 0x03086002060075a7 */ /* 0x0010e4000800017f */
[----:B---3--:R-:W-:Y:S05]  /*2a710*/  @!P0 NANOSLEEP.SYNCS 0x989680 ;  /* 0x009896800000895d */ /* 0x008fea0003900000 */
[----:B------:R-:W3:Y:S02]  /*2a720*/  @!P0 SYNCS.PHASECHK.TRANS64 P0, [R6+URZ+0x30860], R2 ;  /* 0x03086002060085a7 */ /* 0x000ee4000800007f */
[----:B---3--:R-:W-:Y:S05]  /*2a730*/  @!P0 BRA `(.L_x_2991) ;  /* 0xfffffffc00f08947 */ /* 0x008fea000383ffff */
[----:B------:R-:W-:Y:S05]  /*2a740*/  BRA `(.L_x_3144) ;  /* 0xffffffa800887947 */ /* 0x000fea000383ffff */
.L_x_2992:
        /* <DEDUP_REMOVED lines=8> */
.L_x_3146:
[----:B------:R-:W-:Y:S05]  /*2a7d0*/  BSYNC B1 ;  /* 0x0000000000017941 */ /* 0x000fea0003800000 */
.L_x_3145:
        /* <DEDUP_REMOVED lines=9> */
.L_x_3147:
[----:B------:R-:W-:Y:S01]  /*2a870*/  ULDC.64 UR4, c[0x0][0x208] ;  /* 0x0000820000047ab9 */ /* 0x000fe20000000a00 */
[----:B------:R-:W-:Y:S02]  /*2a880*/  IMAD.MOV.U32 R13, RZ, RZ, R18 ;  /* 0x000000ffff0d7224 */ /* 0x000fe400078e0012 */
[----:B------:R-:W-:Y:S02]  /*2a890*/  IMAD.MOV.U32 R12, RZ, RZ, 0x1 ;  /* 0x00000001ff0c7424 */ /* 0x000fe400078e00ff */
[----:B------:R-:W-:-:S05]  /*2a8a0*/  IMAD.MOV.U32 R2, RZ, RZ, R14 ;  /* 0x000000ffff027224 */ /* 0x000fca00078e000e */
[----:B------:R-:W-:-:S05]  /*2a8b0*/  IADD3 R2, P0, R2, R4, RZ ;  /* 0x0000000402027210 */ /* 0x000fca0007f1e0ff */
[----:B------:R-:W-:Y:S01]  /*2a8c0*/  IMAD.X R3, RZ, RZ, R3, P0 ;  /* 0x000000ffff037224 */ /* 0x000fe200000e0603 */
[----:B------:R-:W-:-:S13]  /*2a8d0*/  ISETP.LT.OR P0, PT, R7, 0x1, P3 ;  /* 0x000000010700780c */ /* 0x000fda0001f01670 */
[----:B------:R-:W-:Y:S01]  /*2a8e0*/  @!PT LDS RZ, [RZ] ;  /* 0x00000000fffff984 */ /* 0x000fe20000000800 */
[----:B------:R-:W-:Y:S01]  /*2a8f0*/  @!PT LDS RZ, [RZ] ;  /* 0x00000000fffff984 */ /* 0x000fe20000000800 */
[----:B------:R-:W-:Y:S01]  /*2a900*/  @!PT LDS RZ, [RZ] ;  /* 0x00000000fffff984 */ /* 0x000fe20000000800 */
[----:B------:R0:W-:Y:S01]  /*2a910*/  LDGSTS.E.BYPASS.LTC128B.128 [R5+0x400], desc[UR4][R2.64], !P0 ;  /* 0x0040000002057fae */ /* 0x0001e2000c101d44 */
[----:B------:R-:W-:-:S13]  /*2a920*/  ISETP.LT.OR P0, PT, R7, 0x1, P2 ;  /* 0x000000010700780c */ /* 0x000fda0001701670 */
[----:B------:R0:W-:Y:S01]  /*2a930*/  LDGSTS.E.BYPASS.LTC128B.128 [R5+0x3400], desc[UR4][R2.64+0x80], !P0 ;  /* 0x0340008002057fae */ /* 0x0001e2000c101d44 */
[----:B------:R-:W-:-:S13]  /*2a940*/  ISETP.LT.OR P0, PT, R7, 0x1, P1 ;  /* 0x000000010700780c */ /* 0x000fda0000f01670 */
[----:B------:R0:W-:Y:S02]  /*2a950*/  LDGSTS.E.BYPASS.LTC128B.128 [R5+0x6400], desc[UR4][R2.64+0x100], !P0 ;  /* 0x0640010002057fae */ /* 0x0001e4000c101d44 */
[----:B0-----:R-:W-:Y:S05]  /*2a960*/  WARPSYNC.COLLECTIVE R15, `(.L_x_3148) ;  /* 0x000000000f087348 */ /* 0x001fea0003c00000 */
[----:B------:R1:W2:Y:S02]  /*2a970*/  SHFL.IDX P6, R14, R13, R12, R11 ;  /* 0x0000000c0d0e7389 */ /* 0x0002a400000c000b */
[----:B012---:R-:W-:Y:S01]  /*2a980*/  ENDCOLLECTIVE ;  /* 0x000000000000791b */ /* 0x007fe20003800000 */
.L_x_3148:
[----:B------:R-:W-:Y:S02]  /*2a990*/  IMAD.MOV.U32 R13, RZ, RZ, R17 ;  /* 0x000000ffff0d7224 */ /* 0x000fe400078e0011 */
[----:B------:R-:W-:-:S07]  /*2a9a0*/  IMAD.MOV.U32 R3, RZ, RZ, R14 ;  /* 0x000000ffff037224 */ /* 0x000fce00078e000e */
[----:B------:R-:W-:Y:S05]  /*2a9b0*/  WARPSYNC.COLLECTIVE R15, `(.L_x_3149) ;  /* 0x000000000f087348 */ /* 0x000fea0003c00000 */
[----:B------:R0:W1:Y:S02]  /*2a9c0*/  SHFL.IDX P6, R14, R13, R12, R11 ;  /* 0x0000000c0d0e7389 */ /* 0x00006400000c000b */
[----:B01----:R-:W-:Y:S01]  /*2a9d0*/  ENDCOLLECTIVE ;  /* 0x000000000000791b */ /* 0x003fe20003800000 */
.L_x_3149:
        /* <DEDUP_REMOVED lines=18> */
.L_x_3150:
[----:B------:R-:W-:Y:S02]  /*2ab00*/  IMAD.MOV.U32 R13, RZ, RZ, R17 ;  /* 0x000000ffff0d7224 */ /* 0x000fe400078e0011 */
[----:B------:R-:W-:-:S07]  /*2ab10*/  IMAD.MOV.U32 R3, RZ, RZ, R14 ;  /* 0x000000ffff037224 */ /* 0x000fce00078e000e */
[----:B------:R-:W-:Y:S05]  /*2ab20*/  WARPSYNC.COLLECTIVE R15, `(.L_x_3151) ;  /* 0x000000000f087348 */ /* 0x000fea0003c00000 */
[----:B------:R0:W1:Y:S02]  /*2ab30*/  SHFL.IDX P6, R14, R13, R12, R11 ;  /* 0x0000000c0d0e7389 */ /* 0x00006400000c000b */
[----:B01----:R-:W-:Y:S01]  /*2ab40*/  ENDCOLLECTIVE ;  /* 0x000000000000791b */ /* 0x003fe20003800000 */
.L_x_3151:
        /* <DEDUP_REMOVED lines=18> */
.L_x_3152:
[----:B------:R-:W-:Y:S02]  /*2ac70*/  IMAD.MOV.U32 R13, RZ, RZ, R17 ;  /* 0x000000ffff0d7224 */ /* 0x000fe400078e0011 */
[----:B------:R-:W-:-:S07]  /*2ac80*/  IMAD.MOV.U32 R3, RZ, RZ, R14 ;  /* 0x000000ffff037224 */ /* 0x000fce00078e000e */
[----:B------:R-:W-:Y:S05]  /*2ac90*/  WARPSYNC.COLLECTIVE R15, `(.L_x_3153) ;  /* 0x000000000f087348 */ /* 0x000fea0003c00000 */
[----:B------:R0:W1:Y:S02]  /*2aca0*/  SHFL.IDX P6, R14, R13, R12, R11 ;  /* 0x0000000c0d0e7389 */ /* 0x00006400000c000b */
[----:B01----:R-:W-:Y:S01]  /*2acb0*/  ENDCOLLECTIVE ;  /* 0x000000000000791b */ /* 0x003fe20003800000 */
.L_x_3153:
        /* <DEDUP_REMOVED lines=18> */
.L_x_3154:
[----:B------:R-:W-:Y:S02]  /*2ade0*/  IMAD.MOV.U32 R13, RZ, RZ, R17 ;  /* 0x000000ffff0d7224 */ /* 0x000fe400078e0011 */
[----:B------:R-:W-:-:S07]  /*2adf0*/  IMAD.MOV.U32 R3, RZ, RZ, R14 ;  /* 0x000000ffff037224 */ /* 0x000fce00078e000e */
[----:B------:R-:W-:Y:S05]  /*2ae00*/  WARPSYNC.COLLECTIVE R15, `(.L_x_3155) ;  /* 0x000000000f087348 */ /* 0x000fea0003c00000 */
[----:B------:R0:W1:Y:S02]  /*2ae10*/  SHFL.IDX P6, R14, R13, R12, R11 ;  /* 0x0000000c0d0e7389 */ /* 0x00006400000c000b */
[----:B01----:R-:W-:Y:S01]  /*2ae20*/  ENDCOLLECTIVE ;  /* 0x000000000000791b */ /* 0x003fe20003800000 */
.L_x_3155:
        /* <DEDUP_REMOVED lines=18> */
.L_x_3156:
[----:B------:R-:W-:Y:S02]  /*2af50*/  IMAD.MOV.U32 R13, RZ, RZ, R17 ;  /* 0x000000ffff0d7224 */ /* 0x000fe400078e0011 */
[----:B------:R-:W-:-:S07]  /*2af60*/  IMAD.MOV.U32 R18, RZ, RZ, R14 ;  /* 0x000000ffff127224 */ /* 0x000fce00078e000e */
[----:B------:R-:W-:Y:S05]  /*2af70*/  WARPSYNC.COLLECTIVE R15, `(.L_x_3157) ;  /* 0x000000000f087348 */ /* 0x000fea0003c00000 */
[----:B------:R0:W1:Y:S02]  /*2af80*/  SHFL.IDX P6, R14, R13, R12, R11 ;  /* 0x0000000c0d0e7389 */ /* 0x00006400000c000b */
[----:B01----:R-:W-:Y:S01]  /*2af90*/  ENDCOLLECTIVE ;  /* 0x000000000000791b */ /* 0x003fe20003800000 */
.L_x_3157:
[----:B------:R-:W-:Y:S05]  /*2afa0*/  BRA `(.L_x_3158) ;  /* 0xffffffa400707947 */ /* 0x000fea000383ffff */
.L_x_3000:
[----:B0-----:R0:W1:Y:S02]  /*2afb0*/  SYNCS.PHASECHK.TRANS64.TRYWAIT P0, [R0+URZ+0x30860], R3 ;  /* 0x03086003000075a7 */ /* 0x001064000800017f */
[----:B-1----:R-:W-:Y:S05]  /*2afc0*/  @!P0 NANOSLEEP.SYNCS 0x989680 ;  /* 0x009896800000895d */ /* 0x002fea0003900000 */
[----:B------:R-:W1:Y:S02]  /*2afd0*/  @!P0 SYNCS.PHASECHK.TRANS64 P0, [R0+URZ+0x30860], R3 ;  /* 0x03086003000085a7 */ /* 0x000e64000800007f */
[----:B-1----:R-:W-:Y:S05]  /*2afe0*/  @!P0 BRA `(.L_x_3000) ;  /* 0xfffffffc00f08947 */ /* 0x002fea000383ffff */
[----:B------:R-:W-:Y:S05]  /*2aff0*/  BRA `(.L_x_3159) ;  /* 0xffffffa8009c7947 */ /* 0x000fea000383ffff */
.L_x_3001:
        /* <DEDUP_REMOVED lines=8> */
.L_x_3161:
[----:B------:R-:W-:Y:S05]  /*2b080*/  BSYNC B0 ;  /* 0x0000000000007941 */ /* 0x000fea0003800000 */
.L_x_3160:
        /* <DEDUP_REMOVED lines=9> */
.L_x_3162:
[----:B------:R-:W-:Y:S01]  /*2b120*/  ULDC UR4, c[0x0][0x2f4] ;  /* 0x0000bd0000047ab9 */ /* 0x000fe20000000800 */
[----:B------:R-:W-:Y:S01]  /*2b130*/  IMAD R4, R7, 0x2, R16 ;  /* 0x0000000207047824 */ /* 0x000fe200078e0210 */
[----:B------:R-:W-:Y:S01]  /*2b140*/  ISETP.GE.AND P2, PT, R33, UR4, PT ;  /* 0x0000000421007c0c */ /* 0x000fe2000bf46270 */
[----:B------:R-:W-:Y:S01]  /*2b150*/  ULDC.64 UR6, c[0x0][0x208] ;  /* 0x0000820000067ab9 */ /* 0x000fe20000000a00 */
[----:B------:R-:W-:Y:S02]  /*2b160*/  ISETP.GE.AND P1, PT, R36, UR4, PT ;  /* 0x0000000424007c0c */ /* 0x000fe4000bf26270 */
[C---:B------:R-:W-:Y:S02]  /*2b170*/  ISETP.LT.OR P3, PT, R6.reuse, 0x1, P2 ;  /* 0x000000010600780c */ /* 0x040fe40001761670 */
[----:B------:R-:W-:Y:S01]  /*2b180*/  ISETP.LT.OR P4, PT, R6, 0x1, P1 ;  /* 0x000000010600780c */ /* 0x000fe20000f81670 */
[----:B------:R-:W-:Y:S02]  /*2b190*/  IMAD.MOV.U32 R13, RZ, RZ, R18 ;  /* 0x000000ffff0d7224 */ /* 0x000fe400078e0012 */
[----:B------:R-:W-:Y:S01]  /*2b1a0*/  IMAD.MOV.U32 R12, RZ, RZ, 0x1 ;  /* 0x00000001ff0c7424 */ /* 0x000fe200078e00ff */
[----:B------:R-:W-:-:S05]  /*2b1b0*/  IADD3 R2, P0, R14, R5, RZ ;  /* 0x000000050e027210 */ /* 0x000fca0007f1e0ff */
[----:B------:R-:W-:Y:S01]  /*2b1c0*/  IMAD.X R3, RZ, RZ, R3, P0 ;  /* 0x000000ffff037224 */ /* 0x000fe200000e0603 */
[----:B------:R-:W-:-:S04]  /*2b1d0*/  ISETP.GE.AND P0, PT, R34, UR4, PT ;  /* 0x0000000422007c0c */ /* 0x000fc8000bf06270 */
[----:B------:R-:W-:Y:S01]  /*2b1e0*/  @!PT LDS RZ, [RZ] ;  /* 0x00000000fffff984 */ /* 0x000fe20000000800 */
[----:B------:R-:W-:Y:S01]  /*2b1f0*/  @!PT LDS RZ, [RZ] ;  /* 0x00000000fffff984 */ /* 0x000fe20000000800 */
[----:B------:R-:W-:Y:S01]  /*2b200*/  @!PT LDS RZ, [RZ] ;  /* 0x00000000fffff984 */ /* 0x000fe20000000800 */
[----:B------:R0:W-:Y:S01]  /*2b210*/  LDGSTS.E.BYPASS.LTC128B.128 [R4+0x400], desc[UR6][R2.64], !P3 ;  /* 0x0040000002047fae */ /* 0x0001e2000d901d46 */
[----:B------:R-:W-:-:S03]  /*2b220*/  ISETP.LT.OR P3, PT, R6, 0x1, P0 ;  /* 0x000000010600780c */ /* 0x000fc60000761670 */
[----:B------:R0:W-:Y:S10]  /*2b230*/  LDGSTS.E.BYPASS.LTC128B.128 [R4+0x3400], desc[UR6][R2.64+0x80], !P4 ;  /* 0x0340008002047fae */ /* 0x0001f4000e101d46 */
[----:B------:R0:W-:Y:S01]  /*2b240*/  LDGSTS.E.BYPASS.LTC128B.128 [R4+0x6400], desc[UR6][R2.64+0x100], !P3 ;  /* 0x0640010002047fae */ /* 0x0001e2000d901d46 */
[----:B------:R-:W-:-:S13]  /*2b250*/  ISETP.LT.OR P3, PT, R6, 0x11, P2 ;  /* 0x000000110600780c */ /* 0x000fda0001761670 */
[----:B0-----:R-:W-:Y:S05]  /*2b260*/  WARPSYNC.COLLECTIVE R15, `(.L_x_3163) ;  /* 0x000000000f087348 */ /* 0x001fea0003c00000 */
[----:B------:R1:W2:Y:S02]  /*2b270*/  SHFL.IDX P6, R14, R13, R12, R11 ;  /* 0x0000000c0d0e7389 */ /* 0x0002a400000c000b */
[----:B012---:R-:W-:Y:S01]  /*2b280*/  ENDCOLLECTIVE ;  /* 0x000000000000791b */ /* 0x007fe20003800000 */
.L_x_3163:
[----:B------:R-:W-:Y:S02]  /*2b290*/  IMAD.MOV.U32 R13, RZ, RZ, R17 ;  /* 0x000000ffff0d7224 */ /* 0x000fe400078e0011 */
[----:B------:R-:W-:-:S07]  /*2b2a0*/  IMAD.MOV.U32 R7, RZ, RZ, R14 ;  /* 0x000000ffff077224 */ /* 0x000fce00078e000e */
[----:B------:R-:W-:Y:S05]  /*2b2b0*/  WARPSYNC.COLLECTIVE R15, `(.L_x_3164) ;  /* 0x000000000f087348 */ /* 0x000fea0003c00000 */
[----:B------:R0:W1:Y:S02]  /*2b2c0*/  SHFL.IDX P6, R14, R13, R12, R11 ;  /* 0x0000000c0d0e7389 */ /* 0x00006400000c000b */
[----:B01----:R-:W-:Y:S01]  /*2b2d0*/  ENDCOLLECTIVE ;  /* 0x000000000000791b */ /* 0x003fe20003800000 */
.L_x_3164:
[----:B------:R-:W-:Y:S01]  /*2b2e0*/  ULDC.64 UR4, c[0x0][0x208] ;  /* 0x0000820000047ab9 */ /* 0x000fe20000000a00 */
[----:B------:R-:W-:Y:S02]  /*2b2f0*/  IMAD.MOV.U32 R13, RZ, RZ, R18 ;  /* 0x000000ffff0d7224 */ /* 0x000fe400078e0012 */
[----:B------:R-:W-:Y:S01]  /*2b300*/  IMAD.MOV.U32 R12, RZ, RZ, 0x2 ;  /* 0x00000002ff0c7424 */ /* 0x000fe200078e00ff */
[----:B------:R-:W-:-:S05]  /*2b310*/  IADD3 R2, P4, R14, R5, RZ ;  /* 0x000000050e027210 */ /* 0x000fca0007f9e0ff */
[----:B------:R-:W-:Y:S01]  /*2b320*/  IMAD.X R3, RZ, RZ, R7, P4 ;  /* 0x000000ffff037224 */ /* 0x000fe200020e0607 */
[----:B------:R-:W-:-:S04]  /*2b330*/  ISETP.LT.OR P4, PT, R6, 0x11, P1 ;  /* 0x000000110600780c */ /* 0x000fc80000f81670 */
[----:B------:R-:W-:Y:S01]  /*2b340*/  @!PT LDS RZ, [RZ] ;  /* 0x00000000fffff984 */ /* 0x000fe20000000800 */
[----:B------:R-:W-:Y:S01]  /*2b350*/  @!PT LDS RZ, [RZ] ;  /* 0x00000000fffff984 */ /* 0x000fe20000000800 */
[----:B------:R-:W-:Y:S01]  /*2b360*/  @!PT LDS RZ, [RZ] ;  /* 0x00000000fffff984 */ /* 0x000fe20000000800 */
[----:B------:R0:W-:Y:S01]  /*2b370*/  LDGSTS.E.BYPASS.LTC128B.128 [R4+0xc00], desc[UR4][R2.64], !P3 ;  /* 0x00c0000002047fae */ /* 0x0001e2000d901d44 */
[----:B------:R-:W-:-:S08]  /*2b380*/  ISETP.LT.OR P3, PT, R6, 0x11, P0 ;  /* 0x000000110600780c */ /* 0x000fd00000761670 */
[----:B------:R0:W-:Y:S05]  /*2b390*/  LDGSTS.E.BYPASS.LTC128B.128 [R4+0x3c00], desc[UR4][R2.64+0x80], !P4 ;  /* 0x03c0008002047fae */ /* 0x0001ea000e101d44 */
[----:B------:R0:W-:Y:S01]  /*2b3a0*/  LDGSTS.E.BYPASS.LTC128B.128 [R4+0x6c00], desc[UR4][R2.64+0x100], !P3 ;  /* 0x06c0010002047fae */ /* 0x0001e2000d901d44 */
[----:B------:R-:W-:-:S13]  /*2b3b0*/  ISETP.LT.OR P3, PT, R6, 0x21, P2 ;  /* 0x000000210600780c */ /* 0x000fda0001761670 */
[----:B0-----:R-:W-:Y:S05]  /*2b3c0*/  WARPSYNC.COLLECTIVE R15, `(.L_x_3165) ;  /* 0x000000000f087348 */ /* 0x001fea0003c00000 */
[----:B------:R1:W2:Y:S02]  /*2b3d0*/  SHFL.IDX P6, R14, R13, R12, R11 ;  /* 0x0000000c0d0e7389 */ /* 0x0002a400000c000b */
[----:B012---:R-:W-:Y:S01]  /*2b3e0*/  ENDCOLLECTIVE ;  /* 0x000000000000791b */ /* 0x007fe20003800000 */
.L_x_3165:
[----:B------:R-:W-:Y:S02]  /*2b3f0*/  IMAD.MOV.U32 R13, RZ, RZ, R17 ;  /* 0x000000ffff0d7224 */ /* 0x000fe400078e0011 */
[----:B------:R-:W-:-:S07]  /*2b400*/  IMAD.MOV.U32 R7, RZ, RZ, R14 ;  /* 0x000000ffff077224 */ /* 0x000fce00078e000e */
[----:B------:R-:W-:Y:S05]  /*2b410*/  WARPSYNC.COLLECTIVE R15, `(.L_x_3166) ;  /* 0x000000000f087348 */ /* 0x000fea0003c00000 */
[----:B------:R0:W1:Y:S02]  /*2b420*/  SHFL.IDX P6, R14, R13, R12, R11 ;  /* 0x0000000c0d0e7389 */ /* 0x00006400000c000b */
[----:B01----:R-:W-:Y:S01]  /*2b430*/  ENDCOLLECTIVE ;  /* 0x000000000000791b */ /* 0x003fe20003800000 */
.L_x_3166:
        /* <DEDUP_REMOVED lines=17> */
.L_x_3167:
[----:B------:R-:W-:Y:S02]  /*2b550*/  IMAD.MOV.U32 R13, RZ, RZ, R17 ;  /* 0x000000ffff0d7224 */ /* 0x000fe400078e0011 */
[----:B------:R-:W-:-:S07]  /*2b560*/  IMAD.MOV.U32 R7, RZ, RZ, R14 ;  /* 0x000000ffff077224 */ /* 0x000fce00078e000e */
[----:B------:R-:W-:Y:S05]  /*2b570*/  WARPSYNC.COLLECTIVE R15, `(.L_x_3168) ;  /* 0x000000000f087348 */ /* 0x000fea0003c00000 */
[----:B------:R0:W1:Y:S02]  /*2b580*/  SHFL.IDX P6, R14, R13, R12, R11 ;  /* 0x0000000c0d0e7389 */ /* 0x00006400000c000b */
[----:B01----:R-:W-:Y:S01]  /*2b590*/  ENDCOLLECTIVE ;  /* 0x000000000000791b */ /* 0x003fe20003800000 */
.L_x_3168:
        /* <DEDUP_REMOVED lines=17> */
.L_x_3169:
[----:B------:R-:W-:Y:S02]  /*2b6b0*/  IMAD.MOV.U32 R13, RZ, RZ, R17 ;  /* 0x000000ffff0d7224 */ /* 0x000fe400078e0011 */
[----:B------:R-:W-:-:S07]  /*2b6c0*/  IMAD.MOV.U32 R7, RZ, RZ, R14 ;  /* 0x000000ffff077224 */ /* 0x000fce00078e000e */
[----:B------:R-:W-:Y:S05]  /*2b6d0*/  WARPSYNC.COLLECTIVE R15, `(.L_x_3170) ;  /* 0x000000000f087348 */ /* 0x000fea0003c00000 */
[----:B------:R0:W1:Y:S02]  /*2b6e0*/  SHFL.IDX P6, R14, R13, R12, R11 ;  /* 0x0000000c0d0e7389 */ /* 0x00006400000c000b */
[----:B01----:R-:W-:Y:S01]  /*2b6f0*/  ENDCOLLECTIVE ;  /* 0x000000000000791b */ /* 0x003fe20003800000 */
.L_x_3170:
        /* <DEDUP_REMOVED lines=12> */
[----:B------:R0:W-:Y:S02]  /*2b7c0*/  LDGSTS.E.BYPASS.LTC128B.128 [R4+0x8400], desc[UR4][R2.64+0x100], !P3 ;  /* 0x0840010002047fae */ /* 0x0001e4000d901d44 */
[----:B0-----:R-:W-:Y:S05]  /*2b7d0*/  WARPSYNC.COLLECTIVE R15, `(.L_x_3171) ;  /* 0x000000000f087348 */ /* 0x001fea0003c00000 */
[----:B------:R1:W2:Y:S02]  /*2b7e0*/  SHFL.IDX P6, R14, R13, R12, R11 ;  /* 0x0000000c0d0e7389 */ /* 0x0002a400000c000b */
[----:B012---:R-:W-:Y:S01]  /*2b7f0*/  ENDCOLLECTIVE ;  /* 0x000000000000791b */ /* 0x007fe20003800000 */
.L_x_3171:
[----:B------:R-:W-:Y:S02]  /*2b800*/  IMAD.MOV.U32 R13, RZ, RZ, R17 ;  /* 0x000000ffff0d7224 */ /* 0x000fe400078e0011 */
[----:B------:R-:W-:-:S07]  /*2b810*/  IMAD.MOV.U32 R18, RZ, RZ, R14 ;  /* 0x000000ffff127224 */ /* 0x000fce00078e000e */
[----:B------:R-:W-:Y:S05]  /*2b820*/  WARPSYNC.COLLECTIVE R15, `(.L_x_3172) ;  /* 0x000000000f087348 */ /* 0x000fea0003c00000 */
[----:B------:R0:W1:Y:S02]  /*2b830*/  SHFL.IDX P6, R14, R13, R12, R11 ;  /* 0x0000000c0d0e7389 */ /* 0x00006400000c000b */
[----:B01----:R-:W-:Y:S01]  /*2b840*/  ENDCOLLECTIVE ;  /* 0x000000000000791b */ /* 0x003fe20003800000 */
.L_x_3172:
[----:B------:R-:W-:Y:S05]  /*2b850*/  BRA `(.L_x_3173) ;  /* 0xffffffa400907947 */ /* 0x000fea000383ffff */
.L_x_3006:
[----:B------:R-:W-:Y:S01]  /*2b860*/  BSSY B0, `(.L_x_3174) ;  /* 0x0000008000007945 */ /* 0x000fe20003800000 */
[----:B------:R-:W-:Y:S02]  /*2b870*/  IMAD.MOV.U32 R13, RZ, RZ, R24 ;  /* 0x000000ffff0d7224 */ /* 0x000fe400078e0018 */
[----:B-1----:R-:W-:Y:S02]  /*2b880*/  IMAD.MOV.U32 R12, RZ, RZ, RZ ;  /* 0x000000ffff0c7224 */ /* 0x002fe400078e00ff */
[----:B------:R-:W-:Y:S02]  /*2b890*/  IMAD.MOV.U32 R11, RZ, RZ, 0x1f ;  /* 0x0000001fff0b7424 */ /* 0x000fe400078e00ff */
[----:B------:R-:W-:-:S07]  /*2b8a0*/  IMAD.MOV.U32 R15, RZ, RZ, -0x1 ;  /* 0xffffffffff0f7424 */ /* 0x000fce00078e00ff */
[----:B------:R-:W-:Y:S05]  /*2b8b0*/  WARPSYNC.COLLECTIVE R15, `(.L_x_3175) ;  /* 0x000000000f087348 */ /* 0x000fea0003c00000 */
[----:B------:R0:W1:Y:S02]  /*2b8c0*/  SHFL.IDX P6, R14, R13, R12, R11 ;  /* 0x0000000c0d0e7389 */ /* 0x00006400000c000b */
[----:B01----:R-:W-:Y:S01]  /*2b8d0*/  ENDCOLLECTIVE ;  /* 0x000000000000791b */ /* 0x003fe20003800000 */
.L_x_3175:
[----:B------:R-:W-:Y:S05]  /*2b8e0*/  BSYNC B0 ;  /* 0x0000000000007941 */ /* 0x000fea0003800000 */
.L_x_3174:
        /* <DEDUP_REMOVED lines=9> */
.L_x_3176:
[----:B------:R-:W-:Y:S01]  /*2b980*/  ULDC UR4, c[0x0][0xc3c] ;  /* 0x00030f0000047ab9 */ /* 0x000fe20000000800 */
[----:B------:R-:W-:Y:S01]  /*2b990*/  ULDC.64 UR6, c[0x0][0x208] ;  /* 0x0000820000067ab9 */ /* 0x000fe20000000a00 */
        /* <DEDUP_REMOVED lines=23> */
.L_x_3177:
[----:B------:R-:W-:Y:S01]  /*2bb10*/  IMAD.MOV.U32 R12, RZ, RZ, 0x2 ;  /* 0x00000002ff0c7424 */ /* 0x000fe200078e00ff */
[----:B------:R-:W-:-:S05]  /*2bb20*/  SEL R14, R14, RZ, P1 ;  /* 0x000000ff0e0e7207 */ /* 0x000fca0000800000 */
[----:B------:R-:W-:-:S04]  /*2bb30*/  IMAD.IADD R5, R13, 0x1, R14 ;  /* 0x000000010d057824 */ /* 0x000fc800078e020e */
[----:B------:R-:W-:-:S07]  /*2bb40*/  IMAD.MOV.U32 R13, RZ, RZ, R5 ;  /* 0x000000ffff0d7224 */ /* 0x000fce00078e0005 */
[----:B------:R-:W-:Y:S05]  /*2bb50*/  WARPSYNC.COLLECTIVE R15, `(.L_x_3178) ;  /* 0x000000000f087348 */ /* 0x000fea0003c00000 */
[----:B------:R0:W1:Y:S02]  /*2bb60*/  SHFL.UP P6, R14, R13, R12, R11 ;  /* 0x0400000c0d0e7389 */ /* 0x00006400000c000b */
[----:B01----:R-:W-:Y:S01]  /*2bb70*/  ENDCOLLECTIVE ;  /* 0x000000000000791b */ /* 0x003fe20003800000 */
.L_x_3178:
[----:B------:R-:W-:Y:S01]  /*2bb80*/  IMAD.MOV.U32 R12, RZ, RZ, 0x4 ;  /* 0x00000004ff0c7424 */ /* 0x000fe200078e00ff */
[----:B------:R-:W-:-:S05]  /*2bb90*/  SEL R2, R14, RZ, P2 ;  /* 0x000000ff0e027207 */ /* 0x000fca0001000000 */
[----:B------:R-:W-:-:S04]  /*2bba0*/  IMAD.IADD R2, R5, 0x1, R2 ;  /* 0x0000000105027824 */ /* 0x000fc800078e0202 */
[----:B------:R-:W-:-:S07]  /*2bbb0*/  IMAD.MOV.U32 R13, RZ, RZ, R2 ;  /* 0x000000ffff0d7224 */ /* 0x000fce00078e0002 */
[----:B------:R-:W-:Y:S05]  /*2bbc0*/  WARPSYNC.COLLECTIVE R15, `(.L_x_3179) ;  /* 0x000000000f087348 */ /* 0x000fea0003c00000 */
[----:B------:R0:W1:Y:S02]  /*2bbd0*/  SHFL.UP P6, R14, R13, R12, R11 ;  /* 0x0400000c0d0e7389 */ /* 0x00006400000c000b */
[----:B01----:R-:W-:Y:S01]  /*2bbe0*/  ENDCOLLECTIVE ;  /* 0x000000000000791b */ /* 0x003fe20003800000 */
.L_x_3179:
[----:B------:R-:W-:Y:S01]  /*2bbf0*/  IMAD.MOV.U32 R12, RZ, RZ, 0x8 ;  /* 0x00000008ff0c7424 */ /* 0x000fe200078e00ff */
[----:B------:R-:W-:-:S05]  /*2bc00*/  SEL R3, R14, RZ, P3 ;  /* 0x000000ff0e037207 */ /* 0x000fca0001800000 */
[----:B------:R-:W-:-:S04]  /*2bc10*/  IMAD.IADD R3, R2, 0x1, R3 ;  /* 0x0000000102037824 */ /* 0x000fc800078e0203 */
[----:B------:R-:W-:-:S07]  /*2bc20*/  IMAD.MOV.U32 R13, RZ, RZ, R3 ;  /* 0x000000ffff0d7224 */ /* 0x000fce00078e0003 */
[----:B------:R-:W-:Y:S05]  /*2bc30*/  WARPSYNC.COLLECTIVE R15, `(.L_x_3180) ;  /* 0x000000000f087348 */ /* 0x000fea0003c00000 */
[----:B------:R0:W1:Y:S02]  /*2bc40*/  SHFL.UP P6, R14, R13, R12, R11 ;  /* 0x0400000c0d0e7389 */ /* 0x00006400000c000b */
[----:B01----:R-:W-:Y:S01]  /*2bc50*/  ENDCOLLECTIVE ;  /* 0x000000000000791b */ /* 0x003fe20003800000 */
.L_x_3180:
[----:B------:R-:W-:Y:S01]  /*2bc60*/  IMAD.MOV.U32 R12, RZ, RZ, 0x10 ;  /* 0x00000010ff0c7424 */ /* 0x000fe200078e00ff */
[----:B------:R-:W-:-:S05]  /*2bc70*/  SEL R14, R14, RZ, P4 ;  /* 0x000000ff0e0e7207 */ /* 0x000fca0002000000 */
[----:B------:R-:W-:-:S04]  /*2bc80*/  IMAD.IADD R5, R3, 0x1, R14 ;  /* 0x0000000103057824 */ /* 0x000fc800078e020e */
[----:B------:R-:W-:-:S07]  /*2bc90*/  IMAD.MOV.U32 R13, RZ, RZ, R5 ;  /* 0x000000ffff0d7224 */ /* 0x000fce00078e0005 */
[----:B------:R-:W-:Y:S05]  /*2bca0*/  WARPSYNC.COLLECTIVE R15, `(.L_x_3181) ;  /* 0x000000000f087348 */ /* 0x000fea0003c00000 */
[----:B------:R0:W1:Y:S02]  /*2bcb0*/  SHFL.UP P6, R14, R13, R12, R11 ;  /* 0x0400000c0d0e7389 */ /* 0x00006400000c000b */
[----:B01----:R-:W-:Y:S01]  /*2bcc0*/  ENDCOLLECTIVE ;  /* 0x000000000000791b */ /* 0x003fe20003800000 */
.L_x_3181:
        /* <DEDUP_REMOVED lines=8> */
.L_x_3182:
[----:B------:R-:W-:Y:S05]  /*2bd50*/  BRA `(.L_x_3183) ;  /* 0xffffffa400ac7947 */ /* 0x000fea000383ffff */
.L_x_3009:
[----:B------:R-:W-:Y:S01]  /*2bd60*/  BSSY B0, `(.L_x_3184) ;  /* 0x0000007000007945 */ /* 0x000fe20003800000 */
[----:B-1----:R-:W-:Y:S02]  /*2bd70*/  IMAD.MOV.U32 R12, RZ, RZ, 0x1 ;  /* 0x00000001ff0c7424 */ /* 0x002fe400078e00ff */
[----:B------:R-:W-:Y:S02]  /*2bd80*/  IMAD.MOV.U32 R11, RZ, RZ, RZ ;  /* 0x000000ffff0b7224 */ /* 0x000fe400078e00ff */
[----:B------:R-:W-:-:S07]  /*2bd90*/  IMAD.MOV.U32 R15, RZ, RZ, -0x1 ;  /* 0xffffffffff0f7424 */ /* 0x000fce00078e00ff */
[----:B------:R-:W-:Y:S05]  /*2bda0*/  WARPSYNC.COLLECTIVE R15, `(.L_x_3185) ;  /* 0x000000000f087348 */ /* 0x000fea0003c00000 */
[----:B------:R0:W1:Y:S02]  /*2bdb0*/  SHFL.UP P6, R14, R13, R12, R11 ;  /* 0x0400000c0d0e7389 */ /* 0x00006400000c000b */
[----:B01----:R-:W-:Y:S01]  /*2bdc0*/  ENDCOLLECTIVE ;  /* 0x000000000000791b */ /* 0x003fe20003800000 */
.L_x_3185:
[----:B------:R-:W-:Y:S05]  /*2bdd0*/  BSYNC B0 ;  /* 0x0000000000007941 */ /* 0x000fea0003800000 */
.L_x_3184:
        /* <DEDUP_REMOVED lines=8> */
.L_x_3186:
[----:B------:R-:W-:Y:S01]  /*2be60*/  IMAD.MOV.U32 R12, RZ, RZ, 0x4 ;  /* 0x00000004ff0c7424 */ /* 0x000fe200078e00ff */
[----:B------:R-:W-:-:S05]  /*2be70*/  SEL R2, R14, RZ, P2 ;  /* 0x000000ff0e027207 */ /* 0x000fca0001000000 */
[----:B------:R-:W-:-:S04]  /*2be80*/  IMAD.IADD R2, R13, 0x1, R2 ;  /* 0x000000010d027824 */ /* 0x000fc800078e0202 */
[----:B------:R-:W-:-:S07]  /*2be90*/  IMAD.MOV.U32 R13, RZ, RZ, R2 ;  /* 0x000000ffff0d7224 */ /* 0x000fce00078e0002 */
[----:B------:R-:W-:Y:S05]  /*2bea0*/  WARPSYNC.COLLECTIVE R15, `(.L_x_3187) ;  /* 0x000000000f087348 */ /* 0x000fea0003c00000 */
[----:B------:R0:W1:Y:S02]  /*2beb0*/  SHFL.UP P6, R14, R13, R12, R11 ;  /* 0x0400000c0d0e7389 */ /* 0x00006400000c000b */
[----:B01----:R-:W-:Y:S01]  /*2bec0*/  ENDCOLLECTIVE ;  /* 0x000000000000791b */ /* 0x003fe20003800000 */
.L_x_3187:
[----:B------:R-:W-:Y:S01]  /*2bed0*/  IMAD.MOV.U32 R12, RZ, RZ, 0x8 ;  /* 0x00000008ff0c7424 */ /* 0x000fe200078e00ff */
[----:B------:R-:W-:-:S05]  /*2bee0*/  SEL R3, R14, RZ, P3 ;  /* 0x000000ff0e037207 */ /* 0x000fca0001800000 */
[----:B------:R-:W-:-:S04]  /*2bef0*/  IMAD.IADD R3, R2, 0x1, R3 ;  /* 0x0000000102037824 */ /* 0x000fc800078e0203 */
[----:B------:R-:W-:-:S07]  /*2bf00*/  IMAD.MOV.U32 R13, RZ, RZ, R3 ;  /* 0x000000ffff0d7224 */ /* 0x000fce00078e0003 */
[----:B------:R-:W-:Y:S05]  /*2bf10*/  WARPSYNC.COLLECTIVE R15, `(.L_x_3188) ;  /* 0x000000000f087348 */ /* 0x000fea0003c00000 */
[----:B------:R0:W1:Y:S02]  /*2bf20*/  SHFL.UP P6, R14, R13, R12, R11 ;  /* 0x0400000c0d0e7389 */ /* 0x00006400000c000b */
[----:B01----:R-:W-:Y:S01]  /*2bf30*/  ENDCOLLECTIVE ;  /* 0x000000000000791b */ /* 0x003fe20003800000 */
.L_x_3188:
[----:B------:R-:W-:Y:S01]  /*2bf40*/  IMAD.MOV.U32 R12, RZ, RZ, 0x10 ;  /* 0x00000010ff0c7424 */ /* 0x000fe200078e00ff */
[----:B------:R-:W-:-:S05]  /*2bf50*/  SEL R14, R14, RZ, P4 ;  /* 0x000000ff0e0e7207 */ /* 0x000fca0002000000 */
[----:B------:R-:W-:-:S04]  /*2bf60*/  IMAD.IADD R5, R3, 0x1, R14 ;  /* 0x0000000103057824 */ /* 0x000fc800078e020e */
[----:B------:R-:W-:-:S07]  /*2bf70*/  IMAD.MOV.U32 R13, RZ, RZ, R5 ;  /* 0x000000ffff0d7224 */ /* 0x000fce00078e0005 */
[----:B------:R-:W-:Y:S05]  /*2bf80*/  WARPSYNC.COLLECTIVE R15, `(.L_x_3189) ;  /* 0x000000000f087348 */ /* 0x000fea0003c00000 */
[----:B------:R0:W1:Y:S02]  /*2bf90*/  SHFL.UP P6, R14, R13, R12, R11 ;  /* 0x0400000c0d0e7389 */ /* 0x00006400000c000b */
[----:B01----:R-:W-:Y:S01]  /*2bfa0*/  ENDCOLLECTIVE ;  /* 0x000000000000791b */ /* 0x003fe20003800000 */
.L_x_3189:
        /* <DEDUP_REMOVED lines=8> */
.L_x_3190:
[----:B------:R-:W-:Y:S05]  /*2c030*/  BRA `(.L_x_3191) ;  /* 0xffffffa4009c7947 */ /* 0x000fea000383ffff */
.L_x_3011:
[----:B------:R-:W-:Y:S01]  /*2c040*/  BSSY B0, `(.L_x_3192) ;  /* 0x0000006000007945 */ /* 0x000fe20003800000 */
[----:B------:R-:W-:Y:S01]  /*2c050*/  PLOP3.LUT P6, PT, P6, PT, PT, 0x8, 0x0 ;  /* 0x000000000000781c */ /* 0x000fe200037ce170 */
[----:B------:R-:W-:-:S12]  /*2c060*/  IMAD.MOV.U32 R15, RZ, RZ, -0x1 ;  /* 0xffffffffff0f7424 */ /* 0x000fd800078e00ff */
[----:B01----:R-:W-:Y:S05]  /*2c070*/  WARPSYNC.COLLECTIVE R15, `(.L_x_3193) ;  /* 0x000000000f087348 */ /* 0x003fea0003c00000 */
[----:B------:R-:W-:Y:S01]  /*2c080*/  VOTE.ANY R14, PT, P6 ;  /* 0x00000000000e7806 */ /* 0x000fe200030e0100 */
[----:B01----:R-:W-:Y:S06]  /*2c090*/  ENDCOLLECTIVE ;  /* 0x000000000000791b */ /* 0x003fec0003800000 */
.L_x_3193:
[----:B------:R-:W-:Y:S05]  /*2c0a0*/  BSYNC B0 ;  /* 0x0000000000007941 */ /* 0x000fea0003800000 */
.L_x_3192:
        /* <DEDUP_REMOVED lines=8> */
.L_x_3194:
[----:B------:R-:W-:Y:S02]  /*2c130*/  IMAD.IADD R27, R12, 0x1, R27 ;  /* 0x000000010c1b7824 */ /* 0x000fe400078e021b */
[----:B------:R-:W-:Y:S02]  /*2c140*/  IMAD.MOV.U32 R13, RZ, RZ, R4 ;  /* 0x000000ffff0d7224 */ /* 0x000fe400078e0004 */
[----:B------:R-:W-:-:S07]  /*2c150*/  IMAD.MOV.U32 R25, RZ, RZ, R14 ;  /* 0x000000ffff197224 */ /* 0x000fce00078e000e */
[----:B------:R-:W-:Y:S05]  /*2c160*/  WARPSYNC.COLLECTIVE R15, `(.L_x_3195) ;  /* 0x000000000f087348 */ /* 0x000fea0003c00000 */
[----:B------:R0:W1:Y:S02]  /*2c170*/  SHFL.IDX P6, R14, R13, R12, R11 ;  /* 0x0000000c0d0e7389 */ /* 0x00006400000c000b */
[----:B01----:R-:W-:Y:S01]  /*2c180*/  ENDCOLLECTIVE ;  /* 0x000000000000791b */ /* 0x003fe20003800000 */
.L_x_3195:
[----:B------:R-:W-:Y:S01]  /*2c190*/  IMAD.MOV.U32 R4, RZ, RZ, R14 ;  /* 0x000000ffff047224 */ /* 0x000fe200078e000e */
[----:B------:R-:W-:Y:S06]  /*2c1a0*/  BRA `(.L_x_3196) ;  /* 0xffffffa400807947 */ /* 0x000fec000383ffff */
.L_x_3013:
[----:B------:R-:W-:Y:S01]  /*2c1b0*/  BSSY B0, `(.L_x_3197) ;  /* 0x0000007000007945 */ /* 0x000fe20003800000 */
[----:B------:R-:W-:Y:S02]  /*2c1c0*/  IMAD.MOV.U32 R13, RZ, RZ, R2 ;  /* 0x000000ffff0d7224 */ /* 0x000fe400078e0002 */
[----:B------:R-:W-:Y:S02]  /*2c1d0*/  IMAD.MOV.U32 R11, RZ, RZ, 0x1f ;  /* 0x0000001fff0b7424 */ /* 0x000fe400078e00ff */
[----:B------:R-:W-:-:S07]  /*2c1e0*/  IMAD.MOV.U32 R15, RZ, RZ, -0x1 ;  /* 0xffffffffff0f7424 */ /* 0x000fce00078e00ff */
[----:B0-23--:R-:W-:Y:S05]  /*2c1f0*/  WARPSYNC.COLLECTIVE R15, `(.L_x_3198) ;  /* 0x000000000f087348 */ /* 0x00dfea0003c00000 */
[----:B------:R1:W4:Y:S02]  /*2c200*/  SHFL.IDX P6, R14, R13, R12, R11 ;  /* 0x0000000c0d0e7389 */ /* 0x00032400000c000b */
[----:B01234-:R-:W-:Y:S01]  /*2c210*/  ENDCOLLECTIVE ;  /* 0x000000000000791b */ /* 0x01ffe20003800000 */
.L_x_3198:
[----:B------:R-:W-:Y:S05]  /*2c220*/  BSYNC B0 ;  /* 0x0000000000007941 */ /* 0x000fea0003800000 */
.L_x_3197:
[----:B------:R-:W-:Y:S01]  /*2c230*/  IMAD.MOV.U32 R6, RZ, RZ, R14 ;  /* 0x000000ffff067224 */ /* 0x000fe200078e000e */
[----:B------:R-:W-:Y:S06]  /*2c240*/  BRA `(.L_x_3012) ;  /* 0xffffffa400707947 */ /* 0x000fec000383ffff */
.L_x_3019:
[----:B-1----:R1:W3:Y:S02]  /*2c250*/  SYNCS.PHASECHK.TRANS64.TRYWAIT P0, [R5+URZ+0x30820], R0 ;  /* 0x03082000050075a7 */ /* 0x0022e4000800017f */
[----:B---3--:R-:W-:Y:S05]  /*2c260*/  @!P0 NANOSLEEP.SYNCS 0x989680 ;  /* 0x009896800000895d */ /* 0x008fea0003900000 */
[----:B------:R-:W3:Y:S02]  /*2c270*/  @!P0 SYNCS.PHASECHK.TRANS64 P0, [R5+URZ+0x30820], R0 ;  /* 0x03082000050085a7 */ /* 0x000ee4000800007f */
[----:B---3--:R-:W-:Y:S05]  /*2c280*/  @!P0 BRA `(.L_x_3019) ;  /* 0xfffffffc00f08947 */ /* 0x008fea000383ffff */
[----:B------:R-:W-:Y:S05]  /*2c290*/  BRA `(.L_x_3199) ;  /* 0xffffffac00cc7947 */ /* 0x000fea000383ffff */
.L_x_3020:
        /* <DEDUP_REMOVED lines=11> */
.L_x_3201:
[----:B------:R-:W-:Y:S05]  /*2c350*/  BSYNC B0 ;  /* 0x0000000000007941 */ /* 0x000fea0003800000 */
.L_x_3200:
[----:B------:R-:W-:Y:S05]  /*2c360*/  BRA `(.L_x_3202) ;  /* 0xffffffac00b47947 */ /* 0x000fea000383ffff */
.L_x_3021:
[----:B------:R-:W-:Y:S01]  /*2c370*/  BSSY B0, `(.L_x_3203) ;  /* 0x0000006000007945 */ /* 0x000fe20003800000 */
[----:B------:R-:W-:-:S07]  /*2c380*/  IMAD.MOV.U32 R15, RZ, RZ, -0x1 ;  /* 0xffffffffff0f7424 */ /* 0x000fce00078e00ff */
[----:B012---:R-:W-:Y:S05]  /*2c390*/  WARPSYNC.COLLECTIVE R15, `(.L_x_3204) ;  /* 0x000000000f0c7348 */ /* 0x007fea0003c00000 */
[----:B------:R-:W-:Y:S02]  /*2c3a0*/  ELECT P6, UR62, PT ;  /* 0x00000000003e782f */ /* 0x000fe400038c0000 */
[----:B------:R-:W-:Y:S01]  /*2c3b0*/  MOV R14, UR62 ;  /* 0x0000003e000e7c02 */ /* 0x000fe20008000f00 */
[----:B012---:R-:W-:Y:S10]  /*2c3c0*/  ENDCOLLECTIVE ;  /* 0x000000000000791b */ /* 0x007ff40003800000 */
.L_x_3204:
[----:B------:R-:W-:Y:S05]  /*2c3d0*/  BSYNC B0 ;  /* 0x0000000000007941 */ /* 0x000fea0003800000 */
.L_x_3203:
[----:B------:R-:W-:Y:S05]  /*2c3e0*/  BRA `(.L_x_3205) ;  /* 0xffffffac00a87947 */ /* 0x000fea000383ffff */
.L_x_3023:
[----:B-1----:R1:W3:Y:S02]  /*2c3f0*/  SYNCS.PHASECHK.TRANS64.TRYWAIT P1, [R3+URZ+0x30840], R2 ;  /* 0x03084002030075a7 */ /* 0x0022e4000802017f */
[----:B---3--:R-:W-:Y:S05]  /*2c400*/  @!P1 NANOSLEEP.SYNCS 0x989680 ;  /* 0x009896800000995d */ /* 0x008fea0003900000 */
[----:B------:R-:W3:Y:S02]  /*2c410*/  @!P1 SYNCS.PHASECHK.TRANS64 P1, [R3+URZ+0x30840], R2 ;  /* 0x03084002030095a7 */ /* 0x000ee4000802007f */
[----:B---3--:R-:W-:Y:S05]  /*2c420*/  @!P1 BRA `(.L_x_3023) ;  /* 0xfffffffc00f09947 */ /* 0x008fea000383ffff */
[----:B------:R-:W-:Y:S05]  /*2c430*/  BRA `(.L_x_3206) ;  /* 0xffffffac00c87947 */ /* 0x000fea000383ffff */
.L_x_3025:
[----:B---3--:R3:W4:Y:S02]  /*2c440*/  SYNCS.PHASECHK.TRANS64.TRYWAIT P1, [R23+URZ+0x30840], R0 ;  /* 0x03084000170075a7 */ /* 0x008724000802017f */
[----:B----4-:R-:W-:Y:S05]  /*2c450*/  @!P1 NANOSLEEP.SYNCS 0x989680 ;  /* 0x009896800000995d */ /* 0x010fea0003900000 */
[----:B------:R-:W4:Y:S02]  /*2c460*/  @!P1 SYNCS.PHASECHK.TRANS64 P1, [R23+URZ+0x30840], R0 ;  /* 0x03084000170095a7 */ /* 0x000f24000802007f */
[----:B----4-:R-:W-:Y:S05]  /*2c470*/  @!P1 BRA `(.L_x_3025) ;  /* 0xfffffffc00f09947 */ /* 0x010fea000383ffff */
[----:B------:R-:W-:Y:S05]  /*2c480*/  BRA `(.L_x_3207) ;  /* 0xffffffac00d47947 */ /* 0x000fea000383ffff */
.L_x_3027:
[----:B----4-:R4:W0:Y:S02]  /*2c490*/  SYNCS.PHASECHK.TRANS64.TRYWAIT P1, [R3+URZ+0x30860], R2 ;  /* 0x03086002030075a7 */ /* 0x010824000802017f */
[----:B0-----:R-:W-:Y:S05]  /*2c4a0*/  @!P1 NANOSLEEP.SYNCS 0x989680 ;  /* 0x009896800000995d */ /* 0x001fea0003900000 */
[----:B------:R-:W0:Y:S02]  /*2c4b0*/  @!P1 SYNCS.PHASECHK.TRANS64 P1, [R3+URZ+0x30860], R2 ;  /* 0x03086002030095a7 */ /* 0x000e24000802007f */
[----:B0-----:R-:W-:Y:S05]  /*2c4c0*/  @!P1 BRA `(.L_x_3027) ;  /* 0xfffffffc00f09947 */ /* 0x001fea000383ffff */
[----:B------:R-:W-:Y:S05]  /*2c4d0*/  BRA `(.L_x_3208) ;  /* 0xffffffac00d07947 */ /* 0x000fea000383ffff */
.L_x_3209:
        /* <DEDUP_REMOVED lines=10> */
.L_x_3218:


//--------------------- .nv.global.init           --------------------------
	.section	.nv.global.init,"aw",@progbits
.nv.global.init:
	.type		$str$23,@object
	.size		$str$23,($str$24 - $str$23)
$str$23:
        /*0000*/ 	.byte	0x28, 0x61, 0x64, 0x64, 0x72, 0x65, 0x73, 0x73, 0x20, 0x26, 0x20, 0x6d, 0x61, 0x73, 0x6b, 0x29
        /*0010*/ 	.byte	0x20, 0x3d, 0x3d, 0x20, 0x30, 0x00
	.type		$str$24,@object
	.size		$str$24,(__unnamed_5 - $str$24)
$str$24:
        /*0016*/ 	.byte	0x2f, 0x74, 0x6d, 0x70, 0x2f, 0x6f, 0x73, 0x73, 0x5f, 0x6b, 0x65, 0x72, 0x6e, 0x65, 0x6c, 0x73
        /*0026*/ 	.byte	0x5f, 0x73, 0x72, 0x63, 0x2f, 0x66, 0x6c, 0x61, 0x73, 0x68, 0x5f, 0x61, 0x74, 0x74, 0x65, 0x6e
        /*0036*/ 	.byte	0x74, 0x69, 0x6f, 0x6e, 0x2f, 0x63, 0x73, 0x72, 0x63, 0x2f, 0x63, 0x75, 0x74, 0x6c, 0x61, 0x73
        /*0046*/ 	.byte	0x73, 0x2f, 0x69, 0x6e, 0x63, 0x6c, 0x75, 0x64, 0x65, 0x2f, 0x63, 0x75, 0x74, 0x65, 0x2f, 0x70
        /*0056*/ 	.byte	0x6f, 0x69, 0x6e, 0x74, 0x65, 0x72, 0x5f, 0x66, 0x6c, 0x61, 0x67, 0x67, 0x65, 0x64, 0x2e, 0x68
        /*0066*/ 	.byte	0x70, 0x70, 0x00
	.type		__unnamed_5,@object
	.size		__unnamed_5,(__unnamed_4 - __unnamed_5)
__unnamed_5:
        /* <DEDUP_REMOVED lines=25> */
	.type		__unnamed_4,@object
	.size		__unnamed_4,(__unnamed_3 - __unnamed_4)
__unnamed_4:
        /* <DEDUP_REMOVED lines=25> */
	.type		__unnamed_3,@object
	.size		__unnamed_3,(__unnamed_2 - __unnamed_3)
__unnamed_3:
        /* <DEDUP_REMOVED lines=29> */
	.type		__unnamed_2,@object
	.size		__unnamed_2,(__unnamed_1 - __unnamed_2)
__unnamed_2:
        /* <DEDUP_REMOVED lines=29> */
	.type		__unnamed_1,@object
	.size		__unnamed_1,(.L_0 - __unnamed_1)
__unnamed_1:
        /* <DEDUP_REMOVED lines=29> */
        /*08e1*/ 	.byte	0x5d, 0x00
.L_0:


//--------------------- .nv.shared._ZN7cutlass13device_kernelIN5flash11enable_sm90INS1_16FlashAttnFwdSm90INS1_25CollectiveMainloopFwdSm90ILi2EN4cute5tupleIJNS5_1CILi1EEES8_S8_EEENS6_IJNS7_ILi128EEENS7_ILi96EEENS7_ILi192EEEEEELi192ENS_10bfloat16_tEfNS_4arch4Sm90ELb0ELb0ELb0ELb0ELb1ELb0ELb0ELb1ELb1ELb1ELb1ELb0EEENS1_21CollectiveEpilogueFwdINS6_IJSA_SC_SB_EEES9_SE_SG_Li256ELb0ELb1ELb1ELb0EEENS1_19SingleTileSchedulerILb0ELb1ELb1ELi128EEEEEEEEEvNT_6ParamsE --------------------------
	.section	.nv.shared._ZN7cutlass13device_kernelIN5flash11enable_sm90INS1_16FlashAttnFwdSm90INS1_25CollectiveMainloopFwdSm90ILi2EN4cute5tupleIJNS5_1CILi1EEES8_S8_EEENS6_IJNS7_ILi128EEENS7_ILi96EEENS7_ILi192EEEEEELi192ENS_10bfloat16_tEfNS_4arch4Sm90ELb0ELb0ELb0ELb0ELb1ELb0ELb0ELb1ELb1ELb1ELb1ELb0EEENS1_21CollectiveEpilogueFwdINS6_IJSA_SC_SB_EEES9_SE_SG_Li256ELb0ELb1ELb1ELb0EEENS1_19SingleTileSchedulerILb0ELb1ELb1ELi128EEEEEEEEEvNT_6ParamsE,"aw",@nobits
	.sectionflags	@""
	.align	16
	.zero		1024


//--------------------- .nv.shared.reserved.0     --------------------------
	.section	.nv.shared.reserved.0,"aw",@nobits
	.weak		__nv_reservedSMEM_offset_0_alias
	.size		__nv_reservedSMEM_offset_0_alias, 0, 0
	.other		__nv_reservedSMEM_offset_0_alias,@"STO_CUDA_RESERVED_SHARED STV_DEFAULT"
__nv_reservedSMEM_offset_0_alias:
	.zero		0


//--------------------- .nv.global                --------------------------
	.section	.nv.global,"aw",@nobits
.nv.global:
	.type		_ZN78_INTERNAL_4d69fd5c_42_flash_fwd_hdim192_bf16_paged_split_sm90_cu_59c7631c_29284cute1_E,@object
	.size		_ZN78_INTERNAL_4d69fd5c_42_flash_fwd_hdim192_bf16_paged_split_sm90_cu_59c7631c_29284cute1_E,(_ZN78_INTERNAL_4d69fd5c_42_flash_fwd_hdim192_bf16_paged_split_sm90_cu_59c7631c_29284cuda3std3__45__cpo6cbeginE - _ZN78_INTERNAL_4d69fd5c_42_flash_fwd_hdim192_bf16_paged_split_sm90_cu_59c7631c_29284cute1_E)
_ZN78_INTERNAL_4d69fd5c_42_flash_fwd_hdim192_bf16_paged_split_sm90_cu_59c7631c_29284cute1_E:
	.zero		1
	.type		_ZN78_INTERNAL_4d69fd5c_42_flash_fwd_hdim192_bf16_paged_split_sm90_cu_59c7631c_29284cuda3std3__45__cpo6cbeginE,@object
	.size		_ZN78_INTERNAL_4d69fd5c_42_flash_fwd_hdim192_bf16_paged_split_sm90_cu_59c7631c_29284cuda3std3__45__cpo6cbeginE,(_ZN78_INTERNAL_4d69fd5c_42_flash_fwd_hdim192_bf16_paged_split_sm90_cu_59c7631c_29284cuda3std3__48in_placeE - _ZN78_INTERNAL_4d69fd5c_42_flash_fwd_hdim192_bf16_paged_split_sm90_cu_59c7631c_29284cuda3std3__45__cpo6cbeginE)
_ZN78_INTERNAL_4d69fd5c_42_flash_fwd_hdim192_bf16_paged_split_sm90_cu_59c7631c_29284cuda3std3__45__cpo6cbeginE:
	.zero		1
	.type		_ZN78_INTERNAL_4d69fd5c_42_flash_fwd_hdim192_bf16_paged_split_sm90_cu_59c7631c_29284cuda3std3__48in_placeE,@object
	.size		_ZN78_INTERNAL_4d69fd5c_42_flash_fwd_hdim192_bf16_paged_split_sm90_cu_59c7631c_29284cuda3std3__48in_placeE,(_ZN78_INTERNAL_4d69fd5c_42_flash_fwd_hdim192_bf16_paged_split_sm90_cu_59c7631c_29284cuda3std6ranges3__45__cpo9iter_moveE - _ZN78_INTERNAL_4d69fd5c_42_flash_fwd_hdim192_bf16_paged_split_sm90_cu_59c7631c_29284cuda3std3__48in_placeE)
_ZN78_INTERNAL_4d69fd5c_42_flash_fwd_hdim192_bf16_paged_split_sm90_cu_59c7631c_29284cuda3std3__48in_placeE:
	.zero		1
	.type		_ZN78_INTERNAL_4d69fd5c_42_flash_fwd_hdim192_bf16_paged_split_sm90_cu_59c7631c_29284cuda3std6ranges3__45__cpo9iter_moveE,@object
	.size		_ZN78_INTERNAL_4d69fd5c_42_flash_fwd_hdim192_bf16_paged_split_sm90_cu_59c7631c_29284cuda3std6ranges3__45__cpo9iter_moveE,(_ZN78_INTERNAL_4d69fd5c_42_flash_fwd_hdim192_bf16_paged_split_sm90_cu_59c7631c_29284cuda3std3__45__cpo5beginE - _ZN78_INTERNAL_4d69fd5c_42_flash_fwd_hdim192_bf16_paged_split_sm90_cu_59c7631c_29284cuda3std6ranges3__45__cpo9iter_moveE)
_ZN78_INTERNAL_4d69fd5c_42_flash_fwd_hdim192_bf16_paged_split_sm90_cu_59c7631c_29284cuda3std6ranges3__45__cpo9iter_moveE:
	.zero		1
	.type		_ZN78_INTERNAL_4d69fd5c_42_flash_fwd_hdim192_bf16_paged_split_sm90_cu_59c7631c_29284cuda3std3__45__cpo5beginE,@object
	.size		_ZN78_INTERNAL_4d69fd5c_42_flash_fwd_hdim192_bf16_paged_split_sm90_cu_59c7631c_29284cuda3std3__45__cpo5beginE,(_ZN78_INTERNAL_4d69fd5c_42_flash_fwd_hdim192_bf16_paged_split_sm90_cu_59c7631c_29284cuda3std3__480_GLOBAL__N__4d69fd5c_42_flash_fwd_hdim192_bf16_paged_split_sm90_cu_59c7631c_29286ignoreE - _ZN78_INTERNAL_4d69fd5c_42_flash_fwd_hdim192_bf16_paged_split_sm90_cu_59c7631c_29284cuda3std3__45__cpo5beginE)
_ZN78_INTERNAL_4d69fd5c_42_flash_fwd_hdim192_bf16_paged_split_sm90_cu_59c7631c_29284cuda3std3__45__cpo5beginE:
	.zero		1
	.type		_ZN78_INTERNAL_4d69fd5c_42_flash_fwd_hdim192_bf16_paged_split_sm90_cu_59c7631c_29284cuda3std3__480_GLOBAL__N__4d69fd5c_42_flash_fwd_hdim192_bf16_paged_split_sm90_cu_59c7631c_29286ignoreE,@object
	.size		_ZN78_INTERNAL_4d69fd5c_42_flash_fwd_hdim192_bf16_paged_split_sm90_cu_59c7631c_29284cuda3std3__480_GLOBAL__N__4d69fd5c_42_flash_fwd_hdim192_bf16_paged_split_sm90_cu_59c7631c_29286ignoreE,(_ZN78_INTERNAL_4d69fd5c_42_flash_fwd_hdim192_bf16_paged_split_sm90_cu_59c7631c_29284cute7productE - _ZN78_INTERNAL_4d69fd5c_42_flash_fwd_hdim192_bf16_paged_split_sm90_cu_59c7631c_29284cuda3std3__480_GLOBAL__N__4d69fd5c_42_flash_fwd_hdim192_bf16_paged_split_sm90_cu_59c7631c_29286ignoreE)
_ZN78_INTERNAL_4d69fd5c_42_flash_fwd_hdim192_bf16_paged_split_sm90_cu_59c7631c_29284cuda3std3__480_GLOBAL__N__4d69fd5c_42_flash_fwd_hdim192_bf16_paged_split_sm90_cu_59c7631c_29286ignoreE:
	.zero		1
	.type		_ZN78_INTERNAL_4d69fd5c_42_flash_fwd_hdim192_bf16_paged_split_sm90_cu_59c7631c_29284cute7productE,@object
	.size		_ZN78_INTERNAL_4d69fd5c_42_flash_fwd_hdim192_bf16_paged_split_sm90_cu_59c7631c_29284cute7productE,(_ZN78_INTERNAL_4d69fd5c_42_flash_fwd_hdim192_bf16_paged_split_sm90_cu_59c7631c_29284cuda3std3__45__cpo3endE - _ZN78_INTERNAL_4d69fd5c_42_flash_fwd_hdim192_bf16_paged_split_sm90_cu_59c7631c_29284cute7productE)
_ZN78_INTERNAL_4d69fd5c_42_flash_fwd_hdim192_bf16_paged_split_sm90_cu_59c7631c_29284cute7productE:
	.zero		1
	.type		_ZN78_INTERNAL_4d69fd5c_42_flash_fwd_hdim192_bf16_paged_split_sm90_cu_59c7631c_29284cuda3std3__45__cpo3endE,@object
	.size		_ZN78_INTERNAL_4d69fd5c_42_flash_fwd_hdim192_bf16_paged_split_sm90_cu_59c7631c_29284cuda3std3__45__cpo3endE,(_ZN78_INTERNAL_4d69fd5c_42_flash_fwd_hdim192_bf16_paged_split_sm90_cu_59c7631c_29284cuda3std3__419piecewise_constructE - _ZN78_INTERNAL_4d69fd5c_42_flash_fwd_hdim192_bf16_paged_split_sm90_cu_59c7631c_29284cuda3std3__45__cpo3endE)
_ZN78_INTERNAL_4d69fd5c_42_flash_fwd_hdim192_bf16_paged_split_sm90_cu_59c7631c_29284cuda3std3__45__cpo3endE:
	.zero		1
	.type		_ZN78_INTERNAL_4d69fd5c_42_flash_fwd_hdim192_bf16_paged_split_sm90_cu_59c7631c_29284cuda3std3__419piecewise_constructE,@object
	.size		_ZN78_INTERNAL_4d69fd5c_42_flash_fwd_hdim192_bf16_paged_split_sm90_cu_59c7631c_29284cuda3std3__419piecewise_constructE,(_ZN78_INTERNAL_4d69fd5c_42_flash_fwd_hdim192_bf16_paged_split_sm90_cu_59c7631c_29284cuda3std3__45__cpo4cendE - _ZN78_INTERNAL_4d69fd5c_42_flash_fwd_hdim192_bf16_paged_split_sm90_cu_59c7631c_29284cuda3std3__419piecewise_constructE)
_ZN78_INTERNAL_4d69fd5c_42_flash_fwd_hdim192_bf16_paged_split_sm90_cu_59c7631c_29284cuda3std3__419piecewise_constructE:
	.zero		1
	.type		_ZN78_INTERNAL_4d69fd5c_42_flash_fwd_hdim192_bf16_paged_split_sm90_cu_59c7631c_29284cuda3std3__45__cpo4cendE,@object
	.size		_ZN78_INTERNAL_4d69fd5c_42_flash_fwd_hdim192_bf16_paged_split_sm90_cu_59c7631c_29284cuda3std3__45__cpo4cendE,(_ZN78_INTERNAL_4d69fd5c_42_flash_fwd_hdim192_bf16_paged_split_sm90_cu_59c7631c_29284cuda3std6ranges3__45__cpo4swapE - _ZN78_INTERNAL_4d69fd5c_42_flash_fwd_hdim192_bf16_paged_split_sm90_cu_59c7631c_29284cuda3std3__45__cpo4cendE)
_ZN78_INTERNAL_4d69fd5c_42_flash_fwd_hdim192_bf16_paged_split_sm90_cu_59c7631c_29284cuda3std3__45__cpo4cendE:
	.zero		1
	.type		_ZN78_INTERNAL_4d69fd5c_42_flash_fwd_hdim192_bf16_paged_split_sm90_cu_59c7631c_29284cuda3std6ranges3__45__cpo4swapE,@object
	.size		_ZN78_INTERNAL_4d69fd5c_42_flash_fwd_hdim192_bf16_paged_split_sm90_cu_59c7631c_29284cuda3std6ranges3__45__cpo4swapE,(.L_12 - _ZN78_INTERNAL_4d69fd5c_42_flash_fwd_hdim192_bf16_paged_split_sm90_cu_59c7631c_29284cuda3std6ranges3__45__cpo4swapE)
_ZN78_INTERNAL_4d69fd5c_42_flash_fwd_hdim192_bf16_paged_split_sm90_cu_59c7631c_29284cuda3std6ranges3__45__cpo4swapE:
	.zero		1
.L_12:


//--------------------- .nv.shared._ZN7cutlass13device_kernelIN5flash11enable_sm90INS1_16FlashAttnFwdSm90INS1_25CollectiveMainloopFwdSm90ILi2EN4cute5tupleIJNS5_1CILi1EEES8_S8_EEENS6_IJNS7_ILi128EEENS7_ILi96EEENS7_ILi192EEEEEELi192ENS_10bfloat16_tEfNS_4arch4Sm90ELb0ELb0ELb0ELb1ELb1ELb0ELb0ELb1ELb1ELb1ELb1ELb0EEENS1_21CollectiveEpilogueFwdINS6_IJSA_SC_SB_EEES9_SE_SG_Li256ELb1ELb1ELb1ELb0EEENS1_36VarlenDynamicPersistentTileSchedulerILi128ELi96ELi256ELi128ELb1ELb1ELb1ELb0ELb1ELb1EEEEEEEEEvNT_6ParamsE --------------------------
	.section	.nv.shared._ZN7cutlass13device_kernelIN5flash11enable_sm90INS1_16FlashAttnFwdSm90INS1_25CollectiveMainloopFwdSm90ILi2EN4cute5tupleIJNS5_1CILi1EEES8_S8_EEENS6_IJNS7_ILi128EEENS7_ILi96EEENS7_ILi192EEEEEELi192ENS_10bfloat16_tEfNS_4arch4Sm90ELb0ELb0ELb0ELb1ELb1ELb0ELb0ELb1ELb1ELb1ELb1ELb0EEENS1_21CollectiveEpilogueFwdINS6_IJSA_SC_SB_EEES9_SE_SG_Li256ELb1ELb1ELb1ELb0EEENS1_36VarlenDynamicPersistentTileSchedulerILi128ELi96ELi256ELi128ELb1ELb1ELb1ELb0ELb1ELb1EEEEEEEEEvNT_6ParamsE,"aw",@nobits
	.sectionflags	@""
	.align	16
	.zero		1024


//--------------------- .nv.shared._ZN7cutlass13device_kernelIN5flash11enable_sm90INS1_16FlashAttnFwdSm90INS1_25CollectiveMainloopFwdSm90ILi2EN4cute5tupleIJNS5_1CILi1EEES8_S8_EEENS6_IJNS7_ILi128EEENS7_ILi96EEENS7_ILi192EEEEEELi192ENS_10bfloat16_tEfNS_4arch4Sm90ELb0ELb0ELb0ELb1ELb1ELb1ELb0ELb1ELb1ELb1ELb1ELb0EEENS1_21CollectiveEpilogueFwdINS6_IJSA_SC_SB_EEES9_SE_SG_Li256ELb1ELb1ELb1ELb0EEENS1_36VarlenDynamicPersistentTileSchedulerILi128ELi96ELi256ELi128ELb1ELb1ELb1ELb0ELb1ELb1EEEEEEEEEvNT_6ParamsE --------------------------
	.section	.nv.shared._ZN7cutlass13device_kernelIN5flash11enable_sm90INS1_16FlashAttnFwdSm90INS1_25CollectiveMainloopFwdSm90ILi2EN4cute5tupleIJNS5_1CILi1EEES8_S8_EEENS6_IJNS7_ILi128EEENS7_ILi96EEENS7_ILi192EEEEEELi192ENS_10bfloat16_tEfNS_4arch4Sm90ELb0ELb0ELb0ELb1ELb1ELb1ELb0ELb1ELb1ELb1ELb1ELb0EEENS1_21CollectiveEpilogueFwdINS6_IJSA_SC_SB_EEES9_SE_SG_Li256ELb1ELb1ELb1ELb0EEENS1_36VarlenDynamicPersistentTileSchedulerILi128ELi96ELi256ELi128ELb1ELb1ELb1ELb0ELb1ELb1EEEEEEEEEvNT_6ParamsE,"aw",@nobits
	.sectionflags	@""
	.align	16
	.zero		1024


//--------------------- .nv.shared._ZN7cutlass13device_kernelIN5flash11enable_sm90INS1_16FlashAttnFwdSm90INS1_25CollectiveMainloopFwdSm90ILi2EN4cute5tupleIJNS5_1CILi1EEES8_S8_EEENS6_IJNS7_ILi128EEENS7_ILi96EEENS7_ILi192EEEEEELi192ENS_10bfloat16_tEfNS_4arch4Sm90ELb0ELb1ELb0ELb0ELb1ELb0ELb0ELb1ELb1ELb1ELb1ELb0EEENS1_21CollectiveEpilogueFwdINS6_IJSA_SC_SB_EEES9_SE_SG_Li256ELb0ELb1ELb1ELb0EEENS1_19SingleTileSchedulerILb0ELb1ELb1ELi128EEEEEEEEEvNT_6ParamsE --------------------------
	.section	.nv.shared._ZN7cutlass13device_kernelIN5flash11enable_sm90INS1_16FlashAttnFwdSm90INS1_25CollectiveMainloopFwdSm90ILi2EN4cute5tupleIJNS5_1CILi1EEES8_S8_EEENS6_IJNS7_ILi128EEENS7_ILi96EEENS7_ILi192EEEEEELi192ENS_10bfloat16_tEfNS_4arch4Sm90ELb0ELb1ELb0ELb0ELb1ELb0ELb0ELb1ELb1ELb1ELb1ELb0EEENS1_21CollectiveEpilogueFwdINS6_IJSA_SC_SB_EEES9_SE_SG_Li256ELb0ELb1ELb1ELb0EEENS1_19SingleTileSchedulerILb0ELb1ELb1ELi128EEEEEEEEEvNT_6ParamsE,"aw",@nobits
	.sectionflags	@""
	.align	16
	.zero		1024


//--------------------- .nv.shared._ZN7cutlass13device_kernelIN5flash11enable_sm90INS1_16FlashAttnFwdSm90INS1_25CollectiveMainloopFwdSm90ILi2EN4cute5tupleIJNS5_1CILi1EEES8_S8_EEENS6_IJNS7_ILi128EEENS7_ILi96EEENS7_ILi192EEEEEELi192ENS_10bfloat16_tEfNS_4arch4Sm90ELb0ELb1ELb0ELb1ELb1ELb0ELb0ELb1ELb1ELb1ELb1ELb0EEENS1_21CollectiveEpilogueFwdINS6_IJSA_SC_SB_EEES9_SE_SG_Li256ELb1ELb1ELb1ELb0EEENS1_36VarlenDynamicPersistentTileSchedulerILi128ELi96ELi256ELi128ELb1ELb1ELb1ELb1ELb0ELb1EEEEEEEEEvNT_6ParamsE --------------------------
	.section	.nv.shared._ZN7cutlass13device_kernelIN5flash11enable_sm90INS1_16FlashAttnFwdSm90INS1_25CollectiveMainloopFwdSm90ILi2EN4cute5tupleIJNS5_1CILi1EEES8_S8_EEENS6_IJNS7_ILi128EEENS7_ILi96EEENS7_ILi192EEEEEELi192ENS_10bfloat16_tEfNS_4arch4Sm90ELb0ELb1ELb0ELb1ELb1ELb0ELb0ELb1ELb1ELb1ELb1ELb0EEENS1_21CollectiveEpilogueFwdINS6_IJSA_SC_SB_EEES9_SE_SG_Li256ELb1ELb1ELb1ELb0EEENS1_36VarlenDynamicPersistentTileSchedulerILi128ELi96ELi256ELi128ELb1ELb1ELb1ELb1ELb0ELb1EEEEEEEEEvNT_6ParamsE,"aw",@nobits
	.sectionflags	@""
	.align	16
	.zero		1024


//--------------------- .nv.shared._ZN7cutlass13device_kernelIN5flash11enable_sm90INS1_16FlashAttnFwdSm90INS1_25CollectiveMainloopFwdSm90ILi2EN4cute5tupleIJNS5_1CILi1EEES8_S8_EEENS6_IJNS7_ILi128EEENS7_ILi96EEENS7_ILi192EEEEEELi192ENS_10bfloat16_tEfNS_4arch4Sm90ELb0ELb1ELb0ELb1ELb1ELb1ELb0ELb1ELb1ELb1ELb1ELb0EEENS1_21CollectiveEpilogueFwdINS6_IJSA_SC_SB_EEES9_SE_SG_Li256ELb1ELb1ELb1ELb0EEENS1_36VarlenDynamicPersistentTileSchedulerILi128ELi96ELi256ELi128ELb1ELb1ELb1ELb1ELb0ELb1EEEEEEEEEvNT_6ParamsE --------------------------
	.section	.nv.shared._ZN7cutlass13device_kernelIN5flash11enable_sm90INS1_16FlashAttnFwdSm90INS1_25CollectiveMainloopFwdSm90ILi2EN4cute5tupleIJNS5_1CILi1EEES8_S8_EEENS6_IJNS7_ILi128EEENS7_ILi96EEENS7_ILi192EEEEEELi192ENS_10bfloat16_tEfNS_4arch4Sm90ELb0ELb1ELb0ELb1ELb1ELb1ELb0ELb1ELb1ELb1ELb1ELb0EEENS1_21CollectiveEpilogueFwdINS6_IJSA_SC_SB_EEES9_SE_SG_Li256ELb1ELb1ELb1ELb0EEENS1_36VarlenDynamicPersistentTileSchedulerILi128ELi96ELi256ELi128ELb1ELb1ELb1ELb1ELb0ELb1EEEEEEEEEvNT_6ParamsE,"aw",@nobits
	.sectionflags	@""
	.align	16
	.zero		1024


//--------------------- .nv.shared._ZN7cutlass13device_kernelIN5flash11enable_sm90INS1_16FlashAttnFwdSm90INS1_25CollectiveMainloopFwdSm90ILi2EN4cute5tupleIJNS5_1CILi1EEES8_S8_EEENS6_IJNS7_ILi128EEENS7_ILi96EEENS7_ILi192EEEEEELi192ENS_10bfloat16_tEfNS_4arch4Sm90ELb1ELb0ELb0ELb0ELb1ELb0ELb0ELb1ELb1ELb1ELb1ELb0EEENS1_21CollectiveEpilogueFwdINS6_IJSA_SC_SB_EEES9_SE_SG_Li256ELb0ELb1ELb1ELb0EEENS1_19SingleTileSchedulerILb0ELb1ELb1ELi128EEEEEEEEEvNT_6ParamsE --------------------------
	.section	.nv.shared._ZN7cutlass13device_kernelIN5flash11enable_sm90INS1_16FlashAttnFwdSm90INS1_25CollectiveMainloopFwdSm90ILi2EN4cute5tupleIJNS5_1CILi1EEES8_S8_EEENS6_IJNS7_ILi128EEENS7_ILi96EEENS7_ILi192EEEEEELi192ENS_10bfloat16_tEfNS_4arch4Sm90ELb1ELb0ELb0ELb0ELb1ELb0ELb0ELb1ELb1ELb1ELb1ELb0EEENS1_21CollectiveEpilogueFwdINS6_IJSA_SC_SB_EEES9_SE_SG_Li256ELb0ELb1ELb1ELb0EEENS1_19SingleTileSchedulerILb0ELb1ELb1ELi128EEEEEEEEEvNT_6ParamsE,"aw",@nobits
	.sectionflags	@""
	.align	16
	.zero		1024


//--------------------- .nv.shared._ZN7cutlass13device_kernelIN5flash11enable_sm90INS1_16FlashAttnFwdSm90INS1_25CollectiveMainloopFwdSm90ILi2EN4cute5tupleIJNS5_1CILi1EEES8_S8_EEENS6_IJNS7_ILi128EEENS7_ILi96EEENS7_ILi192EEEEEELi192ENS_10bfloat16_tEfNS_4arch4Sm90ELb1ELb0ELb0ELb1ELb1ELb0ELb0ELb1ELb1ELb1ELb1ELb0EEENS1_21CollectiveEpilogueFwdINS6_IJSA_SC_SB_EEES9_SE_SG_Li256ELb1ELb1ELb1ELb0EEENS1_36VarlenDynamicPersistentTileSchedulerILi128ELi96ELi256ELi128ELb1ELb1ELb1ELb1ELb1ELb1EEEEEEEEEvNT_6ParamsE --------------------------
	.section	.nv.shared._ZN7cutlass13device_kernelIN5flash11enable_sm90INS1_16FlashAttnFwdSm90INS1_25CollectiveMainloopFwdSm90ILi2EN4cute5tupleIJNS5_1CILi1EEES8_S8_EEENS6_IJNS7_ILi128EEENS7_ILi96EEENS7_ILi192EEEEEELi192ENS_10bfloat16_tEfNS_4arch4Sm90ELb1ELb0ELb0ELb1ELb1ELb0ELb0ELb1ELb1ELb1ELb1ELb0EEENS1_21CollectiveEpilogueFwdINS6_IJSA_SC_SB_EEES9_SE_SG_Li256ELb1ELb1ELb1ELb0EEENS1_36VarlenDynamicPersistentTileSchedulerILi128ELi96ELi256ELi128ELb1ELb1ELb1ELb1ELb1ELb1EEEEEEEEEvNT_6ParamsE,"aw",@nobits
	.sectionflags	@""
	.align	16
	.zero		1024


//--------------------- .nv.shared._ZN7cutlass13device_kernelIN5flash11enable_sm90INS1_16FlashAttnFwdSm90INS1_25CollectiveMainloopFwdSm90ILi2EN4cute5tupleIJNS5_1CILi1EEES8_S8_EEENS6_IJNS7_ILi128EEENS7_ILi96EEENS7_ILi192EEEEEELi192ENS_10bfloat16_tEfNS_4arch4Sm90ELb1ELb0ELb0ELb1ELb1ELb1ELb0ELb1ELb1ELb1ELb1ELb0EEENS1_21CollectiveEpilogueFwdINS6_IJSA_SC_SB_EEES9_SE_SG_Li256ELb1ELb1ELb1ELb0EEENS1_36VarlenDynamicPersistentTileSchedulerILi128ELi96ELi256ELi128ELb1ELb1ELb1ELb1ELb1ELb1EEEEEEEEEvNT_6ParamsE --------------------------
	.section	.nv.shared._ZN7cutlass13device_kernelIN5flash11enable_sm90INS1_16FlashAttnFwdSm90INS1_25CollectiveMainloopFwdSm90ILi2EN4cute5tupleIJNS5_1CILi1EEES8_S8_EEENS6_IJNS7_ILi128EEENS7_ILi96EEENS7_ILi192EEEEEELi192ENS_10bfloat16_tEfNS_4arch4Sm90ELb1ELb0ELb0ELb1ELb1ELb1ELb0ELb1ELb1ELb1ELb1ELb0EEENS1_21CollectiveEpilogueFwdINS6_IJSA_SC_SB_EEES9_SE_SG_Li256ELb1ELb1ELb1ELb0EEENS1_36VarlenDynamicPersistentTileSchedulerILi128ELi96ELi256ELi128ELb1ELb1ELb1ELb1ELb1ELb1EEEEEEEEEvNT_6ParamsE,"aw",@nobits
	.sectionflags	@""
	.align	16
	.zero		1024


//--------------------- .nv.constant0._ZN7cutlass13device_kernelIN5flash11enable_sm90INS1_16FlashAttnFwdSm90INS1_25CollectiveMainloopFwdSm90ILi2EN4cute5tupleIJNS5_1CILi1EEES8_S8_EEENS6_IJNS7_ILi128EEENS7_ILi96EEENS7_ILi192EEEEEELi192ENS_10bfloat16_tEfNS_4arch4Sm90ELb0ELb0ELb0ELb0ELb1ELb0ELb0ELb1ELb1ELb1ELb1ELb0EEENS1_21CollectiveEpilogueFwdINS6_IJSA_SC_SB_EEES9_SE_SG_Li256ELb0ELb1ELb1ELb0EEENS1_19SingleTileSchedulerILb0ELb1ELb1ELi128EEEEEEEEEvNT_6ParamsE --------------------------
	.section	.nv.constant0._ZN7cutlass13device_kernelIN5flash11enable_sm90INS1_16FlashAttnFwdSm90INS1_25CollectiveMainloopFwdSm90ILi2EN4cute5tupleIJNS5_1CILi1EEES8_S8_EEENS6_IJNS7_ILi128EEENS7_ILi96EEENS7_ILi192EEEEEELi192ENS_10bfloat16_tEfNS_4arch4Sm90ELb0ELb0ELb0ELb0ELb1ELb0ELb0ELb1ELb1ELb1ELb1ELb0EEENS1_21CollectiveEpilogueFwdINS6_IJSA_SC_SB_EEES9_SE_SG_Li256ELb0ELb1ELb1ELb0EEENS1_19SingleTileSchedulerILb0ELb1ELb1ELi128EEEEEEEEEvNT_6ParamsE,"a",@progbits
	.sectionflags	@""
	.align	4
.nv.constant0._ZN7cutlass13device_kernelIN5flash11enable_sm90INS1_16FlashAttnFwdSm90INS1_25CollectiveMainloopFwdSm90ILi2EN4cute5tupleIJNS5_1CILi1EEES8_S8_EEENS6_IJNS7_ILi128EEENS7_ILi96EEENS7_ILi192EEEEEELi192ENS_10bfloat16_tEfNS_4arch4Sm90ELb0ELb0ELb0ELb0ELb1ELb0ELb0ELb1ELb1ELb1ELb1ELb0EEENS1_21CollectiveEpilogueFwdINS6_IJSA_SC_SB_EEES9_SE_SG_Li256ELb0ELb1ELb1ELb0EEENS1_19SingleTileSchedulerILb0ELb1ELb1ELi128EEEEEEEEEvNT_6ParamsE:
	.zero		3200


//--------------------- .nv.constant0._ZN7cutlass13device_kernelIN5flash11enable_sm90INS1_16FlashAttnFwdSm90INS1_25CollectiveMainloopFwdSm90ILi2EN4cute5tupleIJNS5_1CILi1EEES8_S8_EEENS6_IJNS7_ILi128EEENS7_ILi96EEENS7_ILi192EEEEEELi192ENS_10bfloat16_tEfNS_4arch4Sm90ELb0ELb0ELb0ELb1ELb1ELb0ELb0ELb1ELb1ELb1ELb1ELb0EEENS1_21CollectiveEpilogueFwdINS6_IJSA_SC_SB_EEES9_SE_SG_Li256ELb1ELb1ELb1ELb0EEENS1_36VarlenDynamicPersistentTileSchedulerILi128ELi96ELi256ELi128ELb1ELb1ELb1ELb0ELb1ELb1EEEEEEEEEvNT_6ParamsE --------------------------
	.section	.nv.constant0._ZN7cutlass13device_kernelIN5flash11enable_sm90INS1_16FlashAttnFwdSm90INS1_25CollectiveMainloopFwdSm90ILi2EN4cute5tupleIJNS5_1CILi1EEES8_S8_EEENS6_IJNS7_ILi128EEENS7_ILi96EEENS7_ILi192EEEEEELi192ENS_10bfloat16_tEfNS_4arch4Sm90ELb0ELb0ELb0ELb1ELb1ELb0ELb0ELb1ELb1ELb1ELb1ELb0EEENS1_21CollectiveEpilogueFwdINS6_IJSA_SC_SB_EEES9_SE_SG_Li256ELb1ELb1ELb1ELb0EEENS1_36VarlenDynamicPersistentTileSchedulerILi128ELi96ELi256ELi128ELb1ELb1ELb1ELb0ELb1ELb1EEEEEEEEEvNT_6ParamsE,"a",@progbits
	.sectionflags	@""
	.align	4
.nv.constant0._ZN7cutlass13device_kernelIN5flash11enable_sm90INS1_16FlashAttnFwdSm90INS1_25CollectiveMainloopFwdSm90ILi2EN4cute5tupleIJNS5_1CILi1EEES8_S8_EEENS6_IJNS7_ILi128EEENS7_ILi96EEENS7_ILi192EEEEEELi192ENS_10bfloat16_tEfNS_4arch4Sm90ELb0ELb0ELb0ELb1ELb1ELb0ELb0ELb1ELb1ELb1ELb1ELb0EEENS1_21CollectiveEpilogueFwdINS6_IJSA_SC_SB_EEES9_SE_SG_Li256ELb1ELb1ELb1ELb0EEENS1_36VarlenDynamicPersistentTileSchedulerILi128ELi96ELi256ELi128ELb1ELb1ELb1ELb0ELb1ELb1EEEEEEEEEvNT_6ParamsE:
	.zero		3328


//--------------------- .nv.constant0._ZN7cutlass13device_kernelIN5flash11enable_sm90INS1_16FlashAttnFwdSm90INS1_25CollectiveMainloopFwdSm90ILi2EN4cute5tupleIJNS5_1CILi1EEES8_S8_EEENS6_IJNS7_ILi128EEENS7_ILi96EEENS7_ILi192EEEEEELi192ENS_10bfloat16_tEfNS_4arch4Sm90ELb0ELb0ELb0ELb1ELb1ELb1ELb0ELb1ELb1ELb1ELb1ELb0EEENS1_21CollectiveEpilogueFwdINS6_IJSA_SC_SB_EEES9_SE_SG_Li256ELb1ELb1ELb1ELb0EEENS1_36VarlenDynamicPersistentTileSchedulerILi128ELi96ELi256ELi128ELb1ELb1ELb1ELb0ELb1ELb1EEEEEEEEEvNT_6ParamsE --------------------------
	.section	.nv.constant0._ZN7cutlass13device_kernelIN5flash11enable_sm90INS1_16FlashAttnFwdSm90INS1_25CollectiveMainloopFwdSm90ILi2EN4cute5tupleIJNS5_1CILi1EEES8_S8_EEENS6_IJNS7_ILi128EEENS7_ILi96EEENS7_ILi192EEEEEELi192ENS_10bfloat16_tEfNS_4arch4Sm90ELb0ELb0ELb0ELb1ELb1ELb1ELb0ELb1ELb1ELb1ELb1ELb0EEENS1_21CollectiveEpilogueFwdINS6_IJSA_SC_SB_EEES9_SE_SG_Li256ELb1ELb1ELb1ELb0EEENS1_36VarlenDynamicPersistentTileSchedulerILi128ELi96ELi256ELi128ELb1ELb1ELb1ELb0ELb1ELb1EEEEEEEEEvNT_6ParamsE,"a",@progbits
	.sectionflags	@""
	.align	4
.nv.constant0._ZN7cutlass13device_kernelIN5flash11enable_sm90INS1_16FlashAttnFwdSm90INS1_25CollectiveMainloopFwdSm90ILi2EN4cute5tupleIJNS5_1CILi1EEES8_S8_EEENS6_IJNS7_ILi128EEENS7_ILi96EEENS7_ILi192EEEEEELi192ENS_10bfloat16_tEfNS_4arch4Sm90ELb0ELb0ELb0ELb1ELb1ELb1ELb0ELb1ELb1ELb1ELb1ELb0EEENS1_21CollectiveEpilogueFwdINS6_IJSA_SC_SB_EEES9_SE_SG_Li256ELb1ELb1ELb1ELb0EEENS1_36VarlenDynamicPersistentTileSchedulerILi128ELi96ELi256ELi128ELb1ELb1ELb1ELb0ELb1ELb1EEEEEEEEEvNT_6ParamsE:
	.zero		3328


//--------------------- .nv.constant0._ZN7cutlass13device_kernelIN5flash11enable_sm90INS1_16FlashAttnFwdSm90INS1_25CollectiveMainloopFwdSm90ILi2EN4cute5tupleIJNS5_1CILi1EEES8_S8_EEENS6_IJNS7_ILi128EEENS7_ILi96EEENS7_ILi192EEEEEELi192ENS_10bfloat16_tEfNS_4arch4Sm90ELb0ELb1ELb0ELb0ELb1ELb0ELb0ELb1ELb1ELb1ELb1ELb0EEENS1_21CollectiveEpilogueFwdINS6_IJSA_SC_SB_EEES9_SE_SG_Li256ELb0ELb1ELb1ELb0EEENS1_19SingleTileSchedulerILb0ELb1ELb1ELi128EEEEEEEEEvNT_6ParamsE --------------------------
	.section	.nv.constant0._ZN7cutlass13device_kernelIN5flash11enable_sm90INS1_16FlashAttnFwdSm90INS1_25CollectiveMainloopFwdSm90ILi2EN4cute5tupleIJNS5_1CILi1EEES8_S8_EEENS6_IJNS7_ILi128EEENS7_ILi96EEENS7_ILi192EEEEEELi192ENS_10bfloat16_tEfNS_4arch4Sm90ELb0ELb1ELb0ELb0ELb1ELb0ELb0ELb1ELb1ELb1ELb1ELb0EEENS1_21CollectiveEpilogueFwdINS6_IJSA_SC_SB_EEES9_SE_SG_Li256ELb0ELb1ELb1ELb0EEENS1_19SingleTileSchedulerILb0ELb1ELb1ELi128EEEEEEEEEvNT_6ParamsE,"a",@progbits
	.sectionflags	@""
	.align	4
.nv.constant0._ZN7cutlass13device_kernelIN5flash11enable_sm90INS1_16FlashAttnFwdSm90INS1_25CollectiveMainloopFwdSm90ILi2EN4cute5tupleIJNS5_1CILi1EEES8_S8_EEENS6_IJNS7_ILi128EEENS7_ILi96EEENS7_ILi192EEEEEELi192ENS_10bfloat16_tEfNS_4arch4Sm90ELb0ELb1ELb0ELb0ELb1ELb0ELb0ELb1ELb1ELb1ELb1ELb0EEENS1_21CollectiveEpilogueFwdINS6_IJSA_SC_SB_EEES9_SE_SG_Li256ELb0ELb1ELb1ELb0EEENS1_19SingleTileSchedulerILb0ELb1ELb1ELi128EEEEEEEEEvNT_6ParamsE:
	.zero		3200


//--------------------- .nv.constant0._ZN7cutlass13device_kernelIN5flash11enable_sm90INS1_16FlashAttnFwdSm90INS1_25CollectiveMainloopFwdSm90ILi2EN4cute5tupleIJNS5_1CILi1EEES8_S8_EEENS6_IJNS7_ILi128EEENS7_ILi96EEENS7_ILi192EEEEEELi192ENS_10bfloat16_tEfNS_4arch4Sm90ELb0ELb1ELb0ELb1ELb1ELb0ELb0ELb1ELb1ELb1ELb1ELb0EEENS1_21CollectiveEpilogueFwdINS6_IJSA_SC_SB_EEES9_SE_SG_Li256ELb1ELb1ELb1ELb0EEENS1_36VarlenDynamicPersistentTileSchedulerILi128ELi96ELi256ELi128ELb1ELb1ELb1ELb1ELb0ELb1EEEEEEEEEvNT_6ParamsE --------------------------
	.section	.nv.constant0._ZN7cutlass13device_kernelIN5flash11enable_sm90INS1_16FlashAttnFwdSm90INS1_25CollectiveMainloopFwdSm90ILi2EN4cute5tupleIJNS5_1CILi1EEES8_S8_EEENS6_IJNS7_ILi128EEENS7_ILi96EEENS7_ILi192EEEEEELi192ENS_10bfloat16_tEfNS_4arch4Sm90ELb0ELb1ELb0ELb1ELb1ELb0ELb0ELb1ELb1ELb1ELb1ELb0EEENS1_21CollectiveEpilogueFwdINS6_IJSA_SC_SB_EEES9_SE_SG_Li256ELb1ELb1ELb1ELb0EEENS1_36VarlenDynamicPersistentTileSchedulerILi128ELi96ELi256ELi128ELb1ELb1ELb1ELb1ELb0ELb1EEEEEEEEEvNT_6ParamsE,"a",@progbits
	.sectionflags	@""
	.align	4
.nv.constant0._ZN7cutlass13device_kernelIN5flash11enable_sm90INS1_16FlashAttnFwdSm90INS1_25CollectiveMainloopFwdSm90ILi2EN4cute5tupleIJNS5_1CILi1EEES8_S8_EEENS6_IJNS7_ILi128EEENS7_ILi96EEENS7_ILi192EEEEEELi192ENS_10bfloat16_tEfNS_4arch4Sm90ELb0ELb1ELb0ELb1ELb1ELb0ELb0ELb1ELb1ELb1ELb1ELb0EEENS1_21CollectiveEpilogueFwdINS6_IJSA_SC_SB_EEES9_SE_SG_Li256ELb1ELb1ELb1ELb0EEENS1_36VarlenDynamicPersistentTileSchedulerILi128ELi96ELi256ELi128ELb1ELb1ELb1ELb1ELb0ELb1EEEEEEEEEvNT_6ParamsE:
	.zero		3328


//--------------------- .nv.constant0._ZN7cutlass13device_kernelIN5flash11enable_sm90INS1_16FlashAttnFwdSm90INS1_25CollectiveMainloopFwdSm90ILi2EN4cute5tupleIJNS5_1CILi1EEES8_S8_EEENS6_IJNS7_ILi128EEENS7_ILi96EEENS7_ILi192EEEEEELi192ENS_10bfloat16_tEfNS_4arch4Sm90ELb0ELb1ELb0ELb1ELb1ELb1ELb0ELb1ELb1ELb1ELb1ELb0EEENS1_21CollectiveEpilogueFwdINS6_IJSA_SC_SB_EEES9_SE_SG_Li256ELb1ELb1ELb1ELb0EEENS1_36VarlenDynamicPersistentTileSchedulerILi128ELi96ELi256ELi128ELb1ELb1ELb1ELb1ELb0ELb1EEEEEEEEEvNT_6ParamsE --------------------------
	.section	.nv.constant0._ZN7cutlass13device_kernelIN5flash11enable_sm90INS1_16FlashAttnFwdSm90INS1_25CollectiveMainloopFwdSm90ILi2EN4cute5tupleIJNS5_1CILi1EEES8_S8_EEENS6_IJNS7_ILi128EEENS7_ILi96EEENS7_ILi192EEEEEELi192ENS_10bfloat16_tEfNS_4arch4Sm90ELb0ELb1ELb0ELb1ELb1ELb1ELb0ELb1ELb1ELb1ELb1ELb0EEENS1_21CollectiveEpilogueFwdINS6_IJSA_SC_SB_EEES9_SE_SG_Li256ELb1ELb1ELb1ELb0EEENS1_36VarlenDynamicPersistentTileSchedulerILi128ELi96ELi256ELi128ELb1ELb1ELb1ELb1ELb0ELb1EEEEEEEEEvNT_6ParamsE,"a",@progbits
	.sectionflags	@""
	.align	4
.nv.constant0._ZN7cutlass13device_kernelIN5flash11enable_sm90INS1_16FlashAttnFwdSm90INS1_25CollectiveMainloopFwdSm90ILi2EN4cute5tupleIJNS5_1CILi1EEES8_S8_EEENS6_IJNS7_ILi128EEENS7_ILi96EEENS7_ILi192EEEEEELi192ENS_10bfloat16_tEfNS_4arch4Sm90ELb0ELb1ELb0ELb1ELb1ELb1ELb0ELb1ELb1ELb1ELb1ELb0EEENS1_21CollectiveEpilogueFwdINS6_IJSA_SC_SB_EEES9_SE_SG_Li256ELb1ELb1ELb1ELb0EEENS1_36VarlenDynamicPersistentTileSchedulerILi128ELi96ELi256ELi128ELb1ELb1ELb1ELb1ELb0ELb1EEEEEEEEEvNT_6ParamsE:
	.zero		3328


//--------------------- .nv.constant0._ZN7cutlass13device_kernelIN5flash11enable_sm90INS1_16FlashAttnFwdSm90INS1_25CollectiveMainloopFwdSm90ILi2EN4cute5tupleIJNS5_1CILi1EEES8_S8_EEENS6_IJNS7_ILi128EEENS7_ILi96EEENS7_ILi192EEEEEELi192ENS_10bfloat16_tEfNS_4arch4Sm90ELb1ELb0ELb0ELb0ELb1ELb0ELb0ELb1ELb1ELb1ELb1ELb0EEENS1_21CollectiveEpilogueFwdINS6_IJSA_SC_SB_EEES9_SE_SG_Li256ELb0ELb1ELb1ELb0EEENS1_19SingleTileSchedulerILb0ELb1ELb1ELi128EEEEEEEEEvNT_6ParamsE --------------------------
	.section	.nv.constant0._ZN7cutlass13device_kernelIN5flash11enable_sm90INS1_16FlashAttnFwdSm90INS1_25CollectiveMainloopFwdSm90ILi2EN4cute5tupleIJNS5_1CILi1EEES8_S8_EEENS6_IJNS7_ILi128EEENS7_ILi96EEENS7_ILi192EEEEEELi192ENS_10bfloat16_tEfNS_4arch4Sm90ELb1ELb0ELb0ELb0ELb1ELb0ELb0ELb1ELb1ELb1ELb1ELb0EEENS1_21CollectiveEpilogueFwdINS6_IJSA_SC_SB_EEES9_SE_SG_Li256ELb0ELb1ELb1ELb0EEENS1_19SingleTileSchedulerILb0ELb1ELb1ELi128EEEEEEEEEvNT_6ParamsE,"a",@progbits
	.sectionflags	@""
	.align	4
.nv.constant0._ZN7cutlass13device_kernelIN5flash11enable_sm90INS1_16FlashAttnFwdSm90INS1_25CollectiveMainloopFwdSm90ILi2EN4cute5tupleIJNS5_1CILi1EEES8_S8_EEENS6_IJNS7_ILi128EEENS7_ILi96EEENS7_ILi192EEEEEELi192ENS_10bfloat16_tEfNS_4arch4Sm90ELb1ELb0ELb0ELb0ELb1ELb0ELb0ELb1ELb1ELb1ELb1ELb0EEENS1_21CollectiveEpilogueFwdINS6_IJSA_SC_SB_EEES9_SE_SG_Li256ELb0ELb1ELb1ELb0EEENS1_19SingleTileSchedulerILb0ELb1ELb1ELi128EEEEEEEEEvNT_6ParamsE:
	.zero		3200


//--------------------- .nv.constant0._ZN7cutlass13device_kernelIN5flash11enable_sm90INS1_16FlashAttnFwdSm90INS1_25CollectiveMainloopFwdSm90ILi2EN4cute5tupleIJNS5_1CILi1EEES8_S8_EEENS6_IJNS7_ILi128EEENS7_ILi96EEENS7_ILi192EEEEEELi192ENS_10bfloat16_tEfNS_4arch4Sm90ELb1ELb0ELb0ELb1ELb1ELb0ELb0ELb1ELb1ELb1ELb1ELb0EEENS1_21CollectiveEpilogueFwdINS6_IJSA_SC_SB_EEES9_SE_SG_Li256ELb1ELb1ELb1ELb0EEENS1_36VarlenDynamicPersistentTileSchedulerILi128ELi96ELi256ELi128ELb1ELb1ELb1ELb1ELb1ELb1EEEEEEEEEvNT_6ParamsE --------------------------
	.section	.nv.constant0._ZN7cutlass13device_kernelIN5flash11enable_sm90INS1_16FlashAttnFwdSm90INS1_25CollectiveMainloopFwdSm90ILi2EN4cute5tupleIJNS5_1CILi1EEES8_S8_EEENS6_IJNS7_ILi128EEENS7_ILi96EEENS7_ILi192EEEEEELi192ENS_10bfloat16_tEfNS_4arch4Sm90ELb1ELb0ELb0ELb1ELb1ELb0ELb0ELb1ELb1ELb1ELb1ELb0EEENS1_21CollectiveEpilogueFwdINS6_IJSA_SC_SB_EEES9_SE_SG_Li256ELb1ELb1ELb1ELb0EEENS1_36VarlenDynamicPersistentTileSchedulerILi128ELi96ELi256ELi128ELb1ELb1ELb1ELb1ELb1ELb1EEEEEEEEEvNT_6ParamsE,"a",@progbits
	.sectionflags	@""
	.align	4
.nv.constant0._ZN7cutlass13device_kernelIN5flash11enable_sm90INS1_16FlashAttnFwdSm90INS1_25CollectiveMainloopFwdSm90ILi2EN4cute5tupleIJNS5_1CILi1EEES8_S8_EEENS6_IJNS7_ILi128EEENS7_ILi96EEENS7_ILi192EEEEEELi192ENS_10bfloat16_tEfNS_4arch4Sm90ELb1ELb0ELb0ELb1ELb1ELb0ELb0ELb1ELb1ELb1ELb1ELb0EEENS1_21CollectiveEpilogueFwdINS6_IJSA_SC_SB_EEES9_SE_SG_Li256ELb1ELb1ELb1ELb0EEENS1_36VarlenDynamicPersistentTileSchedulerILi128ELi96ELi256ELi128ELb1ELb1ELb1ELb1ELb1ELb1EEEEEEEEEvNT_6ParamsE:
	.zero		3328


//--------------------- .nv.constant0._ZN7cutlass13device_kernelIN5flash11enable_sm90INS1_16FlashAttnFwdSm90INS1_25CollectiveMainloopFwdSm90ILi2EN4cute5tupleIJNS5_1CILi1EEES8_S8_EEENS6_IJNS7_ILi128EEENS7_ILi96EEENS7_ILi192EEEEEELi192ENS_10bfloat16_tEfNS_4arch4Sm90ELb1ELb0ELb0ELb1ELb1ELb1ELb0ELb1ELb1ELb1ELb1ELb0EEENS1_21CollectiveEpilogueFwdINS6_IJSA_SC_SB_EEES9_SE_SG_Li256ELb1ELb1ELb1ELb0EEENS1_36VarlenDynamicPersistentTileSchedulerILi128ELi96ELi256ELi128ELb1ELb1ELb1ELb1ELb1ELb1EEEEEEEEEvNT_6ParamsE --------------------------
	.section	.nv.constant0._ZN7cutlass13device_kernelIN5flash11enable_sm90INS1_16FlashAttnFwdSm90INS1_25CollectiveMainloopFwdSm90ILi2EN4cute5tupleIJNS5_1CILi1EEES8_S8_EEENS6_IJNS7_ILi128EEENS7_ILi96EEENS7_ILi192EEEEEELi192ENS_10bfloat16_tEfNS_4arch4Sm90ELb1ELb0ELb0ELb1ELb1ELb1ELb0ELb1ELb1ELb1ELb1ELb0EEENS1_21CollectiveEpilogueFwdINS6_IJSA_SC_SB_EEES9_SE_SG_Li256ELb1ELb1ELb1ELb0EEENS1_36VarlenDynamicPersistentTileSchedulerILi128ELi96ELi256ELi128ELb1ELb1ELb1ELb1ELb1ELb1EEEEEEEEEvNT_6ParamsE,"a",@progbits
	.sectionflags	@""
	.align	4
.nv.constant0._ZN7cutlass13device_kernelIN5flash11enable_sm90INS1_16FlashAttnFwdSm90INS1_25CollectiveMainloopFwdSm90ILi2EN4cute5tupleIJNS5_1CILi1EEES8_S8_EEENS6_IJNS7_ILi128EEENS7_ILi96EEENS7_ILi192EEEEEELi192ENS_10bfloat16_tEfNS_4arch4Sm90ELb1ELb0ELb0ELb1ELb1ELb1ELb0ELb1ELb1ELb1ELb1ELb0EEENS1_21CollectiveEpilogueFwdINS6_IJSA_SC_SB_EEES9_SE_SG_Li256ELb1ELb1ELb1ELb0EEENS1_36VarlenDynamicPersistentTileSchedulerILi128ELi96ELi256ELi128ELb1ELb1ELb1ELb1ELb1ELb1EEEEEEEEEvNT_6ParamsE:
	.zero		3328


//--------------------- SYMBOLS --------------------------

	.type		.nv.reservedSmem.offset0,@object
	.size		.nv.reservedSmem.offset0,0x4
	.type		__assertfail,@function
